	.target	sm_90a

	.elftype	@"ET_EXEC"


//--------------------- .note.nv.tkinfo           --------------------------
	.section	.note.nv.tkinfo,"",@"SHT_NOTE"
	.sectionflags	@"SHF_NOTE_NV_TKINFO"
	.tkinfo
        /*0018*/ 	.word	0x00000002
        /*0030*/ 	.string	""
        /*0030*/ 	.string	"ptxas"
        /*0030*/ 	.string	"Cuda compilation tools, release 13.0, V13.0.88"
        /*0030*/ 	.string	"Build cuda_13.0.r13.0/compiler.36424714_0"
        /*0030*/ 	.string	"-arch sm_90a -m 64 "



//--------------------- .note.nv.cuinfo           --------------------------
	.section	.note.nv.cuinfo,"",@"SHT_NOTE"
	.sectionflags	@"SHF_NOTE_NV_CUINFO"
        /*0018*/ 	.short	0x0002
        /*001a*/ 	.short	0x005a
        /*001c*/ 	.short	0x0082
	.zero		2


//--------------------- .nv.info                  --------------------------
	.section	.nv.info,"",@"SHT_CUDA_INFO"
	.align	4


	//----- nvinfo : EIATTR_REGCOUNT
	.align		4
        /*0000*/ 	.byte	0x04, 0x2f
        /*0002*/ 	.short	(.L_25 - .L_24)
	.align		4
.L_24:
        /*0004*/ 	.word	index@(_ZN7cutlass13device_kernelIN5flash11enable_sm90INS1_16FlashAttnFwdSm90INS1_25CollectiveMainloopFwdSm90ILi2EN4cute5tupleIJNS5_1CILi1EEES8_S8_EEENS6_IJNS7_ILi128EEESA_NS7_ILi192EEEEEELi128ENS_6half_tEfNS_4arch4Sm90ELb1ELb0ELb0ELb1ELb0ELb1ELb0ELb1ELb1ELb1ELb0ELb0EEENS1_21CollectiveEpilogueFwdINS6_IJSA_SA_SA_EEES9_SD_SF_Li256ELb1ELb1ELb0ELb0EEENS1_36VarlenDynamicPersistentTileSchedulerILi128ELi128ELi256ELi128ELb0ELb1ELb1ELb1ELb1ELb1EEEEEEEEEvNT_6ParamsE)
        /*0008*/ 	.word	0x000000a8


	//----- nvinfo : EIATTR_FRAME_SIZE
	.align		4
.L_25:
        /*000c*/ 	.byte	0x04, 0x11
        /*000e*/ 	.short	(.L_27 - .L_26)
	.align		4
.L_26:
        /*0010*/ 	.word	index@(_ZN7cutlass13device_kernelIN5flash11enable_sm90INS1_16FlashAttnFwdSm90INS1_25CollectiveMainloopFwdSm90ILi2EN4cute5tupleIJNS5_1CILi1EEES8_S8_EEENS6_IJNS7_ILi128EEESA_NS7_ILi192EEEEEELi128ENS_6half_tEfNS_4arch4Sm90ELb1ELb0ELb0ELb1ELb0ELb1ELb0ELb1ELb1ELb1ELb0ELb0EEENS1_21CollectiveEpilogueFwdINS6_IJSA_SA_SA_EEES9_SD_SF_Li256ELb1ELb1ELb0ELb0EEENS1_36VarlenDynamicPersistentTileSchedulerILi128ELi128ELi256ELi128ELb0ELb1ELb1ELb1ELb1ELb1EEEEEEEEEvNT_6ParamsE)
        /*0014*/ 	.word	0x00000078


	//----- nvinfo : EIATTR_REGCOUNT
	.align		4
.L_27:
        /*0018*/ 	.byte	0x04, 0x2f
        /*001a*/ 	.short	(.L_29 - .L_28)
	.align		4
.L_28:
        /*001c*/ 	.word	index@(_ZN7cutlass13device_kernelIN5flash11enable_sm90INS1_16FlashAttnFwdSm90INS1_25CollectiveMainloopFwdSm90ILi2EN4cute5tupleIJNS5_1CILi1EEES8_S8_EEENS6_IJNS7_ILi128EEESA_NS7_ILi192EEEEEELi128ENS_6half_tEfNS_4arch4Sm90ELb1ELb0ELb0ELb1ELb0ELb0ELb0ELb1ELb1ELb1ELb0ELb0EEENS1_21CollectiveEpilogueFwdINS6_IJSA_SA_SA_EEES9_SD_SF_Li256ELb1ELb1ELb0ELb0EEENS1_36VarlenDynamicPersistentTileSchedulerILi128ELi128ELi256ELi128ELb0ELb1ELb1ELb1ELb1ELb1EEEEEEEEEvNT_6ParamsE)
        /*0020*/ 	.word	0x000000a8


	//----- nvinfo : EIATTR_FRAME_SIZE
	.align		4
.L_29:
        /*0024*/ 	.byte	0x04, 0x11
        /*0026*/ 	.short	(.L_31 - .L_30)
	.align		4
.L_30:
        /*0028*/ 	.word	index@(_ZN7cutlass13device_kernelIN5flash11enable_sm90INS1_16FlashAttnFwdSm90INS1_25CollectiveMainloopFwdSm90ILi2EN4cute5tupleIJNS5_1CILi1EEES8_S8_EEENS6_IJNS7_ILi128EEESA_NS7_ILi192EEEEEELi128ENS_6half_tEfNS_4arch4Sm90ELb1ELb0ELb0ELb1ELb0ELb0ELb0ELb1ELb1ELb1ELb0ELb0EEENS1_21CollectiveEpilogueFwdINS6_IJSA_SA_SA_EEES9_SD_SF_Li256ELb1ELb1ELb0ELb0EEENS1_36VarlenDynamicPersistentTileSchedulerILi128ELi128ELi256ELi128ELb0ELb1ELb1ELb1ELb1ELb1EEEEEEEEEvNT_6ParamsE)
        /*002c*/ 	.word	0x00000058


	//----- nvinfo : EIATTR_REGCOUNT
	.align		4
.L_31:
        /*0030*/ 	.byte	0x04, 0x2f
        /*0032*/ 	.short	(.L_33 - .L_32)
	.align		4
.L_32:
        /*0034*/ 	.word	index@(_ZN7cutlass13device_kernelIN5flash11enable_sm90INS1_16FlashAttnFwdSm90INS1_25CollectiveMainloopFwdSm90ILi2EN4cute5tupleIJNS5_1CILi1EEES8_S8_EEENS6_IJNS7_ILi128EEESA_NS7_ILi192EEEEEELi128ENS_6half_tEfNS_4arch4Sm90ELb1ELb0ELb0ELb0ELb0ELb0ELb0ELb1ELb1ELb1ELb0ELb0EEENS1_21CollectiveEpilogueFwdINS6_IJSA_SA_SA_EEES9_SD_SF_Li256ELb0ELb1ELb0ELb0EEENS1_30DynamicPersistentTileSchedulerILi256ELi128ELb0ELb1ELb1EEEEEEEEEvNT_6ParamsE)
        /*0038*/ 	.word	0x000000a8


	//----- nvinfo : EIATTR_FRAME_SIZE
	.align		4
.L_33:
        /*003c*/ 	.byte	0x04, 0x11
        /*003e*/ 	.short	(.L_35 - .L_34)
	.align		4
.L_34:
        /*0040*/ 	.word	index@(_ZN7cutlass13device_kernelIN5flash11enable_sm90INS1_16FlashAttnFwdSm90INS1_25CollectiveMainloopFwdSm90ILi2EN4cute5tupleIJNS5_1CILi1EEES8_S8_EEENS6_IJNS7_ILi128EEESA_NS7_ILi192EEEEEELi128ENS_6half_tEfNS_4arch4Sm90ELb1ELb0ELb0ELb0ELb0ELb0ELb0ELb1ELb1ELb1ELb0ELb0EEENS1_21CollectiveEpilogueFwdINS6_IJSA_SA_SA_EEES9_SD_SF_Li256ELb0ELb1ELb0ELb0EEENS1_30DynamicPersistentTileSchedulerILi256ELi128ELb0ELb1ELb1EEEEEEEEEvNT_6ParamsE)
        /*0044*/ 	.word	0x00000028


	//----- nvinfo : EIATTR_REGCOUNT
	.align		4
.L_35:
        /*0048*/ 	.byte	0x04, 0x2f
        /*004a*/ 	.short	(.L_37 - .L_36)
	.align		4
.L_36:
        /*004c*/ 	.word	index@(_ZN7cutlass13device_kernelIN5flash11enable_sm90INS1_16FlashAttnFwdSm90INS1_25CollectiveMainloopFwdSm90ILi2EN4cute5tupleIJNS5_1CILi1EEES8_S8_EEENS6_IJNS7_ILi128EEENS7_ILi96EEENS7_ILi192EEEEEELi128ENS_6half_tEfNS_4arch4Sm90ELb0ELb1ELb0ELb1ELb0ELb1ELb0ELb1ELb1ELb1ELb0ELb0EEENS1_21CollectiveEpilogueFwdINS6_IJSA_SA_SB_EEES9_SE_SG_Li256ELb1ELb1ELb0ELb0EEENS1_36VarlenDynamicPersistentTileSchedulerILi128ELi96ELi256ELi128ELb0ELb1ELb1ELb1ELb0ELb1EEEEEEEEEvNT_6ParamsE)
        /*0050*/ 	.word	0x000000a8


	//----- nvinfo : EIATTR_FRAME_SIZE
	.align		4
.L_37:
        /*0054*/ 	.byte	0x04, 0x11
        /*0056*/ 	.short	(.L_39 - .L_38)
	.align		4
.L_38:
        /*0058*/ 	.word	index@(_ZN7cutlass13device_kernelIN5flash11enable_sm90INS1_16FlashAttnFwdSm90INS1_25CollectiveMainloopFwdSm90ILi2EN4cute5tupleIJNS5_1CILi1EEES8_S8_EEENS6_IJNS7_ILi128EEENS7_ILi96EEENS7_ILi192EEEEEELi128ENS_6half_tEfNS_4arch4Sm90ELb0ELb1ELb0ELb1ELb0ELb1ELb0ELb1ELb1ELb1ELb0ELb0EEENS1_21CollectiveEpilogueFwdINS6_IJSA_SA_SB_EEES9_SE_SG_Li256ELb1ELb1ELb0ELb0EEENS1_36VarlenDynamicPersistentTileSchedulerILi128ELi96ELi256ELi128ELb0ELb1ELb1ELb1ELb0ELb1EEEEEEEEEvNT_6ParamsE)
        /*005c*/ 	.word	0x00000050


	//----- nvinfo : EIATTR_REGCOUNT
	.align		4
.L_39:
        /*0060*/ 	.byte	0x04, 0x2f
        /*0062*/ 	.short	(.L_41 - .L_40)
	.align		4
.L_40:
        /*0064*/ 	.word	index@(_ZN7cutlass13device_kernelIN5flash11enable_sm90INS1_16FlashAttnFwdSm90INS1_25CollectiveMainloopFwdSm90ILi2EN4cute5tupleIJNS5_1CILi1EEES8_S8_EEENS6_IJNS7_ILi128EEENS7_ILi96EEENS7_ILi192EEEEEELi128ENS_6half_tEfNS_4arch4Sm90ELb0ELb1ELb0ELb1ELb0ELb0ELb0ELb1ELb1ELb1ELb0ELb0EEENS1_21CollectiveEpilogueFwdINS6_IJSA_SA_SB_EEES9_SE_SG_Li256ELb1ELb1ELb0ELb0EEENS1_36VarlenDynamicPersistentTileSchedulerILi128ELi96ELi256ELi128ELb0ELb1ELb1ELb1ELb0ELb1EEEEEEEEEvNT_6ParamsE)
        /*0068*/ 	.word	0x000000a8


	//----- nvinfo : EIATTR_FRAME_SIZE
	.align		4
.L_41:
        /*006c*/ 	.byte	0x04, 0x11
        /*006e*/ 	.short	(.L_43 - .L_42)
	.align		4
.L_42:
        /*0070*/ 	.word	index@(_ZN7cutlass13device_kernelIN5flash11enable_sm90INS1_16FlashAttnFwdSm90INS1_25CollectiveMainloopFwdSm90ILi2EN4cute5tupleIJNS5_1CILi1EEES8_S8_EEENS6_IJNS7_ILi128EEENS7_ILi96EEENS7_ILi192EEEEEELi128ENS_6half_tEfNS_4arch4Sm90ELb0ELb1ELb0ELb1ELb0ELb0ELb0ELb1ELb1ELb1ELb0ELb0EEENS1_21CollectiveEpilogueFwdINS6_IJSA_SA_SB_EEES9_SE_SG_Li256ELb1ELb1ELb0ELb0EEENS1_36VarlenDynamicPersistentTileSchedulerILi128ELi96ELi256ELi128ELb0ELb1ELb1ELb1ELb0ELb1EEEEEEEEEvNT_6ParamsE)
        /*0074*/ 	.word	0x00000050


	//----- nvinfo : EIATTR_REGCOUNT
	.align		4
.L_43:
        /*0078*/ 	.byte	0x04, 0x2f
        /*007a*/ 	.short	(.L_45 - .L_44)
	.align		4
.L_44:
        /*007c*/ 	.word	index@(_ZN7cutlass13device_kernelIN5flash11enable_sm90INS1_16FlashAttnFwdSm90INS1_25CollectiveMainloopFwdSm90ILi2EN4cute5tupleIJNS5_1CILi1EEES8_S8_EEENS6_IJNS7_ILi128EEENS7_ILi96EEENS7_ILi192EEEEEELi128ENS_6half_tEfNS_4arch4Sm90ELb0ELb1ELb0ELb0ELb0ELb0ELb0ELb1ELb1ELb1ELb0ELb0EEENS1_21CollectiveEpilogueFwdINS6_IJSA_SA_SB_EEES9_SE_SG_Li256ELb0ELb1ELb0ELb0EEENS1_30DynamicPersistentTileSchedulerILi256ELi128ELb0ELb1ELb1EEEEEEEEEvNT_6ParamsE)
        /*0080*/ 	.word	0x000000a8


	//----- nvinfo : EIATTR_FRAME_SIZE
	.align		4
.L_45:
        /*0084*/ 	.byte	0x04, 0x11
        /*0086*/ 	.short	(.L_47 - .L_46)
	.align		4
.L_46:
        /*0088*/ 	.word	index@(_ZN7cutlass13device_kernelIN5flash11enable_sm90INS1_16FlashAttnFwdSm90INS1_25CollectiveMainloopFwdSm90ILi2EN4cute5tupleIJNS5_1CILi1EEES8_S8_EEENS6_IJNS7_ILi128EEENS7_ILi96EEENS7_ILi192EEEEEELi128ENS_6half_tEfNS_4arch4Sm90ELb0ELb1ELb0ELb0ELb0ELb0ELb0ELb1ELb1ELb1ELb0ELb0EEENS1_21CollectiveEpilogueFwdINS6_IJSA_SA_SB_EEES9_SE_SG_Li256ELb0ELb1ELb0ELb0EEENS1_30DynamicPersistentTileSchedulerILi256ELi128ELb0ELb1ELb1EEEEEEEEEvNT_6ParamsE)
        /*008c*/ 	.word	0x00000020


	//----- nvinfo : EIATTR_REGCOUNT
	.align		4
.L_47:
        /*0090*/ 	.byte	0x04, 0x2f
        /*0092*/ 	.short	(.L_49 - .L_48)
	.align		4
.L_48:
        /*0094*/ 	.word	index@(_ZN7cutlass13device_kernelIN5flash11enable_sm90INS1_16FlashAttnFwdSm90INS1_25CollectiveMainloopFwdSm90ILi2EN4cute5tupleIJNS5_1CILi1EEES8_S8_EEENS6_IJNS7_ILi128EEESA_NS7_ILi192EEEEEELi128ENS_6half_tEfNS_4arch4Sm90ELb0ELb0ELb0ELb1ELb0ELb1ELb0ELb1ELb1ELb1ELb0ELb0EEENS1_21CollectiveEpilogueFwdINS6_IJSA_SA_SA_EEES9_SD_SF_Li256ELb1ELb1ELb0ELb0EEENS1_36VarlenDynamicPersistentTileSchedulerILi128ELi128ELi256ELi128ELb0ELb1ELb1ELb0ELb1ELb1EEEEEEEEEvNT_6ParamsE)
        /*0098*/ 	.word	0x000000a8


	//----- nvinfo : EIATTR_FRAME_SIZE
	.align		4
.L_49:
        /*009c*/ 	.byte	0x04, 0x11
        /*009e*/ 	.short	(.L_51 - .L_50)
	.align		4
.L_50:
        /*00a0*/ 	.word	index@(_ZN7cutlass13device_kernelIN5flash11enable_sm90INS1_16FlashAttnFwdSm90INS1_25CollectiveMainloopFwdSm90ILi2EN4cute5tupleIJNS5_1CILi1EEES8_S8_EEENS6_IJNS7_ILi128EEESA_NS7_ILi192EEEEEELi128ENS_6half_tEfNS_4arch4Sm90ELb0ELb0ELb0ELb1ELb0ELb1ELb0ELb1ELb1ELb1ELb0ELb0EEENS1_21CollectiveEpilogueFwdINS6_IJSA_SA_SA_EEES9_SD_SF_Li256ELb1ELb1ELb0ELb0EEENS1_36VarlenDynamicPersistentTileSchedulerILi128ELi128ELi256ELi128ELb0ELb1ELb1ELb0ELb1ELb1EEEEEEEEEvNT_6ParamsE)
        /*00a4*/ 	.word	0x00000090


	//----- nvinfo : EIATTR_REGCOUNT
	.align		4
.L_51:
        /*00a8*/ 	.byte	0x04, 0x2f
        /*00aa*/ 	.short	(.L_53 - .L_52)
	.align		4
.L_52:
        /*00ac*/ 	.word	index@(_ZN7cutlass13device_kernelIN5flash11enable_sm90INS1_16FlashAttnFwdSm90INS1_25CollectiveMainloopFwdSm90ILi2EN4cute5tupleIJNS5_1CILi1EEES8_S8_EEENS6_IJNS7_ILi128EEESA_NS7_ILi192EEEEEELi128ENS_6half_tEfNS_4arch4Sm90ELb0ELb0ELb0ELb1ELb0ELb0ELb0ELb1ELb1ELb1ELb0ELb0EEENS1_21CollectiveEpilogueFwdINS6_IJSA_SA_SA_EEES9_SD_SF_Li256ELb1ELb1ELb0ELb0EEENS1_36VarlenDynamicPersistentTileSchedulerILi128ELi128ELi256ELi128ELb0ELb1ELb1ELb0ELb1ELb1EEEEEEEEEvNT_6ParamsE)
        /*00b0*/ 	.word	0x000000a8


	//----- nvinfo : EIATTR_FRAME_SIZE
	.align		4
.L_53:
        /*00b4*/ 	.byte	0x04, 0x11
        /*00b6*/ 	.short	(.L_55 - .L_54)
	.align		4
.L_54:
        /*00b8*/ 	.word	index@(_ZN7cutlass13device_kernelIN5flash11enable_sm90INS1_16FlashAttnFwdSm90INS1_25CollectiveMainloopFwdSm90ILi2EN4cute5tupleIJNS5_1CILi1EEES8_S8_EEENS6_IJNS7_ILi128EEESA_NS7_ILi192EEEEEELi128ENS_6half_tEfNS_4arch4Sm90ELb0ELb0ELb0ELb1ELb0ELb0ELb0ELb1ELb1ELb1ELb0ELb0EEENS1_21CollectiveEpilogueFwdINS6_IJSA_SA_SA_EEES9_SD_SF_Li256ELb1ELb1ELb0ELb0EEENS1_36VarlenDynamicPersistentTileSchedulerILi128ELi128ELi256ELi128ELb0ELb1ELb1ELb0ELb1ELb1EEEEEEEEEvNT_6ParamsE)
        /*00bc*/ 	.word	0x00000060


	//----- nvinfo : EIATTR_REGCOUNT
	.align		4
.L_55:
        /*00c0*/ 	.byte	0x04, 0x2f
        /*00c2*/ 	.short	(.L_57 - .L_56)
	.align		4
.L_56:
        /*00c4*/ 	.word	index@(_ZN7cutlass13device_kernelIN5flash11enable_sm90INS1_16FlashAttnFwdSm90INS1_25CollectiveMainloopFwdSm90ILi2EN4cute5tupleIJNS5_1CILi2EEENS7_ILi1EEES9_EEENS6_IJNS7_ILi128EEESB_NS7_ILi192EEEEEELi128ENS_6half_tEfNS_4arch4Sm90ELb0ELb0ELb0ELb0ELb0ELb0ELb0ELb1ELb1ELb1ELb0ELb0EEENS1_21CollectiveEpilogueFwdINS6_IJSB_SB_SB_EEESA_SE_SG_Li256ELb0ELb1ELb0ELb0EEENS1_29StaticPersistentTileSchedulerILb0EEEEEEEEEvNT_6ParamsE)
        /*00c8*/ 	.word	0x000000a8


	//----- nvinfo : EIATTR_FRAME_SIZE
	.align		4
.L_57:
        /*00cc*/ 	.byte	0x04, 0x11
        /*00ce*/ 	.short	(.L_59 - .L_58)
	.align		4
.L_58:
        /*00d0*/ 	.word	index@(_ZN7cutlass13device_kernelIN5flash11enable_sm90INS1_16FlashAttnFwdSm90INS1_25CollectiveMainloopFwdSm90ILi2EN4cute5tupleIJNS5_1CILi2EEENS7_ILi1EEES9_EEENS6_IJNS7_ILi128EEESB_NS7_ILi192EEEEEELi128ENS_6half_tEfNS_4arch4Sm90ELb0ELb0ELb0ELb0ELb0ELb0ELb0ELb1ELb1ELb1ELb0ELb0EEENS1_21CollectiveEpilogueFwdINS6_IJSB_SB_SB_EEESA_SE_SG_Li256ELb0ELb1ELb0ELb0EEENS1_29StaticPersistentTileSchedulerILb0EEEEEEEEEvNT_6ParamsE)
        /*00d4*/ 	.word	0x00000038


	//----- nvinfo : EIATTR_REGCOUNT
	.align		4
.L_59:
        /*00d8*/ 	.byte	0x04, 0x2f
        /*00da*/ 	.short	(.L_61 - .L_60)
	.align		4
.L_60:
        /*00dc*/ 	.word	index@(_ZN7cutlass13device_kernelIN5flash11enable_sm90INS1_16FlashAttnFwdSm90INS1_25CollectiveMainloopFwdSm90ILi2EN4cute5tupleIJNS5_1CILi1EEES8_S8_EEENS6_IJNS7_ILi128EEESA_NS7_ILi192EEEEEELi128ENS_6half_tEfNS_4arch4Sm90ELb0ELb0ELb0ELb0ELb0ELb0ELb0ELb1ELb1ELb1ELb0ELb0EEENS1_21CollectiveEpilogueFwdINS6_IJSA_SA_SA_EEES9_SD_SF_Li256ELb0ELb1ELb0ELb0EEENS1_29StaticPersistentTileSchedulerILb0EEEEEEEEEvNT_6ParamsE)
        /*00e0*/ 	.word	0x000000a8


	//----- nvinfo : EIATTR_FRAME_SIZE
	.align		4
.L_61:
        /*00e4*/ 	.byte	0x04, 0x11
        /*00e6*/ 	.short	(.L_63 - .L_62)
	.align		4
.L_62:
        /*00e8*/ 	.word	index@(_ZN7cutlass13device_kernelIN5flash11enable_sm90INS1_16FlashAttnFwdSm90INS1_25CollectiveMainloopFwdSm90ILi2EN4cute5tupleIJNS5_1CILi1EEES8_S8_EEENS6_IJNS7_ILi128EEESA_NS7_ILi192EEEEEELi128ENS_6half_tEfNS_4arch4Sm90ELb0ELb0ELb0ELb0ELb0ELb0ELb0ELb1ELb1ELb1ELb0ELb0EEENS1_21CollectiveEpilogueFwdINS6_IJSA_SA_SA_EEES9_SD_SF_Li256ELb0ELb1ELb0ELb0EEENS1_29StaticPersistentTileSchedulerILb0EEEEEEEEEvNT_6ParamsE)
        /*00ec*/ 	.word	0x00000038


	//----- nvinfo : EIATTR_MIN_STACK_SIZE
	.align		4
.L_63:
        /*00f0*/ 	.byte	0x04, 0x12
        /*00f2*/ 	.short	(.L_65 - .L_64)
	.align		4
.L_64:
        /*00f4*/ 	.word	index@(_ZN7cutlass13device_kernelIN5flash11enable_sm90INS1_16FlashAttnFwdSm90INS1_25CollectiveMainloopFwdSm90ILi2EN4cute5tupleIJNS5_1CILi1EEES8_S8_EEENS6_IJNS7_ILi128EEESA_NS7_ILi192EEEEEELi128ENS_6half_tEfNS_4arch4Sm90ELb0ELb0ELb0ELb0ELb0ELb0ELb0ELb1ELb1ELb1ELb0ELb0EEENS1_21CollectiveEpilogueFwdINS6_IJSA_SA_SA_EEES9_SD_SF_Li256ELb0ELb1ELb0ELb0EEENS1_29StaticPersistentTileSchedulerILb0EEEEEEEEEvNT_6ParamsE)
        /*00f8*/ 	.word	0x00000038


	//----- nvinfo : EIATTR_MIN_STACK_SIZE
	.align		4
.L_65:
        /*00fc*/ 	.byte	0x04, 0x12
        /*00fe*/ 	.short	(.L_67 - .L_66)
	.align		4
.L_66:
        /*0100*/ 	.word	index@(_ZN7cutlass13device_kernelIN5flash11enable_sm90INS1_16FlashAttnFwdSm90INS1_25CollectiveMainloopFwdSm90ILi2EN4cute5tupleIJNS5_1CILi2EEENS7_ILi1EEES9_EEENS6_IJNS7_ILi128EEESB_NS7_ILi192EEEEEELi128ENS_6half_tEfNS_4arch4Sm90ELb0ELb0ELb0ELb0ELb0ELb0ELb0ELb1ELb1ELb1ELb0ELb0EEENS1_21CollectiveEpilogueFwdINS6_IJSB_SB_SB_EEESA_SE_SG_Li256ELb0ELb1ELb0ELb0EEENS1_29StaticPersistentTileSchedulerILb0EEEEEEEEEvNT_6ParamsE)
        /*0104*/ 	.word	0x00000038


	//----- nvinfo : EIATTR_MIN_STACK_SIZE
	.align		4
.L_67:
        /*0108*/ 	.byte	0x04, 0x12
        /*010a*/ 	.short	(.L_69 - .L_68)
	.align		4
.L_68:
        /*010c*/ 	.word	index@(_ZN7cutlass13device_kernelIN5flash11enable_sm90INS1_16FlashAttnFwdSm90INS1_25CollectiveMainloopFwdSm90ILi2EN4cute5tupleIJNS5_1CILi1EEES8_S8_EEENS6_IJNS7_ILi128EEESA_NS7_ILi192EEEEEELi128ENS_6half_tEfNS_4arch4Sm90ELb0ELb0ELb0ELb1ELb0ELb0ELb0ELb1ELb1ELb1ELb0ELb0EEENS1_21CollectiveEpilogueFwdINS6_IJSA_SA_SA_EEES9_SD_SF_Li256ELb1ELb1ELb0ELb0EEENS1_36VarlenDynamicPersistentTileSchedulerILi128ELi128ELi256ELi128ELb0ELb1ELb1ELb0ELb1ELb1EEEEEEEEEvNT_6ParamsE)
        /*0110*/ 	.word	0x00000060


	//----- nvinfo : EIATTR_MIN_STACK_SIZE
	.align		4
.L_69:
        /*0114*/ 	.byte	0x04, 0x12
        /*0116*/ 	.short	(.L_71 - .L_70)
	.align		4
.L_70:
        /*0118*/ 	.word	index@(_ZN7cutlass13device_kernelIN5flash11enable_sm90INS1_16FlashAttnFwdSm90INS1_25CollectiveMainloopFwdSm90ILi2EN4cute5tupleIJNS5_1CILi1EEES8_S8_EEENS6_IJNS7_ILi128EEESA_NS7_ILi192EEEEEELi128ENS_6half_tEfNS_4arch4Sm90ELb0ELb0ELb0ELb1ELb0ELb1ELb0ELb1ELb1ELb1ELb0ELb0EEENS1_21CollectiveEpilogueFwdINS6_IJSA_SA_SA_EEES9_SD_SF_Li256ELb1ELb1ELb0ELb0EEENS1_36VarlenDynamicPersistentTileSchedulerILi128ELi128ELi256ELi128ELb0ELb1ELb1ELb0ELb1ELb1EEEEEEEEEvNT_6ParamsE)
        /*011c*/ 	.word	0x00000090


	//----- nvinfo : EIATTR_MIN_STACK_SIZE
	.align		4
.L_71:
        /*0120*/ 	.byte	0x04, 0x12
        /*0122*/ 	.short	(.L_73 - .L_72)
	.align		4
.L_72:
        /*0124*/ 	.word	index@(_ZN7cutlass13device_kernelIN5flash11enable_sm90INS1_16FlashAttnFwdSm90INS1_25CollectiveMainloopFwdSm90ILi2EN4cute5tupleIJNS5_1CILi1EEES8_S8_EEENS6_IJNS7_ILi128EEENS7_ILi96EEENS7_ILi192EEEEEELi128ENS_6half_tEfNS_4arch4Sm90ELb0ELb1ELb0ELb0ELb0ELb0ELb0ELb1ELb1ELb1ELb0ELb0EEENS1_21CollectiveEpilogueFwdINS6_IJSA_SA_SB_EEES9_SE_SG_Li256ELb0ELb1ELb0ELb0EEENS1_30DynamicPersistentTileSchedulerILi256ELi128ELb0ELb1ELb1EEEEEEEEEvNT_6ParamsE)
        /*0128*/ 	.word	0x00000020


	//----- nvinfo : EIATTR_MIN_STACK_SIZE
	.align		4
.L_73:
        /*012c*/ 	.byte	0x04, 0x12
        /*012e*/ 	.short	(.L_75 - .L_74)
	.align		4
.L_74:
        /*0130*/ 	.word	index@(_ZN7cutlass13device_kernelIN5flash11enable_sm90INS1_16FlashAttnFwdSm90INS1_25CollectiveMainloopFwdSm90ILi2EN4cute5tupleIJNS5_1CILi1EEES8_S8_EEENS6_IJNS7_ILi128EEENS7_ILi96EEENS7_ILi192EEEEEELi128ENS_6half_tEfNS_4arch4Sm90ELb0ELb1ELb0ELb1ELb0ELb0ELb0ELb1ELb1ELb1ELb0ELb0EEENS1_21CollectiveEpilogueFwdINS6_IJSA_SA_SB_EEES9_SE_SG_Li256ELb1ELb1ELb0ELb0EEENS1_36VarlenDynamicPersistentTileSchedulerILi128ELi96ELi256ELi128ELb0ELb1ELb1ELb1ELb0ELb1EEEEEEEEEvNT_6ParamsE)
        /*0134*/ 	.word	0x00000050


	//----- nvinfo : EIATTR_MIN_STACK_SIZE
	.align		4
.L_75:
        /*0138*/ 	.byte	0x04, 0x12
        /*013a*/ 	.short	(.L_77 - .L_76)
	.align		4
.L_76:
        /*013c*/ 	.word	index@(_ZN7cutlass13device_kernelIN5flash11enable_sm90INS1_16FlashAttnFwdSm90INS1_25CollectiveMainloopFwdSm90ILi2EN4cute5tupleIJNS5_1CILi1EEES8_S8_EEENS6_IJNS7_ILi128EEENS7_ILi96EEENS7_ILi192EEEEEELi128ENS_6half_tEfNS_4arch4Sm90ELb0ELb1ELb0ELb1ELb0ELb1ELb0ELb1ELb1ELb1ELb0ELb0EEENS1_21CollectiveEpilogueFwdINS6_IJSA_SA_SB_EEES9_SE_SG_Li256ELb1ELb1ELb0ELb0EEENS1_36VarlenDynamicPersistentTileSchedulerILi128ELi96ELi256ELi128ELb0ELb1ELb1ELb1ELb0ELb1EEEEEEEEEvNT_6ParamsE)
        /*0140*/ 	.word	0x00000050


	//----- nvinfo : EIATTR_MIN_STACK_SIZE
	.align		4
.L_77:
        /*0144*/ 	.byte	0x04, 0x12
        /*0146*/ 	.short	(.L_79 - .L_78)
	.align		4
.L_78:
        /*0148*/ 	.word	index@(_ZN7cutlass13device_kernelIN5flash11enable_sm90INS1_16FlashAttnFwdSm90INS1_25CollectiveMainloopFwdSm90ILi2EN4cute5tupleIJNS5_1CILi1EEES8_S8_EEENS6_IJNS7_ILi128EEESA_NS7_ILi192EEEEEELi128ENS_6half_tEfNS_4arch4Sm90ELb1ELb0ELb0ELb0ELb0ELb0ELb0ELb1ELb1ELb1ELb0ELb0EEENS1_21CollectiveEpilogueFwdINS6_IJSA_SA_SA_EEES9_SD_SF_Li256ELb0ELb1ELb0ELb0EEENS1_30DynamicPersistentTileSchedulerILi256ELi128ELb0ELb1ELb1EEEEEEEEEvNT_6ParamsE)
        /*014c*/ 	.word	0x00000028


	//----- nvinfo : EIATTR_MIN_STACK_SIZE
	.align		4
.L_79:
        /*0150*/ 	.byte	0x04, 0x12
        /*0152*/ 	.short	(.L_81 - .L_80)
	.align		4
.L_80:
        /*0154*/ 	.word	index@(_ZN7cutlass13device_kernelIN5flash11enable_sm90INS1_16FlashAttnFwdSm90INS1_25CollectiveMainloopFwdSm90ILi2EN4cute5tupleIJNS5_1CILi1EEES8_S8_EEENS6_IJNS7_ILi128EEESA_NS7_ILi192EEEEEELi128ENS_6half_tEfNS_4arch4Sm90ELb1ELb0ELb0ELb1ELb0ELb0ELb0ELb1ELb1ELb1ELb0ELb0EEENS1_21CollectiveEpilogueFwdINS6_IJSA_SA_SA_EEES9_SD_SF_Li256ELb1ELb1ELb0ELb0EEENS1_36VarlenDynamicPersistentTileSchedulerILi128ELi128ELi256ELi128ELb0ELb1ELb1ELb1ELb1ELb1EEEEEEEEEvNT_6ParamsE)
        /*0158*/ 	.word	0x00000058


	//----- nvinfo : EIATTR_MIN_STACK_SIZE
	.align		4
.L_81:
        /*015c*/ 	.byte	0x04, 0x12
        /*015e*/ 	.short	(.L_83 - .L_82)
	.align		4
.L_82:
        /*0160*/ 	.word	index@(_ZN7cutlass13device_kernelIN5flash11enable_sm90INS1_16FlashAttnFwdSm90INS1_25CollectiveMainloopFwdSm90ILi2EN4cute5tupleIJNS5_1CILi1EEES8_S8_EEENS6_IJNS7_ILi128EEESA_NS7_ILi192EEEEEELi128ENS_6half_tEfNS_4arch4Sm90ELb1ELb0ELb0ELb1ELb0ELb1ELb0ELb1ELb1ELb1ELb0ELb0EEENS1_21CollectiveEpilogueFwdINS6_IJSA_SA_SA_EEES9_SD_SF_Li256ELb1ELb1ELb0ELb0EEENS1_36VarlenDynamicPersistentTileSchedulerILi128ELi128ELi256ELi128ELb0ELb1ELb1ELb1ELb1ELb1EEEEEEEEEvNT_6ParamsE)
        /*0164*/ 	.word	0x00000078
.L_83:


//--------------------- .nv.compat                --------------------------
	.section	.nv.compat,"",@"SHT_CUDA_COMPAT_INFO"
	.align	4
        /*0000*/ 	.byte	0x02, 0x09, 0x01, 0x00, 0x02, 0x02, 0x04, 0x00, 0x02, 0x05, 0x05, 0x00, 0x03, 0x07, 0x01, 0x01
        /*0010*/ 	.byte	0x02, 0x03, 0x01, 0x00, 0x02, 0x06, 0x01, 0x00, 0x04, 0x0b, 0x08, 0x00, 0x00, 0x00, 0x00, 0x00
        /*0020*/ 	.byte	0x00, 0x00, 0x00, 0x00


//--------------------- .nv.info._ZN7cutlass13device_kernelIN5flash11enable_sm90INS1_16FlashAttnFwdSm90INS1_25CollectiveMainloopFwdSm90ILi2EN4cute5tupleIJNS5_1CILi1EEES8_S8_EEENS6_IJNS7_ILi128EEESA_NS7_ILi192EEEEEELi128ENS_6half_tEfNS_4arch4Sm90ELb0ELb0ELb0ELb0ELb0ELb0ELb0ELb1ELb1ELb1ELb0ELb0EEENS1_21CollectiveEpilogueFwdINS6_IJSA_SA_SA_EEES9_SD_SF_Li256ELb0ELb1ELb0ELb0EEENS1_29StaticPersistentTileSchedulerILb0EEEEEEEEEvNT_6ParamsE --------------------------
	.section	.nv.info._ZN7cutlass13device_kernelIN5flash11enable_sm90INS1_16FlashAttnFwdSm90INS1_25CollectiveMainloopFwdSm90ILi2EN4cute5tupleIJNS5_1CILi1EEES8_S8_EEENS6_IJNS7_ILi128EEESA_NS7_ILi192EEEEEELi128ENS_6half_tEfNS_4arch4Sm90ELb0ELb0ELb0ELb0ELb0ELb0ELb0ELb1ELb1ELb1ELb0ELb0EEENS1_21CollectiveEpilogueFwdINS6_IJSA_SA_SA_EEES9_SD_SF_Li256ELb0ELb1ELb0ELb0EEENS1_29StaticPersistentTileSchedulerILb0EEEEEEEEEvNT_6ParamsE,"",@"SHT_CUDA_INFO"
	.sectionflags	@""
	.align	4


	//----- nvinfo : EIATTR_CUDA_API_VERSION
	.align		4
        /*0000*/ 	.byte	0x04, 0x37
        /*0002*/ 	.short	(.L_85 - .L_84)
.L_84:
        /*0004*/ 	.word	0x00000082


	//----- nvinfo : EIATTR_KPARAM_INFO
	.align		4
.L_85:
        /*0008*/ 	.byte	0x04, 0x17
        /*000a*/ 	.short	(.L_87 - .L_86)
.L_86:
        /*000c*/ 	.word	0x00000000
        /*0010*/ 	.short	0x0000
        /*0012*/ 	.short	0x0070
        /*0014*/ 	.byte	0x00, 0xf0, 0x01, 0x28


	//----- nvinfo : EIATTR_SPARSE_MMA_MASK
	.align		4
.L_87:
        /*0018*/ 	.byte	0x03, 0x50
        /*001a*/ 	.short	0x0000


	//----- nvinfo : EIATTR_MAXREG_COUNT
	.align		4
        /*001c*/ 	.byte	0x03, 0x1b
        /*001e*/ 	.short	0x00a8


	//----- nvinfo : EIATTR_NUM_BARRIERS
	.align		4
        /*0020*/ 	.byte	0x02, 0x4c
        /*0022*/ 	.byte	0x09
	.zero		1


	//----- nvinfo : EIATTR_EXTERNS
	.align		4
        /*0024*/ 	.byte	0x04, 0x0f
        /*0026*/ 	.short	(.L_89 - .L_88)


	//   ....[0]....
	.align		4
.L_88:
        /*0028*/ 	.word	index@(__assertfail)


	//----- nvinfo : EIATTR_ANNOTATIONS
	.align		4
.L_89:
        /*002c*/ 	.byte	0x04, 0x55
        /*002e*/ 	.short	(.L_91 - .L_90)


	//   ....[0]....
.L_90:
        /*0030*/ 	.word	0x00000001
        /*0034*/ 	.byte	0x30, 0x09, 0x00, 0x00, 0x01, 0x00, 0x00, 0x00, 0xf0, 0x09, 0x00, 0x00, 0x01, 0x00, 0x00, 0x00
        /* <DEDUP_REMOVED lines=27> */
        /*01f4*/ 	.byte	0x60, 0xbc, 0x00, 0x00, 0x01, 0x00, 0x00, 0x00, 0xb0, 0xbc, 0x00, 0x00


	//----- nvinfo : EIATTR_MERCURY_ISA_VERSION
	.align		4
.L_91:
        /*0200*/ 	.byte	0x03, 0x5f
        /*0202*/ 	.short	0x0101


	//----- nvinfo : EIATTR_INT_WARP_WIDE_INSTR_OFFSETS
	.align		4
        /*0204*/ 	.byte	0x04, 0x31
        /*0206*/ 	.short	(.L_93 - .L_92)


	//   ....[0]....
.L_92:
        /*0208*/ 	.word	0x00000120


	//   ....[1]....
        /*020c*/ 	.word	0x00000160


	//   ....[2]....
        /*0210*/ 	.word	0x00000220


	//----- nvinfo : EIATTR_COOP_GROUP_MASK_REGIDS
	.align		4
.L_93:
        /*0214*/ 	.byte	0x04, 0x29
        /*0216*/ 	.short	(.L_95 - .L_94)


	//   ....[0]....
.L_94:
        /*0218*/ 	.word	0xffffffff


	//   ....[1]....
        /*021c*/ 	.word	0xffffffff


	//   ....[2]....
        /*0220*/ 	.word	0xffffffff


	//   ....[3]....
        /*0224*/ 	.word	0xffffffff


	//   ....[4]....
        /*0228*/ 	.word	0xffffffff


	//   ....[5]....
        /*022c*/ 	.word	0xffffffff


	//   ....[6]....
        /*0230*/ 	.word	0xffffffff


	//   ....[7]....
        /*0234*/ 	.word	0xffffffff


	//   ....[8]....
        /*0238*/ 	.word	0xffffffff


	//   ....[9]....
        /*023c*/ 	.word	0xffffffff


	//   ....[10]....
        /*0240*/ 	.word	0xffffffff


	//   ....[11]....
        /*0244*/ 	.word	0xffffffff


	//   ....[12]....
        /*0248*/ 	.word	0xffffffff


	//   ....[13]....
        /*024c*/ 	.word	0xffffffff


	//   ....[14]....
        /*0250*/ 	.word	0xffffffff


	//   ....[15]....
        /*0254*/ 	.word	0xffffffff


	//   ....[16]....
        /*0258*/ 	.word	0xffffffff


	//   ....[17]....
        /*025c*/ 	.word	0xffffffff


	//   ....[18]....
        /*0260*/ 	.word	0xffffffff


	//   ....[19]....
        /*0264*/ 	.word	0xffffffff


	//   ....[20]....
        /*0268*/ 	.word	0xffffffff


	//   ....[21]....
        /*026c*/ 	.word	0xffffffff


	//   ....[22]....
        /*0270*/ 	.word	0xffffffff


	//   ....[23]....
        /*0274*/ 	.word	0xffffffff


	//   ....[24]....
        /*0278*/ 	.word	0xffffffff


	//   ....[25]....
        /*027c*/ 	.word	0xffffffff


	//   ....[26]....
        /*0280*/ 	.word	0xffffffff


	//   ....[27]....
        /*0284*/ 	.word	0xffffffff


	//   ....[28]....
        /*0288*/ 	.word	0xffffffff


	//   ....[29]....
        /*028c*/ 	.word	0xffffffff


	//   ....[30]....
        /*0290*/ 	.word	0xffffffff


	//   ....[31]....
        /*0294*/ 	.word	0xffffffff


	//   ....[32]....
        /*0298*/ 	.word	0xffffffff


	//   ....[33]....
        /*029c*/ 	.word	0xffffffff


	//   ....[34]....
        /*02a0*/ 	.word	0xffffffff


	//   ....[35]....
        /*02a4*/ 	.word	0xffffffff


	//   ....[36]....
        /*02a8*/ 	.word	0xffffffff


	//   ....[37]....
        /*02ac*/ 	.word	0xffffffff


	//   ....[38]....
        /*02b0*/ 	.word	0xffffffff


	//   ....[39]....
        /*02b4*/ 	.word	0xffffffff


	//   ....[40]....
        /*02b8*/ 	.word	0xffffffff


	//   ....[41]....
        /*02bc*/ 	.word	0xffffffff


	//   ....[42]....
        /*02c0*/ 	.word	0xffffffff


	//   ....[43]....
        /*02c4*/ 	.word	0xffffffff


	//   ....[44]....
        /*02c8*/ 	.word	0xffffffff


	//   ....[45]....
        /*02cc*/ 	.word	0xffffffff


	//   ....[46]....
        /*02d0*/ 	.word	0xffffffff


	//   ....[47]....
        /*02d4*/ 	.word	0xffffffff


	//   ....[48]....
        /*02d8*/ 	.word	0xffffffff


	//   ....[49]....
        /*02dc*/ 	.word	0xffffffff


	//   ....[50]....
        /*02e0*/ 	.word	0x0500000f


	//   ....[51]....
        /*02e4*/ 	.word	0x0500000f


	//   ....[52]....
        /*02e8*/ 	.word	0x0500000f


	//   ....[53]....
        /*02ec*/ 	.word	0x0500000f


	//   ....[54]....
        /*02f0*/ 	.word	0x0500000f


	//   ....[55]....
        /*02f4*/ 	.word	0x0500000f


	//   ....[56]....
        /*02f8*/ 	.word	0x0500000f


	//   ....[57]....
        /*02fc*/ 	.word	0x0500000f


	//   ....[58]....
        /*0300*/ 	.word	0x0500000f


	//   ....[59]....
        /*0304*/ 	.word	0x0500000f


	//   ....[60]....
        /*0308*/ 	.word	0x0500000f


	//   ....[61]....
        /*030c*/ 	.word	0x0500000f


	//   ....[62]....
        /*0310*/ 	.word	0x0500000f


	//   ....[63]....
        /*0314*/ 	.word	0x0500000f


	//   ....[64]....
        /*0318*/ 	.word	0x0500000f


	//   ....[65]....
        /*031c*/ 	.word	0x0500000f


	//   ....[66]....
        /*0320*/ 	.word	0x0500000f


	//   ....[67]....
        /*0324*/ 	.word	0x0500000f


	//----- nvinfo : EIATTR_COOP_GROUP_INSTR_OFFSETS
	.align		4
.L_95:
        /*0328*/ 	.byte	0x04, 0x28
        /*032a*/ 	.short	(.L_97 - .L_96)


	//   ....[0]....
.L_96:
        /*032c*/ 	.word	0x00000060


	//   ....[1]....
        /*0330*/ 	.word	0x00000130


	//   ....[2]....
        /*0334*/ 	.word	0x00000230


	//   ....[3]....
        /*0338*/ 	.word	0x000003a0


	//   ....[4]....
        /*033c*/ 	.word	0x00000500


	//   ....[5]....
        /*0340*/ 	.word	0x00000620


	//   ....[6]....
        /*0344*/ 	.word	0x00000780


	//   ....[7]....
        /*0348*/ 	.word	0x00000d70


	//   ....[8]....
        /*034c*/ 	.word	0x00002280


	//   ....[9]....
        /*0350*/ 	.word	0x00002380


	//   ....[10]....
        /*0354*/ 	.word	0x000029e0


	//   ....[11]....
        /*0358*/ 	.word	0x00002a80


	//   ....[12]....
        /*035c*/ 	.word	0x000045f0


	//   ....[13]....
        /*0360*/ 	.word	0x00004630


	//   ....[14]....
        /*0364*/ 	.word	0x00004b10


	//   ....[15]....
        /*0368*/ 	.word	0x00004c00


	//   ....[16]....
        /*036c*/ 	.word	0x00005f50


	//   ....[17]....
        /*0370*/ 	.word	0x00005f90


	//   ....[18]....
        /*0374*/ 	.word	0x000060b0


	//   ....[19]....
        /*0378*/ 	.word	0x000060d0


	//   ....[20]....
        /*037c*/ 	.word	0x00007210


	//   ....[21]....
        /*0380*/ 	.word	0x00007280


	//   ....[22]....
        /*0384*/ 	.word	0x000072b0


	//   ....[23]....
        /*0388*/ 	.word	0x000072f0


	//   ....[24]....
        /*038c*/ 	.word	0x00007790


	//   ....[25]....
        /*0390*/ 	.word	0x000077d0


	//   ....[26]....
        /*0394*/ 	.word	0x000078a0


	//   ....[27]....
        /*0398*/ 	.word	0x000078c0


	//   ....[28]....
        /*039c*/ 	.word	0x00007970


	//   ....[29]....
        /*03a0*/ 	.word	0x00007990


	//   ....[30]....
        /*03a4*/ 	.word	0x00007a50


	//   ....[31]....
        /*03a8*/ 	.word	0x00007a90


	//   ....[32]....
        /*03ac*/ 	.word	0x000084d0


	//   ....[33]....
        /*03b0*/ 	.word	0x00008f70


	//   ....[34]....
        /*03b4*/ 	.word	0x00008f80


	//   ....[35]....
        /*03b8*/ 	.word	0x00008fe0


	//   ....[36]....
        /*03bc*/ 	.word	0x00009020


	//   ....[37]....
        /*03c0*/ 	.word	0x000090f0


	//   ....[38]....
        /*03c4*/ 	.word	0x00009150


	//   ....[39]....
        /*03c8*/ 	.word	0x000091f0


	//   ....[40]....
        /*03cc*/ 	.word	0x00009200


	//   ....[41]....
        /*03d0*/ 	.word	0x00009290


	//   ....[42]....
        /*03d4*/ 	.word	0x000092a0


	//   ....[43]....
        /*03d8*/ 	.word	0x00009330


	//   ....[44]....
        /*03dc*/ 	.word	0x00009340


	//   ....[45]....
        /*03e0*/ 	.word	0x000093d0


	//   ....[46]....
        /*03e4*/ 	.word	0x000093e0


	//   ....[47]....
        /*03e8*/ 	.word	0x000093f0


	//   ....[48]....
        /*03ec*/ 	.word	0x00009400


	//   ....[49]....
        /*03f0*/ 	.word	0x0000bbe0


	//   ....[50]....
        /*03f4*/ 	.word	0x0000c0d0


	//   ....[51]....
        /*03f8*/ 	.word	0x0000c240


	//   ....[52]....
        /*03fc*/ 	.word	0x0000c2a0


	//   ....[53]....
        /*0400*/ 	.word	0x0000c360


	//   ....[54]....
        /*0404*/ 	.word	0x0000c470


	//   ....[55]....
        /*0408*/ 	.word	0x0000c4d0


	//   ....[56]....
        /*040c*/ 	.word	0x0000c5e0


	//   ....[57]....
        /*0410*/ 	.word	0x0000c640


	//   ....[58]....
        /*0414*/ 	.word	0x0000c770


	//   ....[59]....
        /*0418*/ 	.word	0x0000c7f0


	//   ....[60]....
        /*041c*/ 	.word	0x0000c8f0


	//   ....[61]....
        /*0420*/ 	.word	0x0000c950


	//   ....[62]....
        /*0424*/ 	.word	0x0000ca50


	//   ....[63]....
        /*0428*/ 	.word	0x0000cab0


	//   ....[64]....
        /*042c*/ 	.word	0x0000cba0


	//   ....[65]....
        /*0430*/ 	.word	0x0000cc00


	//   ....[66]....
        /*0434*/ 	.word	0x0000cce0


	//   ....[67]....
        /*0438*/ 	.word	0x0000d080


	//----- nvinfo : EIATTR_REG_RECONFIG
	.align		4
.L_97:
        /*043c*/ 	.byte	0x01, 0x54
	.zero		2


	//----- nvinfo : EIATTR_SYSCALL_OFFSETS
	.align		4
        /*0440*/ 	.byte	0x04, 0x46
        /*0442*/ 	.short	(.L_99 - .L_98)


	//   ....[0]....
.L_98:
        /*0444*/ 	.word	0x00001110


	//   ....[1]....
        /*0448*/ 	.word	0x000080f0


	//   ....[2]....
        /*044c*/ 	.word	0x00008230


	//   ....[3]....
        /*0450*/ 	.word	0x00008320


	//   ....[4]....
        /*0454*/ 	.word	0x00008b10


	//----- nvinfo : EIATTR_MBARRIER_INSTR_OFFSETS
	.align		4
.L_99:
        /*0458*/ 	.byte	0x04, 0x39
        /*045a*/ 	.short	(.L_101 - .L_100)


	//   ....[0]....
.L_100:
        /*045c*/ 	.word	0x00000250
        /*0460*/ 	.word	0x000000ff
        /*0464*/ 	.word	0x00034800
        /*0468*/ 	.short	0x0100
        /*046a*/ 	.byte	0x08
	.zero		1


	//   ....[1]....
        /*046c*/ 	.word	0x00000260
        /*0470*/ 	.word	0x000000ff
        /*0474*/ 	.word	0x00034820
        /*0478*/ 	.short	0x0100
        /*047a*/ 	.byte	0x08
	.zero		1


	//   ....[2]....
        /*047c*/ 	.word	0x00000350
        /*0480*/ 	.word	0x000000ff
        /*0484*/ 	.word	0x00034830
        /*0488*/ 	.short	0x0100
        /*048a*/ 	.byte	0x08
	.zero		1


	//   ....[3]....
        /*048c*/ 	.word	0x00000360
        /*0490*/ 	.word	0x000000ff
        /*0494*/ 	.word	0x00034840
        /*0498*/ 	.short	0x0100
        /*049a*/ 	.byte	0x08
	.zero		1


	//   ....[4]....
        /*049c*/ 	.word	0x00000370
        /*04a0*/ 	.word	0x000000ff
        /*04a4*/ 	.word	0x00034838
        /*04a8*/ 	.short	0x0100
        /*04aa*/ 	.byte	0x08
	.zero		1


	//   ....[5]....
        /*04ac*/ 	.word	0x00000380
        /*04b0*/ 	.word	0x000000ff
        /*04b4*/ 	.word	0x00034848
        /*04b8*/ 	.short	0x0100
        /*04ba*/ 	.byte	0x08
	.zero		1


	//   ....[6]....
        /*04bc*/ 	.word	0x000004b0
        /*04c0*/ 	.word	0x000000ff
        /*04c4*/ 	.word	0x00034850
        /*04c8*/ 	.short	0x0100
        /*04ca*/ 	.byte	0x08
	.zero		1


	//   ....[7]....
        /*04cc*/ 	.word	0x000004c0
        /*04d0*/ 	.word	0x000000ff
        /*04d4*/ 	.word	0x00034860
        /*04d8*/ 	.short	0x0100
        /*04da*/ 	.byte	0x08
	.zero		1


	//   ....[8]....
        /*04dc*/ 	.word	0x000004d0
        /*04e0*/ 	.word	0x000000ff
        /*04e4*/ 	.word	0x00034858
        /*04e8*/ 	.short	0x0100
        /*04ea*/ 	.byte	0x08
	.zero		1


	//   ....[9]....
        /*04ec*/ 	.word	0x000004e0
        /*04f0*/ 	.word	0x000000ff
        /*04f4*/ 	.word	0x00034868
        /*04f8*/ 	.short	0x0100
        /*04fa*/ 	.byte	0x08
	.zero		1


	//   ....[10]....
        /*04fc*/ 	.word	0x000005d0
        /*0500*/ 	.word	0x000000ff
        /*0504*/ 	.word	0x00034870
        /*0508*/ 	.short	0x0100
        /*050a*/ 	.byte	0x06
	.zero		1


	//   ....[11]....
        /*050c*/ 	.word	0x000005e0
        /*0510*/ 	.word	0x000000ff
        /*0514*/ 	.word	0x00034880
        /*0518*/ 	.short	0x0100
        /*051a*/ 	.byte	0x06
	.zero		1


	//   ....[12]....
        /*051c*/ 	.word	0x000005f0
        /*0520*/ 	.word	0x000000ff
        /*0524*/ 	.word	0x00034878
        /*0528*/ 	.short	0x0100
        /*052a*/ 	.byte	0x06
	.zero		1


	//   ....[13]....
        /*052c*/ 	.word	0x00000600
        /*0530*/ 	.word	0x000000ff
        /*0534*/ 	.word	0x00034888
        /*0538*/ 	.short	0x0100
        /*053a*/ 	.byte	0x06
	.zero		1


	//   ....[14]....
        /*053c*/ 	.word	0x00000730
        /*0540*/ 	.word	0x000000ff
        /*0544*/ 	.word	0x00034890
        /*0548*/ 	.short	0x0100
        /*054a*/ 	.byte	0x08
	.zero		1


	//   ....[15]....
        /*054c*/ 	.word	0x00000740
        /*0550*/ 	.word	0x000000ff
        /*0554*/ 	.word	0x000348a0
        /*0558*/ 	.short	0x0100
        /*055a*/ 	.byte	0x08
	.zero		1


	//   ....[16]....
        /*055c*/ 	.word	0x00000750
        /*0560*/ 	.word	0x000000ff
        /*0564*/ 	.word	0x00034898
        /*0568*/ 	.short	0x0100
        /*056a*/ 	.byte	0x08
	.zero		1


	//   ....[17]....
        /*056c*/ 	.word	0x00000760
        /*0570*/ 	.word	0x000000ff
        /*0574*/ 	.word	0x000348a8
        /*0578*/ 	.short	0x0100
        /*057a*/ 	.byte	0x08
	.zero		1


	//   ....[18]....
        /*057c*/ 	.word	0x00000890
        /*0580*/ 	.word	0x000000ff
        /*0584*/ 	.word	0x000348b0
        /*0588*/ 	.short	0x0100
        /*058a*/ 	.byte	0x08
	.zero		1


	//   ....[19]....
        /*058c*/ 	.word	0x000008a0
        /*0590*/ 	.word	0x000000ff
        /*0594*/ 	.word	0x000348c0
        /*0598*/ 	.short	0x0100
        /*059a*/ 	.byte	0x08
	.zero		1


	//   ....[20]....
        /*059c*/ 	.word	0x000008b0
        /*05a0*/ 	.word	0x000000ff
        /*05a4*/ 	.word	0x000348b8
        /*05a8*/ 	.short	0x0100
        /*05aa*/ 	.byte	0x08
	.zero		1


	//   ....[21]....
        /*05ac*/ 	.word	0x000008c0
        /*05b0*/ 	.word	0x000000ff
        /*05b4*/ 	.word	0x000348c8
        /*05b8*/ 	.short	0x0100
        /*05ba*/ 	.byte	0x08
	.zero		1


	//   ....[22]....
        /*05bc*/ 	.word	0x00001150
        /*05c0*/ 	.word	0x000000ff
        /*05c4*/ 	.word	0x00034800
        /*05c8*/ 	.short	0x010a
        /*05ca*/ 	.byte	0x26
	.zero		1


	//   ....[23]....
        /*05cc*/ 	.word	0x000011d0
        /*05d0*/ 	.word	0x00000006
        /*05d4*/ 	.word	0x00034830
        /*05d8*/ 	.short	0x010a
        /*05da*/ 	.byte	0x3f
	.zero		1


	//   ....[24]....
        /*05dc*/ 	.word	0x00001250
        /*05e0*/ 	.word	0x00000006
        /*05e4*/ 	.word	0x00034830
        /*05e8*/ 	.short	0x010a
        /*05ea*/ 	.byte	0x3f
	.zero		1


	//   ....[25]....
        /*05ec*/ 	.word	0x000023b0
        /*05f0*/ 	.word	0x00000006
        /*05f4*/ 	.word	0x00000000
        /*05f8*/ 	.short	0x0101
        /*05fa*/ 	.byte	0x3f
	.zero		1


	//   ....[26]....
        /*05fc*/ 	.word	0x00003970
        /*0600*/ 	.word	0x000000ff
        /*0604*/ 	.word	0x00034830
        /*0608*/ 	.short	0x010a
        /*060a*/ 	.byte	0x07
	.zero		1


	//   ....[27]....
        /*060c*/ 	.word	0x000039b0
        /*0610*/ 	.word	0x000000ff
        /*0614*/ 	.word	0x00034830
        /*0618*/ 	.short	0x010a
        /*061a*/ 	.byte	0x07
	.zero		1


	//   ....[28]....
        /*061c*/ 	.word	0x00004290
        /*0620*/ 	.word	0x000000ff
        /*0624*/ 	.word	0x00034850
        /*0628*/ 	.short	0x010a
        /*062a*/ 	.byte	0x0a
	.zero		1


	//   ....[29]....
        /*062c*/ 	.word	0x000042d0
        /*0630*/ 	.word	0x000000ff
        /*0634*/ 	.word	0x00034850
        /*0638*/ 	.short	0x010a
        /*063a*/ 	.byte	0x0a
	.zero		1


	//   ....[30]....
        /*063c*/ 	.word	0x00005430
        /*0640*/ 	.word	0x0000001b
        /*0644*/ 	.word	0x00000000
        /*0648*/ 	.short	0x0101
        /*064a*/ 	.byte	0x3f
	.zero		1


	//   ....[31]....
        /*064c*/ 	.word	0x000054a0
        /*0650*/ 	.word	0x0000001f
        /*0654*/ 	.word	0x00000000
        /*0658*/ 	.short	0x0101
        /*065a*/ 	.byte	0x3f
	.zero		1


	//   ....[32]....
        /*065c*/ 	.word	0x00005ec0
        /*0660*/ 	.word	0x000000ff
        /*0664*/ 	.word	0x00034850
        /*0668*/ 	.short	0x010a
        /*066a*/ 	.byte	0x0c
	.zero		1


	//   ....[33]....
        /*066c*/ 	.word	0x00005f00
        /*0670*/ 	.word	0x000000ff
        /*0674*/ 	.word	0x00034850
        /*0678*/ 	.short	0x010a
        /*067a*/ 	.byte	0x0c
	.zero		1


	//   ....[34]....
        /*067c*/ 	.word	0x00006bb0
        /*0680*/ 	.word	0x00000013
        /*0684*/ 	.word	0x00000000
        /*0688*/ 	.short	0x0101
        /*068a*/ 	.byte	0x3f
	.zero		1


	//   ....[35]....
        /*068c*/ 	.word	0x000077c0
        /*0690*/ 	.word	0x000000ff
        /*0694*/ 	.word	0x00000000
        /*0698*/ 	.short	0x0101
        /*069a*/ 	.byte	0x04
	.zero		1


	//   ....[36]....
        /*069c*/ 	.word	0x00008700
        /*06a0*/ 	.word	0x00000000
        /*06a4*/ 	.word	0x00034840
        /*06a8*/ 	.short	0x010a
        /*06aa*/ 	.byte	0x3f
	.zero		1


	//   ....[37]....
        /*06ac*/ 	.word	0x00009580
        /*06b0*/ 	.word	0x000000ff
        /*06b4*/ 	.word	0x00034800
        /*06b8*/ 	.short	0x0107
        /*06ba*/ 	.byte	0x24
	.zero		1


	//   ....[38]....
        /*06bc*/ 	.word	0x000095f0
        /*06c0*/ 	.word	0x000000ff
        /*06c4*/ 	.word	0x00034800
        /*06c8*/ 	.short	0x0101
        /*06ca*/ 	.byte	0x24
	.zero		1


	//   ....[39]....
        /*06cc*/ 	.word	0x00009620
        /*06d0*/ 	.word	0x000000ff
        /*06d4*/ 	.word	0x00034820
        /*06d8*/ 	.short	0x010a
        /*06da*/ 	.byte	0x24
	.zero		1


	//   ....[40]....
        /*06dc*/ 	.word	0x00009940
        /*06e0*/ 	.word	0x00000003
        /*06e4*/ 	.word	0x00034840
        /*06e8*/ 	.short	0x010a
        /*06ea*/ 	.byte	0x3f
	.zero		1


	//   ....[41]....
        /*06ec*/ 	.word	0x00009dc0
        /*06f0*/ 	.word	0x00000003
        /*06f4*/ 	.word	0x00000060
        /*06f8*/ 	.short	0x010a
        /*06fa*/ 	.byte	0x3f
	.zero		1


	//   ....[42]....
        /*06fc*/ 	.word	0x0000a410
        /*0700*/ 	.word	0x00000003
        /*0704*/ 	.word	0x00034840
        /*0708*/ 	.short	0x010a
        /*070a*/ 	.byte	0x3f
	.zero		1


	//   ....[43]....
        /*070c*/ 	.word	0x0000a890
        /*0710*/ 	.word	0x00000002
        /*0714*/ 	.word	0x00000060
        /*0718*/ 	.short	0x010a
        /*071a*/ 	.byte	0x3f
	.zero		1


	//   ....[44]....
        /*071c*/ 	.word	0x0000ae20
        /*0720*/ 	.word	0x00000002
        /*0724*/ 	.word	0x00034840
        /*0728*/ 	.short	0x010a
        /*072a*/ 	.byte	0x3f
	.zero		1


	//   ....[45]....
        /*072c*/ 	.word	0x0000b2a0
        /*0730*/ 	.word	0x00000002
        /*0734*/ 	.word	0x00000060
        /*0738*/ 	.short	0x010a
        /*073a*/ 	.byte	0x3f
	.zero		1


	//   ....[46]....
        /*073c*/ 	.word	0x0000b6e0
        /*0740*/ 	.word	0x00000003
        /*0744*/ 	.word	0x00034860
        /*0748*/ 	.short	0x010a
        /*074a*/ 	.byte	0x3f
	.zero		1


	//   ....[47]....
        /*074c*/ 	.word	0x0000bb60
        /*0750*/ 	.word	0x00000000
        /*0754*/ 	.word	0x00034820
        /*0758*/ 	.short	0x010a
        /*075a*/ 	.byte	0x3f
	.zero		1


	//   ....[48]....
        /*075c*/ 	.word	0x0000bd30
        /*0760*/ 	.word	0x00000006
        /*0764*/ 	.word	0x00000000
        /*0768*/ 	.short	0x010a
        /*076a*/ 	.byte	0x3f
	.zero		1


	//   ....[49]....
        /*076c*/ 	.word	0x0000bd80
        /*0770*/ 	.word	0x00000003
        /*0774*/ 	.word	0x00000000
        /*0778*/ 	.short	0x010a
        /*077a*/ 	.byte	0x3f
	.zero		1


	//   ....[50]....
        /*077c*/ 	.word	0x0000bde0
        /*0780*/ 	.word	0x00000012
        /*0784*/ 	.word	0x00000000
        /*0788*/ 	.short	0x010a
        /*078a*/ 	.byte	0x3f
	.zero		1


	//   ....[51]....
        /*078c*/ 	.word	0x0000be10
        /*0790*/ 	.word	0x00000003
        /*0794*/ 	.word	0x00000000
        /*0798*/ 	.short	0x010a
        /*079a*/ 	.byte	0x3f
	.zero		1


	//   ....[52]....
        /*079c*/ 	.word	0x0000be80
        /*07a0*/ 	.word	0x00000003
        /*07a4*/ 	.word	0x00034800
        /*07a8*/ 	.short	0x010a
        /*07aa*/ 	.byte	0x3f
	.zero		1


	//   ....[53]....
        /*07ac*/ 	.word	0x0000bed0
        /*07b0*/ 	.word	0x00000006
        /*07b4*/ 	.word	0x00034830
        /*07b8*/ 	.short	0x010a
        /*07ba*/ 	.byte	0x3f
	.zero		1


	//   ....[54]....
        /*07bc*/ 	.word	0x0000bf30
        /*07c0*/ 	.word	0x00000003
        /*07c4*/ 	.word	0x00034830
        /*07c8*/ 	.short	0x010a
        /*07ca*/ 	.byte	0x3f
	.zero		1


	//   ....[55]....
        /*07cc*/ 	.word	0x0000bf90
        /*07d0*/ 	.word	0x00000003
        /*07d4*/ 	.word	0x00034850
        /*07d8*/ 	.short	0x010a
        /*07da*/ 	.byte	0x3f
	.zero		1


	//   ....[56]....
        /*07dc*/ 	.word	0x0000bff0
        /*07e0*/ 	.word	0x00000005
        /*07e4*/ 	.word	0x00034850
        /*07e8*/ 	.short	0x010a
        /*07ea*/ 	.byte	0x3f
	.zero		1


	//   ....[57]....
        /*07ec*/ 	.word	0x0000c190
        /*07f0*/ 	.word	0x00000000
        /*07f4*/ 	.word	0x00034840
        /*07f8*/ 	.short	0x010a
        /*07fa*/ 	.byte	0x3f
	.zero		1


	//   ....[58]....
        /*07fc*/ 	.word	0x0000cd20
        /*0800*/ 	.word	0x0000000e
        /*0804*/ 	.word	0x00034820
        /*0808*/ 	.short	0x010a
        /*080a*/ 	.byte	0x3f
	.zero		1


	//   ....[59]....
        /*080c*/ 	.word	0x0000cd70
        /*0810*/ 	.word	0x00000003
        /*0814*/ 	.word	0x00034840
        /*0818*/ 	.short	0x010a
        /*081a*/ 	.byte	0x3f
	.zero		1


	//   ....[60]....
        /*081c*/ 	.word	0x0000cdc0
        /*0820*/ 	.word	0x00000003
        /*0824*/ 	.word	0x00000060
        /*0828*/ 	.short	0x010a
        /*082a*/ 	.byte	0x3f
	.zero		1


	//   ....[61]....
        /*082c*/ 	.word	0x0000ce10
        /*0830*/ 	.word	0x00000003
        /*0834*/ 	.word	0x00034840
        /*0838*/ 	.short	0x010a
        /*083a*/ 	.byte	0x3f
	.zero		1


	//   ....[62]....
        /*083c*/ 	.word	0x0000ce60
        /*0840*/ 	.word	0x00000002
        /*0844*/ 	.word	0x00000060
        /*0848*/ 	.short	0x010a
        /*084a*/ 	.byte	0x3f
	.zero		1


	//   ....[63]....
        /*084c*/ 	.word	0x0000ceb0
        /*0850*/ 	.word	0x00000002
        /*0854*/ 	.word	0x00034840
        /*0858*/ 	.short	0x010a
        /*085a*/ 	.byte	0x3f
	.zero		1


	//   ....[64]....
        /*085c*/ 	.word	0x0000cf00
        /*0860*/ 	.word	0x00000002
        /*0864*/ 	.word	0x00000060
        /*0868*/ 	.short	0x010a
        /*086a*/ 	.byte	0x3f
	.zero		1


	//   ....[65]....
        /*086c*/ 	.word	0x0000cf50
        /*0870*/ 	.word	0x00000003
        /*0874*/ 	.word	0x00034860
        /*0878*/ 	.short	0x010a
        /*087a*/ 	.byte	0x3f
	.zero		1


	//   ....[66]....
        /*087c*/ 	.word	0x0000cfa0
        /*0880*/ 	.word	0x00000000
        /*0884*/ 	.word	0x00034820
        /*0888*/ 	.short	0x010a
        /*088a*/ 	.byte	0x3f
	.zero		1


	//   ....[67]....
        /*088c*/ 	.word	0x0000d140
        /*0890*/ 	.word	0x00000006
        /*0894*/ 	.word	0x00000000
        /*0898*/ 	.short	0x010a
        /*089a*/ 	.byte	0x3f
	.zero		1


	//   ....[68]....
        /*089c*/ 	.word	0x0000d190
        /*08a0*/ 	.word	0x00000003
        /*08a4*/ 	.word	0x00000000
        /*08a8*/ 	.short	0x010a
        /*08aa*/ 	.byte	0x3f
	.zero		1


	//   ....[69]....
        /*08ac*/ 	.word	0x0000d1e0
        /*08b0*/ 	.word	0x00000012
        /*08b4*/ 	.word	0x00000000
        /*08b8*/ 	.short	0x010a
        /*08ba*/ 	.byte	0x3f
	.zero		1


	//----- nvinfo : EIATTR_NUM_MBARRIERS
	.align		4
.L_101:
        /*08bc*/ 	.byte	0x03, 0x38
        /*08be*/ 	.short	0x0016


	//----- nvinfo : EIATTR_EXIT_INSTR_OFFSETS
	.align		4
        /*08c0*/ 	.byte	0x04, 0x1c
        /*08c2*/ 	.short	(.L_103 - .L_102)


	//   ....[0]....
.L_102:
        /*08c4*/ 	.word	0x000009e0


	//   ....[1]....
        /*08c8*/ 	.word	0x00007b80


	//   ....[2]....
        /*08cc*/ 	.word	0x0000be60


	//----- nvinfo : EIATTR_MAX_THREADS
	.align		4
.L_103:
        /*08d0*/ 	.byte	0x04, 0x05
        /*08d2*/ 	.short	(.L_105 - .L_104)
.L_104:
        /*08d4*/ 	.word	0x00000180
        /*08d8*/ 	.word	0x00000001
        /*08dc*/ 	.word	0x00000001


	//----- nvinfo : EIATTR_CRS_STACK_SIZE
	.align		4
.L_105:
        /*08e0*/ 	.byte	0x04, 0x1e
        /*08e2*/ 	.short	(.L_107 - .L_106)
.L_106:
        /*08e4*/ 	.word	0x00000000


	//----- nvinfo : EIATTR_CBANK_PARAM_SIZE
	.align		4
.L_107:
        /*08e8*/ 	.byte	0x03, 0x19
        /*08ea*/ 	.short	0x0a70


	//----- nvinfo : EIATTR_PARAM_CBANK
	.align		4
        /*08ec*/ 	.byte	0x04, 0x0a
        /*08ee*/ 	.short	(.L_109 - .L_108)
	.align		4
.L_108:
        /*08f0*/ 	.word	index@(.nv.constant0._ZN7cutlass13device_kernelIN5flash11enable_sm90INS1_16FlashAttnFwdSm90INS1_25CollectiveMainloopFwdSm90ILi2EN4cute5tupleIJNS5_1CILi1EEES8_S8_EEENS6_IJNS7_ILi128EEESA_NS7_ILi192EEEEEELi128ENS_6half_tEfNS_4arch4Sm90ELb0ELb0ELb0ELb0ELb0ELb0ELb0ELb1ELb1ELb1ELb0ELb0EEENS1_21CollectiveEpilogueFwdINS6_IJSA_SA_SA_EEES9_SD_SF_Li256ELb0ELb1ELb0ELb0EEENS1_29StaticPersistentTileSchedulerILb0EEEEEEEEEvNT_6ParamsE)
        /*08f4*/ 	.short	0x0210
        /*08f6*/ 	.short	0x0a70


	//----- nvinfo : EIATTR_SW_WAR
	.align		4
.L_109:
        /*08f8*/ 	.byte	0x04, 0x36
        /*08fa*/ 	.short	(.L_111 - .L_110)
.L_110:
        /*08fc*/ 	.word	0x00000008
.L_111:


//--------------------- .nv.info._ZN7cutlass13device_kernelIN5flash11enable_sm90INS1_16FlashAttnFwdSm90INS1_25CollectiveMainloopFwdSm90ILi2EN4cute5tupleIJNS5_1CILi2EEENS7_ILi1EEES9_EEENS6_IJNS7_ILi128EEESB_NS7_ILi192EEEEEELi128ENS_6half_tEfNS_4arch4Sm90ELb0ELb0ELb0ELb0ELb0ELb0ELb0ELb1ELb1ELb1ELb0ELb0EEENS1_21CollectiveEpilogueFwdINS6_IJSB_SB_SB_EEESA_SE_SG_Li256ELb0ELb1ELb0ELb0EEENS1_29StaticPersistentTileSchedulerILb0EEEEEEEEEvNT_6ParamsE --------------------------
	.section	.nv.info._ZN7cutlass13device_kernelIN5flash11enable_sm90INS1_16FlashAttnFwdSm90INS1_25CollectiveMainloopFwdSm90ILi2EN4cute5tupleIJNS5_1CILi2EEENS7_ILi1EEES9_EEENS6_IJNS7_ILi128EEESB_NS7_ILi192EEEEEELi128ENS_6half_tEfNS_4arch4Sm90ELb0ELb0ELb0ELb0ELb0ELb0ELb0ELb1ELb1ELb1ELb0ELb0EEENS1_21CollectiveEpilogueFwdINS6_IJSB_SB_SB_EEESA_SE_SG_Li256ELb0ELb1ELb0ELb0EEENS1_29StaticPersistentTileSchedulerILb0EEEEEEEEEvNT_6ParamsE,"",@"SHT_CUDA_INFO"
	.sectionflags	@""
	.align	4


	//----- nvinfo : EIATTR_CUDA_API_VERSION
	.align		4
        /*0000*/ 	.byte	0x04, 0x37
        /*0002*/ 	.short	(.L_113 - .L_112)
.L_112:
        /*0004*/ 	.word	0x00000082


	//----- nvinfo : EIATTR_KPARAM_INFO
	.align		4
.L_113:
        /*0008*/ 	.byte	0x04, 0x17
        /*000a*/ 	.short	(.L_115 - .L_114)
.L_114:
        /*000c*/ 	.word	0x00000000
        /*0010*/ 	.short	0x0000
        /*0012*/ 	.short	0x0070
        /*0014*/ 	.byte	0x00, 0xf0, 0x01, 0x28


	//----- nvinfo : EIATTR_SPARSE_MMA_MASK
	.align		4
.L_115:
        /*0018*/ 	.byte	0x03, 0x50
        /*001a*/ 	.short	0x0000


	//----- nvinfo : EIATTR_MAXREG_COUNT
	.align		4
        /*001c*/ 	.byte	0x03, 0x1b
        /*001e*/ 	.short	0x00a8


	//----- nvinfo : EIATTR_NUM_BARRIERS
	.align		4
        /*0020*/ 	.byte	0x02, 0x4c
        /*0022*/ 	.byte	0x09
	.zero		1


	//----- nvinfo : EIATTR_EXTERNS
	.align		4
        /*0024*/ 	.byte	0x04, 0x0f
        /*0026*/ 	.short	(.L_117 - .L_116)


	//   ....[0]....
	.align		4
.L_116:
        /*0028*/ 	.word	index@(__assertfail)


	//----- nvinfo : EIATTR_ANNOTATIONS
	.align		4
.L_117:
        /*002c*/ 	.byte	0x04, 0x55
        /*002e*/ 	.short	(.L_119 - .L_118)


	//   ....[0]....
.L_118:
        /* <DEDUP_REMOVED lines=30> */
        /*0204*/ 	.byte	0xe0, 0xc4, 0x00, 0x00


	//----- nvinfo : EIATTR_MERCURY_ISA_VERSION
	.align		4
.L_119:
        /*0208*/ 	.byte	0x03, 0x5f
        /*020a*/ 	.short	0x0101


	//----- nvinfo : EIATTR_INT_WARP_WIDE_INSTR_OFFSETS
	.align		4
        /*020c*/ 	.byte	0x04, 0x31
        /*020e*/ 	.short	(.L_121 - .L_120)


	//   ....[0]....
.L_120:
        /*0210*/ 	.word	0x00000130


	//   ....[1]....
        /*0214*/ 	.word	0x00000170


	//   ....[2]....
        /*0218*/ 	.word	0x000001e0


	//----- nvinfo : EIATTR_COOP_GROUP_MASK_REGIDS
	.align		4
.L_121:
        /*021c*/ 	.byte	0x04, 0x29
        /*021e*/ 	.short	(.L_123 - .L_122)


	//   ....[0]....
.L_122:
        /*0220*/ 	.word	0xffffffff


	//   ....[1]....
        /*0224*/ 	.word	0xffffffff


	//   ....[2]....
        /*0228*/ 	.word	0xffffffff


	//   ....[3]....
        /*022c*/ 	.word	0xffffffff


	//   ....[4]....
        /*0230*/ 	.word	0xffffffff


	//   ....[5]....
        /*0234*/ 	.word	0xffffffff


	//   ....[6]....
        /*0238*/ 	.word	0xffffffff


	//   ....[7]....
        /*023c*/ 	.word	0xffffffff


	//   ....[8]....
        /*0240*/ 	.word	0xffffffff


	//   ....[9]....
        /*0244*/ 	.word	0xffffffff


	//   ....[10]....
        /*0248*/ 	.word	0xffffffff


	//   ....[11]....
        /*024c*/ 	.word	0xffffffff


	//   ....[12]....
        /*0250*/ 	.word	0xffffffff


	//   ....[13]....
        /*0254*/ 	.word	0xffffffff


	//   ....[14]....
        /*0258*/ 	.word	0xffffffff


	//   ....[15]....
        /*025c*/ 	.word	0xffffffff


	//   ....[16]....
        /*0260*/ 	.word	0xffffffff


	//   ....[17]....
        /*0264*/ 	.word	0xffffffff


	//   ....[18]....
        /*0268*/ 	.word	0xffffffff


	//   ....[19]....
        /*026c*/ 	.word	0xffffffff


	//   ....[20]....
        /*0270*/ 	.word	0xffffffff


	//   ....[21]....
        /*0274*/ 	.word	0xffffffff


	//   ....[22]....
        /*0278*/ 	.word	0xffffffff


	//   ....[23]....
        /*027c*/ 	.word	0xffffffff


	//   ....[24]....
        /*0280*/ 	.word	0xffffffff


	//   ....[25]....
        /*0284*/ 	.word	0xffffffff


	//   ....[26]....
        /*0288*/ 	.word	0xffffffff


	//   ....[27]....
        /*028c*/ 	.word	0xffffffff


	//   ....[28]....
        /*0290*/ 	.word	0xffffffff


	//   ....[29]....
        /*0294*/ 	.word	0xffffffff


	//   ....[30]....
        /*0298*/ 	.word	0xffffffff


	//   ....[31]....
        /*029c*/ 	.word	0xffffffff


	//   ....[32]....
        /*02a0*/ 	.word	0xffffffff


	//   ....[33]....
        /*02a4*/ 	.word	0xffffffff


	//   ....[34]....
        /*02a8*/ 	.word	0xffffffff


	//   ....[35]....
        /*02ac*/ 	.word	0xffffffff


	//   ....[36]....
        /*02b0*/ 	.word	0xffffffff


	//   ....[37]....
        /*02b4*/ 	.word	0xffffffff


	//   ....[38]....
        /*02b8*/ 	.word	0xffffffff


	//   ....[39]....
        /*02bc*/ 	.word	0xffffffff


	//   ....[40]....
        /*02c0*/ 	.word	0xffffffff


	//   ....[41]....
        /*02c4*/ 	.word	0xffffffff


	//   ....[42]....
        /*02c8*/ 	.word	0xffffffff


	//   ....[43]....
        /*02cc*/ 	.word	0xffffffff


	//   ....[44]....
        /*02d0*/ 	.word	0xffffffff


	//   ....[45]....
        /*02d4*/ 	.word	0xffffffff


	//   ....[46]....
        /*02d8*/ 	.word	0xffffffff


	//   ....[47]....
        /*02dc*/ 	.word	0xffffffff


	//   ....[48]....
        /*02e0*/ 	.word	0xffffffff


	//   ....[49]....
        /*02e4*/ 	.word	0xffffffff


	//   ....[50]....
        /*02e8*/ 	.word	0xffffffff


	//   ....[51]....
        /*02ec*/ 	.word	0x0500000f


	//   ....[52]....
        /*02f0*/ 	.word	0x0500000f


	//   ....[53]....
        /*02f4*/ 	.word	0x0500000f


	//   ....[54]....
        /*02f8*/ 	.word	0x0500000f


	//   ....[55]....
        /*02fc*/ 	.word	0x0500000f


	//   ....[56]....
        /*0300*/ 	.word	0x0500000f


	//   ....[57]....
        /*0304*/ 	.word	0x0500000f


	//   ....[58]....
        /*0308*/ 	.word	0x0500000f


	//   ....[59]....
        /*030c*/ 	.word	0x0500000f


	//   ....[60]....
        /*0310*/ 	.word	0x0500000f


	//   ....[61]....
        /*0314*/ 	.word	0x0500000f


	//   ....[62]....
        /*0318*/ 	.word	0x0500000f


	//   ....[63]....
        /*031c*/ 	.word	0x0500000f


	//   ....[64]....
        /*0320*/ 	.word	0x0500000f


	//   ....[65]....
        /*0324*/ 	.word	0x0500000f


	//   ....[66]....
        /*0328*/ 	.word	0x0500000f


	//   ....[67]....
        /*032c*/ 	.word	0x0500000f


	//   ....[68]....
        /*0330*/ 	.word	0x0500000f


	//----- nvinfo : EIATTR_COOP_GROUP_INSTR_OFFSETS
	.align		4
.L_123:
        /*0334*/ 	.byte	0x04, 0x28
        /*0336*/ 	.short	(.L_125 - .L_124)


	//   ....[0]....
.L_124:
        /*0338*/ 	.word	0x00000060


	//   ....[1]....
        /*033c*/ 	.word	0x00000140


	//   ....[2]....
        /*0340*/ 	.word	0x00000190


	//   ....[3]....
        /*0344*/ 	.word	0x000003d0


	//   ....[4]....
        /*0348*/ 	.word	0x00000600


	//   ....[5]....
        /*034c*/ 	.word	0x00000830


	//   ....[6]....
        /*0350*/ 	.word	0x00000ac0


	//   ....[7]....
        /*0354*/ 	.word	0x00000dd0


	//   ....[8]....
        /*0358*/ 	.word	0x000012d0


	//   ....[9]....
        /*035c*/ 	.word	0x00002600


	//   ....[10]....
        /*0360*/ 	.word	0x00002700


	//   ....[11]....
        /*0364*/ 	.word	0x00002d30


	//   ....[12]....
        /*0368*/ 	.word	0x00002dd0


	//   ....[13]....
        /*036c*/ 	.word	0x00004ba0


	//   ....[14]....
        /*0370*/ 	.word	0x00004bb0


	//   ....[15]....
        /*0374*/ 	.word	0x00004be0


	//   ....[16]....
        /*0378*/ 	.word	0x00004c00


	//   ....[17]....
        /*037c*/ 	.word	0x00006110


	//   ....[18]....
        /*0380*/ 	.word	0x00006140


	//   ....[19]....
        /*0384*/ 	.word	0x000061f0


	//   ....[20]....
        /*0388*/ 	.word	0x00006200


	//   ....[21]....
        /*038c*/ 	.word	0x00007370


	//   ....[22]....
        /*0390*/ 	.word	0x000073c0


	//   ....[23]....
        /*0394*/ 	.word	0x00007430


	//   ....[24]....
        /*0398*/ 	.word	0x000074a0


	//   ....[25]....
        /*039c*/ 	.word	0x000079e0


	//   ....[26]....
        /*03a0*/ 	.word	0x00007a10


	//   ....[27]....
        /*03a4*/ 	.word	0x00007ae0


	//   ....[28]....
        /*03a8*/ 	.word	0x00007b00


	//   ....[29]....
        /*03ac*/ 	.word	0x00007bb0


	//   ....[30]....
        /*03b0*/ 	.word	0x00007bd0


	//   ....[31]....
        /*03b4*/ 	.word	0x00007c90


	//   ....[32]....
        /*03b8*/ 	.word	0x00007cd0


	//   ....[33]....
        /*03bc*/ 	.word	0x000087a0


	//   ....[34]....
        /*03c0*/ 	.word	0x000092d0


	//   ....[35]....
        /*03c4*/ 	.word	0x00009300


	//   ....[36]....
        /*03c8*/ 	.word	0x000093f0


	//   ....[37]....
        /*03cc*/ 	.word	0x00009400


	//   ....[38]....
        /*03d0*/ 	.word	0x000094b0


	//   ....[39]....
        /*03d4*/ 	.word	0x000094c0


	//   ....[40]....
        /*03d8*/ 	.word	0x00009570


	//   ....[41]....
        /*03dc*/ 	.word	0x00009580


	//   ....[42]....
        /*03e0*/ 	.word	0x00009630


	//   ....[43]....
        /*03e4*/ 	.word	0x00009640


	//   ....[44]....
        /*03e8*/ 	.word	0x000096f0


	//   ....[45]....
        /*03ec*/ 	.word	0x00009700


	//   ....[46]....
        /*03f0*/ 	.word	0x000097a0


	//   ....[47]....
        /*03f4*/ 	.word	0x000097b0


	//   ....[48]....
        /*03f8*/ 	.word	0x000097c0


	//   ....[49]....
        /*03fc*/ 	.word	0x000097d0


	//   ....[50]....
        /*0400*/ 	.word	0x0000c3f0


	//   ....[51]....
        /*0404*/ 	.word	0x0000c900


	//   ....[52]....
        /*0408*/ 	.word	0x0000ca70


	//   ....[53]....
        /*040c*/ 	.word	0x0000cad0


	//   ....[54]....
        /*0410*/ 	.word	0x0000cb90


	//   ....[55]....
        /*0414*/ 	.word	0x0000ccb0


	//   ....[56]....
        /*0418*/ 	.word	0x0000cd10


	//   ....[57]....
        /*041c*/ 	.word	0x0000ce30


	//   ....[58]....
        /*0420*/ 	.word	0x0000ce90


	//   ....[59]....
        /*0424*/ 	.word	0x0000cfb0


	//   ....[60]....
        /*0428*/ 	.word	0x0000d010


	//   ....[61]....
        /*042c*/ 	.word	0x0000d130


	//   ....[62]....
        /*0430*/ 	.word	0x0000d190


	//   ....[63]....
        /*0434*/ 	.word	0x0000d2b0


	//   ....[64]....
        /*0438*/ 	.word	0x0000d310


	//   ....[65]....
        /*043c*/ 	.word	0x0000d420


	//   ....[66]....
        /*0440*/ 	.word	0x0000d480


	//   ....[67]....
        /*0444*/ 	.word	0x0000d520


	//   ....[68]....
        /*0448*/ 	.word	0x0000d930


	//----- nvinfo : EIATTR_REG_RECONFIG
	.align		4
.L_125:
        /*044c*/ 	.byte	0x01, 0x54
	.zero		2


	//----- nvinfo : EIATTR_SYSCALL_OFFSETS
	.align		4
        /*0450*/ 	.byte	0x04, 0x46
        /*0452*/ 	.short	(.L_127 - .L_126)


	//   ....[0]....
.L_126:
        /*0454*/ 	.word	0x00001670


	//   ....[1]....
        /*0458*/ 	.word	0x000083d0


	//   ....[2]....
        /*045c*/ 	.word	0x00008510


	//   ....[3]....
        /*0460*/ 	.word	0x00008600


	//   ....[4]....
        /*0464*/ 	.word	0x00008e80


	//----- nvinfo : EIATTR_MBARRIER_INSTR_OFFSETS
	.align		4
.L_127:
        /*0468*/ 	.byte	0x04, 0x39
        /*046a*/ 	.short	(.L_129 - .L_128)


	//   ....[0]....
.L_128:
        /*046c*/ 	.word	0x00000270
        /*0470*/ 	.word	0x000000ff
        /*0474*/ 	.word	0x00034800
        /*0478*/ 	.short	0x0100
        /*047a*/ 	.byte	0x08
	.zero		1


	//   ....[1]....
        /*047c*/ 	.word	0x00000280
        /*0480*/ 	.word	0x000000ff
        /*0484*/ 	.word	0x00034820
        /*0488*/ 	.short	0x0100
        /*048a*/ 	.byte	0x08
	.zero		1


	//   ....[2]....
        /*048c*/ 	.word	0x00000370
        /*0490*/ 	.word	0x000000ff
        /*0494*/ 	.word	0x00034830
        /*0498*/ 	.short	0x0100
        /*049a*/ 	.byte	0x08
	.zero		1


	//   ....[3]....
        /*049c*/ 	.word	0x00000380
        /*04a0*/ 	.word	0x000000ff
        /*04a4*/ 	.word	0x00034840
        /*04a8*/ 	.short	0x0100
        /*04aa*/ 	.byte	0x08
	.zero		1


	//   ....[4]....
        /*04ac*/ 	.word	0x00000390
        /*04b0*/ 	.word	0x000000ff
        /*04b4*/ 	.word	0x00034838
        /*04b8*/ 	.short	0x0100
        /*04ba*/ 	.byte	0x08
	.zero		1


	//   ....[5]....
        /*04bc*/ 	.word	0x000003a0
        /*04c0*/ 	.word	0x000000ff
        /*04c4*/ 	.word	0x00034848
        /*04c8*/ 	.short	0x0100
        /*04ca*/ 	.byte	0x08
	.zero		1


	//   ....[6]....
        /*04cc*/ 	.word	0x000005b0
        /*04d0*/ 	.word	0x000000ff
        /*04d4*/ 	.word	0x00034850
        /*04d8*/ 	.short	0x0100
        /*04da*/ 	.byte	0x08
	.zero		1


	//   ....[7]....
        /*04dc*/ 	.word	0x000005c0
        /*04e0*/ 	.word	0x000000ff
        /*04e4*/ 	.word	0x00034860
        /*04e8*/ 	.short	0x0100
        /*04ea*/ 	.byte	0x08
	.zero		1


	//   ....[8]....
        /*04ec*/ 	.word	0x000005d0
        /*04f0*/ 	.word	0x000000ff
        /*04f4*/ 	.word	0x00034858
        /*04f8*/ 	.short	0x0100
        /*04fa*/ 	.byte	0x08
	.zero		1


	//   ....[9]....
        /*04fc*/ 	.word	0x000005e0
        /*0500*/ 	.word	0x000000ff
        /*0504*/ 	.word	0x00034868
        /*0508*/ 	.short	0x0100
        /*050a*/ 	.byte	0x08
	.zero		1


	//   ....[10]....
        /*050c*/ 	.word	0x000007e0
        /*0510*/ 	.word	0x000000ff
        /*0514*/ 	.word	0x00034870
        /*0518*/ 	.short	0x0100
        /*051a*/ 	.byte	0x08
	.zero		1


	//   ....[11]....
        /*051c*/ 	.word	0x000007f0
        /*0520*/ 	.word	0x000000ff
        /*0524*/ 	.word	0x00034880
        /*0528*/ 	.short	0x0100
        /*052a*/ 	.byte	0x08
	.zero		1


	//   ....[12]....
        /*052c*/ 	.word	0x00000800
        /*0530*/ 	.word	0x000000ff
        /*0534*/ 	.word	0x00034878
        /*0538*/ 	.short	0x0100
        /*053a*/ 	.byte	0x08
	.zero		1


	//   ....[13]....
        /*053c*/ 	.word	0x00000810
        /*0540*/ 	.word	0x000000ff
        /*0544*/ 	.word	0x00034888
        /*0548*/ 	.short	0x0100
        /*054a*/ 	.byte	0x08
	.zero		1


	//   ....[14]....
        /*054c*/ 	.word	0x00000a70
        /*0550*/ 	.word	0x000000ff
        /*0554*/ 	.word	0x00034890
        /*0558*/ 	.short	0x0100
        /*055a*/ 	.byte	0x08
	.zero		1


	//   ....[15]....
        /*055c*/ 	.word	0x00000a80
        /*0560*/ 	.word	0x000000ff
        /*0564*/ 	.word	0x000348a0
        /*0568*/ 	.short	0x0100
        /*056a*/ 	.byte	0x08
	.zero		1


	//   ....[16]....
        /*056c*/ 	.word	0x00000a90
        /*0570*/ 	.word	0x000000ff
        /*0574*/ 	.word	0x00034898
        /*0578*/ 	.short	0x0100
        /*057a*/ 	.byte	0x08
	.zero		1


	//   ....[17]....
        /*057c*/ 	.word	0x00000aa0
        /*0580*/ 	.word	0x000000ff
        /*0584*/ 	.word	0x000348a8
        /*0588*/ 	.short	0x0100
        /*058a*/ 	.byte	0x08
	.zero		1


	//   ....[18]....
        /*058c*/ 	.word	0x00000d30
        /*0590*/ 	.word	0x000000ff
        /*0594*/ 	.word	0x000348b0
        /*0598*/ 	.short	0x0100
        /*059a*/ 	.byte	0x08
	.zero		1


	//   ....[19]....
        /*059c*/ 	.word	0x00000d40
        /*05a0*/ 	.word	0x000000ff
        /*05a4*/ 	.word	0x000348c0
        /*05a8*/ 	.short	0x0100
        /*05aa*/ 	.byte	0x08
	.zero		1


	//   ....[20]....
        /*05ac*/ 	.word	0x00000d50
        /*05b0*/ 	.word	0x000000ff
        /*05b4*/ 	.word	0x000348b8
        /*05b8*/ 	.short	0x0100
        /*05ba*/ 	.byte	0x08
	.zero		1


	//   ....[21]....
        /*05bc*/ 	.word	0x00000d60
        /*05c0*/ 	.word	0x000000ff
        /*05c4*/ 	.word	0x000348c8
        /*05c8*/ 	.short	0x0100
        /*05ca*/ 	.byte	0x08
	.zero		1


	//   ....[22]....
        /*05cc*/ 	.word	0x000016b0
        /*05d0*/ 	.word	0x000000ff
        /*05d4*/ 	.word	0x00034800
        /*05d8*/ 	.short	0x010a
        /*05da*/ 	.byte	0x26
	.zero		1


	//   ....[23]....
        /*05dc*/ 	.word	0x00001750
        /*05e0*/ 	.word	0x00000006
        /*05e4*/ 	.word	0x00034830
        /*05e8*/ 	.short	0x010a
        /*05ea*/ 	.byte	0x3f
	.zero		1


	//   ....[24]....
        /*05ec*/ 	.word	0x00001790
        /*05f0*/ 	.word	0x00000006
        /*05f4*/ 	.word	0x00034830
        /*05f8*/ 	.short	0x010a
        /*05fa*/ 	.byte	0x3f
	.zero		1


	//   ....[25]....
        /*05fc*/ 	.word	0x00003380
        /*0600*/ 	.word	0x0000001b
        /*0604*/ 	.word	0x00000000
        /*0608*/ 	.short	0x0101
        /*060a*/ 	.byte	0x3f
	.zero		1


	//   ....[26]....
        /*060c*/ 	.word	0x00003b10
        /*0610*/ 	.word	0x000000ff
        /*0614*/ 	.word	0x00034830
        /*0618*/ 	.short	0x010a
        /*061a*/ 	.byte	0x07
	.zero		1


	//   ....[27]....
        /*061c*/ 	.word	0x00003b50
        /*0620*/ 	.word	0x000000ff
        /*0624*/ 	.word	0x00034830
        /*0628*/ 	.short	0x010a
        /*062a*/ 	.byte	0x07
	.zero		1


	//   ....[28]....
        /*062c*/ 	.word	0x00004430
        /*0630*/ 	.word	0x000000ff
        /*0634*/ 	.word	0x00034850
        /*0638*/ 	.short	0x010a
        /*063a*/ 	.byte	0x0e
	.zero		1


	//   ....[29]....
        /*063c*/ 	.word	0x00004470
        /*0640*/ 	.word	0x000000ff
        /*0644*/ 	.word	0x00034850
        /*0648*/ 	.short	0x010a
        /*064a*/ 	.byte	0x0e
	.zero		1


	//   ....[30]....
        /*064c*/ 	.word	0x00005720
        /*0650*/ 	.word	0x00000007
        /*0654*/ 	.word	0x00000000
        /*0658*/ 	.short	0x0101
        /*065a*/ 	.byte	0x3f
	.zero		1


	//   ....[31]....
        /*065c*/ 	.word	0x00005a10
        /*0660*/ 	.word	0x0000000c
        /*0664*/ 	.word	0x00000000
        /*0668*/ 	.short	0x0101
        /*066a*/ 	.byte	0x3f
	.zero		1


	//   ....[32]....
        /*066c*/ 	.word	0x00006060
        /*0670*/ 	.word	0x000000ff
        /*0674*/ 	.word	0x00034850
        /*0678*/ 	.short	0x010a
        /*067a*/ 	.byte	0x09
	.zero		1


	//   ....[33]....
        /*067c*/ 	.word	0x000060a0
        /*0680*/ 	.word	0x000000ff
        /*0684*/ 	.word	0x00034850
        /*0688*/ 	.short	0x010a
        /*068a*/ 	.byte	0x09
	.zero		1


	//   ....[34]....
        /*068c*/ 	.word	0x00006850
        /*0690*/ 	.word	0x00000000
        /*0694*/ 	.word	0x00000000
        /*0698*/ 	.short	0x0101
        /*069a*/ 	.byte	0x3f
	.zero		1


	//   ....[35]....
        /*069c*/ 	.word	0x000079b0
        /*06a0*/ 	.word	0x000000ff
        /*06a4*/ 	.word	0x00000000
        /*06a8*/ 	.short	0x0101
        /*06aa*/ 	.byte	0x05
	.zero		1


	//   ....[36]....
        /*06ac*/ 	.word	0x00007a20
        /*06b0*/ 	.word	0x000000ff
        /*06b4*/ 	.word	0x00000000
        /*06b8*/ 	.short	0x0101
        /*06ba*/ 	.byte	0x04
	.zero		1


	//   ....[37]....
        /*06bc*/ 	.word	0x000089b0
        /*06c0*/ 	.word	0x00000002
        /*06c4*/ 	.word	0x00034840
        /*06c8*/ 	.short	0x010a
        /*06ca*/ 	.byte	0x3f
	.zero		1


	//   ....[38]....
        /*06cc*/ 	.word	0x00009940
        /*06d0*/ 	.word	0x000000ff
        /*06d4*/ 	.word	0x00034800
        /*06d8*/ 	.short	0x0107
        /*06da*/ 	.byte	0x24
	.zero		1


	//   ....[39]....
        /*06dc*/ 	.word	0x000099b0
        /*06e0*/ 	.word	0x000000ff
        /*06e4*/ 	.word	0x00034800
        /*06e8*/ 	.short	0x0101
        /*06ea*/ 	.byte	0x24
	.zero		1


	//   ....[40]....
        /*06ec*/ 	.word	0x000099d0
        /*06f0*/ 	.word	0x000000ff
        /*06f4*/ 	.word	0x00034820
        /*06f8*/ 	.short	0x010a
        /*06fa*/ 	.byte	0x24
	.zero		1


	//   ....[41]....
        /*06fc*/ 	.word	0x00009ce0
        /*0700*/ 	.word	0x00000003
        /*0704*/ 	.word	0x00034840
        /*0708*/ 	.short	0x010a
        /*070a*/ 	.byte	0x3f
	.zero		1


	//   ....[42]....
        /*070c*/ 	.word	0x0000a220
        /*0710*/ 	.word	0x00000002
        /*0714*/ 	.word	0x00034860
        /*0718*/ 	.short	0x010a
        /*071a*/ 	.byte	0x3f
	.zero		1


	//   ....[43]....
        /*071c*/ 	.word	0x0000a8e0
        /*0720*/ 	.word	0x00000003
        /*0724*/ 	.word	0x00034840
        /*0728*/ 	.short	0x010a
        /*072a*/ 	.byte	0x3f
	.zero		1


	//   ....[44]....
        /*072c*/ 	.word	0x0000ae20
        /*0730*/ 	.word	0x00000002
        /*0734*/ 	.word	0x00034860
        /*0738*/ 	.short	0x010a
        /*073a*/ 	.byte	0x3f
	.zero		1


	//   ....[45]....
        /*073c*/ 	.word	0x0000b440
        /*0740*/ 	.word	0x00000003
        /*0744*/ 	.word	0x00034840
        /*0748*/ 	.short	0x010a
        /*074a*/ 	.byte	0x3f
	.zero		1


	//   ....[46]....
        /*074c*/ 	.word	0x0000b970
        /*0750*/ 	.word	0x00000002
        /*0754*/ 	.word	0x00034860
        /*0758*/ 	.short	0x010a
        /*075a*/ 	.byte	0x3f
	.zero		1


	//   ....[47]....
        /*075c*/ 	.word	0x0000be10
        /*0760*/ 	.word	0x00000000
        /*0764*/ 	.word	0x00034860
        /*0768*/ 	.short	0x010a
        /*076a*/ 	.byte	0x3f
	.zero		1


	//   ....[48]....
        /*076c*/ 	.word	0x0000c370
        /*0770*/ 	.word	0x00000000
        /*0774*/ 	.word	0x00034820
        /*0778*/ 	.short	0x010a
        /*077a*/ 	.byte	0x3f
	.zero		1


	//   ....[49]....
        /*077c*/ 	.word	0x0000c580
        /*0780*/ 	.word	0x00000006
        /*0784*/ 	.word	0x00000000
        /*0788*/ 	.short	0x010a
        /*078a*/ 	.byte	0x3f
	.zero		1


	//   ....[50]....
        /*078c*/ 	.word	0x0000c5b0
        /*0790*/ 	.word	0x00000007
        /*0794*/ 	.word	0x00000000
        /*0798*/ 	.short	0x010a
        /*079a*/ 	.byte	0x3f
	.zero		1


	//   ....[51]....
        /*079c*/ 	.word	0x0000c610
        /*07a0*/ 	.word	0x00000004
        /*07a4*/ 	.word	0x00000000
        /*07a8*/ 	.short	0x010a
        /*07aa*/ 	.byte	0x3f
	.zero		1


	//   ....[52]....
        /*07ac*/ 	.word	0x0000c640
        /*07b0*/ 	.word	0x00000003
        /*07b4*/ 	.word	0x00000000
        /*07b8*/ 	.short	0x010a
        /*07ba*/ 	.byte	0x3f
	.zero		1


	//   ....[53]....
        /*07bc*/ 	.word	0x0000c6b0
        /*07c0*/ 	.word	0x00000003
        /*07c4*/ 	.word	0x00034800
        /*07c8*/ 	.short	0x010a
        /*07ca*/ 	.byte	0x3f
	.zero		1


	//   ....[54]....
        /*07cc*/ 	.word	0x0000c700
        /*07d0*/ 	.word	0x00000006
        /*07d4*/ 	.word	0x00034830
        /*07d8*/ 	.short	0x010a
        /*07da*/ 	.byte	0x3f
	.zero		1


	//   ....[55]....
        /*07dc*/ 	.word	0x0000c760
        /*07e0*/ 	.word	0x00000003
        /*07e4*/ 	.word	0x00034830
        /*07e8*/ 	.short	0x010a
        /*07ea*/ 	.byte	0x3f
	.zero		1


	//   ....[56]....
        /*07ec*/ 	.word	0x0000c7c0
        /*07f0*/ 	.word	0x00000003
        /*07f4*/ 	.word	0x00034850
        /*07f8*/ 	.short	0x010a
        /*07fa*/ 	.byte	0x3f
	.zero		1


	//   ....[57]....
        /*07fc*/ 	.word	0x0000c820
        /*0800*/ 	.word	0x00000005
        /*0804*/ 	.word	0x00034850
        /*0808*/ 	.short	0x010a
        /*080a*/ 	.byte	0x3f
	.zero		1


	//   ....[58]....
        /*080c*/ 	.word	0x0000c9c0
        /*0810*/ 	.word	0x00000002
        /*0814*/ 	.word	0x00034840
        /*0818*/ 	.short	0x010a
        /*081a*/ 	.byte	0x3f
	.zero		1


	//   ....[59]....
        /*081c*/ 	.word	0x0000d5d0
        /*0820*/ 	.word	0x00000003
        /*0824*/ 	.word	0x00034820
        /*0828*/ 	.short	0x010a
        /*082a*/ 	.byte	0x3f
	.zero		1


	//   ....[60]....
        /*082c*/ 	.word	0x0000d620
        /*0830*/ 	.word	0x00000003
        /*0834*/ 	.word	0x00034840
        /*0838*/ 	.short	0x010a
        /*083a*/ 	.byte	0x3f
	.zero		1


	//   ....[61]....
        /*083c*/ 	.word	0x0000d670
        /*0840*/ 	.word	0x00000002
        /*0844*/ 	.word	0x00034860
        /*0848*/ 	.short	0x010a
        /*084a*/ 	.byte	0x3f
	.zero		1


	//   ....[62]....
        /*084c*/ 	.word	0x0000d6c0
        /*0850*/ 	.word	0x00000003
        /*0854*/ 	.word	0x00034840
        /*0858*/ 	.short	0x010a
        /*085a*/ 	.byte	0x3f
	.zero		1


	//   ....[63]....
        /*085c*/ 	.word	0x0000d710
        /*0860*/ 	.word	0x00000002
        /*0864*/ 	.word	0x00034860
        /*0868*/ 	.short	0x010a
        /*086a*/ 	.byte	0x3f
	.zero		1


	//   ....[64]....
        /*086c*/ 	.word	0x0000d760
        /*0870*/ 	.word	0x00000003
        /*0874*/ 	.word	0x00034840
        /*0878*/ 	.short	0x010a
        /*087a*/ 	.byte	0x3f
	.zero		1


	//   ....[65]....
        /*087c*/ 	.word	0x0000d7b0
        /*0880*/ 	.word	0x00000002
        /*0884*/ 	.word	0x00034860
        /*0888*/ 	.short	0x010a
        /*088a*/ 	.byte	0x3f
	.zero		1


	//   ....[66]....
        /*088c*/ 	.word	0x0000d800
        /*0890*/ 	.word	0x00000000
        /*0894*/ 	.word	0x00034860
        /*0898*/ 	.short	0x010a
        /*089a*/ 	.byte	0x3f
	.zero		1


	//   ....[67]....
        /*089c*/ 	.word	0x0000d850
        /*08a0*/ 	.word	0x00000000
        /*08a4*/ 	.word	0x00034820
        /*08a8*/ 	.short	0x010a
        /*08aa*/ 	.byte	0x3f
	.zero		1


	//   ....[68]....
        /*08ac*/ 	.word	0x0000d9f0
        /*08b0*/ 	.word	0x00000006
        /*08b4*/ 	.word	0x00000000
        /*08b8*/ 	.short	0x010a
        /*08ba*/ 	.byte	0x3f
	.zero		1


	//   ....[69]....
        /*08bc*/ 	.word	0x0000da40
        /*08c0*/ 	.word	0x00000007
        /*08c4*/ 	.word	0x00000000
        /*08c8*/ 	.short	0x010a
        /*08ca*/ 	.byte	0x3f
	.zero		1


	//   ....[70]....
        /*08cc*/ 	.word	0x0000da90
        /*08d0*/ 	.word	0x00000004
        /*08d4*/ 	.word	0x00000000
        /*08d8*/ 	.short	0x010a
        /*08da*/ 	.byte	0x3f
	.zero		1


	//----- nvinfo : EIATTR_NUM_MBARRIERS
	.align		4
.L_129:
        /*08dc*/ 	.byte	0x03, 0x38
        /*08de*/ 	.short	0x0016


	//----- nvinfo : EIATTR_EXIT_INSTR_OFFSETS
	.align		4
        /*08e0*/ 	.byte	0x04, 0x1c
        /*08e2*/ 	.short	(.L_131 - .L_130)


	//   ....[0]....
.L_130:
        /*08e4*/ 	.word	0x00000f20


	//   ....[1]....
        /*08e8*/ 	.word	0x00007dc0


	//   ....[2]....
        /*08ec*/ 	.word	0x0000c690


	//----- nvinfo : EIATTR_MAX_THREADS
	.align		4
.L_131:
        /*08f0*/ 	.byte	0x04, 0x05
        /*08f2*/ 	.short	(.L_133 - .L_132)
.L_132:
        /*08f4*/ 	.word	0x00000180
        /*08f8*/ 	.word	0x00000001
        /*08fc*/ 	.word	0x00000001


	//----- nvinfo : EIATTR_CRS_STACK_SIZE
	.align		4
.L_133:
        /*0900*/ 	.byte	0x04, 0x1e
        /*0902*/ 	.short	(.L_135 - .L_134)
.L_134:
        /*0904*/ 	.word	0x00000000


	//----- nvinfo : EIATTR_CBANK_PARAM_SIZE
	.align		4
.L_135:
        /*0908*/ 	.byte	0x03, 0x19
        /*090a*/ 	.short	0x0a70


	//----- nvinfo : EIATTR_PARAM_CBANK
	.align		4
        /*090c*/ 	.byte	0x04, 0x0a
        /*090e*/ 	.short	(.L_137 - .L_136)
	.align		4
.L_136:
        /*0910*/ 	.word	index@(.nv.constant0._ZN7cutlass13device_kernelIN5flash11enable_sm90INS1_16FlashAttnFwdSm90INS1_25CollectiveMainloopFwdSm90ILi2EN4cute5tupleIJNS5_1CILi2EEENS7_ILi1EEES9_EEENS6_IJNS7_ILi128EEESB_NS7_ILi192EEEEEELi128ENS_6half_tEfNS_4arch4Sm90ELb0ELb0ELb0ELb0ELb0ELb0ELb0ELb1ELb1ELb1ELb0ELb0EEENS1_21CollectiveEpilogueFwdINS6_IJSB_SB_SB_EEESA_SE_SG_Li256ELb0ELb1ELb0ELb0EEENS1_29StaticPersistentTileSchedulerILb0EEEEEEEEEvNT_6ParamsE)
        /*0914*/ 	.short	0x0210
        /*0916*/ 	.short	0x0a70


	//----- nvinfo : EIATTR_SW_WAR
	.align		4
.L_137:
        /*0918*/ 	.byte	0x04, 0x36
        /*091a*/ 	.short	(.L_139 - .L_138)
.L_138:
        /*091c*/ 	.word	0x00000008
.L_139:


//--------------------- .nv.info._ZN7cutlass13device_kernelIN5flash11enable_sm90INS1_16FlashAttnFwdSm90INS1_25CollectiveMainloopFwdSm90ILi2EN4cute5tupleIJNS5_1CILi1EEES8_S8_EEENS6_IJNS7_ILi128EEESA_NS7_ILi192EEEEEELi128ENS_6half_tEfNS_4arch4Sm90ELb0ELb0ELb0ELb1ELb0ELb0ELb0ELb1ELb1ELb1ELb0ELb0EEENS1_21CollectiveEpilogueFwdINS6_IJSA_SA_SA_EEES9_SD_SF_Li256ELb1ELb1ELb0ELb0EEENS1_36VarlenDynamicPersistentTileSchedulerILi128ELi128ELi256ELi128ELb0ELb1ELb1ELb0ELb1ELb1EEEEEEEEEvNT_6ParamsE --------------------------
	.section	.nv.info._ZN7cutlass13device_kernelIN5flash11enable_sm90INS1_16FlashAttnFwdSm90INS1_25CollectiveMainloopFwdSm90ILi2EN4cute5tupleIJNS5_1CILi1EEES8_S8_EEENS6_IJNS7_ILi128EEESA_NS7_ILi192EEEEEELi128ENS_6half_tEfNS_4arch4Sm90ELb0ELb0ELb0ELb1ELb0ELb0ELb0ELb1ELb1ELb1ELb0ELb0EEENS1_21CollectiveEpilogueFwdINS6_IJSA_SA_SA_EEES9_SD_SF_Li256ELb1ELb1ELb0ELb0EEENS1_36VarlenDynamicPersistentTileSchedulerILi128ELi128ELi256ELi128ELb0ELb1ELb1ELb0ELb1ELb1EEEEEEEEEvNT_6ParamsE,"",@"SHT_CUDA_INFO"
	.sectionflags	@""
	.align	4


	//----- nvinfo : EIATTR_CUDA_API_VERSION
	.align		4
        /*0000*/ 	.byte	0x04, 0x37
        /*0002*/ 	.short	(.L_141 - .L_140)
.L_140:
        /*0004*/ 	.word	0x00000082


	//----- nvinfo : EIATTR_KPARAM_INFO
	.align		4
.L_141:
        /*0008*/ 	.byte	0x04, 0x17
        /*000a*/ 	.short	(.L_143 - .L_142)
.L_142:
        /*000c*/ 	.word	0x00000000
        /*0010*/ 	.short	0x0000
        /*0012*/ 	.short	0x0070
        /*0014*/ 	.byte	0x00, 0xf0, 0x01, 0x2a


	//----- nvinfo : EIATTR_SPARSE_MMA_MASK
	.align		4
.L_143:
        /*0018*/ 	.byte	0x03, 0x50
        /*001a*/ 	.short	0x0000


	//----- nvinfo : EIATTR_MAXREG_COUNT
	.align		4
        /*001c*/ 	.byte	0x03, 0x1b
        /*001e*/ 	.short	0x00a8


	//----- nvinfo : EIATTR_NUM_BARRIERS
	.align		4
        /*0020*/ 	.byte	0x02, 0x4c
        /*0022*/ 	.byte	0x09
	.zero		1


	//----- nvinfo : EIATTR_EXTERNS
	.align		4
        /*0024*/ 	.byte	0x04, 0x0f
        /*0026*/ 	.short	(.L_145 - .L_144)


	//   ....[0]....
	.align		4
.L_144:
        /*0028*/ 	.word	index@(__assertfail)


	//----- nvinfo : EIATTR_ANNOTATIONS
	.align		4
.L_145:
        /*002c*/ 	.byte	0x04, 0x55
        /*002e*/ 	.short	(.L_147 - .L_146)


	//   ....[0]....
.L_146:
        /* <DEDUP_REMOVED lines=78> */


	//----- nvinfo : EIATTR_MERCURY_ISA_VERSION
	.align		4
.L_147:
        /*04f8*/ 	.byte	0x03, 0x5f
        /*04fa*/ 	.short	0x0101


	//----- nvinfo : EIATTR_UNUSED_LOAD_BYTE_OFFSET
	.align		4
        /*04fc*/ 	.byte	0x04, 0x44
        /*04fe*/ 	.short	(.L_149 - .L_148)


	//   ....[0]....
.L_148:
        /*0500*/ 	.word	0x00000a10
        /*0504*/ 	.word	0x0000fff0


	//   ....[1]....
        /*0508*/ 	.word	0x00006e10
        /*050c*/ 	.word	0x0000fff0


	//----- nvinfo : EIATTR_INT_WARP_WIDE_INSTR_OFFSETS
	.align		4
.L_149:
        /*0510*/ 	.byte	0x04, 0x31
        /*0512*/ 	.short	(.L_151 - .L_150)


	//   ....[0]....
.L_150:
        /*0514*/ 	.word	0x00000130


	//   ....[1]....
        /*0518*/ 	.word	0x00000170


	//   ....[2]....
        /*051c*/ 	.word	0x000001e0


	//   ....[3]....
        /*0520*/ 	.word	0x0000a220


	//   ....[4]....
        /*0524*/ 	.word	0x0000a2c0


	//   ....[5]....
        /*0528*/ 	.word	0x0000dfa0


	//   ....[6]....
        /*052c*/ 	.word	0x0000e010


	//----- nvinfo : EIATTR_COOP_GROUP_MASK_REGIDS
	.align		4
.L_151:
        /*0530*/ 	.byte	0x04, 0x29
        /*0532*/ 	.short	(.L_153 - .L_152)


	//   ....[0]....
.L_152:
        /*0534*/ 	.word	0xffffffff


	//   ....[1]....
        /*0538*/ 	.word	0xffffffff


	//   ....[2]....
        /*053c*/ 	.word	0xffffffff


	//   ....[3]....
        /*0540*/ 	.word	0xffffffff


	//   ....[4]....
        /*0544*/ 	.word	0xffffffff


	//   ....[5]....
        /*0548*/ 	.word	0xffffffff


	//   ....[6]....
        /*054c*/ 	.word	0xffffffff


	//   ....[7]....
        /*0550*/ 	.word	0xffffffff


	//   ....[8]....
        /*0554*/ 	.word	0xffffffff


	//   ....[9]....
        /*0558*/ 	.word	0xffffffff


	//   ....[10]....
        /*055c*/ 	.word	0xffffffff


	//   ....[11]....
        /*0560*/ 	.word	0xffffffff


	//   ....[12]....
        /*0564*/ 	.word	0xffffffff


	//   ....[13]....
        /*0568*/ 	.word	0xffffffff


	//   ....[14]....
        /*056c*/ 	.word	0xffffffff


	//   ....[15]....
        /*0570*/ 	.word	0xffffffff


	//   ....[16]....
        /*0574*/ 	.word	0xffffffff


	//   ....[17]....
        /*0578*/ 	.word	0xffffffff


	//   ....[18]....
        /*057c*/ 	.word	0xffffffff


	//   ....[19]....
        /*0580*/ 	.word	0xffffffff


	//   ....[20]....
        /*0584*/ 	.word	0xffffffff


	//   ....[21]....
        /*0588*/ 	.word	0xffffffff


	//   ....[22]....
        /*058c*/ 	.word	0xffffffff


	//   ....[23]....
        /*0590*/ 	.word	0xffffffff


	//   ....[24]....
        /*0594*/ 	.word	0xffffffff


	//   ....[25]....
        /*0598*/ 	.word	0xffffffff


	//   ....[26]....
        /*059c*/ 	.word	0xffffffff


	//   ....[27]....
        /*05a0*/ 	.word	0xffffffff


	//   ....[28]....
        /*05a4*/ 	.word	0xffffffff


	//   ....[29]....
        /*05a8*/ 	.word	0xffffffff


	//   ....[30]....
        /*05ac*/ 	.word	0xffffffff


	//   ....[31]....
        /*05b0*/ 	.word	0xffffffff


	//   ....[32]....
        /*05b4*/ 	.word	0xffffffff


	//   ....[33]....
        /*05b8*/ 	.word	0xffffffff


	//   ....[34]....
        /*05bc*/ 	.word	0xffffffff


	//   ....[35]....
        /*05c0*/ 	.word	0xffffffff


	//   ....[36]....
        /*05c4*/ 	.word	0xffffffff


	//   ....[37]....
        /*05c8*/ 	.word	0xffffffff


	//   ....[38]....
        /*05cc*/ 	.word	0xffffffff


	//   ....[39]....
        /*05d0*/ 	.word	0xffffffff


	//   ....[40]....
        /*05d4*/ 	.word	0xffffffff


	//   ....[41]....
        /*05d8*/ 	.word	0xffffffff


	//   ....[42]....
        /*05dc*/ 	.word	0xffffffff


	//   ....[43]....
        /*05e0*/ 	.word	0xffffffff


	//   ....[44]....
        /*05e4*/ 	.word	0xffffffff


	//   ....[45]....
        /*05e8*/ 	.word	0xffffffff


	//   ....[46]....
        /*05ec*/ 	.word	0xffffffff


	//   ....[47]....
        /*05f0*/ 	.word	0xffffffff


	//   ....[48]....
        /*05f4*/ 	.word	0xffffffff


	//   ....[49]....
        /*05f8*/ 	.word	0xffffffff


	//   ....[50]....
        /*05fc*/ 	.word	0xffffffff


	//   ....[51]....
        /*0600*/ 	.word	0xffffffff


	//   ....[52]....
        /*0604*/ 	.word	0xffffffff


	//   ....[53]....
        /*0608*/ 	.word	0xffffffff


	//   ....[54]....
        /*060c*/ 	.word	0xffffffff


	//   ....[55]....
        /*0610*/ 	.word	0xffffffff


	//   ....[56]....
        /*0614*/ 	.word	0xffffffff


	//   ....[57]....
        /*0618*/ 	.word	0xffffffff


	//   ....[58]....
        /*061c*/ 	.word	0xffffffff


	//   ....[59]....
        /*0620*/ 	.word	0xffffffff


	//   ....[60]....
        /*0624*/ 	.word	0xffffffff


	//   ....[61]....
        /*0628*/ 	.word	0xffffffff


	//   ....[62]....
        /*062c*/ 	.word	0xffffffff


	//   ....[63]....
        /*0630*/ 	.word	0xffffffff


	//   ....[64]....
        /*0634*/ 	.word	0xffffffff


	//   ....[65]....
        /*0638*/ 	.word	0xffffffff


	//   ....[66]....
        /*063c*/ 	.word	0xffffffff


	//   ....[67]....
        /*0640*/ 	.word	0xffffffff


	//   ....[68]....
        /*0644*/ 	.word	0xffffffff


	//   ....[69]....
        /*0648*/ 	.word	0xffffffff


	//   ....[70]....
        /*064c*/ 	.word	0xffffffff


	//   ....[71]....
        /*0650*/ 	.word	0xffffffff


	//   ....[72]....
        /*0654*/ 	.word	0xffffffff


	//   ....[73]....
        /*0658*/ 	.word	0xffffffff


	//   ....[74]....
        /*065c*/ 	.word	0xffffffff


	//   ....[75]....
        /*0660*/ 	.word	0xffffffff


	//   ....[76]....
        /*0664*/ 	.word	0xffffffff


	//   ....[77]....
        /*0668*/ 	.word	0xffffffff


	//   ....[78]....
        /*066c*/ 	.word	0xffffffff


	//   ....[79]....
        /*0670*/ 	.word	0xffffffff


	//   ....[80]....
        /*0674*/ 	.word	0xffffffff


	//   ....[81]....
        /*0678*/ 	.word	0xffffffff


	//   ....[82]....
        /*067c*/ 	.word	0xffffffff


	//   ....[83]....
        /*0680*/ 	.word	0xffffffff


	//   ....[84]....
        /*0684*/ 	.word	0xffffffff


	//   ....[85]....
        /*0688*/ 	.word	0xffffffff


	//   ....[86]....
        /*068c*/ 	.word	0xffffffff


	//   ....[87]....
        /*0690*/ 	.word	0xffffffff


	//   ....[88]....
        /*0694*/ 	.word	0xffffffff


	//   ....[89]....
        /*0698*/ 	.word	0xffffffff


	//   ....[90]....
        /*069c*/ 	.word	0xffffffff


	//   ....[91]....
        /*06a0*/ 	.word	0x0500000f


	//   ....[92]....
        /*06a4*/ 	.word	0x0500000f


	//   ....[93]....
        /*06a8*/ 	.word	0x0500000f


	//   ....[94]....
        /*06ac*/ 	.word	0x0500000f


	//   ....[95]....
        /*06b0*/ 	.word	0x0500000f


	//   ....[96]....
        /*06b4*/ 	.word	0x0500000f


	//   ....[97]....
        /*06b8*/ 	.word	0x0500000f


	//   ....[98]....
        /*06bc*/ 	.word	0x0500000f


	//   ....[99]....
        /*06c0*/ 	.word	0x0500000f


	//   ....[100]....
        /*06c4*/ 	.word	0x0500000f


	//   ....[101]....
        /*06c8*/ 	.word	0x0500000f


	//   ....[102]....
        /*06cc*/ 	.word	0x0500000f


	//   ....[103]....
        /*06d0*/ 	.word	0x0500000f


	//   ....[104]....
        /*06d4*/ 	.word	0x0500000f


	//   ....[105]....
        /*06d8*/ 	.word	0x0500000f


	//   ....[106]....
        /*06dc*/ 	.word	0x0500000f


	//   ....[107]....
        /*06e0*/ 	.word	0x0500000f


	//   ....[108]....
        /*06e4*/ 	.word	0x0500000f


	//   ....[109]....
        /*06e8*/ 	.word	0x0500000f


	//   ....[110]....
        /*06ec*/ 	.word	0x0500000f


	//   ....[111]....
        /*06f0*/ 	.word	0x0500000f


	//   ....[112]....
        /*06f4*/ 	.word	0x0500000f


	//   ....[113]....
        /*06f8*/ 	.word	0x0500000f


	//   ....[114]....
        /*06fc*/ 	.word	0x0500000f


	//   ....[115]....
        /*0700*/ 	.word	0x0500000f


	//   ....[116]....
        /*0704*/ 	.word	0x0500000f


	//   ....[117]....
        /*0708*/ 	.word	0x0500000f


	//   ....[118]....
        /*070c*/ 	.word	0x0500000f


	//   ....[119]....
        /*0710*/ 	.word	0x0500000f


	//   ....[120]....
        /*0714*/ 	.word	0x0500000f


	//   ....[121]....
        /*0718*/ 	.word	0x0500000f


	//   ....[122]....
        /*071c*/ 	.word	0x0500000f


	//   ....[123]....
        /*0720*/ 	.word	0x0500000f


	//   ....[124]....
        /*0724*/ 	.word	0x0500000f


	//   ....[125]....
        /*0728*/ 	.word	0x0500000f


	//----- nvinfo : EIATTR_COOP_GROUP_INSTR_OFFSETS
	.align		4
.L_153:
        /*072c*/ 	.byte	0x04, 0x28
        /*072e*/ 	.short	(.L_155 - .L_154)


	//   ....[0]....
.L_154:
        /*0730*/ 	.word	0x00000060


	//   ....[1]....
        /*0734*/ 	.word	0x00000140


	//   ....[2]....
        /*0738*/ 	.word	0x00000190


	//   ....[3]....
        /*073c*/ 	.word	0x000003c0


	//   ....[4]....
        /*0740*/ 	.word	0x00000520


	//   ....[5]....
        /*0744*/ 	.word	0x00000640


	//   ....[6]....
        /*0748*/ 	.word	0x000007a0


	//   ....[7]....
        /*074c*/ 	.word	0x00001430


	//   ....[8]....
        /*0750*/ 	.word	0x00002840


	//   ....[9]....
        /*0754*/ 	.word	0x00002940


	//   ....[10]....
        /*0758*/ 	.word	0x00002c60


	//   ....[11]....
        /*075c*/ 	.word	0x00002e10


	//   ....[12]....
        /*0760*/ 	.word	0x00004b30


	//   ....[13]....
        /*0764*/ 	.word	0x00004b60


	//   ....[14]....
        /*0768*/ 	.word	0x00005030


	//   ....[15]....
        /*076c*/ 	.word	0x00005100


	//   ....[16]....
        /*0770*/ 	.word	0x00006410


	//   ....[17]....
        /*0774*/ 	.word	0x00006470


	//   ....[18]....
        /*0778*/ 	.word	0x00006550


	//   ....[19]....
        /*077c*/ 	.word	0x000068a0


	//   ....[20]....
        /*0780*/ 	.word	0x00007a50


	//   ....[21]....
        /*0784*/ 	.word	0x00007a90


	//   ....[22]....
        /*0788*/ 	.word	0x00007ac0


	//   ....[23]....
        /*078c*/ 	.word	0x00007af0


	//   ....[24]....
        /*0790*/ 	.word	0x00008040


	//   ....[25]....
        /*0794*/ 	.word	0x00008080


	//   ....[26]....
        /*0798*/ 	.word	0x00008150


	//   ....[27]....
        /*079c*/ 	.word	0x00008170


	//   ....[28]....
        /*07a0*/ 	.word	0x00008240


	//   ....[29]....
        /*07a4*/ 	.word	0x00008260


	//   ....[30]....
        /*07a8*/ 	.word	0x00008340


	//   ....[31]....
        /*07ac*/ 	.word	0x00008360


	//   ....[32]....
        /*07b0*/ 	.word	0x00008d00


	//   ....[33]....
        /*07b4*/ 	.word	0x00008d20


	//   ....[34]....
        /*07b8*/ 	.word	0x00008df0


	//   ....[35]....
        /*07bc*/ 	.word	0x00008e10


	//   ....[36]....
        /*07c0*/ 	.word	0x00008ee0


	//   ....[37]....
        /*07c4*/ 	.word	0x00008f00


	//   ....[38]....
        /*07c8*/ 	.word	0x00008fe0


	//   ....[39]....
        /*07cc*/ 	.word	0x00009000


	//   ....[40]....
        /*07d0*/ 	.word	0x00009150


	//   ....[41]....
        /*07d4*/ 	.word	0x00009350


	//   ....[42]....
        /*07d8*/ 	.word	0x00009380


	//   ....[43]....
        /*07dc*/ 	.word	0x000093b0


	//   ....[44]....
        /*07e0*/ 	.word	0x000093e0


	//   ....[45]....
        /*07e4*/ 	.word	0x00009410


	//   ....[46]....
        /*07e8*/ 	.word	0x00009440


	//   ....[47]....
        /*07ec*/ 	.word	0x000095c0


	//   ....[48]....
        /*07f0*/ 	.word	0x000095f0


	//   ....[49]....
        /*07f4*/ 	.word	0x00009620


	//   ....[50]....
        /*07f8*/ 	.word	0x00009650


	//   ....[51]....
        /*07fc*/ 	.word	0x00009680


	//   ....[52]....
        /*0800*/ 	.word	0x000096b0


	//   ....[53]....
        /*0804*/ 	.word	0x00009750


	//   ....[54]....
        /*0808*/ 	.word	0x00009780


	//   ....[55]....
        /*080c*/ 	.word	0x00009810


	//   ....[56]....
        /*0810*/ 	.word	0x0000a850


	//   ....[57]....
        /*0814*/ 	.word	0x0000b500


	//   ....[58]....
        /*0818*/ 	.word	0x0000b530


	//   ....[59]....
        /*081c*/ 	.word	0x0000b560


	//   ....[60]....
        /*0820*/ 	.word	0x0000b5a0


	//   ....[61]....
        /*0824*/ 	.word	0x0000b670


	//   ....[62]....
        /*0828*/ 	.word	0x0000b6d0


	//   ....[63]....
        /*082c*/ 	.word	0x0000b770


	//   ....[64]....
        /*0830*/ 	.word	0x0000b780


	//   ....[65]....
        /*0834*/ 	.word	0x0000b820


	//   ....[66]....
        /*0838*/ 	.word	0x0000b830


	//   ....[67]....
        /*083c*/ 	.word	0x0000b8d0


	//   ....[68]....
        /*0840*/ 	.word	0x0000b8e0


	//   ....[69]....
        /*0844*/ 	.word	0x0000b960


	//   ....[70]....
        /*0848*/ 	.word	0x0000b990


	//   ....[71]....
        /*084c*/ 	.word	0x0000b9a0


	//   ....[72]....
        /*0850*/ 	.word	0x0000b9c0


	//   ....[73]....
        /*0854*/ 	.word	0x0000e6e0


	//   ....[74]....
        /*0858*/ 	.word	0x0000e740


	//   ....[75]....
        /*085c*/ 	.word	0x0000e770


	//   ....[76]....
        /*0860*/ 	.word	0x0000e7a0


	//   ....[77]....
        /*0864*/ 	.word	0x0000e7d0


	//   ....[78]....
        /*0868*/ 	.word	0x0000e800


	//   ....[79]....
        /*086c*/ 	.word	0x0000e830


	//   ....[80]....
        /*0870*/ 	.word	0x0000e840


	//   ....[81]....
        /*0874*/ 	.word	0x0000e9d0


	//   ....[82]....
        /*0878*/ 	.word	0x0000ea00


	//   ....[83]....
        /*087c*/ 	.word	0x0000ea30


	//   ....[84]....
        /*0880*/ 	.word	0x0000ea60


	//   ....[85]....
        /*0884*/ 	.word	0x0000ea90


	//   ....[86]....
        /*0888*/ 	.word	0x0000eac0


	//   ....[87]....
        /*088c*/ 	.word	0x0000eb80


	//   ....[88]....
        /*0890*/ 	.word	0x0000eba0


	//   ....[89]....
        /*0894*/ 	.word	0x0000ec10


	//   ....[90]....
        /*0898*/ 	.word	0x0000f0a0


	//   ....[91]....
        /*089c*/ 	.word	0x0000f5a0


	//   ....[92]....
        /*08a0*/ 	.word	0x0000f720


	//   ....[93]....
        /*08a4*/ 	.word	0x0000f770


	//   ....[94]....
        /*08a8*/ 	.word	0x0000f930


	//   ....[95]....
        /*08ac*/ 	.word	0x0000f980


	//   ....[96]....
        /*08b0*/ 	.word	0x0000fab0


	//   ....[97]....
        /*08b4*/ 	.word	0x0000fb00


	//   ....[98]....
        /*08b8*/ 	.word	0x0000fc40


	//   ....[99]....
        /*08bc*/ 	.word	0x0000fc90


	//   ....[100]....
        /*08c0*/ 	.word	0x0000fdc0


	//   ....[101]....
        /*08c4*/ 	.word	0x0000fe10


	//   ....[102]....
        /*08c8*/ 	.word	0x0000ff40


	//   ....[103]....
        /*08cc*/ 	.word	0x0000ff90


	//   ....[104]....
        /*08d0*/ 	.word	0x000100b0


	//   ....[105]....
        /*08d4*/ 	.word	0x00010100


	//   ....[106]....
        /*08d8*/ 	.word	0x00010210


	//   ....[107]....
        /*08dc*/ 	.word	0x00010260


	//   ....[108]....
        /*08e0*/ 	.word	0x00010590


	//   ....[109]....
        /*08e4*/ 	.word	0x00010630


	//   ....[110]....
        /*08e8*/ 	.word	0x00010760


	//   ....[111]....
        /*08ec*/ 	.word	0x000107e0


	//   ....[112]....
        /*08f0*/ 	.word	0x00010860


	//   ....[113]....
        /*08f4*/ 	.word	0x000108e0


	//   ....[114]....
        /*08f8*/ 	.word	0x00010960


	//   ....[115]....
        /*08fc*/ 	.word	0x000109f0


	//   ....[116]....
        /*0900*/ 	.word	0x00010a90


	//   ....[117]....
        /*0904*/ 	.word	0x00010b30


	//   ....[118]....
        /*0908*/ 	.word	0x00010bb0


	//   ....[119]....
        /*090c*/ 	.word	0x00010c30


	//   ....[120]....
        /*0910*/ 	.word	0x00010cb0


	//   ....[121]....
        /*0914*/ 	.word	0x00010d40


	//   ....[122]....
        /*0918*/ 	.word	0x00010dc0


	//   ....[123]....
        /*091c*/ 	.word	0x00010e60


	//   ....[124]....
        /*0920*/ 	.word	0x00010ef0


	//   ....[125]....
        /*0924*/ 	.word	0x00011020


	//----- nvinfo : EIATTR_REG_RECONFIG
	.align		4
.L_155:
        /*0928*/ 	.byte	0x01, 0x54
	.zero		2


	//----- nvinfo : EIATTR_SYSCALL_OFFSETS
	.align		4
        /*092c*/ 	.byte	0x04, 0x46
        /*092e*/ 	.short	(.L_157 - .L_156)


	//   ....[0]....
.L_156:
        /*0930*/ 	.word	0x00001620


	//   ....[1]....
        /*0934*/ 	.word	0x0000a430


	//   ....[2]....
        /*0938*/ 	.word	0x0000a590


	//   ....[3]....
        /*093c*/ 	.word	0x0000a690


	//   ....[4]....
        /*0940*/ 	.word	0x0000b0d0


	//----- nvinfo : EIATTR_MBARRIER_INSTR_OFFSETS
	.align		4
.L_157:
        /*0944*/ 	.byte	0x04, 0x39
        /*0946*/ 	.short	(.L_159 - .L_158)


	//   ....[0]....
.L_158:
        /*0948*/ 	.word	0x00000270
        /*094c*/ 	.word	0x000000ff
        /*0950*/ 	.word	0x00034800
        /*0954*/ 	.short	0x0100
        /*0956*/ 	.byte	0x08
	.zero		1


	//   ....[1]....
        /*0958*/ 	.word	0x00000280
        /*095c*/ 	.word	0x000000ff
        /*0960*/ 	.word	0x00034820
        /*0964*/ 	.short	0x0100
        /*0966*/ 	.byte	0x08
	.zero		1


	//   ....[2]....
        /*0968*/ 	.word	0x00000370
        /*096c*/ 	.word	0x000000ff
        /*0970*/ 	.word	0x00034830
        /*0974*/ 	.short	0x0100
        /*0976*/ 	.byte	0x08
	.zero		1


	//   ....[3]....
        /*0978*/ 	.word	0x00000380
        /*097c*/ 	.word	0x000000ff
        /*0980*/ 	.word	0x00034840
        /*0984*/ 	.short	0x0100
        /*0986*/ 	.byte	0x08
	.zero		1


	//   ....[4]....
        /*0988*/ 	.word	0x00000390
        /*098c*/ 	.word	0x000000ff
        /*0990*/ 	.word	0x00034838
        /*0994*/ 	.short	0x0100
        /*0996*/ 	.byte	0x08
	.zero		1


	//   ....[5]....
        /*0998*/ 	.word	0x000003a0
        /*099c*/ 	.word	0x000000ff
        /*09a0*/ 	.word	0x00034848
        /*09a4*/ 	.short	0x0100
        /*09a6*/ 	.byte	0x08
	.zero		1


	//   ....[6]....
        /*09a8*/ 	.word	0x000004d0
        /*09ac*/ 	.word	0x000000ff
        /*09b0*/ 	.word	0x00034850
        /*09b4*/ 	.short	0x0100
        /*09b6*/ 	.byte	0x08
	.zero		1


	//   ....[7]....
        /*09b8*/ 	.word	0x000004e0
        /*09bc*/ 	.word	0x000000ff
        /*09c0*/ 	.word	0x00034860
        /*09c4*/ 	.short	0x0100
        /*09c6*/ 	.byte	0x08
	.zero		1


	//   ....[8]....
        /*09c8*/ 	.word	0x000004f0
        /*09cc*/ 	.word	0x000000ff
        /*09d0*/ 	.word	0x00034858
        /*09d4*/ 	.short	0x0100
        /*09d6*/ 	.byte	0x08
	.zero		1


	//   ....[9]....
        /*09d8*/ 	.word	0x00000500
        /*09dc*/ 	.word	0x000000ff
        /*09e0*/ 	.word	0x00034868
        /*09e4*/ 	.short	0x0100
        /*09e6*/ 	.byte	0x08
	.zero		1


	//   ....[10]....
        /*09e8*/ 	.word	0x000005f0
        /*09ec*/ 	.word	0x000000ff
        /*09f0*/ 	.word	0x00034870
        /*09f4*/ 	.short	0x0100
        /*09f6*/ 	.byte	0x06
	.zero		1


	//   ....[11]....
        /*09f8*/ 	.word	0x00000600
        /*09fc*/ 	.word	0x000000ff
        /*0a00*/ 	.word	0x00034880
        /*0a04*/ 	.short	0x0100
        /*0a06*/ 	.byte	0x06
	.zero		1


	//   ....[12]....
        /*0a08*/ 	.word	0x00000610
        /*0a0c*/ 	.word	0x000000ff
        /*0a10*/ 	.word	0x00034878
        /*0a14*/ 	.short	0x0100
        /*0a16*/ 	.byte	0x06
	.zero		1


	//   ....[13]....
        /*0a18*/ 	.word	0x00000620
        /*0a1c*/ 	.word	0x000000ff
        /*0a20*/ 	.word	0x00034888
        /*0a24*/ 	.short	0x0100
        /*0a26*/ 	.byte	0x06
	.zero		1


	//   ....[14]....
        /*0a28*/ 	.word	0x00000750
        /*0a2c*/ 	.word	0x000000ff
        /*0a30*/ 	.word	0x00034890
        /*0a34*/ 	.short	0x0100
        /*0a36*/ 	.byte	0x08
	.zero		1


	//   ....[15]....
        /*0a38*/ 	.word	0x00000760
        /*0a3c*/ 	.word	0x000000ff
        /*0a40*/ 	.word	0x000348a0
        /*0a44*/ 	.short	0x0100
        /*0a46*/ 	.byte	0x08
	.zero		1


	//   ....[16]....
        /*0a48*/ 	.word	0x00000770
        /*0a4c*/ 	.word	0x000000ff
        /*0a50*/ 	.word	0x00034898
        /*0a54*/ 	.short	0x0100
        /*0a56*/ 	.byte	0x08
	.zero		1


	//   ....[17]....
        /*0a58*/ 	.word	0x00000780
        /*0a5c*/ 	.word	0x000000ff
        /*0a60*/ 	.word	0x000348a8
        /*0a64*/ 	.short	0x0100
        /*0a66*/ 	.byte	0x08
	.zero		1


	//   ....[18]....
        /*0a68*/ 	.word	0x000008b0
        /*0a6c*/ 	.word	0x000000ff
        /*0a70*/ 	.word	0x000348b0
        /*0a74*/ 	.short	0x0100
        /*0a76*/ 	.byte	0x08
	.zero		1


	//   ....[19]....
        /*0a78*/ 	.word	0x000008c0
        /*0a7c*/ 	.word	0x000000ff
        /*0a80*/ 	.word	0x000348c0
        /*0a84*/ 	.short	0x0100
        /*0a86*/ 	.byte	0x08
	.zero		1


	//   ....[20]....
        /*0a88*/ 	.word	0x000008d0
        /*0a8c*/ 	.word	0x000000ff
        /*0a90*/ 	.word	0x000348b8
        /*0a94*/ 	.short	0x0100
        /*0a96*/ 	.byte	0x08
	.zero		1


	//   ....[21]....
        /*0a98*/ 	.word	0x000008e0
        /*0a9c*/ 	.word	0x000000ff
        /*0aa0*/ 	.word	0x000348c8
        /*0aa4*/ 	.short	0x0100
        /*0aa6*/ 	.byte	0x08
	.zero		1


	//   ....[22]....
        /*0aa8*/ 	.word	0x000016f0
        /*0aac*/ 	.word	0x00000000
        /*0ab0*/ 	.word	0x00034800
        /*0ab4*/ 	.short	0x010a
        /*0ab6*/ 	.byte	0x3f
	.zero		1


	//   ....[23]....
        /*0ab8*/ 	.word	0x00001760
        /*0abc*/ 	.word	0x00000005
        /*0ac0*/ 	.word	0x00034830
        /*0ac4*/ 	.short	0x010a
        /*0ac6*/ 	.byte	0x3f
	.zero		1


	//   ....[24]....
        /*0ac8*/ 	.word	0x000017d0
        /*0acc*/ 	.word	0x00000005
        /*0ad0*/ 	.word	0x00034830
        /*0ad4*/ 	.short	0x010a
        /*0ad6*/ 	.byte	0x3f
	.zero		1


	//   ....[25]....
        /*0ad8*/ 	.word	0x00002a00
        /*0adc*/ 	.word	0x00000005
        /*0ae0*/ 	.word	0x00000000
        /*0ae4*/ 	.short	0x0101
        /*0ae6*/ 	.byte	0x3f
	.zero		1


	//   ....[26]....
        /*0ae8*/ 	.word	0x00003f10
        /*0aec*/ 	.word	0x000000ff
        /*0af0*/ 	.word	0x00034830
        /*0af4*/ 	.short	0x010a
        /*0af6*/ 	.byte	0x06
	.zero		1


	//   ....[27]....
        /*0af8*/ 	.word	0x00003f50
        /*0afc*/ 	.word	0x000000ff
        /*0b00*/ 	.word	0x00034830
        /*0b04*/ 	.short	0x010a
        /*0b06*/ 	.byte	0x06
	.zero		1


	//   ....[28]....
        /*0b08*/ 	.word	0x000047e0
        /*0b0c*/ 	.word	0x00000008
        /*0b10*/ 	.word	0x00034850
        /*0b14*/ 	.short	0x010a
        /*0b16*/ 	.byte	0x3f
	.zero		1


	//   ....[29]....
        /*0b18*/ 	.word	0x00004820
        /*0b1c*/ 	.word	0x00000008
        /*0b20*/ 	.word	0x00034850
        /*0b24*/ 	.short	0x010a
        /*0b26*/ 	.byte	0x3f
	.zero		1


	//   ....[30]....
        /*0b28*/ 	.word	0x000058e0
        /*0b2c*/ 	.word	0x0000001b
        /*0b30*/ 	.word	0x00000000
        /*0b34*/ 	.short	0x0101
        /*0b36*/ 	.byte	0x3f
	.zero		1


	//   ....[31]....
        /*0b38*/ 	.word	0x000059c0
        /*0b3c*/ 	.word	0x0000001b
        /*0b40*/ 	.word	0x00000000
        /*0b44*/ 	.short	0x0101
        /*0b46*/ 	.byte	0x3f
	.zero		1


	//   ....[32]....
        /*0b48*/ 	.word	0x00006370
        /*0b4c*/ 	.word	0x0000000e
        /*0b50*/ 	.word	0x00034850
        /*0b54*/ 	.short	0x010a
        /*0b56*/ 	.byte	0x3f
	.zero		1


	//   ....[33]....
        /*0b58*/ 	.word	0x000063b0
        /*0b5c*/ 	.word	0x0000000e
        /*0b60*/ 	.word	0x00034850
        /*0b64*/ 	.short	0x010a
        /*0b66*/ 	.byte	0x3f
	.zero		1


	//   ....[34]....
        /*0b68*/ 	.word	0x000069c0
        /*0b6c*/ 	.word	0x00000007
        /*0b70*/ 	.word	0x00000000
        /*0b74*/ 	.short	0x0101
        /*0b76*/ 	.byte	0x3f
	.zero		1


	//   ....[35]....
        /*0b78*/ 	.word	0x00008070
        /*0b7c*/ 	.word	0x00000003
        /*0b80*/ 	.word	0x00000000
        /*0b84*/ 	.short	0x0101
        /*0b86*/ 	.byte	0x3f
	.zero		1


	//   ....[36]....
        /*0b88*/ 	.word	0x0000ab00
        /*0b8c*/ 	.word	0x00000000
        /*0b90*/ 	.word	0x00034840
        /*0b94*/ 	.short	0x010a
        /*0b96*/ 	.byte	0x3f
	.zero		1


	//   ....[37]....
        /*0b98*/ 	.word	0x0000bb60
        /*0b9c*/ 	.word	0x0000000a
        /*0ba0*/ 	.word	0x00034800
        /*0ba4*/ 	.short	0x0107
        /*0ba6*/ 	.byte	0x3f
	.zero		1


	//   ....[38]....
        /*0ba8*/ 	.word	0x0000bc70
        /*0bac*/ 	.word	0x00000002
        /*0bb0*/ 	.word	0x00034800
        /*0bb4*/ 	.short	0x0101
        /*0bb6*/ 	.byte	0x3f
	.zero		1


	//   ....[39]....
        /*0bb8*/ 	.word	0x0000bc90
        /*0bbc*/ 	.word	0x00000002
        /*0bc0*/ 	.word	0x00034820
        /*0bc4*/ 	.short	0x010a
        /*0bc6*/ 	.byte	0x3f
	.zero		1


	//   ....[40]....
        /*0bc8*/ 	.word	0x0000c020
        /*0bcc*/ 	.word	0x00000003
        /*0bd0*/ 	.word	0x00034840
        /*0bd4*/ 	.short	0x010a
        /*0bd6*/ 	.byte	0x3f
	.zero		1


	//   ....[41]....
        /*0bd8*/ 	.word	0x0000c4d0
        /*0bdc*/ 	.word	0x00000003
        /*0be0*/ 	.word	0x00000060
        /*0be4*/ 	.short	0x010a
        /*0be6*/ 	.byte	0x3f
	.zero		1


	//   ....[42]....
        /*0be8*/ 	.word	0x0000cbd0
        /*0bec*/ 	.word	0x00000003
        /*0bf0*/ 	.word	0x00034840
        /*0bf4*/ 	.short	0x010a
        /*0bf6*/ 	.byte	0x3f
	.zero		1


	//   ....[43]....
        /*0bf8*/ 	.word	0x0000d080
        /*0bfc*/ 	.word	0x00000002
        /*0c00*/ 	.word	0x00000060
        /*0c04*/ 	.short	0x010a
        /*0c06*/ 	.byte	0x3f
	.zero		1


	//   ....[44]....
        /*0c08*/ 	.word	0x0000d6b0
        /*0c0c*/ 	.word	0x00000002
        /*0c10*/ 	.word	0x00034840
        /*0c14*/ 	.short	0x010a
        /*0c16*/ 	.byte	0x3f
	.zero		1


	//   ....[45]....
        /*0c18*/ 	.word	0x0000db60
        /*0c1c*/ 	.word	0x00000002
        /*0c20*/ 	.word	0x00000060
        /*0c24*/ 	.short	0x010a
        /*0c26*/ 	.byte	0x3f
	.zero		1


	//   ....[46]....
        /*0c28*/ 	.word	0x0000e120
        /*0c2c*/ 	.word	0x00000000
        /*0c30*/ 	.word	0x00034860
        /*0c34*/ 	.short	0x010a
        /*0c36*/ 	.byte	0x3f
	.zero		1


	//   ....[47]....
        /*0c38*/ 	.word	0x0000f020
        /*0c3c*/ 	.word	0x00000000
        /*0c40*/ 	.word	0x00034820
        /*0c44*/ 	.short	0x010a
        /*0c46*/ 	.byte	0x3f
	.zero		1


	//   ....[48]....
        /*0c48*/ 	.word	0x0000f200
        /*0c4c*/ 	.word	0x00000006
        /*0c50*/ 	.word	0x00000000
        /*0c54*/ 	.short	0x010a
        /*0c56*/ 	.byte	0x3f
	.zero		1


	//   ....[49]....
        /*0c58*/ 	.word	0x0000f270
        /*0c5c*/ 	.word	0x00000007
        /*0c60*/ 	.word	0x00000000
        /*0c64*/ 	.short	0x010a
        /*0c66*/ 	.byte	0x3f
	.zero		1


	//   ....[50]....
        /*0c68*/ 	.word	0x0000f2e0
        /*0c6c*/ 	.word	0x00000004
        /*0c70*/ 	.word	0x00000000
        /*0c74*/ 	.short	0x010a
        /*0c76*/ 	.byte	0x3f
	.zero		1


	//   ....[51]....
        /*0c78*/ 	.word	0x0000f310
        /*0c7c*/ 	.word	0x00000003
        /*0c80*/ 	.word	0x00000000
        /*0c84*/ 	.short	0x010a
        /*0c86*/ 	.byte	0x3f
	.zero		1


	//   ....[52]....
        /*0c88*/ 	.word	0x0000f370
        /*0c8c*/ 	.word	0x00000000
        /*0c90*/ 	.word	0x00034800
        /*0c94*/ 	.short	0x010a
        /*0c96*/ 	.byte	0x3f
	.zero		1


	//   ....[53]....
        /*0c98*/ 	.word	0x0000f3c0
        /*0c9c*/ 	.word	0x00000005
        /*0ca0*/ 	.word	0x00034830
        /*0ca4*/ 	.short	0x010a
        /*0ca6*/ 	.byte	0x3f
	.zero		1


	//   ....[54]....
        /*0ca8*/ 	.word	0x0000f420
        /*0cac*/ 	.word	0x00000004
        /*0cb0*/ 	.word	0x00034830
        /*0cb4*/ 	.short	0x010a
        /*0cb6*/ 	.byte	0x3f
	.zero		1


	//   ....[55]....
        /*0cb8*/ 	.word	0x0000f470
        /*0cbc*/ 	.word	0x00000008
        /*0cc0*/ 	.word	0x00034850
        /*0cc4*/ 	.short	0x010a
        /*0cc6*/ 	.byte	0x3f
	.zero		1


	//   ....[56]....
        /*0cc8*/ 	.word	0x0000f4c0
        /*0ccc*/ 	.word	0x0000000e
        /*0cd0*/ 	.word	0x00034850
        /*0cd4*/ 	.short	0x010a
        /*0cd6*/ 	.byte	0x3f
	.zero		1


	//   ....[57]....
        /*0cd8*/ 	.word	0x0000f660
        /*0cdc*/ 	.word	0x00000000
        /*0ce0*/ 	.word	0x00034840
        /*0ce4*/ 	.short	0x010a
        /*0ce6*/ 	.byte	0x3f
	.zero		1


	//   ....[58]....
        /*0ce8*/ 	.word	0x000102b0
        /*0cec*/ 	.word	0x00000002
        /*0cf0*/ 	.word	0x00034820
        /*0cf4*/ 	.short	0x010a
        /*0cf6*/ 	.byte	0x3f
	.zero		1


	//   ....[59]....
        /*0cf8*/ 	.word	0x00010300
        /*0cfc*/ 	.word	0x00000003
        /*0d00*/ 	.word	0x00034840
        /*0d04*/ 	.short	0x010a
        /*0d06*/ 	.byte	0x3f
	.zero		1


	//   ....[60]....
        /*0d08*/ 	.word	0x00010350
        /*0d0c*/ 	.word	0x00000003
        /*0d10*/ 	.word	0x00000060
        /*0d14*/ 	.short	0x010a
        /*0d16*/ 	.byte	0x3f
	.zero		1


	//   ....[61]....
        /*0d18*/ 	.word	0x000103a0
        /*0d1c*/ 	.word	0x00000003
        /*0d20*/ 	.word	0x00034840
        /*0d24*/ 	.short	0x010a
        /*0d26*/ 	.byte	0x3f
	.zero		1


	//   ....[62]....
        /*0d28*/ 	.word	0x000103f0
        /*0d2c*/ 	.word	0x00000002
        /*0d30*/ 	.word	0x00000060
        /*0d34*/ 	.short	0x010a
        /*0d36*/ 	.byte	0x3f
	.zero		1


	//   ....[63]....
        /*0d38*/ 	.word	0x00010440
        /*0d3c*/ 	.word	0x00000002
        /*0d40*/ 	.word	0x00034840
        /*0d44*/ 	.short	0x010a
        /*0d46*/ 	.byte	0x3f
	.zero		1


	//   ....[64]....
        /*0d48*/ 	.word	0x00010490
        /*0d4c*/ 	.word	0x00000002
        /*0d50*/ 	.word	0x00000060
        /*0d54*/ 	.short	0x010a
        /*0d56*/ 	.byte	0x3f
	.zero		1


	//   ....[65]....
        /*0d58*/ 	.word	0x000104e0
        /*0d5c*/ 	.word	0x00000000
        /*0d60*/ 	.word	0x00034860
        /*0d64*/ 	.short	0x010a
        /*0d66*/ 	.byte	0x3f
	.zero		1


	//   ....[66]....
        /*0d68*/ 	.word	0x00010f40
        /*0d6c*/ 	.word	0x00000000
        /*0d70*/ 	.word	0x00034820
        /*0d74*/ 	.short	0x010a
        /*0d76*/ 	.byte	0x3f
	.zero		1


	//   ....[67]....
        /*0d78*/ 	.word	0x000110e0
        /*0d7c*/ 	.word	0x00000006
        /*0d80*/ 	.word	0x00000000
        /*0d84*/ 	.short	0x010a
        /*0d86*/ 	.byte	0x3f
	.zero		1


	//   ....[68]....
        /*0d88*/ 	.word	0x00011130
        /*0d8c*/ 	.word	0x00000007
        /*0d90*/ 	.word	0x00000000
        /*0d94*/ 	.short	0x010a
        /*0d96*/ 	.byte	0x3f
	.zero		1


	//   ....[69]....
        /*0d98*/ 	.word	0x00011180
        /*0d9c*/ 	.word	0x00000004
        /*0da0*/ 	.word	0x00000000
        /*0da4*/ 	.short	0x010a
        /*0da6*/ 	.byte	0x3f
	.zero		1


	//----- nvinfo : EIATTR_NUM_MBARRIERS
	.align		4
.L_159:
        /*0da8*/ 	.byte	0x03, 0x38
        /*0daa*/ 	.short	0x0016


	//----- nvinfo : EIATTR_EXIT_INSTR_OFFSETS
	.align		4
        /*0dac*/ 	.byte	0x04, 0x1c
        /*0dae*/ 	.short	(.L_161 - .L_160)


	//   ....[0]....
.L_160:
        /*0db0*/ 	.word	0x00000a50


	//   ....[1]....
        /*0db4*/ 	.word	0x00009100


	//   ....[2]....
        /*0db8*/ 	.word	0x0000f360


	//----- nvinfo : EIATTR_MAX_THREADS
	.align		4
.L_161:
        /*0dbc*/ 	.byte	0x04, 0x05
        /*0dbe*/ 	.short	(.L_163 - .L_162)
.L_162:
        /*0dc0*/ 	.word	0x00000180
        /*0dc4*/ 	.word	0x00000001
        /*0dc8*/ 	.word	0x00000001


	//----- nvinfo : EIATTR_CRS_STACK_SIZE
	.align		4
.L_163:
        /*0dcc*/ 	.byte	0x04, 0x1e
        /*0dce*/ 	.short	(.L_165 - .L_164)
.L_164:
        /*0dd0*/ 	.word	0x00000000


	//----- nvinfo : EIATTR_CBANK_PARAM_SIZE
	.align		4
.L_165:
        /*0dd4*/ 	.byte	0x03, 0x19
        /*0dd6*/ 	.short	0x0af0


	//----- nvinfo : EIATTR_PARAM_CBANK
	.align		4
        /*0dd8*/ 	.byte	0x04, 0x0a
        /*0dda*/ 	.short	(.L_167 - .L_166)
	.align		4
.L_166:
        /*0ddc*/ 	.word	index@(.nv.constant0._ZN7cutlass13device_kernelIN5flash11enable_sm90INS1_16FlashAttnFwdSm90INS1_25CollectiveMainloopFwdSm90ILi2EN4cute5tupleIJNS5_1CILi1EEES8_S8_EEENS6_IJNS7_ILi128EEESA_NS7_ILi192EEEEEELi128ENS_6half_tEfNS_4arch4Sm90ELb0ELb0ELb0ELb1ELb0ELb0ELb0ELb1ELb1ELb1ELb0ELb0EEENS1_21CollectiveEpilogueFwdINS6_IJSA_SA_SA_EEES9_SD_SF_Li256ELb1ELb1ELb0ELb0EEENS1_36VarlenDynamicPersistentTileSchedulerILi128ELi128ELi256ELi128ELb0ELb1ELb1ELb0ELb1ELb1EEEEEEEEEvNT_6ParamsE)
        /*0de0*/ 	.short	0x0210
        /*0de2*/ 	.short	0x0af0


	//----- nvinfo : EIATTR_SW_WAR
	.align		4
.L_167:
        /*0de4*/ 	.byte	0x04, 0x36
        /*0de6*/ 	.short	(.L_169 - .L_168)
.L_168:
        /*0de8*/ 	.word	0x00000008
.L_169:


//--------------------- .nv.info._ZN7cutlass13device_kernelIN5flash11enable_sm90INS1_16FlashAttnFwdSm90INS1_25CollectiveMainloopFwdSm90ILi2EN4cute5tupleIJNS5_1CILi1EEES8_S8_EEENS6_IJNS7_ILi128EEESA_NS7_ILi192EEEEEELi128ENS_6half_tEfNS_4arch4Sm90ELb0ELb0ELb0ELb1ELb0ELb1ELb0ELb1ELb1ELb1ELb0ELb0EEENS1_21CollectiveEpilogueFwdINS6_IJSA_SA_SA_EEES9_SD_SF_Li256ELb1ELb1ELb0ELb0EEENS1_36VarlenDynamicPersistentTileSchedulerILi128ELi128ELi256ELi128ELb0ELb1ELb1ELb0ELb1ELb1EEEEEEEEEvNT_6ParamsE --------------------------
	.section	.nv.info._ZN7cutlass13device_kernelIN5flash11enable_sm90INS1_16FlashAttnFwdSm90INS1_25CollectiveMainloopFwdSm90ILi2EN4cute5tupleIJNS5_1CILi1EEES8_S8_EEENS6_IJNS7_ILi128EEESA_NS7_ILi192EEEEEELi128ENS_6half_tEfNS_4arch4Sm90ELb0ELb0ELb0ELb1ELb0ELb1ELb0ELb1ELb1ELb1ELb0ELb0EEENS1_21CollectiveEpilogueFwdINS6_IJSA_SA_SA_EEES9_SD_SF_Li256ELb1ELb1ELb0ELb0EEENS1_36VarlenDynamicPersistentTileSchedulerILi128ELi128ELi256ELi128ELb0ELb1ELb1ELb0ELb1ELb1EEEEEEEEEvNT_6ParamsE,"",@"SHT_CUDA_INFO"
	.sectionflags	@""
	.align	4


	//----- nvinfo : EIATTR_CUDA_API_VERSION
	.align		4
        /*0000*/ 	.byte	0x04, 0x37
        /*0002*/ 	.short	(.L_171 - .L_170)
.L_170:
        /*0004*/ 	.word	0x00000082


	//----- nvinfo : EIATTR_KPARAM_INFO
	.align		4
.L_171:
        /*0008*/ 	.byte	0x04, 0x17
        /*000a*/ 	.short	(.L_173 - .L_172)
.L_172:
        /*000c*/ 	.word	0x00000000
        /*0010*/ 	.short	0x0000
        /*0012*/ 	.short	0x0070
        /*0014*/ 	.byte	0x00, 0xf0, 0x01, 0x2a


	//----- nvinfo : EIATTR_SPARSE_MMA_MASK
	.align		4
.L_173:
        /*0018*/ 	.byte	0x03, 0x50
        /*001a*/ 	.short	0x0000


	//----- nvinfo : EIATTR_MAXREG_COUNT
	.align		4
        /*001c*/ 	.byte	0x03, 0x1b
        /*001e*/ 	.short	0x00a8


	//----- nvinfo : EIATTR_NUM_BARRIERS
	.align		4
        /*0020*/ 	.byte	0x02, 0x4c
        /*0022*/ 	.byte	0x10
	.zero		1


	//----- nvinfo : EIATTR_EXTERNS
	.align		4
        /*0024*/ 	.byte	0x04, 0x0f
        /*0026*/ 	.short	(.L_175 - .L_174)


	//   ....[0]....
	.align		4
.L_174:
        /*0028*/ 	.word	index@(__assertfail)


	//----- nvinfo : EIATTR_ANNOTATIONS
	.align		4
.L_175:
        /*002c*/ 	.byte	0x04, 0x55
        /*002e*/ 	.short	(.L_177 - .L_176)


	//   ....[0]....
.L_176:
        /* <DEDUP_REMOVED lines=108> */


	//----- nvinfo : EIATTR_MERCURY_ISA_VERSION
	.align		4
.L_177:
        /*06e0*/ 	.byte	0x03, 0x5f
        /*06e2*/ 	.short	0x0101


	//----- nvinfo : EIATTR_UNUSED_LOAD_BYTE_OFFSET
	.align		4
        /*06e4*/ 	.byte	0x04, 0x44
        /*06e6*/ 	.short	(.L_179 - .L_178)


	//   ....[0]....
.L_178:
        /*06e8*/ 	.word	0x00000a90
        /*06ec*/ 	.word	0x0000fff0


	//   ....[1]....
        /*06f0*/ 	.word	0x00015ff0
        /*06f4*/ 	.word	0x0000fff0


	//----- nvinfo : EIATTR_INT_WARP_WIDE_INSTR_OFFSETS
	.align		4
.L_179:
        /*06f8*/ 	.byte	0x04, 0x31
        /*06fa*/ 	.short	(.L_181 - .L_180)


	//   ....[0]....
.L_180:
        /*06fc*/ 	.word	0x00000190


	//   ....[1]....
        /*0700*/ 	.word	0x000001d0


	//   ....[2]....
        /*0704*/ 	.word	0x00000240


	//   ....[3]....
        /*0708*/ 	.word	0x0001a590


	//   ....[4]....
        /*070c*/ 	.word	0x0001a620


	//   ....[5]....
        /*0710*/ 	.word	0x0001e2a0


	//   ....[6]....
        /*0714*/ 	.word	0x0001e300


	//----- nvinfo : EIATTR_COOP_GROUP_MASK_REGIDS
	.align		4
.L_181:
        /*0718*/ 	.byte	0x04, 0x29
        /*071a*/ 	.short	(.L_183 - .L_182)


	//   ....[0]....
.L_182:
        /*071c*/ 	.word	0xffffffff


	//   ....[1]....
        /*0720*/ 	.word	0xffffffff


	//   ....[2]....
        /*0724*/ 	.word	0xffffffff


	//   ....[3]....
        /*0728*/ 	.word	0xffffffff


	//   ....[4]....
        /*072c*/ 	.word	0xffffffff


	//   ....[5]....
        /*0730*/ 	.word	0xffffffff


	//   ....[6]....
        /*0734*/ 	.word	0xffffffff


	//   ....[7]....
        /*0738*/ 	.word	0xffffffff


	//   ....[8]....
        /*073c*/ 	.word	0xffffffff


	//   ....[9]....
        /*0740*/ 	.word	0xffffffff


	//   ....[10]....
        /*0744*/ 	.word	0xffffffff


	//   ....[11]....
        /*0748*/ 	.word	0xffffffff


	//   ....[12]....
        /*074c*/ 	.word	0xffffffff


	//   ....[13]....
        /*0750*/ 	.word	0xffffffff


	//   ....[14]....
        /*0754*/ 	.word	0xffffffff


	//   ....[15]....
        /*0758*/ 	.word	0xffffffff


	//   ....[16]....
        /*075c*/ 	.word	0xffffffff


	//   ....[17]....
        /*0760*/ 	.word	0xffffffff


	//   ....[18]....
        /*0764*/ 	.word	0xffffffff


	//   ....[19]....
        /*0768*/ 	.word	0xffffffff


	//   ....[20]....
        /*076c*/ 	.word	0xffffffff


	//   ....[21]....
        /*0770*/ 	.word	0xffffffff


	//   ....[22]....
        /*0774*/ 	.word	0xffffffff


	//   ....[23]....
        /*0778*/ 	.word	0xffffffff


	//   ....[24]....
        /*077c*/ 	.word	0xffffffff


	//   ....[25]....
        /*0780*/ 	.word	0xffffffff


	//   ....[26]....
        /*0784*/ 	.word	0xffffffff


	//   ....[27]....
        /*0788*/ 	.word	0xffffffff


	//   ....[28]....
        /*078c*/ 	.word	0xffffffff


	//   ....[29]....
        /*0790*/ 	.word	0xffffffff


	//   ....[30]....
        /*0794*/ 	.word	0xffffffff


	//   ....[31]....
        /*0798*/ 	.word	0xffffffff


	//   ....[32]....
        /*079c*/ 	.word	0xffffffff


	//   ....[33]....
        /*07a0*/ 	.word	0xffffffff


	//   ....[34]....
        /*07a4*/ 	.word	0xffffffff


	//   ....[35]....
        /*07a8*/ 	.word	0xffffffff


	//   ....[36]....
        /*07ac*/ 	.word	0xffffffff


	//   ....[37]....
        /*07b0*/ 	.word	0xffffffff


	//   ....[38]....
        /*07b4*/ 	.word	0xffffffff


	//   ....[39]....
        /*07b8*/ 	.word	0xffffffff


	//   ....[40]....
        /*07bc*/ 	.word	0xffffffff


	//   ....[41]....
        /*07c0*/ 	.word	0xffffffff


	//   ....[42]....
        /*07c4*/ 	.word	0xffffffff


	//   ....[43]....
        /*07c8*/ 	.word	0xffffffff


	//   ....[44]....
        /*07cc*/ 	.word	0xffffffff


	//   ....[45]....
        /*07d0*/ 	.word	0xffffffff


	//   ....[46]....
        /*07d4*/ 	.word	0xffffffff


	//   ....[47]....
        /*07d8*/ 	.word	0xffffffff


	//   ....[48]....
        /*07dc*/ 	.word	0xffffffff


	//   ....[49]....
        /*07e0*/ 	.word	0xffffffff


	//   ....[50]....
        /*07e4*/ 	.word	0xffffffff


	//   ....[51]....
        /*07e8*/ 	.word	0xffffffff


	//   ....[52]....
        /*07ec*/ 	.word	0xffffffff


	//   ....[53]....
        /*07f0*/ 	.word	0xffffffff


	//   ....[54]....
        /*07f4*/ 	.word	0xffffffff


	//   ....[55]....
        /*07f8*/ 	.word	0xffffffff


	//   ....[56]....
        /*07fc*/ 	.word	0xffffffff


	//   ....[57]....
        /*0800*/ 	.word	0xffffffff


	//   ....[58]....
        /*0804*/ 	.word	0xffffffff


	//   ....[59]....
        /*0808*/ 	.word	0xffffffff


	//   ....[60]....
        /*080c*/ 	.word	0xffffffff


	//   ....[61]....
        /*0810*/ 	.word	0xffffffff


	//   ....[62]....
        /*0814*/ 	.word	0xffffffff


	//   ....[63]....
        /*0818*/ 	.word	0xffffffff


	//   ....[64]....
        /*081c*/ 	.word	0xffffffff


	//   ....[65]....
        /*0820*/ 	.word	0xffffffff


	//   ....[66]....
        /*0824*/ 	.word	0xffffffff


	//   ....[67]....
        /*0828*/ 	.word	0xffffffff


	//   ....[68]....
        /*082c*/ 	.word	0xffffffff


	//   ....[69]....
        /*0830*/ 	.word	0xffffffff


	//   ....[70]....
        /*0834*/ 	.word	0xffffffff


	//   ....[71]....
        /*0838*/ 	.word	0xffffffff


	//   ....[72]....
        /*083c*/ 	.word	0xffffffff


	//   ....[73]....
        /*0840*/ 	.word	0xffffffff


	//   ....[74]....
        /*0844*/ 	.word	0xffffffff


	//   ....[75]....
        /*0848*/ 	.word	0xffffffff


	//   ....[76]....
        /*084c*/ 	.word	0xffffffff


	//   ....[77]....
        /*0850*/ 	.word	0xffffffff


	//   ....[78]....
        /*0854*/ 	.word	0xffffffff


	//   ....[79]....
        /*0858*/ 	.word	0xffffffff


	//   ....[80]....
        /*085c*/ 	.word	0xffffffff


	//   ....[81]....
        /*0860*/ 	.word	0xffffffff


	//   ....[82]....
        /*0864*/ 	.word	0xffffffff


	//   ....[83]....
        /*0868*/ 	.word	0xffffffff


	//   ....[84]....
        /*086c*/ 	.word	0xffffffff


	//   ....[85]....
        /*0870*/ 	.word	0xffffffff


	//   ....[86]....
        /*0874*/ 	.word	0xffffffff


	//   ....[87]....
        /*0878*/ 	.word	0xffffffff


	//   ....[88]....
        /*087c*/ 	.word	0xffffffff


	//   ....[89]....
        /*0880*/ 	.word	0xffffffff


	//   ....[90]....
        /*0884*/ 	.word	0xffffffff


	//   ....[91]....
        /*0888*/ 	.word	0xffffffff


	//   ....[92]....
        /*088c*/ 	.word	0xffffffff


	//   ....[93]....
        /*0890*/ 	.word	0xffffffff


	//   ....[94]....
        /*0894*/ 	.word	0xffffffff


	//   ....[95]....
        /*0898*/ 	.word	0xffffffff


	//   ....[96]....
        /*089c*/ 	.word	0xffffffff


	//   ....[97]....
        /*08a0*/ 	.word	0xffffffff


	//   ....[98]....
        /*08a4*/ 	.word	0xffffffff


	//   ....[99]....
        /*08a8*/ 	.word	0xffffffff


	//   ....[100]....
        /*08ac*/ 	.word	0x0500000f


	//   ....[101]....
        /*08b0*/ 	.word	0x0500000f


	//   ....[102]....
        /*08b4*/ 	.word	0x0500000f


	//   ....[103]....
        /*08b8*/ 	.word	0x0500000f


	//   ....[104]....
        /*08bc*/ 	.word	0x0500000f


	//   ....[105]....
        /*08c0*/ 	.word	0x0500000f


	//   ....[106]....
        /*08c4*/ 	.word	0x0500000f


	//   ....[107]....
        /*08c8*/ 	.word	0x0500000f


	//   ....[108]....
        /*08cc*/ 	.word	0x0500000f


	//   ....[109]....
        /*08d0*/ 	.word	0x0500000f


	//   ....[110]....
        /*08d4*/ 	.word	0x0500000f


	//   ....[111]....
        /*08d8*/ 	.word	0x0500000f


	//   ....[112]....
        /*08dc*/ 	.word	0x0500000f


	//   ....[113]....
        /*08e0*/ 	.word	0x0500000f


	//   ....[114]....
        /*08e4*/ 	.word	0x0500000f


	//   ....[115]....
        /*08e8*/ 	.word	0x0500000f


	//   ....[116]....
        /*08ec*/ 	.word	0x0500000f


	//   ....[117]....
        /*08f0*/ 	.word	0x0500000f


	//   ....[118]....
        /*08f4*/ 	.word	0x0500000f


	//   ....[119]....
        /*08f8*/ 	.word	0x0500000f


	//   ....[120]....
        /*08fc*/ 	.word	0x0500000f


	//   ....[121]....
        /*0900*/ 	.word	0x0500000f


	//   ....[122]....
        /*0904*/ 	.word	0x0500000f


	//   ....[123]....
        /*0908*/ 	.word	0x0500000f


	//   ....[124]....
        /*090c*/ 	.word	0x0500000f


	//   ....[125]....
        /*0910*/ 	.word	0x0500000f


	//   ....[126]....
        /*0914*/ 	.word	0x0500000f


	//   ....[127]....
        /*0918*/ 	.word	0x0500000f


	//   ....[128]....
        /*091c*/ 	.word	0x0500000f


	//   ....[129]....
        /*0920*/ 	.word	0x0500000f


	//   ....[130]....
        /*0924*/ 	.word	0x0500000f


	//   ....[131]....
        /*0928*/ 	.word	0x0500000f


	//   ....[132]....
        /*092c*/ 	.word	0x0500000f


	//   ....[133]....
        /*0930*/ 	.word	0x0500000f


	//   ....[134]....
        /*0934*/ 	.word	0x0500000f


	//   ....[135]....
        /*0938*/ 	.word	0x0500000f


	//   ....[136]....
        /*093c*/ 	.word	0x0500000f


	//   ....[137]....
        /*0940*/ 	.word	0x0500000f


	//   ....[138]....
        /*0944*/ 	.word	0x0500000f


	//   ....[139]....
        /*0948*/ 	.word	0x0500000f


	//   ....[140]....
        /*094c*/ 	.word	0x0500000f


	//   ....[141]....
        /*0950*/ 	.word	0x0500000f


	//   ....[142]....
        /*0954*/ 	.word	0x0500000f


	//   ....[143]....
        /*0958*/ 	.word	0x0500000f


	//----- nvinfo : EIATTR_COOP_GROUP_INSTR_OFFSETS
	.align		4
.L_183:
        /*095c*/ 	.byte	0x04, 0x28
        /*095e*/ 	.short	(.L_185 - .L_184)


	//   ....[0]....
.L_184:
        /*0960*/ 	.word	0x00000070


	//   ....[1]....
        /*0964*/ 	.word	0x000001a0


	//   ....[2]....
        /*0968*/ 	.word	0x000001f0


	//   ....[3]....
        /*096c*/ 	.word	0x00000420


	//   ....[4]....
        /*0970*/ 	.word	0x00000580


	//   ....[5]....
        /*0974*/ 	.word	0x000006a0


	//   ....[6]....
        /*0978*/ 	.word	0x00000800


	//   ....[7]....
        /*097c*/ 	.word	0x0000a590


	//   ....[8]....
        /*0980*/ 	.word	0x0000ab00


	//   ....[9]....
        /*0984*/ 	.word	0x0000ab10


	//   ....[10]....
        /*0988*/ 	.word	0x0000ab20


	//   ....[11]....
        /*098c*/ 	.word	0x0000ab30


	//   ....[12]....
        /*0990*/ 	.word	0x0000d580


	//   ....[13]....
        /*0994*/ 	.word	0x0000d590


	//   ....[14]....
        /*0998*/ 	.word	0x0000d5a0


	//   ....[15]....
        /*099c*/ 	.word	0x0000d5b0


	//   ....[16]....
        /*09a0*/ 	.word	0x000115f0


	//   ....[17]....
        /*09a4*/ 	.word	0x000116d0


	//   ....[18]....
        /*09a8*/ 	.word	0x00011c90


	//   ....[19]....
        /*09ac*/ 	.word	0x00011d10


	//   ....[20]....
        /*09b0*/ 	.word	0x00013c80


	//   ....[21]....
        /*09b4*/ 	.word	0x00013d70


	//   ....[22]....
        /*09b8*/ 	.word	0x00014410


	//   ....[23]....
        /*09bc*/ 	.word	0x00014430


	//   ....[24]....
        /*09c0*/ 	.word	0x00015620


	//   ....[25]....
        /*09c4*/ 	.word	0x00015960


	//   ....[26]....
        /*09c8*/ 	.word	0x00015990


	//   ....[27]....
        /*09cc*/ 	.word	0x000159b0


	//   ....[28]....
        /*09d0*/ 	.word	0x00016a20


	//   ....[29]....
        /*09d4*/ 	.word	0x00016a60


	//   ....[30]....
        /*09d8*/ 	.word	0x00016aa0


	//   ....[31]....
        /*09dc*/ 	.word	0x00016ad0


	//   ....[32]....
        /*09e0*/ 	.word	0x00017060


	//   ....[33]....
        /*09e4*/ 	.word	0x00017090


	//   ....[34]....
        /*09e8*/ 	.word	0x00017150


	//   ....[35]....
        /*09ec*/ 	.word	0x00017170


	//   ....[36]....
        /*09f0*/ 	.word	0x00017230


	//   ....[37]....
        /*09f4*/ 	.word	0x00017250


	//   ....[38]....
        /*09f8*/ 	.word	0x00017320


	//   ....[39]....
        /*09fc*/ 	.word	0x00017340


	//   ....[40]....
        /*0a00*/ 	.word	0x00017b80


	//   ....[41]....
        /*0a04*/ 	.word	0x00017b90


	//   ....[42]....
        /*0a08*/ 	.word	0x00017c50


	//   ....[43]....
        /*0a0c*/ 	.word	0x00017c70


	//   ....[44]....
        /*0a10*/ 	.word	0x00017d30


	//   ....[45]....
        /*0a14*/ 	.word	0x00017d50


	//   ....[46]....
        /*0a18*/ 	.word	0x00017e20


	//   ....[47]....
        /*0a1c*/ 	.word	0x00017e40


	//   ....[48]....
        /*0a20*/ 	.word	0x00017f90


	//   ....[49]....
        /*0a24*/ 	.word	0x00018160


	//   ....[50]....
        /*0a28*/ 	.word	0x00018190


	//   ....[51]....
        /*0a2c*/ 	.word	0x000181c0


	//   ....[52]....
        /*0a30*/ 	.word	0x000181f0


	//   ....[53]....
        /*0a34*/ 	.word	0x00018220


	//   ....[54]....
        /*0a38*/ 	.word	0x00018250


	//   ....[55]....
        /*0a3c*/ 	.word	0x000183c0


	//   ....[56]....
        /*0a40*/ 	.word	0x000183f0


	//   ....[57]....
        /*0a44*/ 	.word	0x00018420


	//   ....[58]....
        /*0a48*/ 	.word	0x00018450


	//   ....[59]....
        /*0a4c*/ 	.word	0x00018480


	//   ....[60]....
        /*0a50*/ 	.word	0x000184b0


	//   ....[61]....
        /*0a54*/ 	.word	0x00018540


	//   ....[62]....
        /*0a58*/ 	.word	0x00018570


	//   ....[63]....
        /*0a5c*/ 	.word	0x00018600


	//   ....[64]....
        /*0a60*/ 	.word	0x00019160


	//   ....[65]....
        /*0a64*/ 	.word	0x0001aba0


	//   ....[66]....
        /*0a68*/ 	.word	0x0001b860


	//   ....[67]....
        /*0a6c*/ 	.word	0x0001b8a0


	//   ....[68]....
        /*0a70*/ 	.word	0x0001b8c0


	//   ....[69]....
        /*0a74*/ 	.word	0x0001b8e0


	//   ....[70]....
        /*0a78*/ 	.word	0x0001b9c0


	//   ....[71]....
        /*0a7c*/ 	.word	0x0001ba10


	//   ....[72]....
        /*0a80*/ 	.word	0x0001bab0


	//   ....[73]....
        /*0a84*/ 	.word	0x0001bac0


	//   ....[74]....
        /*0a88*/ 	.word	0x0001bb60


	//   ....[75]....
        /*0a8c*/ 	.word	0x0001bb70


	//   ....[76]....
        /*0a90*/ 	.word	0x0001bc10


	//   ....[77]....
        /*0a94*/ 	.word	0x0001bc20


	//   ....[78]....
        /*0a98*/ 	.word	0x0001bca0


	//   ....[79]....
        /*0a9c*/ 	.word	0x0001bcd0


	//   ....[80]....
        /*0aa0*/ 	.word	0x0001bd20


	//   ....[81]....
        /*0aa4*/ 	.word	0x0001bd60


	//   ....[82]....
        /*0aa8*/ 	.word	0x0001e9c0


	//   ....[83]....
        /*0aac*/ 	.word	0x0001e9f0


	//   ....[84]....
        /*0ab0*/ 	.word	0x0001ea30


	//   ....[85]....
        /*0ab4*/ 	.word	0x0001ea60


	//   ....[86]....
        /*0ab8*/ 	.word	0x0001ea90


	//   ....[87]....
        /*0abc*/ 	.word	0x0001eac0


	//   ....[88]....
        /*0ac0*/ 	.word	0x0001eaf0


	//   ....[89]....
        /*0ac4*/ 	.word	0x0001eb20


	//   ....[90]....
        /*0ac8*/ 	.word	0x0001eca0


	//   ....[91]....
        /*0acc*/ 	.word	0x0001ecd0


	//   ....[92]....
        /*0ad0*/ 	.word	0x0001ed00


	//   ....[93]....
        /*0ad4*/ 	.word	0x0001ed30


	//   ....[94]....
        /*0ad8*/ 	.word	0x0001ed60


	//   ....[95]....
        /*0adc*/ 	.word	0x0001ed90


	//   ....[96]....
        /*0ae0*/ 	.word	0x0001ee50


	//   ....[97]....
        /*0ae4*/ 	.word	0x0001ee70


	//   ....[98]....
        /*0ae8*/ 	.word	0x0001eee0


	//   ....[99]....
        /*0aec*/ 	.word	0x0001f370


	//   ....[100]....
        /*0af0*/ 	.word	0x0001f7b0


	//   ....[101]....
        /*0af4*/ 	.word	0x0001f840


	//   ....[102]....
        /*0af8*/ 	.word	0x0001f890


	//   ....[103]....
        /*0afc*/ 	.word	0x0001f8e0


	//   ....[104]....
        /*0b00*/ 	.word	0x0001f9d0


	//   ....[105]....
        /*0b04*/ 	.word	0x0001fa60


	//   ....[106]....
        /*0b08*/ 	.word	0x0001fac0


	//   ....[107]....
        /*0b0c*/ 	.word	0x0001fb20


	//   ....[108]....
        /*0b10*/ 	.word	0x0001fd70


	//   ....[109]....
        /*0b14*/ 	.word	0x00020060


	//   ....[110]....
        /*0b18*/ 	.word	0x000201d0


	//   ....[111]....
        /*0b1c*/ 	.word	0x00020220


	//   ....[112]....
        /*0b20*/ 	.word	0x000202a0


	//   ....[113]....
        /*0b24*/ 	.word	0x000202f0


	//   ....[114]....
        /*0b28*/ 	.word	0x00020490


	//   ....[115]....
        /*0b2c*/ 	.word	0x00020570


	//   ....[116]....
        /*0b30*/ 	.word	0x00020630


	//   ....[117]....
        /*0b34*/ 	.word	0x00020740


	//   ....[118]....
        /*0b38*/ 	.word	0x000207a0


	//   ....[119]....
        /*0b3c*/ 	.word	0x000208b0


	//   ....[120]....
        /*0b40*/ 	.word	0x00020910


	//   ....[121]....
        /*0b44*/ 	.word	0x00020a20


	//   ....[122]....
        /*0b48*/ 	.word	0x00020a80


	//   ....[123]....
        /*0b4c*/ 	.word	0x00020b70


	//   ....[124]....
        /*0b50*/ 	.word	0x00020bf0


	//   ....[125]....
        /*0b54*/ 	.word	0x00020cd0


	//   ....[126]....
        /*0b58*/ 	.word	0x00021040


	//   ....[127]....
        /*0b5c*/ 	.word	0x000210e0


	//   ....[128]....
        /*0b60*/ 	.word	0x00021200


	//   ....[129]....
        /*0b64*/ 	.word	0x00021280


	//   ....[130]....
        /*0b68*/ 	.word	0x00021300


	//   ....[131]....
        /*0b6c*/ 	.word	0x00021380


	//   ....[132]....
        /*0b70*/ 	.word	0x00021400


	//   ....[133]....
        /*0b74*/ 	.word	0x00021490


	//   ....[134]....
        /*0b78*/ 	.word	0x00021530


	//   ....[135]....
        /*0b7c*/ 	.word	0x000215e0


	//   ....[136]....
        /*0b80*/ 	.word	0x00021660


	//   ....[137]....
        /*0b84*/ 	.word	0x000216e0


	//   ....[138]....
        /*0b88*/ 	.word	0x00021760


	//   ....[139]....
        /*0b8c*/ 	.word	0x000217f0


	//   ....[140]....
        /*0b90*/ 	.word	0x00021870


	//   ....[141]....
        /*0b94*/ 	.word	0x00021910


	//   ....[142]....
        /*0b98*/ 	.word	0x000219a0


	//   ....[143]....
        /*0b9c*/ 	.word	0x00021ad0


	//----- nvinfo : EIATTR_REG_RECONFIG
	.align		4
.L_185:
        /*0ba0*/ 	.byte	0x01, 0x54
	.zero		2


	//----- nvinfo : EIATTR_SYSCALL_OFFSETS
	.align		4
        /*0ba4*/ 	.byte	0x04, 0x46
        /*0ba6*/ 	.short	(.L_187 - .L_186)


	//   ....[0]....
.L_186:
        /*0ba8*/ 	.word	0x00001a60


	//   ....[1]....
        /*0bac*/ 	.word	0x00001bb0


	//   ....[2]....
        /*0bb0*/ 	.word	0x0000a730


	//   ....[3]....
        /*0bb4*/ 	.word	0x0000aa80


	//   ....[4]....
        /*0bb8*/ 	.word	0x0001a790


	//   ....[5]....
        /*0bbc*/ 	.word	0x0001a8f0


	//   ....[6]....
        /*0bc0*/ 	.word	0x0001a9f0


	//   ....[7]....
        /*0bc4*/ 	.word	0x0001b410


	//----- nvinfo : EIATTR_MBARRIER_INSTR_OFFSETS
	.align		4
.L_187:
        /*0bc8*/ 	.byte	0x04, 0x39
        /*0bca*/ 	.short	(.L_189 - .L_188)


	//   ....[0]....
.L_188:
        /*0bcc*/ 	.word	0x000002d0
        /*0bd0*/ 	.word	0x000000ff
        /*0bd4*/ 	.word	0x00034800
        /*0bd8*/ 	.short	0x0100
        /*0bda*/ 	.byte	0x08
	.zero		1


	//   ....[1]....
        /*0bdc*/ 	.word	0x000002e0
        /*0be0*/ 	.word	0x000000ff
        /*0be4*/ 	.word	0x00034820
        /*0be8*/ 	.short	0x0100
        /*0bea*/ 	.byte	0x08
	.zero		1


	//   ....[2]....
        /*0bec*/ 	.word	0x000003d0
        /*0bf0*/ 	.word	0x000000ff
        /*0bf4*/ 	.word	0x00034830
        /*0bf8*/ 	.short	0x0100
        /*0bfa*/ 	.byte	0x08
	.zero		1


	//   ....[3]....
        /*0bfc*/ 	.word	0x000003e0
        /*0c00*/ 	.word	0x000000ff
        /*0c04*/ 	.word	0x00034840
        /*0c08*/ 	.short	0x0100
        /*0c0a*/ 	.byte	0x08
	.zero		1


	//   ....[4]....
        /*0c0c*/ 	.word	0x000003f0
        /*0c10*/ 	.word	0x000000ff
        /*0c14*/ 	.word	0x00034838
        /*0c18*/ 	.short	0x0100
        /*0c1a*/ 	.byte	0x08
	.zero		1


	//   ....[5]....
        /*0c1c*/ 	.word	0x00000400
        /*0c20*/ 	.word	0x000000ff
        /*0c24*/ 	.word	0x00034848
        /*0c28*/ 	.short	0x0100
        /*0c2a*/ 	.byte	0x08
	.zero		1


	//   ....[6]....
        /*0c2c*/ 	.word	0x00000530
        /*0c30*/ 	.word	0x000000ff
        /*0c34*/ 	.word	0x00034850
        /*0c38*/ 	.short	0x0100
        /*0c3a*/ 	.byte	0x08
	.zero		1


	//   ....[7]....
        /*0c3c*/ 	.word	0x00000540
        /*0c40*/ 	.word	0x000000ff
        /*0c44*/ 	.word	0x00034860
        /*0c48*/ 	.short	0x0100
        /*0c4a*/ 	.byte	0x08
	.zero		1


	//   ....[8]....
        /*0c4c*/ 	.word	0x00000550
        /*0c50*/ 	.word	0x000000ff
        /*0c54*/ 	.word	0x00034858
        /*0c58*/ 	.short	0x0100
        /*0c5a*/ 	.byte	0x08
	.zero		1


	//   ....[9]....
        /*0c5c*/ 	.word	0x00000560
        /*0c60*/ 	.word	0x000000ff
        /*0c64*/ 	.word	0x00034868
        /*0c68*/ 	.short	0x0100
        /*0c6a*/ 	.byte	0x08
	.zero		1


	//   ....[10]....
        /*0c6c*/ 	.word	0x00000650
        /*0c70*/ 	.word	0x000000ff
        /*0c74*/ 	.word	0x00034870
        /*0c78*/ 	.short	0x0100
        /*0c7a*/ 	.byte	0x06
	.zero		1


	//   ....[11]....
        /*0c7c*/ 	.word	0x00000660
        /*0c80*/ 	.word	0x000000ff
        /*0c84*/ 	.word	0x00034880
        /*0c88*/ 	.short	0x0100
        /*0c8a*/ 	.byte	0x06
	.zero		1


	//   ....[12]....
        /*0c8c*/ 	.word	0x00000670
        /*0c90*/ 	.word	0x000000ff
        /*0c94*/ 	.word	0x00034878
        /*0c98*/ 	.short	0x0100
        /*0c9a*/ 	.byte	0x06
	.zero		1


	//   ....[13]....
        /*0c9c*/ 	.word	0x00000680
        /*0ca0*/ 	.word	0x000000ff
        /*0ca4*/ 	.word	0x00034888
        /*0ca8*/ 	.short	0x0100
        /*0caa*/ 	.byte	0x06
	.zero		1


	//   ....[14]....
        /*0cac*/ 	.word	0x000007b0
        /*0cb0*/ 	.word	0x000000ff
        /*0cb4*/ 	.word	0x00034890
        /*0cb8*/ 	.short	0x0100
        /*0cba*/ 	.byte	0x08
	.zero		1


	//   ....[15]....
        /*0cbc*/ 	.word	0x000007c0
        /*0cc0*/ 	.word	0x000000ff
        /*0cc4*/ 	.word	0x000348a0
        /*0cc8*/ 	.short	0x0100
        /*0cca*/ 	.byte	0x08
	.zero		1


	//   ....[16]....
        /*0ccc*/ 	.word	0x000007d0
        /*0cd0*/ 	.word	0x000000ff
        /*0cd4*/ 	.word	0x00034898
        /*0cd8*/ 	.short	0x0100
        /*0cda*/ 	.byte	0x08
	.zero		1


	//   ....[17]....
        /*0cdc*/ 	.word	0x000007e0
        /*0ce0*/ 	.word	0x000000ff
        /*0ce4*/ 	.word	0x000348a8
        /*0ce8*/ 	.short	0x0100
        /*0cea*/ 	.byte	0x08
	.zero		1


	//   ....[18]....
        /*0cec*/ 	.word	0x00000910
        /*0cf0*/ 	.word	0x000000ff
        /*0cf4*/ 	.word	0x000348b0
        /*0cf8*/ 	.short	0x0100
        /*0cfa*/ 	.byte	0x08
	.zero		1


	//   ....[19]....
        /*0cfc*/ 	.word	0x00000920
        /*0d00*/ 	.word	0x000000ff
        /*0d04*/ 	.word	0x000348c0
        /*0d08*/ 	.short	0x0100
        /*0d0a*/ 	.byte	0x08
	.zero		1


	//   ....[20]....
        /*0d0c*/ 	.word	0x00000930
        /*0d10*/ 	.word	0x000000ff
        /*0d14*/ 	.word	0x000348b8
        /*0d18*/ 	.short	0x0100
        /*0d1a*/ 	.byte	0x08
	.zero		1


	//   ....[21]....
        /*0d1c*/ 	.word	0x00000940
        /*0d20*/ 	.word	0x000000ff
        /*0d24*/ 	.word	0x000348c8
        /*0d28*/ 	.short	0x0100
        /*0d2a*/ 	.byte	0x08
	.zero		1


	//   ....[22]....
        /*0d2c*/ 	.word	0x00003700
        /*0d30*/ 	.word	0x00000003
        /*0d34*/ 	.word	0x00034890
        /*0d38*/ 	.short	0x010a
        /*0d3a*/ 	.byte	0x3f
	.zero		1


	//   ....[23]....
        /*0d3c*/ 	.word	0x00006940
        /*0d40*/ 	.word	0x00000003
        /*0d44*/ 	.word	0x00034890
        /*0d48*/ 	.short	0x010a
        /*0d4a*/ 	.byte	0x3f
	.zero		1


	//   ....[24]....
        /*0d4c*/ 	.word	0x000099a0
        /*0d50*/ 	.word	0x00000003
        /*0d54*/ 	.word	0x00034890
        /*0d58*/ 	.short	0x010a
        /*0d5a*/ 	.byte	0x3f
	.zero		1


	//   ....[25]....
        /*0d5c*/ 	.word	0x00009d70
        /*0d60*/ 	.word	0x00000028
        /*0d64*/ 	.word	0x00000000
        /*0d68*/ 	.short	0x0101
        /*0d6a*/ 	.byte	0x3f
	.zero		1


	//   ....[26]....
        /*0d6c*/ 	.word	0x00009db0
        /*0d70*/ 	.word	0x00000003
        /*0d74*/ 	.word	0x000348b0
        /*0d78*/ 	.short	0x010a
        /*0d7a*/ 	.byte	0x3f
	.zero		1


	//   ....[27]....
        /*0d7c*/ 	.word	0x0000a240
        /*0d80*/ 	.word	0x00000003
        /*0d84*/ 	.word	0x00000000
        /*0d88*/ 	.short	0x0101
        /*0d8a*/ 	.byte	0x3f
	.zero		1


	//   ....[28]....
        /*0d8c*/ 	.word	0x0000a7b0
        /*0d90*/ 	.word	0x00000002
        /*0d94*/ 	.word	0x00034800
        /*0d98*/ 	.short	0x010a
        /*0d9a*/ 	.byte	0x3f
	.zero		1


	//   ....[29]....
        /*0d9c*/ 	.word	0x0000a800
        /*0da0*/ 	.word	0x00000002
        /*0da4*/ 	.word	0x00034800
        /*0da8*/ 	.short	0x010a
        /*0daa*/ 	.byte	0x3f
	.zero		1


	//   ....[30]....
        /*0dac*/ 	.word	0x0000b1f0
        /*0db0*/ 	.word	0x00000002
        /*0db4*/ 	.word	0x00034800
        /*0db8*/ 	.short	0x010a
        /*0dba*/ 	.byte	0x3f
	.zero		1


	//   ....[31]....
        /*0dbc*/ 	.word	0x0000db10
        /*0dc0*/ 	.word	0x00000002
        /*0dc4*/ 	.word	0x00034800
        /*0dc8*/ 	.short	0x010a
        /*0dca*/ 	.byte	0x3f
	.zero		1


	//   ....[32]....
        /*0dcc*/ 	.word	0x000101e0
        /*0dd0*/ 	.word	0x00000004
        /*0dd4*/ 	.word	0x00034830
        /*0dd8*/ 	.short	0x010a
        /*0dda*/ 	.byte	0x3f
	.zero		1


	//   ....[33]....
        /*0ddc*/ 	.word	0x00010260
        /*0de0*/ 	.word	0x00000004
        /*0de4*/ 	.word	0x00034830
        /*0de8*/ 	.short	0x010a
        /*0dea*/ 	.byte	0x3f
	.zero		1


	//   ....[34]....
        /*0dec*/ 	.word	0x000122a0
        /*0df0*/ 	.word	0x00000005
        /*0df4*/ 	.word	0x00000000
        /*0df8*/ 	.short	0x0101
        /*0dfa*/ 	.byte	0x3f
	.zero		1


	//   ....[35]....
        /*0dfc*/ 	.word	0x00012cb0
        /*0e00*/ 	.word	0x0000000f
        /*0e04*/ 	.word	0x00034830
        /*0e08*/ 	.short	0x010a
        /*0e0a*/ 	.byte	0x3f
	.zero		1


	//   ....[36]....
        /*0e0c*/ 	.word	0x00012d30
        /*0e10*/ 	.word	0x0000000f
        /*0e14*/ 	.word	0x00034830
        /*0e18*/ 	.short	0x010a
        /*0e1a*/ 	.byte	0x3f
	.zero		1


	//   ....[37]....
        /*0e1c*/ 	.word	0x000138a0
        /*0e20*/ 	.word	0x00000014
        /*0e24*/ 	.word	0x00034850
        /*0e28*/ 	.short	0x010a
        /*0e2a*/ 	.byte	0x3f
	.zero		1


	//   ....[38]....
        /*0e2c*/ 	.word	0x000138f0
        /*0e30*/ 	.word	0x00000014
        /*0e34*/ 	.word	0x00034850
        /*0e38*/ 	.short	0x010a
        /*0e3a*/ 	.byte	0x3f
	.zero		1


	//   ....[39]....
        /*0e3c*/ 	.word	0x00014e10
        /*0e40*/ 	.word	0x0000000f
        /*0e44*/ 	.word	0x00000000
        /*0e48*/ 	.short	0x0101
        /*0e4a*/ 	.byte	0x3f
	.zero		1


	//   ....[40]....
        /*0e4c*/ 	.word	0x00014e90
        /*0e50*/ 	.word	0x0000000f
        /*0e54*/ 	.word	0x00000000
        /*0e58*/ 	.short	0x0101
        /*0e5a*/ 	.byte	0x3f
	.zero		1


	//   ....[41]....
        /*0e5c*/ 	.word	0x00015520
        /*0e60*/ 	.word	0x0000000d
        /*0e64*/ 	.word	0x00034850
        /*0e68*/ 	.short	0x010a
        /*0e6a*/ 	.byte	0x3f
	.zero		1


	//   ....[42]....
        /*0e6c*/ 	.word	0x000155c0
        /*0e70*/ 	.word	0x0000000d
        /*0e74*/ 	.word	0x00034850
        /*0e78*/ 	.short	0x010a
        /*0e7a*/ 	.byte	0x3f
	.zero		1


	//   ....[43]....
        /*0e7c*/ 	.word	0x00015b90
        /*0e80*/ 	.word	0x0000000a
        /*0e84*/ 	.word	0x00000000
        /*0e88*/ 	.short	0x0101
        /*0e8a*/ 	.byte	0x3f
	.zero		1


	//   ....[44]....
        /*0e8c*/ 	.word	0x00017070
        /*0e90*/ 	.word	0x00000000
        /*0e94*/ 	.word	0x00000000
        /*0e98*/ 	.short	0x0101
        /*0e9a*/ 	.byte	0x3f
	.zero		1


	//   ....[45]....
        /*0e9c*/ 	.word	0x00019250
        /*0ea0*/ 	.word	0x00000004
        /*0ea4*/ 	.word	0x00034820
        /*0ea8*/ 	.short	0x010a
        /*0eaa*/ 	.byte	0x3f
	.zero		1


	//   ....[46]....
        /*0eac*/ 	.word	0x00019330
        /*0eb0*/ 	.word	0x00000004
        /*0eb4*/ 	.word	0x000348a0
        /*0eb8*/ 	.short	0x010a
        /*0eba*/ 	.byte	0x3f
	.zero		1


	//   ....[47]....
        /*0ebc*/ 	.word	0x00019770
        /*0ec0*/ 	.word	0x00000004
        /*0ec4*/ 	.word	0x000348c0
        /*0ec8*/ 	.short	0x010a
        /*0eca*/ 	.byte	0x3f
	.zero		1


	//   ....[48]....
        /*0ecc*/ 	.word	0x00019c90
        /*0ed0*/ 	.word	0x00000006
        /*0ed4*/ 	.word	0x000348a0
        /*0ed8*/ 	.short	0x010a
        /*0eda*/ 	.byte	0x3f
	.zero		1


	//   ....[49]....
        /*0edc*/ 	.word	0x0001a0c0
        /*0ee0*/ 	.word	0x00000006
        /*0ee4*/ 	.word	0x000348c0
        /*0ee8*/ 	.short	0x010a
        /*0eea*/ 	.byte	0x3f
	.zero		1


	//   ....[50]....
        /*0eec*/ 	.word	0x0001ae40
        /*0ef0*/ 	.word	0x00000000
        /*0ef4*/ 	.word	0x00034840
        /*0ef8*/ 	.short	0x010a
        /*0efa*/ 	.byte	0x3f
	.zero		1


	//   ....[51]....
        /*0efc*/ 	.word	0x0001be90
        /*0f00*/ 	.word	0x0000000a
        /*0f04*/ 	.word	0x00034800
        /*0f08*/ 	.short	0x0107
        /*0f0a*/ 	.byte	0x3f
	.zero		1


	//   ....[52]....
        /*0f0c*/ 	.word	0x0001bfa0
        /*0f10*/ 	.word	0x00000002
        /*0f14*/ 	.word	0x00034800
        /*0f18*/ 	.short	0x0101
        /*0f1a*/ 	.byte	0x3f
	.zero		1


	//   ....[53]....
        /*0f1c*/ 	.word	0x0001bfc0
        /*0f20*/ 	.word	0x00000002
        /*0f24*/ 	.word	0x00034820
        /*0f28*/ 	.short	0x010a
        /*0f2a*/ 	.byte	0x3f
	.zero		1


	//   ....[54]....
        /*0f2c*/ 	.word	0x0001c340
        /*0f30*/ 	.word	0x00000003
        /*0f34*/ 	.word	0x00034840
        /*0f38*/ 	.short	0x010a
        /*0f3a*/ 	.byte	0x3f
	.zero		1


	//   ....[55]....
        /*0f3c*/ 	.word	0x0001c7f0
        /*0f40*/ 	.word	0x00000003
        /*0f44*/ 	.word	0x00000060
        /*0f48*/ 	.short	0x010a
        /*0f4a*/ 	.byte	0x3f
	.zero		1


	//   ....[56]....
        /*0f4c*/ 	.word	0x0001cee0
        /*0f50*/ 	.word	0x00000003
        /*0f54*/ 	.word	0x00034840
        /*0f58*/ 	.short	0x010a
        /*0f5a*/ 	.byte	0x3f
	.zero		1


	//   ....[57]....
        /*0f5c*/ 	.word	0x0001d390
        /*0f60*/ 	.word	0x00000002
        /*0f64*/ 	.word	0x00000060
        /*0f68*/ 	.short	0x010a
        /*0f6a*/ 	.byte	0x3f
	.zero		1


	//   ....[58]....
        /*0f6c*/ 	.word	0x0001d9b0
        /*0f70*/ 	.word	0x00000002
        /*0f74*/ 	.word	0x00034840
        /*0f78*/ 	.short	0x010a
        /*0f7a*/ 	.byte	0x3f
	.zero		1


	//   ....[59]....
        /*0f7c*/ 	.word	0x0001de60
        /*0f80*/ 	.word	0x00000002
        /*0f84*/ 	.word	0x00000060
        /*0f88*/ 	.short	0x010a
        /*0f8a*/ 	.byte	0x3f
	.zero		1


	//   ....[60]....
        /*0f8c*/ 	.word	0x0001e410
        /*0f90*/ 	.word	0x00000000
        /*0f94*/ 	.word	0x00034860
        /*0f98*/ 	.short	0x010a
        /*0f9a*/ 	.byte	0x3f
	.zero		1


	//   ....[61]....
        /*0f9c*/ 	.word	0x0001f2f0
        /*0fa0*/ 	.word	0x00000000
        /*0fa4*/ 	.word	0x00034820
        /*0fa8*/ 	.short	0x010a
        /*0faa*/ 	.byte	0x3f
	.zero		1


	//   ....[62]....
        /*0fac*/ 	.word	0x0001f4a0
        /*0fb0*/ 	.word	0x00000006
        /*0fb4*/ 	.word	0x00000000
        /*0fb8*/ 	.short	0x010a
        /*0fba*/ 	.byte	0x3f
	.zero		1


	//   ....[63]....
        /*0fbc*/ 	.word	0x0001f510
        /*0fc0*/ 	.word	0x00000007
        /*0fc4*/ 	.word	0x00000000
        /*0fc8*/ 	.short	0x010a
        /*0fca*/ 	.byte	0x3f
	.zero		1


	//   ....[64]....
        /*0fcc*/ 	.word	0x0001f580
        /*0fd0*/ 	.word	0x00000004
        /*0fd4*/ 	.word	0x00000000
        /*0fd8*/ 	.short	0x010a
        /*0fda*/ 	.byte	0x3f
	.zero		1


	//   ....[65]....
        /*0fdc*/ 	.word	0x0001f5b0
        /*0fe0*/ 	.word	0x00000003
        /*0fe4*/ 	.word	0x00000000
        /*0fe8*/ 	.short	0x010a
        /*0fea*/ 	.byte	0x3f
	.zero		1


	//   ....[66]....
        /*0fec*/ 	.word	0x0001f610
        /*0ff0*/ 	.word	0x00000003
        /*0ff4*/ 	.word	0x00034890
        /*0ff8*/ 	.short	0x010a
        /*0ffa*/ 	.byte	0x3f
	.zero		1


	//   ....[67]....
        /*0ffc*/ 	.word	0x0001f660
        /*1000*/ 	.word	0x00000003
        /*1004*/ 	.word	0x00034890
        /*1008*/ 	.short	0x010a
        /*100a*/ 	.byte	0x3f
	.zero		1


	//   ....[68]....
        /*100c*/ 	.word	0x0001f6b0
        /*1010*/ 	.word	0x00000003
        /*1014*/ 	.word	0x00034890
        /*1018*/ 	.short	0x010a
        /*101a*/ 	.byte	0x3f
	.zero		1


	//   ....[69]....
        /*101c*/ 	.word	0x0001f700
        /*1020*/ 	.word	0x00000003
        /*1024*/ 	.word	0x000348b0
        /*1028*/ 	.short	0x010a
        /*102a*/ 	.byte	0x3f
	.zero		1


	//   ....[70]....
        /*102c*/ 	.word	0x0001f920
        /*1030*/ 	.word	0x00000002
        /*1034*/ 	.word	0x00034800
        /*1038*/ 	.short	0x010a
        /*103a*/ 	.byte	0x3f
	.zero		1


	//   ....[71]....
        /*103c*/ 	.word	0x0001fb50
        /*1040*/ 	.word	0x00000002
        /*1044*/ 	.word	0x00034800
        /*1048*/ 	.short	0x010a
        /*104a*/ 	.byte	0x3f
	.zero		1


	//   ....[72]....
        /*104c*/ 	.word	0x0001fba0
        /*1050*/ 	.word	0x00000004
        /*1054*/ 	.word	0x00034830
        /*1058*/ 	.short	0x010a
        /*105a*/ 	.byte	0x3f
	.zero		1


	//   ....[73]....
        /*105c*/ 	.word	0x0001fbf0
        /*1060*/ 	.word	0x0000000f
        /*1064*/ 	.word	0x00034830
        /*1068*/ 	.short	0x010a
        /*106a*/ 	.byte	0x3f
	.zero		1


	//   ....[74]....
        /*106c*/ 	.word	0x0001fc40
        /*1070*/ 	.word	0x00000014
        /*1074*/ 	.word	0x00034850
        /*1078*/ 	.short	0x010a
        /*107a*/ 	.byte	0x3f
	.zero		1


	//   ....[75]....
        /*107c*/ 	.word	0x0001fc90
        /*1080*/ 	.word	0x0000000d
        /*1084*/ 	.word	0x00034850
        /*1088*/ 	.short	0x010a
        /*108a*/ 	.byte	0x3f
	.zero		1


	//   ....[76]....
        /*108c*/ 	.word	0x0001fe40
        /*1090*/ 	.word	0x00000003
        /*1094*/ 	.word	0x00034820
        /*1098*/ 	.short	0x010a
        /*109a*/ 	.byte	0x3f
	.zero		1


	//   ....[77]....
        /*109c*/ 	.word	0x0001fe90
        /*10a0*/ 	.word	0x00000004
        /*10a4*/ 	.word	0x000348a0
        /*10a8*/ 	.short	0x010a
        /*10aa*/ 	.byte	0x3f
	.zero		1


	//   ....[78]....
        /*10ac*/ 	.word	0x0001fee0
        /*10b0*/ 	.word	0x00000004
        /*10b4*/ 	.word	0x000348c0
        /*10b8*/ 	.short	0x010a
        /*10ba*/ 	.byte	0x3f
	.zero		1


	//   ....[79]....
        /*10bc*/ 	.word	0x0001ff30
        /*10c0*/ 	.word	0x00000006
        /*10c4*/ 	.word	0x000348a0
        /*10c8*/ 	.short	0x010a
        /*10ca*/ 	.byte	0x3f
	.zero		1


	//   ....[80]....
        /*10cc*/ 	.word	0x0001ff80
        /*10d0*/ 	.word	0x00000006
        /*10d4*/ 	.word	0x000348c0
        /*10d8*/ 	.short	0x010a
        /*10da*/ 	.byte	0x3f
	.zero		1


	//   ....[81]....
        /*10dc*/ 	.word	0x00020120
        /*10e0*/ 	.word	0x00000000
        /*10e4*/ 	.word	0x00034840
        /*10e8*/ 	.short	0x010a
        /*10ea*/ 	.byte	0x3f
	.zero		1


	//   ....[82]....
        /*10ec*/ 	.word	0x00020d60
        /*10f0*/ 	.word	0x00000002
        /*10f4*/ 	.word	0x00034820
        /*10f8*/ 	.short	0x010a
        /*10fa*/ 	.byte	0x3f
	.zero		1


	//   ....[83]....
        /*10fc*/ 	.word	0x00020db0
        /*1100*/ 	.word	0x00000003
        /*1104*/ 	.word	0x00034840
        /*1108*/ 	.short	0x010a
        /*110a*/ 	.byte	0x3f
	.zero		1


	//   ....[84]....
        /*110c*/ 	.word	0x00020e00
        /*1110*/ 	.word	0x00000003
        /*1114*/ 	.word	0x00000060
        /*1118*/ 	.short	0x010a
        /*111a*/ 	.byte	0x3f
	.zero		1


	//   ....[85]....
        /*111c*/ 	.word	0x00020e50
        /*1120*/ 	.word	0x00000003
        /*1124*/ 	.word	0x00034840
        /*1128*/ 	.short	0x010a
        /*112a*/ 	.byte	0x3f
	.zero		1


	//   ....[86]....
        /*112c*/ 	.word	0x00020ea0
        /*1130*/ 	.word	0x00000002
        /*1134*/ 	.word	0x00000060
        /*1138*/ 	.short	0x010a
        /*113a*/ 	.byte	0x3f
	.zero		1


	//   ....[87]....
        /*113c*/ 	.word	0x00020ef0
        /*1140*/ 	.word	0x00000002
        /*1144*/ 	.word	0x00034840
        /*1148*/ 	.short	0x010a
        /*114a*/ 	.byte	0x3f
	.zero		1


	//   ....[88]....
        /*114c*/ 	.word	0x00020f40
        /*1150*/ 	.word	0x00000002
        /*1154*/ 	.word	0x00000060
        /*1158*/ 	.short	0x010a
        /*115a*/ 	.byte	0x3f
	.zero		1


	//   ....[89]....
        /*115c*/ 	.word	0x00020f90
        /*1160*/ 	.word	0x00000000
        /*1164*/ 	.word	0x00034860
        /*1168*/ 	.short	0x010a
        /*116a*/ 	.byte	0x3f
	.zero		1


	//   ....[90]....
        /*116c*/ 	.word	0x000219f0
        /*1170*/ 	.word	0x00000000
        /*1174*/ 	.word	0x00034820
        /*1178*/ 	.short	0x010a
        /*117a*/ 	.byte	0x3f
	.zero		1


	//   ....[91]....
        /*117c*/ 	.word	0x00021b90
        /*1180*/ 	.word	0x00000006
        /*1184*/ 	.word	0x00000000
        /*1188*/ 	.short	0x010a
        /*118a*/ 	.byte	0x3f
	.zero		1


	//   ....[92]....
        /*118c*/ 	.word	0x00021be0
        /*1190*/ 	.word	0x00000007
        /*1194*/ 	.word	0x00000000
        /*1198*/ 	.short	0x010a
        /*119a*/ 	.byte	0x3f
	.zero		1


	//   ....[93]....
        /*119c*/ 	.word	0x00021c30
        /*11a0*/ 	.word	0x00000004
        /*11a4*/ 	.word	0x00000000
        /*11a8*/ 	.short	0x010a
        /*11aa*/ 	.byte	0x3f
	.zero		1


	//----- nvinfo : EIATTR_NUM_MBARRIERS
	.align		4
.L_189:
        /*11ac*/ 	.byte	0x03, 0x38
        /*11ae*/ 	.short	0x0016


	//----- nvinfo : EIATTR_EXIT_INSTR_OFFSETS
	.align		4
        /*11b0*/ 	.byte	0x04, 0x1c
        /*11b2*/ 	.short	(.L_191 - .L_190)


	//   ....[0]....
.L_190:
        /*11b4*/ 	.word	0x0001f600


	//----- nvinfo : EIATTR_MAX_THREADS
	.align		4
.L_191:
        /*11b8*/ 	.byte	0x04, 0x05
        /*11ba*/ 	.short	(.L_193 - .L_192)
.L_192:
        /*11bc*/ 	.word	0x00000180
        /*11c0*/ 	.word	0x00000001
        /*11c4*/ 	.word	0x00000001


	//----- nvinfo : EIATTR_CRS_STACK_SIZE
	.align		4
.L_193:
        /*11c8*/ 	.byte	0x04, 0x1e
        /*11ca*/ 	.short	(.L_195 - .L_194)
.L_194:
        /*11cc*/ 	.word	0x00000000


	//----- nvinfo : EIATTR_CBANK_PARAM_SIZE
	.align		4
.L_195:
        /*11d0*/ 	.byte	0x03, 0x19
        /*11d2*/ 	.short	0x0af0


	//----- nvinfo : EIATTR_PARAM_CBANK
	.align		4
        /*11d4*/ 	.byte	0x04, 0x0a
        /*11d6*/ 	.short	(.L_197 - .L_196)
	.align		4
.L_196:
        /*11d8*/ 	.word	index@(.nv.constant0._ZN7cutlass13device_kernelIN5flash11enable_sm90INS1_16FlashAttnFwdSm90INS1_25CollectiveMainloopFwdSm90ILi2EN4cute5tupleIJNS5_1CILi1EEES8_S8_EEENS6_IJNS7_ILi128EEESA_NS7_ILi192EEEEEELi128ENS_6half_tEfNS_4arch4Sm90ELb0ELb0ELb0ELb1ELb0ELb1ELb0ELb1ELb1ELb1ELb0ELb0EEENS1_21CollectiveEpilogueFwdINS6_IJSA_SA_SA_EEES9_SD_SF_Li256ELb1ELb1ELb0ELb0EEENS1_36VarlenDynamicPersistentTileSchedulerILi128ELi128ELi256ELi128ELb0ELb1ELb1ELb0ELb1ELb1EEEEEEEEEvNT_6ParamsE)
        /*11dc*/ 	.short	0x0210
        /*11de*/ 	.short	0x0af0


	//----- nvinfo : EIATTR_SW_WAR
	.align		4
.L_197:
        /*11e0*/ 	.byte	0x04, 0x36
        /*11e2*/ 	.short	(.L_199 - .L_198)
.L_198:
        /*11e4*/ 	.word	0x00000008
.L_199:


//--------------------- .nv.info._ZN7cutlass13device_kernelIN5flash11enable_sm90INS1_16FlashAttnFwdSm90INS1_25CollectiveMainloopFwdSm90ILi2EN4cute5tupleIJNS5_1CILi1EEES8_S8_EEENS6_IJNS7_ILi128EEENS7_ILi96EEENS7_ILi192EEEEEELi128ENS_6half_tEfNS_4arch4Sm90ELb0ELb1ELb0ELb0ELb0ELb0ELb0ELb1ELb1ELb1ELb0ELb0EEENS1_21CollectiveEpilogueFwdINS6_IJSA_SA_SB_EEES9_SE_SG_Li256ELb0ELb1ELb0ELb0EEENS1_30DynamicPersistentTileSchedulerILi256ELi128ELb0ELb1ELb1EEEEEEEEEvNT_6ParamsE --------------------------
	.section	.nv.info._ZN7cutlass13device_kernelIN5flash11enable_sm90INS1_16FlashAttnFwdSm90INS1_25CollectiveMainloopFwdSm90ILi2EN4cute5tupleIJNS5_1CILi1EEES8_S8_EEENS6_IJNS7_ILi128EEENS7_ILi96EEENS7_ILi192EEEEEELi128ENS_6half_tEfNS_4arch4Sm90ELb0ELb1ELb0ELb0ELb0ELb0ELb0ELb1ELb1ELb1ELb0ELb0EEENS1_21CollectiveEpilogueFwdINS6_IJSA_SA_SB_EEES9_SE_SG_Li256ELb0ELb1ELb0ELb0EEENS1_30DynamicPersistentTileSchedulerILi256ELi128ELb0ELb1ELb1EEEEEEEEEvNT_6ParamsE,"",@"SHT_CUDA_INFO"
	.sectionflags	@""
	.align	4


	//----- nvinfo : EIATTR_CUDA_API_VERSION
	.align		4
        /*0000*/ 	.byte	0x04, 0x37
        /*0002*/ 	.short	(.L_201 - .L_200)
.L_200:
        /*0004*/ 	.word	0x00000082


	//----- nvinfo : EIATTR_KPARAM_INFO
	.align		4
.L_201:
        /*0008*/ 	.byte	0x04, 0x17
        /*000a*/ 	.short	(.L_203 - .L_202)
.L_202:
        /*000c*/ 	.word	0x00000000
        /*0010*/ 	.short	0x0000
        /*0012*/ 	.short	0x0070
        /*0014*/ 	.byte	0x00, 0xf0, 0x01, 0x2a


	//----- nvinfo : EIATTR_SPARSE_MMA_MASK
	.align		4
.L_203:
        /*0018*/ 	.byte	0x03, 0x50
        /*001a*/ 	.short	0x0000


	//----- nvinfo : EIATTR_MAXREG_COUNT
	.align		4
        /*001c*/ 	.byte	0x03, 0x1b
        /*001e*/ 	.short	0x00a8


	//----- nvinfo : EIATTR_NUM_BARRIERS
	.align		4
        /*0020*/ 	.byte	0x02, 0x4c
        /*0022*/ 	.byte	0x09
	.zero		1


	//----- nvinfo : EIATTR_EXTERNS
	.align		4
        /*0024*/ 	.byte	0x04, 0x0f
        /*0026*/ 	.short	(.L_205 - .L_204)


	//   ....[0]....
	.align		4
.L_204:
        /*0028*/ 	.word	index@(__assertfail)


	//----- nvinfo : EIATTR_ANNOTATIONS
	.align		4
.L_205:
        /*002c*/ 	.byte	0x04, 0x55
        /*002e*/ 	.short	(.L_207 - .L_206)


	//   ....[0]....
.L_206:
        /* <DEDUP_REMOVED lines=28> */


	//----- nvinfo : EIATTR_MERCURY_ISA_VERSION
	.align		4
.L_207:
        /*01d8*/ 	.byte	0x03, 0x5f
        /*01da*/ 	.short	0x0101


	//----- nvinfo : EIATTR_INT_WARP_WIDE_INSTR_OFFSETS
	.align		4
        /*01dc*/ 	.byte	0x04, 0x31
        /*01de*/ 	.short	(.L_209 - .L_208)


	//   ....[0]....
.L_208:
        /*01e0*/ 	.word	0x00000130


	//   ....[1]....
        /*01e4*/ 	.word	0x00000170


	//   ....[2]....
        /*01e8*/ 	.word	0x000001e0


	//   ....[3]....
        /*01ec*/ 	.word	0x0000f4f0


	//   ....[4]....
        /*01f0*/ 	.word	0x0000f590


	//   ....[5]....
        /*01f4*/ 	.word	0x00012e30


	//   ....[6]....
        /*01f8*/ 	.word	0x00012ed0


	//----- nvinfo : EIATTR_COOP_GROUP_MASK_REGIDS
	.align		4
.L_209:
        /*01fc*/ 	.byte	0x04, 0x29
        /*01fe*/ 	.short	(.L_211 - .L_210)


	//   ....[0]....
.L_210:
        /*0200*/ 	.word	0xffffffff


	//   ....[1]....
        /*0204*/ 	.word	0xffffffff


	//   ....[2]....
        /*0208*/ 	.word	0xffffffff


	//   ....[3]....
        /*020c*/ 	.word	0xffffffff


	//   ....[4]....
        /*0210*/ 	.word	0xffffffff


	//   ....[5]....
        /*0214*/ 	.word	0xffffffff


	//   ....[6]....
        /*0218*/ 	.word	0xffffffff


	//   ....[7]....
        /*021c*/ 	.word	0xffffffff


	//   ....[8]....
        /*0220*/ 	.word	0xffffffff


	//   ....[9]....
        /*0224*/ 	.word	0xffffffff


	//   ....[10]....
        /*0228*/ 	.word	0xffffffff


	//   ....[11]....
        /*022c*/ 	.word	0xffffffff


	//   ....[12]....
        /*0230*/ 	.word	0xffffffff


	//   ....[13]....
        /*0234*/ 	.word	0xffffffff


	//   ....[14]....
        /*0238*/ 	.word	0xffffffff


	//   ....[15]....
        /*023c*/ 	.word	0xffffffff


	//   ....[16]....
        /*0240*/ 	.word	0xffffffff


	//   ....[17]....
        /*0244*/ 	.word	0xffffffff


	//   ....[18]....
        /*0248*/ 	.word	0xffffffff


	//   ....[19]....
        /*024c*/ 	.word	0xffffffff


	//   ....[20]....
        /*0250*/ 	.word	0xffffffff


	//   ....[21]....
        /*0254*/ 	.word	0xffffffff


	//   ....[22]....
        /*0258*/ 	.word	0xffffffff


	//   ....[23]....
        /*025c*/ 	.word	0xffffffff


	//   ....[24]....
        /*0260*/ 	.word	0xffffffff


	//   ....[25]....
        /*0264*/ 	.word	0xffffffff


	//   ....[26]....
        /*0268*/ 	.word	0xffffffff


	//   ....[27]....
        /*026c*/ 	.word	0xffffffff


	//   ....[28]....
        /*0270*/ 	.word	0xffffffff


	//   ....[29]....
        /*0274*/ 	.word	0xffffffff


	//   ....[30]....
        /*0278*/ 	.word	0xffffffff


	//   ....[31]....
        /*027c*/ 	.word	0xffffffff


	//   ....[32]....
        /*0280*/ 	.word	0xffffffff


	//   ....[33]....
        /*0284*/ 	.word	0xffffffff


	//   ....[34]....
        /*0288*/ 	.word	0xffffffff


	//   ....[35]....
        /*028c*/ 	.word	0xffffffff


	//   ....[36]....
        /*0290*/ 	.word	0xffffffff


	//   ....[37]....
        /*0294*/ 	.word	0xffffffff


	//   ....[38]....
        /*0298*/ 	.word	0xffffffff


	//   ....[39]....
        /*029c*/ 	.word	0xffffffff


	//   ....[40]....
        /*02a0*/ 	.word	0xffffffff


	//   ....[41]....
        /*02a4*/ 	.word	0xffffffff


	//   ....[42]....
        /*02a8*/ 	.word	0xffffffff


	//   ....[43]....
        /*02ac*/ 	.word	0xffffffff


	//   ....[44]....
        /*02b0*/ 	.word	0xffffffff


	//   ....[45]....
        /*02b4*/ 	.word	0xffffffff


	//   ....[46]....
        /*02b8*/ 	.word	0xffffffff


	//   ....[47]....
        /*02bc*/ 	.word	0xffffffff


	//   ....[48]....
        /*02c0*/ 	.word	0xffffffff


	//   ....[49]....
        /*02c4*/ 	.word	0xffffffff


	//   ....[50]....
        /*02c8*/ 	.word	0xffffffff


	//   ....[51]....
        /*02cc*/ 	.word	0xffffffff


	//   ....[52]....
        /*02d0*/ 	.word	0xffffffff


	//   ....[53]....
        /*02d4*/ 	.word	0xffffffff


	//   ....[54]....
        /*02d8*/ 	.word	0xffffffff


	//   ....[55]....
        /*02dc*/ 	.word	0xffffffff


	//   ....[56]....
        /*02e0*/ 	.word	0xffffffff


	//   ....[57]....
        /*02e4*/ 	.word	0xffffffff


	//   ....[58]....
        /*02e8*/ 	.word	0xffffffff


	//   ....[59]....
        /*02ec*/ 	.word	0xffffffff


	//   ....[60]....
        /*02f0*/ 	.word	0xffffffff


	//   ....[61]....
        /*02f4*/ 	.word	0xffffffff


	//   ....[62]....
        /*02f8*/ 	.word	0xffffffff


	//   ....[63]....
        /*02fc*/ 	.word	0xffffffff


	//   ....[64]....
        /*0300*/ 	.word	0xffffffff


	//   ....[65]....
        /*0304*/ 	.word	0xffffffff


	//   ....[66]....
        /*0308*/ 	.word	0xffffffff


	//   ....[67]....
        /*030c*/ 	.word	0xffffffff


	//   ....[68]....
        /*0310*/ 	.word	0xffffffff


	//   ....[69]....
        /*0314*/ 	.word	0xffffffff


	//   ....[70]....
        /*0318*/ 	.word	0xffffffff


	//   ....[71]....
        /*031c*/ 	.word	0xffffffff


	//   ....[72]....
        /*0320*/ 	.word	0xffffffff


	//   ....[73]....
        /*0324*/ 	.word	0xffffffff


	//   ....[74]....
        /*0328*/ 	.word	0x0500000f


	//   ....[75]....
        /*032c*/ 	.word	0x0500000f


	//   ....[76]....
        /*0330*/ 	.word	0x0500000f


	//   ....[77]....
        /*0334*/ 	.word	0x0500000f


	//   ....[78]....
        /*0338*/ 	.word	0x0500000f


	//   ....[79]....
        /*033c*/ 	.word	0x0500000f


	//   ....[80]....
        /*0340*/ 	.word	0x0500000f


	//   ....[81]....
        /*0344*/ 	.word	0x0500000f


	//   ....[82]....
        /*0348*/ 	.word	0x0500000f


	//   ....[83]....
        /*034c*/ 	.word	0x0500000f


	//   ....[84]....
        /*0350*/ 	.word	0x0500000f


	//   ....[85]....
        /*0354*/ 	.word	0x0500000f


	//   ....[86]....
        /*0358*/ 	.word	0x0500000f


	//   ....[87]....
        /*035c*/ 	.word	0x0500000f


	//   ....[88]....
        /*0360*/ 	.word	0x0500000f


	//   ....[89]....
        /*0364*/ 	.word	0x0500000f


	//   ....[90]....
        /*0368*/ 	.word	0x0500000f


	//   ....[91]....
        /*036c*/ 	.word	0x0500000f


	//   ....[92]....
        /*0370*/ 	.word	0x0500000f


	//----- nvinfo : EIATTR_COOP_GROUP_INSTR_OFFSETS
	.align		4
.L_211:
        /*0374*/ 	.byte	0x04, 0x28
        /*0376*/ 	.short	(.L_213 - .L_212)


	//   ....[0]....
.L_212:
        /*0378*/ 	.word	0x00000060


	//   ....[1]....
        /*037c*/ 	.word	0x00000140


	//   ....[2]....
        /*0380*/ 	.word	0x00000190


	//   ....[3]....
        /*0384*/ 	.word	0x000003c0


	//   ....[4]....
        /*0388*/ 	.word	0x00000520


	//   ....[5]....
        /*038c*/ 	.word	0x00000640


	//   ....[6]....
        /*0390*/ 	.word	0x000007a0


	//   ....[7]....
        /*0394*/ 	.word	0x000017a0


	//   ....[8]....
        /*0398*/ 	.word	0x00001fe0


	//   ....[9]....
        /*039c*/ 	.word	0x00002b70


	//   ....[10]....
        /*03a0*/ 	.word	0x00003290


	//   ....[11]....
        /*03a4*/ 	.word	0x00003350


	//   ....[12]....
        /*03a8*/ 	.word	0x00003770


	//   ....[13]....
        /*03ac*/ 	.word	0x00003860


	//   ....[14]....
        /*03b0*/ 	.word	0x000052a0


	//   ....[15]....
        /*03b4*/ 	.word	0x00005480


	//   ....[16]....
        /*03b8*/ 	.word	0x00006230


	//   ....[17]....
        /*03bc*/ 	.word	0x00006330


	//   ....[18]....
        /*03c0*/ 	.word	0x000068c0


	//   ....[19]....
        /*03c4*/ 	.word	0x00006930


	//   ....[20]....
        /*03c8*/ 	.word	0x000081a0


	//   ....[21]....
        /*03cc*/ 	.word	0x000081c0


	//   ....[22]....
        /*03d0*/ 	.word	0x000087f0


	//   ....[23]....
        /*03d4*/ 	.word	0x00008860


	//   ....[24]....
        /*03d8*/ 	.word	0x00009d40


	//   ....[25]....
        /*03dc*/ 	.word	0x0000a140


	//   ....[26]....
        /*03e0*/ 	.word	0x0000aeb0


	//   ....[27]....
        /*03e4*/ 	.word	0x0000b100


	//   ....[28]....
        /*03e8*/ 	.word	0x0000b560


	//   ....[29]....
        /*03ec*/ 	.word	0x0000b5d0


	//   ....[30]....
        /*03f0*/ 	.word	0x0000c450


	//   ....[31]....
        /*03f4*/ 	.word	0x0000c480


	//   ....[32]....
        /*03f8*/ 	.word	0x0000c5a0


	//   ....[33]....
        /*03fc*/ 	.word	0x0000c5b0


	//   ....[34]....
        /*0400*/ 	.word	0x0000d650


	//   ....[35]....
        /*0404*/ 	.word	0x0000d6b0


	//   ....[36]....
        /*0408*/ 	.word	0x0000d710


	//   ....[37]....
        /*040c*/ 	.word	0x0000d840


	//   ....[38]....
        /*0410*/ 	.word	0x0000dc10


	//   ....[39]....
        /*0414*/ 	.word	0x0000dc20


	//   ....[40]....
        /*0418*/ 	.word	0x0000dcf0


	//   ....[41]....
        /*041c*/ 	.word	0x0000dd10


	//   ....[42]....
        /*0420*/ 	.word	0x0000dde0


	//   ....[43]....
        /*0424*/ 	.word	0x0000de00


	//   ....[44]....
        /*0428*/ 	.word	0x0000dee0


	//   ....[45]....
        /*042c*/ 	.word	0x0000df00


	//   ....[46]....
        /*0430*/ 	.word	0x0000e590


	//   ....[47]....
        /*0434*/ 	.word	0x0000e5a0


	//   ....[48]....
        /*0438*/ 	.word	0x0000e670


	//   ....[49]....
        /*043c*/ 	.word	0x0000e690


	//   ....[50]....
        /*0440*/ 	.word	0x0000e760


	//   ....[51]....
        /*0444*/ 	.word	0x0000e780


	//   ....[52]....
        /*0448*/ 	.word	0x0000e860


	//   ....[53]....
        /*044c*/ 	.word	0x0000e880


	//   ....[54]....
        /*0450*/ 	.word	0x0000e9f0


	//   ....[55]....
        /*0454*/ 	.word	0x0000fb30


	//   ....[56]....
        /*0458*/ 	.word	0x000105c0


	//   ....[57]....
        /*045c*/ 	.word	0x000105f0


	//   ....[58]....
        /*0460*/ 	.word	0x000106c0


	//   ....[59]....
        /*0464*/ 	.word	0x000106e0


	//   ....[60]....
        /*0468*/ 	.word	0x00010780


	//   ....[61]....
        /*046c*/ 	.word	0x000107a0


	//   ....[62]....
        /*0470*/ 	.word	0x00010840


	//   ....[63]....
        /*0474*/ 	.word	0x00010860


	//   ....[64]....
        /*0478*/ 	.word	0x00010900


	//   ....[65]....
        /*047c*/ 	.word	0x00010920


	//   ....[66]....
        /*0480*/ 	.word	0x000109c0


	//   ....[67]....
        /*0484*/ 	.word	0x000109e0


	//   ....[68]....
        /*0488*/ 	.word	0x00010a80


	//   ....[69]....
        /*048c*/ 	.word	0x00010aa0


	//   ....[70]....
        /*0490*/ 	.word	0x00010ab0


	//   ....[71]....
        /*0494*/ 	.word	0x00010ac0


	//   ....[72]....
        /*0498*/ 	.word	0x00013430


	//   ....[73]....
        /*049c*/ 	.word	0x00013620


	//   ....[74]....
        /*04a0*/ 	.word	0x00013c70


	//   ....[75]....
        /*04a4*/ 	.word	0x00013df0


	//   ....[76]....
        /*04a8*/ 	.word	0x00013e50


	//   ....[77]....
        /*04ac*/ 	.word	0x00013fb0


	//   ....[78]....
        /*04b0*/ 	.word	0x00014000


	//   ....[79]....
        /*04b4*/ 	.word	0x00014120


	//   ....[80]....
        /*04b8*/ 	.word	0x00014190


	//   ....[81]....
        /*04bc*/ 	.word	0x000142b0


	//   ....[82]....
        /*04c0*/ 	.word	0x00014320


	//   ....[83]....
        /*04c4*/ 	.word	0x00014440


	//   ....[84]....
        /*04c8*/ 	.word	0x000144b0


	//   ....[85]....
        /*04cc*/ 	.word	0x000145d0


	//   ....[86]....
        /*04d0*/ 	.word	0x00014640


	//   ....[87]....
        /*04d4*/ 	.word	0x00014760


	//   ....[88]....
        /*04d8*/ 	.word	0x000147d0


	//   ....[89]....
        /*04dc*/ 	.word	0x000148f0


	//   ....[90]....
        /*04e0*/ 	.word	0x00014940


	//   ....[91]....
        /*04e4*/ 	.word	0x00014c60


	//   ....[92]....
        /*04e8*/ 	.word	0x00014d80


	//----- nvinfo : EIATTR_REG_RECONFIG
	.align		4
.L_213:
        /*04ec*/ 	.byte	0x01, 0x54
	.zero		2


	//----- nvinfo : EIATTR_SYSCALL_OFFSETS
	.align		4
        /*04f0*/ 	.byte	0x04, 0x46
        /*04f2*/ 	.short	(.L_215 - .L_214)


	//   ....[0]....
.L_214:
        /*04f4*/ 	.word	0x00001980


	//   ....[1]....
        /*04f8*/ 	.word	0x0000f700


	//   ....[2]....
        /*04fc*/ 	.word	0x0000f850


	//   ....[3]....
        /*0500*/ 	.word	0x0000f940


	//   ....[4]....
        /*0504*/ 	.word	0x00010190


	//----- nvinfo : EIATTR_MBARRIER_INSTR_OFFSETS
	.align		4
.L_215:
        /*0508*/ 	.byte	0x04, 0x39
        /*050a*/ 	.short	(.L_217 - .L_216)


	//   ....[0]....
.L_216:
        /*050c*/ 	.word	0x00000270
        /*0510*/ 	.word	0x000000ff
        /*0514*/ 	.word	0x0002a800
        /*0518*/ 	.short	0x0100
        /*051a*/ 	.byte	0x08
	.zero		1


	//   ....[1]....
        /*051c*/ 	.word	0x00000280
        /*0520*/ 	.word	0x000000ff
        /*0524*/ 	.word	0x0002a820
        /*0528*/ 	.short	0x0100
        /*052a*/ 	.byte	0x08
	.zero		1


	//   ....[2]....
        /*052c*/ 	.word	0x00000370
        /*0530*/ 	.word	0x000000ff
        /*0534*/ 	.word	0x0002a830
        /*0538*/ 	.short	0x0100
        /*053a*/ 	.byte	0x08
	.zero		1


	//   ....[3]....
        /*053c*/ 	.word	0x00000380
        /*0540*/ 	.word	0x000000ff
        /*0544*/ 	.word	0x0002a840
        /*0548*/ 	.short	0x0100
        /*054a*/ 	.byte	0x08
	.zero		1


	//   ....[4]....
        /*054c*/ 	.word	0x00000390
        /*0550*/ 	.word	0x000000ff
        /*0554*/ 	.word	0x0002a838
        /*0558*/ 	.short	0x0100
        /*055a*/ 	.byte	0x08
	.zero		1


	//   ....[5]....
        /*055c*/ 	.word	0x000003a0
        /*0560*/ 	.word	0x000000ff
        /*0564*/ 	.word	0x0002a848
        /*0568*/ 	.short	0x0100
        /*056a*/ 	.byte	0x08
	.zero		1


	//   ....[6]....
        /*056c*/ 	.word	0x000004d0
        /*0570*/ 	.word	0x000000ff
        /*0574*/ 	.word	0x0002a850
        /*0578*/ 	.short	0x0100
        /*057a*/ 	.byte	0x08
	.zero		1


	//   ....[7]....
        /*057c*/ 	.word	0x000004e0
        /*0580*/ 	.word	0x000000ff
        /*0584*/ 	.word	0x0002a860
        /*0588*/ 	.short	0x0100
        /*058a*/ 	.byte	0x08
	.zero		1


	//   ....[8]....
        /*058c*/ 	.word	0x000004f0
        /*0590*/ 	.word	0x000000ff
        /*0594*/ 	.word	0x0002a858
        /*0598*/ 	.short	0x0100
        /*059a*/ 	.byte	0x08
	.zero		1


	//   ....[9]....
        /*059c*/ 	.word	0x00000500
        /*05a0*/ 	.word	0x000000ff
        /*05a4*/ 	.word	0x0002a868
        /*05a8*/ 	.short	0x0100
        /*05aa*/ 	.byte	0x08
	.zero		1


	//   ....[10]....
        /*05ac*/ 	.word	0x000005f0
        /*05b0*/ 	.word	0x000000ff
        /*05b4*/ 	.word	0x0002a870
        /*05b8*/ 	.short	0x0100
        /*05ba*/ 	.byte	0x06
	.zero		1


	//   ....[11]....
        /*05bc*/ 	.word	0x00000600
        /*05c0*/ 	.word	0x000000ff
        /*05c4*/ 	.word	0x0002a880
        /*05c8*/ 	.short	0x0100
        /*05ca*/ 	.byte	0x06
	.zero		1


	//   ....[12]....
        /*05cc*/ 	.word	0x00000610
        /*05d0*/ 	.word	0x000000ff
        /*05d4*/ 	.word	0x0002a878
        /*05d8*/ 	.short	0x0100
        /*05da*/ 	.byte	0x06
	.zero		1


	//   ....[13]....
        /*05dc*/ 	.word	0x00000620
        /*05e0*/ 	.word	0x000000ff
        /*05e4*/ 	.word	0x0002a888
        /*05e8*/ 	.short	0x0100
        /*05ea*/ 	.byte	0x06
	.zero		1


	//   ....[14]....
        /*05ec*/ 	.word	0x00000750
        /*05f0*/ 	.word	0x000000ff
        /*05f4*/ 	.word	0x0002a890
        /*05f8*/ 	.short	0x0100
        /*05fa*/ 	.byte	0x08
	.zero		1


	//   ....[15]....
        /*05fc*/ 	.word	0x00000760
        /*0600*/ 	.word	0x000000ff
        /*0604*/ 	.word	0x0002a8a0
        /*0608*/ 	.short	0x0100
        /*060a*/ 	.byte	0x08
	.zero		1


	//   ....[16]....
        /*060c*/ 	.word	0x00000770
        /*0610*/ 	.word	0x000000ff
        /*0614*/ 	.word	0x0002a898
        /*0618*/ 	.short	0x0100
        /*061a*/ 	.byte	0x08
	.zero		1


	//   ....[17]....
        /*061c*/ 	.word	0x00000780
        /*0620*/ 	.word	0x000000ff
        /*0624*/ 	.word	0x0002a8a8
        /*0628*/ 	.short	0x0100
        /*062a*/ 	.byte	0x08
	.zero		1


	//   ....[18]....
        /*062c*/ 	.word	0x000008b0
        /*0630*/ 	.word	0x000000ff
        /*0634*/ 	.word	0x0002a8b0
        /*0638*/ 	.short	0x0100
        /*063a*/ 	.byte	0x08
	.zero		1


	//   ....[19]....
        /*063c*/ 	.word	0x000008c0
        /*0640*/ 	.word	0x000000ff
        /*0644*/ 	.word	0x0002a8c0
        /*0648*/ 	.short	0x0100
        /*064a*/ 	.byte	0x08
	.zero		1


	//   ....[20]....
        /*064c*/ 	.word	0x000008d0
        /*0650*/ 	.word	0x000000ff
        /*0654*/ 	.word	0x0002a8b8
        /*0658*/ 	.short	0x0100
        /*065a*/ 	.byte	0x08
	.zero		1


	//   ....[21]....
        /*065c*/ 	.word	0x000008e0
        /*0660*/ 	.word	0x000000ff
        /*0664*/ 	.word	0x0002a8c8
        /*0668*/ 	.short	0x0100
        /*066a*/ 	.byte	0x08
	.zero		1


	//   ....[22]....
        /*066c*/ 	.word	0x000019f0
        /*0670*/ 	.word	0x000000ff
        /*0674*/ 	.word	0x0002a800
        /*0678*/ 	.short	0x010a
        /*067a*/ 	.byte	0x25
	.zero		1


	//   ....[23]....
        /*067c*/ 	.word	0x00001a80
        /*0680*/ 	.word	0x00000007
        /*0684*/ 	.word	0x0002a830
        /*0688*/ 	.short	0x010a
        /*068a*/ 	.byte	0x3f
	.zero		1


	//   ....[24]....
        /*068c*/ 	.word	0x00001b20
        /*0690*/ 	.word	0x00000007
        /*0694*/ 	.word	0x0002a830
        /*0698*/ 	.short	0x010a
        /*069a*/ 	.byte	0x3f
	.zero		1


	//   ....[25]....
        /*069c*/ 	.word	0x000022a0
        /*06a0*/ 	.word	0x00000000
        /*06a4*/ 	.word	0x00000000
        /*06a8*/ 	.short	0x0101
        /*06aa*/ 	.byte	0x3f
	.zero		1


	//   ....[26]....
        /*06ac*/ 	.word	0x00004620
        /*06b0*/ 	.word	0x000000ff
        /*06b4*/ 	.word	0x0002a830
        /*06b8*/ 	.short	0x010a
        /*06ba*/ 	.byte	0x06
	.zero		1


	//   ....[27]....
        /*06bc*/ 	.word	0x00004660
        /*06c0*/ 	.word	0x000000ff
        /*06c4*/ 	.word	0x0002a830
        /*06c8*/ 	.short	0x010a
        /*06ca*/ 	.byte	0x06
	.zero		1


	//   ....[28]....
        /*06cc*/ 	.word	0x00004ee0
        /*06d0*/ 	.word	0x000000ff
        /*06d4*/ 	.word	0x0002a850
        /*06d8*/ 	.short	0x010a
        /*06da*/ 	.byte	0x0b
	.zero		1


	//   ....[29]....
        /*06dc*/ 	.word	0x00004f20
        /*06e0*/ 	.word	0x000000ff
        /*06e4*/ 	.word	0x0002a850
        /*06e8*/ 	.short	0x010a
        /*06ea*/ 	.byte	0x0b
	.zero		1


	//   ....[30]....
        /*06ec*/ 	.word	0x000052b0
        /*06f0*/ 	.word	0x00000000
        /*06f4*/ 	.word	0x00000000
        /*06f8*/ 	.short	0x0101
        /*06fa*/ 	.byte	0x3f
	.zero		1


	//   ....[31]....
        /*06fc*/ 	.word	0x00006cf0
        /*0700*/ 	.word	0x0000006f
        /*0704*/ 	.word	0x00000000
        /*0708*/ 	.short	0x0101
        /*070a*/ 	.byte	0x3f
	.zero		1


	//   ....[32]....
        /*070c*/ 	.word	0x00007600
        /*0710*/ 	.word	0x000000ff
        /*0714*/ 	.word	0x0002a830
        /*0718*/ 	.short	0x010a
        /*071a*/ 	.byte	0x05
	.zero		1


	//   ....[33]....
        /*071c*/ 	.word	0x00007640
        /*0720*/ 	.word	0x000000ff
        /*0724*/ 	.word	0x0002a830
        /*0728*/ 	.short	0x010a
        /*072a*/ 	.byte	0x05
	.zero		1


	//   ....[34]....
        /*072c*/ 	.word	0x00007ec0
        /*0730*/ 	.word	0x000000ff
        /*0734*/ 	.word	0x0002a850
        /*0738*/ 	.short	0x010a
        /*073a*/ 	.byte	0x0a
	.zero		1


	//   ....[35]....
        /*073c*/ 	.word	0x00007f00
        /*0740*/ 	.word	0x000000ff
        /*0744*/ 	.word	0x0002a850
        /*0748*/ 	.short	0x010a
        /*074a*/ 	.byte	0x0a
	.zero		1


	//   ....[36]....
        /*074c*/ 	.word	0x00008e60
        /*0750*/ 	.word	0x0000005a
        /*0754*/ 	.word	0x00000000
        /*0758*/ 	.short	0x0101
        /*075a*/ 	.byte	0x3f
	.zero		1


	//   ....[37]....
        /*075c*/ 	.word	0x00008ed0
        /*0760*/ 	.word	0x0000005a
        /*0764*/ 	.word	0x00000000
        /*0768*/ 	.short	0x0101
        /*076a*/ 	.byte	0x3f
	.zero		1


	//   ....[38]....
        /*076c*/ 	.word	0x000092a0
        /*0770*/ 	.word	0x000000ff
        /*0774*/ 	.word	0x0002a830
        /*0778*/ 	.short	0x010a
        /*077a*/ 	.byte	0x05
	.zero		1


	//   ....[39]....
        /*077c*/ 	.word	0x000092e0
        /*0780*/ 	.word	0x000000ff
        /*0784*/ 	.word	0x0002a830
        /*0788*/ 	.short	0x010a
        /*078a*/ 	.byte	0x05
	.zero		1


	//   ....[40]....
        /*078c*/ 	.word	0x00009b60
        /*0790*/ 	.word	0x000000ff
        /*0794*/ 	.word	0x0002a850
        /*0798*/ 	.short	0x010a
        /*079a*/ 	.byte	0x0e
	.zero		1


	//   ....[41]....
        /*079c*/ 	.word	0x00009ba0
        /*07a0*/ 	.word	0x000000ff
        /*07a4*/ 	.word	0x0002a850
        /*07a8*/ 	.short	0x010a
        /*07aa*/ 	.byte	0x0e
	.zero		1


	//   ....[42]....
        /*07ac*/ 	.word	0x00009f30
        /*07b0*/ 	.word	0x00000000
        /*07b4*/ 	.word	0x00000000
        /*07b8*/ 	.short	0x0101
        /*07ba*/ 	.byte	0x3f
	.zero		1


	//   ....[43]....
        /*07bc*/ 	.word	0x0000b960
        /*07c0*/ 	.word	0x0000006f
        /*07c4*/ 	.word	0x00000000
        /*07c8*/ 	.short	0x0101
        /*07ca*/ 	.byte	0x3f
	.zero		1


	//   ....[44]....
        /*07cc*/ 	.word	0x0000c3c0
        /*07d0*/ 	.word	0x000000ff
        /*07d4*/ 	.word	0x0002a850
        /*07d8*/ 	.short	0x010a
        /*07da*/ 	.byte	0x05
	.zero		1


	//   ....[45]....
        /*07dc*/ 	.word	0x0000c400
        /*07e0*/ 	.word	0x000000ff
        /*07e4*/ 	.word	0x0002a850
        /*07e8*/ 	.short	0x010a
        /*07ea*/ 	.byte	0x05
	.zero		1


	//   ....[46]....
        /*07ec*/ 	.word	0x0000c8a0
        /*07f0*/ 	.word	0x00000002
        /*07f4*/ 	.word	0x00000000
        /*07f8*/ 	.short	0x0101
        /*07fa*/ 	.byte	0x3f
	.zero		1


	//   ....[47]....
        /*07fc*/ 	.word	0x0000dc00
        /*0800*/ 	.word	0x00000010
        /*0804*/ 	.word	0x00000000
        /*0808*/ 	.short	0x0101
        /*080a*/ 	.byte	0x3f
	.zero		1


	//   ....[48]....
        /*080c*/ 	.word	0x0000fd50
        /*0810*/ 	.word	0x00000000
        /*0814*/ 	.word	0x0002a840
        /*0818*/ 	.short	0x010a
        /*081a*/ 	.byte	0x3f
	.zero		1


	//   ....[49]....
        /*081c*/ 	.word	0x00010c30
        /*0820*/ 	.word	0x00000011
        /*0824*/ 	.word	0x0002a800
        /*0828*/ 	.short	0x0107
        /*082a*/ 	.byte	0x3f
	.zero		1


	//   ....[50]....
        /*082c*/ 	.word	0x00010d40
        /*0830*/ 	.word	0x00000011
        /*0834*/ 	.word	0x0002a800
        /*0838*/ 	.short	0x0101
        /*083a*/ 	.byte	0x3f
	.zero		1


	//   ....[51]....
        /*083c*/ 	.word	0x00010d60
        /*0840*/ 	.word	0x00000011
        /*0844*/ 	.word	0x0002a820
        /*0848*/ 	.short	0x010a
        /*084a*/ 	.byte	0x3f
	.zero		1


	//   ....[52]....
        /*084c*/ 	.word	0x000110a0
        /*0850*/ 	.word	0x00000003
        /*0854*/ 	.word	0x0002a840
        /*0858*/ 	.short	0x010a
        /*085a*/ 	.byte	0x3f
	.zero		1


	//   ....[53]....
        /*085c*/ 	.word	0x00011520
        /*0860*/ 	.word	0x00000003
        /*0864*/ 	.word	0x00000060
        /*0868*/ 	.short	0x010a
        /*086a*/ 	.byte	0x3f
	.zero		1


	//   ....[54]....
        /*086c*/ 	.word	0x00011b90
        /*0870*/ 	.word	0x00000003
        /*0874*/ 	.word	0x0002a840
        /*0878*/ 	.short	0x010a
        /*087a*/ 	.byte	0x3f
	.zero		1


	//   ....[55]....
        /*087c*/ 	.word	0x00012010
        /*0880*/ 	.word	0x00000002
        /*0884*/ 	.word	0x00000060
        /*0888*/ 	.short	0x010a
        /*088a*/ 	.byte	0x3f
	.zero		1


	//   ....[56]....
        /*088c*/ 	.word	0x000125c0
        /*0890*/ 	.word	0x00000002
        /*0894*/ 	.word	0x0002a840
        /*0898*/ 	.short	0x010a
        /*089a*/ 	.byte	0x3f
	.zero		1


	//   ....[57]....
        /*089c*/ 	.word	0x00012a40
        /*08a0*/ 	.word	0x00000002
        /*08a4*/ 	.word	0x00000060
        /*08a8*/ 	.short	0x010a
        /*08aa*/ 	.byte	0x3f
	.zero		1


	//   ....[58]....
        /*08ac*/ 	.word	0x00012fa0
        /*08b0*/ 	.word	0x00000002
        /*08b4*/ 	.word	0x0002a860
        /*08b8*/ 	.short	0x010a
        /*08ba*/ 	.byte	0x3f
	.zero		1


	//   ....[59]....
        /*08bc*/ 	.word	0x000135a0
        /*08c0*/ 	.word	0x00000000
        /*08c4*/ 	.word	0x0002a820
        /*08c8*/ 	.short	0x010a
        /*08ca*/ 	.byte	0x3f
	.zero		1


	//   ....[60]....
        /*08cc*/ 	.word	0x00013790
        /*08d0*/ 	.word	0x00000006
        /*08d4*/ 	.word	0x00000000
        /*08d8*/ 	.short	0x010a
        /*08da*/ 	.byte	0x3f
	.zero		1


	//   ....[61]....
        /*08dc*/ 	.word	0x000137e0
        /*08e0*/ 	.word	0x00000003
        /*08e4*/ 	.word	0x00000000
        /*08e8*/ 	.short	0x010a
        /*08ea*/ 	.byte	0x3f
	.zero		1


	//   ....[62]....
        /*08ec*/ 	.word	0x00013840
        /*08f0*/ 	.word	0x00000012
        /*08f4*/ 	.word	0x00000000
        /*08f8*/ 	.short	0x010a
        /*08fa*/ 	.byte	0x3f
	.zero		1


	//   ....[63]....
        /*08fc*/ 	.word	0x00013870
        /*0900*/ 	.word	0x00000003
        /*0904*/ 	.word	0x00000000
        /*0908*/ 	.short	0x010a
        /*090a*/ 	.byte	0x3f
	.zero		1


	//   ....[64]....
        /*090c*/ 	.word	0x000138e0
        /*0910*/ 	.word	0x00000003
        /*0914*/ 	.word	0x0002a800
        /*0918*/ 	.short	0x010a
        /*091a*/ 	.byte	0x3f
	.zero		1


	//   ....[65]....
        /*091c*/ 	.word	0x00013930
        /*0920*/ 	.word	0x00000007
        /*0924*/ 	.word	0x0002a830
        /*0928*/ 	.short	0x010a
        /*092a*/ 	.byte	0x3f
	.zero		1


	//   ....[66]....
        /*092c*/ 	.word	0x00013990
        /*0930*/ 	.word	0x0000000c
        /*0934*/ 	.word	0x0002a830
        /*0938*/ 	.short	0x010a
        /*093a*/ 	.byte	0x3f
	.zero		1


	//   ....[67]....
        /*093c*/ 	.word	0x000139f0
        /*0940*/ 	.word	0x00000009
        /*0944*/ 	.word	0x0002a850
        /*0948*/ 	.short	0x010a
        /*094a*/ 	.byte	0x3f
	.zero		1


	//   ....[68]....
        /*094c*/ 	.word	0x00013a50
        /*0950*/ 	.word	0x00000008
        /*0954*/ 	.word	0x0002a830
        /*0958*/ 	.short	0x010a
        /*095a*/ 	.byte	0x3f
	.zero		1


	//   ....[69]....
        /*095c*/ 	.word	0x00013ab0
        /*0960*/ 	.word	0x00000003
        /*0964*/ 	.word	0x0002a850
        /*0968*/ 	.short	0x010a
        /*096a*/ 	.byte	0x3f
	.zero		1


	//   ....[70]....
        /*096c*/ 	.word	0x00013b10
        /*0970*/ 	.word	0x00000008
        /*0974*/ 	.word	0x0002a830
        /*0978*/ 	.short	0x010a
        /*097a*/ 	.byte	0x3f
	.zero		1


	//   ....[71]....
        /*097c*/ 	.word	0x00013b70
        /*0980*/ 	.word	0x00000003
        /*0984*/ 	.word	0x0002a850
        /*0988*/ 	.short	0x010a
        /*098a*/ 	.byte	0x3f
	.zero		1


	//   ....[72]....
        /*098c*/ 	.word	0x00013bd0
        /*0990*/ 	.word	0x00000005
        /*0994*/ 	.word	0x0002a850
        /*0998*/ 	.short	0x010a
        /*099a*/ 	.byte	0x3f
	.zero		1


	//   ....[73]....
        /*099c*/ 	.word	0x00013d20
        /*09a0*/ 	.word	0x00000000
        /*09a4*/ 	.word	0x0002a840
        /*09a8*/ 	.short	0x010a
        /*09aa*/ 	.byte	0x3f
	.zero		1


	//   ....[74]....
        /*09ac*/ 	.word	0x00014980
        /*09b0*/ 	.word	0x00000011
        /*09b4*/ 	.word	0x0002a820
        /*09b8*/ 	.short	0x010a
        /*09ba*/ 	.byte	0x3f
	.zero		1


	//   ....[75]....
        /*09bc*/ 	.word	0x000149d0
        /*09c0*/ 	.word	0x00000003
        /*09c4*/ 	.word	0x0002a840
        /*09c8*/ 	.short	0x010a
        /*09ca*/ 	.byte	0x3f
	.zero		1


	//   ....[76]....
        /*09cc*/ 	.word	0x00014a20
        /*09d0*/ 	.word	0x00000003
        /*09d4*/ 	.word	0x00000060
        /*09d8*/ 	.short	0x010a
        /*09da*/ 	.byte	0x3f
	.zero		1


	//   ....[77]....
        /*09dc*/ 	.word	0x00014a70
        /*09e0*/ 	.word	0x00000003
        /*09e4*/ 	.word	0x0002a840
        /*09e8*/ 	.short	0x010a
        /*09ea*/ 	.byte	0x3f
	.zero		1


	//   ....[78]....
        /*09ec*/ 	.word	0x00014ac0
        /*09f0*/ 	.word	0x00000002
        /*09f4*/ 	.word	0x00000060
        /*09f8*/ 	.short	0x010a
        /*09fa*/ 	.byte	0x3f
	.zero		1


	//   ....[79]....
        /*09fc*/ 	.word	0x00014b10
        /*0a00*/ 	.word	0x00000002
        /*0a04*/ 	.word	0x0002a840
        /*0a08*/ 	.short	0x010a
        /*0a0a*/ 	.byte	0x3f
	.zero		1


	//   ....[80]....
        /*0a0c*/ 	.word	0x00014b60
        /*0a10*/ 	.word	0x00000002
        /*0a14*/ 	.word	0x00000060
        /*0a18*/ 	.short	0x010a
        /*0a1a*/ 	.byte	0x3f
	.zero		1


	//   ....[81]....
        /*0a1c*/ 	.word	0x00014bb0
        /*0a20*/ 	.word	0x00000002
        /*0a24*/ 	.word	0x0002a860
        /*0a28*/ 	.short	0x010a
        /*0a2a*/ 	.byte	0x3f
	.zero		1


	//   ....[82]....
        /*0a2c*/ 	.word	0x00014ca0
        /*0a30*/ 	.word	0x00000000
        /*0a34*/ 	.word	0x0002a820
        /*0a38*/ 	.short	0x010a
        /*0a3a*/ 	.byte	0x3f
	.zero		1


	//   ....[83]....
        /*0a3c*/ 	.word	0x00014e40
        /*0a40*/ 	.word	0x00000006
        /*0a44*/ 	.word	0x00000000
        /*0a48*/ 	.short	0x010a
        /*0a4a*/ 	.byte	0x3f
	.zero		1


	//   ....[84]....
        /*0a4c*/ 	.word	0x00014e90
        /*0a50*/ 	.word	0x00000003
        /*0a54*/ 	.word	0x00000000
        /*0a58*/ 	.short	0x010a
        /*0a5a*/ 	.byte	0x3f
	.zero		1


	//   ....[85]....
        /*0a5c*/ 	.word	0x00014ee0
        /*0a60*/ 	.word	0x00000012
        /*0a64*/ 	.word	0x00000000
        /*0a68*/ 	.short	0x010a
        /*0a6a*/ 	.byte	0x3f
	.zero		1


	//----- nvinfo : EIATTR_NUM_MBARRIERS
	.align		4
.L_217:
        /*0a6c*/ 	.byte	0x03, 0x38
        /*0a6e*/ 	.short	0x0016


	//----- nvinfo : EIATTR_EXIT_INSTR_OFFSETS
	.align		4
        /*0a70*/ 	.byte	0x04, 0x1c
        /*0a72*/ 	.short	(.L_219 - .L_218)


	//   ....[0]....
.L_218:
        /*0a74*/ 	.word	0x00000a10


	//   ....[1]....
        /*0a78*/ 	.word	0x0000e980


	//   ....[2]....
        /*0a7c*/ 	.word	0x000138c0


	//----- nvinfo : EIATTR_MAX_THREADS
	.align		4
.L_219:
        /*0a80*/ 	.byte	0x04, 0x05
        /*0a82*/ 	.short	(.L_221 - .L_220)
.L_220:
        /*0a84*/ 	.word	0x00000180
        /*0a88*/ 	.word	0x00000001
        /*0a8c*/ 	.word	0x00000001


	//----- nvinfo : EIATTR_CRS_STACK_SIZE
	.align		4
.L_221:
        /*0a90*/ 	.byte	0x04, 0x1e
        /*0a92*/ 	.short	(.L_223 - .L_222)
.L_222:
        /*0a94*/ 	.word	0x00000000


	//----- nvinfo : EIATTR_CBANK_PARAM_SIZE
	.align		4
.L_223:
        /*0a98*/ 	.byte	0x03, 0x19
        /*0a9a*/ 	.short	0x0af0


	//----- nvinfo : EIATTR_PARAM_CBANK
	.align		4
        /*0a9c*/ 	.byte	0x04, 0x0a
        /*0a9e*/ 	.short	(.L_225 - .L_224)
	.align		4
.L_224:
        /*0aa0*/ 	.word	index@(.nv.constant0._ZN7cutlass13device_kernelIN5flash11enable_sm90INS1_16FlashAttnFwdSm90INS1_25CollectiveMainloopFwdSm90ILi2EN4cute5tupleIJNS5_1CILi1EEES8_S8_EEENS6_IJNS7_ILi128EEENS7_ILi96EEENS7_ILi192EEEEEELi128ENS_6half_tEfNS_4arch4Sm90ELb0ELb1ELb0ELb0ELb0ELb0ELb0ELb1ELb1ELb1ELb0ELb0EEENS1_21CollectiveEpilogueFwdINS6_IJSA_SA_SB_EEES9_SE_SG_Li256ELb0ELb1ELb0ELb0EEENS1_30DynamicPersistentTileSchedulerILi256ELi128ELb0ELb1ELb1EEEEEEEEEvNT_6ParamsE)
        /*0aa4*/ 	.short	0x0210
        /*0aa6*/ 	.short	0x0af0


	//----- nvinfo : EIATTR_SW_WAR
	.align		4
.L_225:
        /*0aa8*/ 	.byte	0x04, 0x36
        /*0aaa*/ 	.short	(.L_227 - .L_226)
.L_226:
        /*0aac*/ 	.word	0x00000008
.L_227:


//--------------------- .nv.info._ZN7cutlass13device_kernelIN5flash11enable_sm90INS1_16FlashAttnFwdSm90INS1_25CollectiveMainloopFwdSm90ILi2EN4cute5tupleIJNS5_1CILi1EEES8_S8_EEENS6_IJNS7_ILi128EEENS7_ILi96EEENS7_ILi192EEEEEELi128ENS_6half_tEfNS_4arch4Sm90ELb0ELb1ELb0ELb1ELb0ELb0ELb0ELb1ELb1ELb1ELb0ELb0EEENS1_21CollectiveEpilogueFwdINS6_IJSA_SA_SB_EEES9_SE_SG_Li256ELb1ELb1ELb0ELb0EEENS1_36VarlenDynamicPersistentTileSchedulerILi128ELi96ELi256ELi128ELb0ELb1ELb1ELb1ELb0ELb1EEEEEEEEEvNT_6ParamsE --------------------------
	.section	.nv.info._ZN7cutlass13device_kernelIN5flash11enable_sm90INS1_16FlashAttnFwdSm90INS1_25CollectiveMainloopFwdSm90ILi2EN4cute5tupleIJNS5_1CILi1EEES8_S8_EEENS6_IJNS7_ILi128EEENS7_ILi96EEENS7_ILi192EEEEEELi128ENS_6half_tEfNS_4arch4Sm90ELb0ELb1ELb0ELb1ELb0ELb0ELb0ELb1ELb1ELb1ELb0ELb0EEENS1_21CollectiveEpilogueFwdINS6_IJSA_SA_SB_EEES9_SE_SG_Li256ELb1ELb1ELb0ELb0EEENS1_36VarlenDynamicPersistentTileSchedulerILi128ELi96ELi256ELi128ELb0ELb1ELb1ELb1ELb0ELb1EEEEEEEEEvNT_6ParamsE,"",@"SHT_CUDA_INFO"
	.sectionflags	@""
	.align	4


	//----- nvinfo : EIATTR_CUDA_API_VERSION
	.align		4
        /*0000*/ 	.byte	0x04, 0x37
        /*0002*/ 	.short	(.L_229 - .L_228)
.L_228:
        /*0004*/ 	.word	0x00000082


	//----- nvinfo : EIATTR_KPARAM_INFO
	.align		4
.L_229:
        /*0008*/ 	.byte	0x04, 0x17
        /*000a*/ 	.short	(.L_231 - .L_230)
.L_230:
        /*000c*/ 	.word	0x00000000
        /*0010*/ 	.short	0x0000
        /*0012*/ 	.short	0x0070
        /*0014*/ 	.byte	0x00, 0xf0, 0x01, 0x2a


	//----- nvinfo : EIATTR_SPARSE_MMA_MASK
	.align		4
.L_231:
        /*0018*/ 	.byte	0x03, 0x50
        /*001a*/ 	.short	0x0000


	//----- nvinfo : EIATTR_MAXREG_COUNT
	.align		4
        /*001c*/ 	.byte	0x03, 0x1b
        /*001e*/ 	.short	0x00a8


	//----- nvinfo : EIATTR_NUM_BARRIERS
	.align		4
        /*0020*/ 	.byte	0x02, 0x4c
        /*0022*/ 	.byte	0x09
	.zero		1


	//----- nvinfo : EIATTR_EXTERNS
	.align		4
        /*0024*/ 	.byte	0x04, 0x0f
        /*0026*/ 	.short	(.L_233 - .L_232)


	//   ....[0]....
	.align		4
.L_232:
        /*0028*/ 	.word	index@(__assertfail)


	//----- nvinfo : EIATTR_ANNOTATIONS
	.align		4
.L_233:
        /*002c*/ 	.byte	0x04, 0x55
        /*002e*/ 	.short	(.L_235 - .L_234)


	//   ....[0]....
.L_234:
        /* <DEDUP_REMOVED lines=63> */


	//----- nvinfo : EIATTR_MERCURY_ISA_VERSION
	.align		4
.L_235:
        /*0410*/ 	.byte	0x03, 0x5f
        /*0412*/ 	.short	0x0101


	//----- nvinfo : EIATTR_UNUSED_LOAD_BYTE_OFFSET
	.align		4
        /*0414*/ 	.byte	0x04, 0x44
        /*0416*/ 	.short	(.L_237 - .L_236)


	//   ....[0]....
.L_236:
        /*0418*/ 	.word	0x00000a20
        /*041c*/ 	.word	0x0000fff0


	//   ....[1]....
        /*0420*/ 	.word	0x0000cd00
        /*0424*/ 	.word	0x0000fff0


	//----- nvinfo : EIATTR_INT_WARP_WIDE_INSTR_OFFSETS
	.align		4
.L_237:
        /*0428*/ 	.byte	0x04, 0x31
        /*042a*/ 	.short	(.L_239 - .L_238)


	//   ....[0]....
.L_238:
        /*042c*/ 	.word	0x00000130


	//   ....[1]....
        /*0430*/ 	.word	0x00000170


	//   ....[2]....
        /*0434*/ 	.word	0x000001e0


	//   ....[3]....
        /*0438*/ 	.word	0x000102a0


	//   ....[4]....
        /*043c*/ 	.word	0x00010330


	//   ....[5]....
        /*0440*/ 	.word	0x00013ef0


	//   ....[6]....
        /*0444*/ 	.word	0x00013f50


	//----- nvinfo : EIATTR_COOP_GROUP_MASK_REGIDS
	.align		4
.L_239:
        /*0448*/ 	.byte	0x04, 0x29
        /*044a*/ 	.short	(.L_241 - .L_240)


	//   ....[0]....
.L_240:
        /*044c*/ 	.word	0xffffffff


	//   ....[1]....
        /*0450*/ 	.word	0xffffffff


	//   ....[2]....
        /*0454*/ 	.word	0xffffffff


	//   ....[3]....
        /*0458*/ 	.word	0xffffffff


	//   ....[4]....
        /*045c*/ 	.word	0xffffffff


	//   ....[5]....
        /*0460*/ 	.word	0xffffffff


	//   ....[6]....
        /*0464*/ 	.word	0xffffffff


	//   ....[7]....
        /*0468*/ 	.word	0xffffffff


	//   ....[8]....
        /*046c*/ 	.word	0xffffffff


	//   ....[9]....
        /*0470*/ 	.word	0xffffffff


	//   ....[10]....
        /*0474*/ 	.word	0xffffffff


	//   ....[11]....
        /*0478*/ 	.word	0xffffffff


	//   ....[12]....
        /*047c*/ 	.word	0xffffffff


	//   ....[13]....
        /*0480*/ 	.word	0xffffffff


	//   ....[14]....
        /*0484*/ 	.word	0xffffffff


	//   ....[15]....
        /*0488*/ 	.word	0xffffffff


	//   ....[16]....
        /*048c*/ 	.word	0xffffffff


	//   ....[17]....
        /*0490*/ 	.word	0xffffffff


	//   ....[18]....
        /*0494*/ 	.word	0xffffffff


	//   ....[19]....
        /*0498*/ 	.word	0xffffffff


	//   ....[20]....
        /*049c*/ 	.word	0xffffffff


	//   ....[21]....
        /*04a0*/ 	.word	0xffffffff


	//   ....[22]....
        /*04a4*/ 	.word	0xffffffff


	//   ....[23]....
        /*04a8*/ 	.word	0xffffffff


	//   ....[24]....
        /*04ac*/ 	.word	0xffffffff


	//   ....[25]....
        /*04b0*/ 	.word	0xffffffff


	//   ....[26]....
        /*04b4*/ 	.word	0xffffffff


	//   ....[27]....
        /*04b8*/ 	.word	0xffffffff


	//   ....[28]....
        /*04bc*/ 	.word	0xffffffff


	//   ....[29]....
        /*04c0*/ 	.word	0xffffffff


	//   ....[30]....
        /*04c4*/ 	.word	0xffffffff


	//   ....[31]....
        /*04c8*/ 	.word	0xffffffff


	//   ....[32]....
        /*04cc*/ 	.word	0xffffffff


	//   ....[33]....
        /*04d0*/ 	.word	0xffffffff


	//   ....[34]....
        /*04d4*/ 	.word	0xffffffff


	//   ....[35]....
        /*04d8*/ 	.word	0xffffffff


	//   ....[36]....
        /*04dc*/ 	.word	0xffffffff


	//   ....[37]....
        /*04e0*/ 	.word	0xffffffff


	//   ....[38]....
        /*04e4*/ 	.word	0xffffffff


	//   ....[39]....
        /*04e8*/ 	.word	0xffffffff


	//   ....[40]....
        /*04ec*/ 	.word	0xffffffff


	//   ....[41]....
        /*04f0*/ 	.word	0xffffffff


	//   ....[42]....
        /*04f4*/ 	.word	0xffffffff


	//   ....[43]....
        /*04f8*/ 	.word	0xffffffff


	//   ....[44]....
        /*04fc*/ 	.word	0xffffffff


	//   ....[45]....
        /*0500*/ 	.word	0xffffffff


	//   ....[46]....
        /*0504*/ 	.word	0xffffffff


	//   ....[47]....
        /*0508*/ 	.word	0xffffffff


	//   ....[48]....
        /*050c*/ 	.word	0xffffffff


	//   ....[49]....
        /*0510*/ 	.word	0xffffffff


	//   ....[50]....
        /*0514*/ 	.word	0xffffffff


	//   ....[51]....
        /*0518*/ 	.word	0xffffffff


	//   ....[52]....
        /*051c*/ 	.word	0xffffffff


	//   ....[53]....
        /*0520*/ 	.word	0xffffffff


	//   ....[54]....
        /*0524*/ 	.word	0xffffffff


	//   ....[55]....
        /*0528*/ 	.word	0xffffffff


	//   ....[56]....
        /*052c*/ 	.word	0xffffffff


	//   ....[57]....
        /*0530*/ 	.word	0xffffffff


	//   ....[58]....
        /*0534*/ 	.word	0xffffffff


	//   ....[59]....
        /*0538*/ 	.word	0xffffffff


	//   ....[60]....
        /*053c*/ 	.word	0xffffffff


	//   ....[61]....
        /*0540*/ 	.word	0xffffffff


	//   ....[62]....
        /*0544*/ 	.word	0xffffffff


	//   ....[63]....
        /*0548*/ 	.word	0xffffffff


	//   ....[64]....
        /*054c*/ 	.word	0xffffffff


	//   ....[65]....
        /*0550*/ 	.word	0xffffffff


	//   ....[66]....
        /*0554*/ 	.word	0xffffffff


	//   ....[67]....
        /*0558*/ 	.word	0xffffffff


	//   ....[68]....
        /*055c*/ 	.word	0xffffffff


	//   ....[69]....
        /*0560*/ 	.word	0xffffffff


	//   ....[70]....
        /*0564*/ 	.word	0xffffffff


	//   ....[71]....
        /*0568*/ 	.word	0xffffffff


	//   ....[72]....
        /*056c*/ 	.word	0xffffffff


	//   ....[73]....
        /*0570*/ 	.word	0xffffffff


	//   ....[74]....
        /*0574*/ 	.word	0xffffffff


	//   ....[75]....
        /*0578*/ 	.word	0xffffffff


	//   ....[76]....
        /*057c*/ 	.word	0xffffffff


	//   ....[77]....
        /*0580*/ 	.word	0xffffffff


	//   ....[78]....
        /*0584*/ 	.word	0xffffffff


	//   ....[79]....
        /*0588*/ 	.word	0xffffffff


	//   ....[80]....
        /*058c*/ 	.word	0xffffffff


	//   ....[81]....
        /*0590*/ 	.word	0xffffffff


	//   ....[82]....
        /*0594*/ 	.word	0xffffffff


	//   ....[83]....
        /*0598*/ 	.word	0xffffffff


	//   ....[84]....
        /*059c*/ 	.word	0xffffffff


	//   ....[85]....
        /*05a0*/ 	.word	0xffffffff


	//   ....[86]....
        /*05a4*/ 	.word	0xffffffff


	//   ....[87]....
        /*05a8*/ 	.word	0xffffffff


	//   ....[88]....
        /*05ac*/ 	.word	0xffffffff


	//   ....[89]....
        /*05b0*/ 	.word	0xffffffff


	//   ....[90]....
        /*05b4*/ 	.word	0xffffffff


	//   ....[91]....
        /*05b8*/ 	.word	0xffffffff


	//   ....[92]....
        /*05bc*/ 	.word	0xffffffff


	//   ....[93]....
        /*05c0*/ 	.word	0xffffffff


	//   ....[94]....
        /*05c4*/ 	.word	0xffffffff


	//   ....[95]....
        /*05c8*/ 	.word	0xffffffff


	//   ....[96]....
        /*05cc*/ 	.word	0xffffffff


	//   ....[97]....
        /*05d0*/ 	.word	0xffffffff


	//   ....[98]....
        /*05d4*/ 	.word	0xffffffff


	//   ....[99]....
        /*05d8*/ 	.word	0xffffffff


	//   ....[100]....
        /*05dc*/ 	.word	0xffffffff


	//   ....[101]....
        /*05e0*/ 	.word	0xffffffff


	//   ....[102]....
        /*05e4*/ 	.word	0xffffffff


	//   ....[103]....
        /*05e8*/ 	.word	0xffffffff


	//   ....[104]....
        /*05ec*/ 	.word	0xffffffff


	//   ....[105]....
        /*05f0*/ 	.word	0x0500000f


	//   ....[106]....
        /*05f4*/ 	.word	0x0500000f


	//   ....[107]....
        /*05f8*/ 	.word	0x0500000f


	//   ....[108]....
        /*05fc*/ 	.word	0x0500000f


	//   ....[109]....
        /*0600*/ 	.word	0x0500000f


	//   ....[110]....
        /*0604*/ 	.word	0x0500000f


	//   ....[111]....
        /*0608*/ 	.word	0x0500000f


	//   ....[112]....
        /*060c*/ 	.word	0x0500000f


	//   ....[113]....
        /*0610*/ 	.word	0x0500000f


	//   ....[114]....
        /*0614*/ 	.word	0x0500000f


	//   ....[115]....
        /*0618*/ 	.word	0x0500000f


	//   ....[116]....
        /*061c*/ 	.word	0x0500000f


	//   ....[117]....
        /*0620*/ 	.word	0x0500000f


	//   ....[118]....
        /*0624*/ 	.word	0x0500000f


	//   ....[119]....
        /*0628*/ 	.word	0x0500000f


	//   ....[120]....
        /*062c*/ 	.word	0x0500000f


	//   ....[121]....
        /*0630*/ 	.word	0x0500000f


	//   ....[122]....
        /*0634*/ 	.word	0x0500000f


	//   ....[123]....
        /*0638*/ 	.word	0x0500000f


	//   ....[124]....
        /*063c*/ 	.word	0x0500000f


	//   ....[125]....
        /*0640*/ 	.word	0x0500000f


	//   ....[126]....
        /*0644*/ 	.word	0x0500000f


	//   ....[127]....
        /*0648*/ 	.word	0x0500000f


	//   ....[128]....
        /*064c*/ 	.word	0x0500000f


	//   ....[129]....
        /*0650*/ 	.word	0x0500000f


	//   ....[130]....
        /*0654*/ 	.word	0x0500000f


	//   ....[131]....
        /*0658*/ 	.word	0x0500000f


	//   ....[132]....
        /*065c*/ 	.word	0x0500000f


	//   ....[133]....
        /*0660*/ 	.word	0x0500000f


	//   ....[134]....
        /*0664*/ 	.word	0x0500000f


	//   ....[135]....
        /*0668*/ 	.word	0x0500000f


	//   ....[136]....
        /*066c*/ 	.word	0x0500000f


	//   ....[137]....
        /*0670*/ 	.word	0x0500000f


	//   ....[138]....
        /*0674*/ 	.word	0x0500000f


	//   ....[139]....
        /*0678*/ 	.word	0x0500000f


	//----- nvinfo : EIATTR_COOP_GROUP_INSTR_OFFSETS
	.align		4
.L_241:
        /*067c*/ 	.byte	0x04, 0x28
        /*067e*/ 	.short	(.L_243 - .L_242)


	//   ....[0]....
.L_242:
        /*0680*/ 	.word	0x00000060


	//   ....[1]....
        /*0684*/ 	.word	0x00000140


	//   ....[2]....
        /*0688*/ 	.word	0x00000190


	//   ....[3]....
        /*068c*/ 	.word	0x000003c0


	//   ....[4]....
        /*0690*/ 	.word	0x00000520


	//   ....[5]....
        /*0694*/ 	.word	0x00000640


	//   ....[6]....
        /*0698*/ 	.word	0x000007a0


	//   ....[7]....
        /*069c*/ 	.word	0x00001810


	//   ....[8]....
        /*06a0*/ 	.word	0x00002000


	//   ....[9]....
        /*06a4*/ 	.word	0x00002ba0


	//   ....[10]....
        /*06a8*/ 	.word	0x000032b0


	//   ....[11]....
        /*06ac*/ 	.word	0x00003370


	//   ....[12]....
        /*06b0*/ 	.word	0x00003790


	//   ....[13]....
        /*06b4*/ 	.word	0x00003870


	//   ....[14]....
        /*06b8*/ 	.word	0x000052b0


	//   ....[15]....
        /*06bc*/ 	.word	0x00005490


	//   ....[16]....
        /*06c0*/ 	.word	0x000061e0


	//   ....[17]....
        /*06c4*/ 	.word	0x000062f0


	//   ....[18]....
        /*06c8*/ 	.word	0x000068d0


	//   ....[19]....
        /*06cc*/ 	.word	0x00006940


	//   ....[20]....
        /*06d0*/ 	.word	0x000081b0


	//   ....[21]....
        /*06d4*/ 	.word	0x000081d0


	//   ....[22]....
        /*06d8*/ 	.word	0x000087f0


	//   ....[23]....
        /*06dc*/ 	.word	0x00008860


	//   ....[24]....
        /*06e0*/ 	.word	0x00009d40


	//   ....[25]....
        /*06e4*/ 	.word	0x0000a140


	//   ....[26]....
        /*06e8*/ 	.word	0x0000b0e0


	//   ....[27]....
        /*06ec*/ 	.word	0x0000b190


	//   ....[28]....
        /*06f0*/ 	.word	0x0000b510


	//   ....[29]....
        /*06f4*/ 	.word	0x0000b5c0


	//   ....[30]....
        /*06f8*/ 	.word	0x0000c450


	//   ....[31]....
        /*06fc*/ 	.word	0x0000c480


	//   ....[32]....
        /*0700*/ 	.word	0x0000c580


	//   ....[33]....
        /*0704*/ 	.word	0x0000c590


	//   ....[34]....
        /*0708*/ 	.word	0x0000d770


	//   ....[35]....
        /*070c*/ 	.word	0x0000d7b0


	//   ....[36]....
        /*0710*/ 	.word	0x0000d7f0


	//   ....[37]....
        /*0714*/ 	.word	0x0000d820


	//   ....[38]....
        /*0718*/ 	.word	0x0000dd80


	//   ....[39]....
        /*071c*/ 	.word	0x0000ddc0


	//   ....[40]....
        /*0720*/ 	.word	0x0000de80


	//   ....[41]....
        /*0724*/ 	.word	0x0000dea0


	//   ....[42]....
        /*0728*/ 	.word	0x0000df60


	//   ....[43]....
        /*072c*/ 	.word	0x0000df80


	//   ....[44]....
        /*0730*/ 	.word	0x0000e050


	//   ....[45]....
        /*0734*/ 	.word	0x0000e070


	//   ....[46]....
        /*0738*/ 	.word	0x0000e880


	//   ....[47]....
        /*073c*/ 	.word	0x0000e8a0


	//   ....[48]....
        /*0740*/ 	.word	0x0000e960


	//   ....[49]....
        /*0744*/ 	.word	0x0000e980


	//   ....[50]....
        /*0748*/ 	.word	0x0000ea40


	//   ....[51]....
        /*074c*/ 	.word	0x0000ea60


	//   ....[52]....
        /*0750*/ 	.word	0x0000eb30


	//   ....[53]....
        /*0754*/ 	.word	0x0000eb50


	//   ....[54]....
        /*0758*/ 	.word	0x0000eca0


	//   ....[55]....
        /*075c*/ 	.word	0x0000ee80


	//   ....[56]....
        /*0760*/ 	.word	0x0000eeb0


	//   ....[57]....
        /*0764*/ 	.word	0x0000eee0


	//   ....[58]....
        /*0768*/ 	.word	0x0000ef10


	//   ....[59]....
        /*076c*/ 	.word	0x0000ef40


	//   ....[60]....
        /*0770*/ 	.word	0x0000ef70


	//   ....[61]....
        /*0774*/ 	.word	0x0000f0e0


	//   ....[62]....
        /*0778*/ 	.word	0x0000f110


	//   ....[63]....
        /*077c*/ 	.word	0x0000f140


	//   ....[64]....
        /*0780*/ 	.word	0x0000f170


	//   ....[65]....
        /*0784*/ 	.word	0x0000f1a0


	//   ....[66]....
        /*0788*/ 	.word	0x0000f1d0


	//   ....[67]....
        /*078c*/ 	.word	0x0000f270


	//   ....[68]....
        /*0790*/ 	.word	0x0000f2d0


	//   ....[69]....
        /*0794*/ 	.word	0x0000f360


	//   ....[70]....
        /*0798*/ 	.word	0x00010860


	//   ....[71]....
        /*079c*/ 	.word	0x000114a0


	//   ....[72]....
        /*07a0*/ 	.word	0x000114e0


	//   ....[73]....
        /*07a4*/ 	.word	0x00011500


	//   ....[74]....
        /*07a8*/ 	.word	0x00011540


	//   ....[75]....
        /*07ac*/ 	.word	0x00011670


	//   ....[76]....
        /*07b0*/ 	.word	0x00011680


	//   ....[77]....
        /*07b4*/ 	.word	0x00011720


	//   ....[78]....
        /*07b8*/ 	.word	0x00011730


	//   ....[79]....
        /*07bc*/ 	.word	0x000117d0


	//   ....[80]....
        /*07c0*/ 	.word	0x000117e0


	//   ....[81]....
        /*07c4*/ 	.word	0x00011880


	//   ....[82]....
        /*07c8*/ 	.word	0x00011890


	//   ....[83]....
        /*07cc*/ 	.word	0x00011910


	//   ....[84]....
        /*07d0*/ 	.word	0x00011940


	//   ....[85]....
        /*07d4*/ 	.word	0x00011960


	//   ....[86]....
        /*07d8*/ 	.word	0x00011970


	//   ....[87]....
        /*07dc*/ 	.word	0x000145f0


	//   ....[88]....
        /*07e0*/ 	.word	0x00014650


	//   ....[89]....
        /*07e4*/ 	.word	0x00014680


	//   ....[90]....
        /*07e8*/ 	.word	0x00014690


	//   ....[91]....
        /*07ec*/ 	.word	0x000146c0


	//   ....[92]....
        /*07f0*/ 	.word	0x000146f0


	//   ....[93]....
        /*07f4*/ 	.word	0x00014720


	//   ....[94]....
        /*07f8*/ 	.word	0x00014750


	//   ....[95]....
        /*07fc*/ 	.word	0x000148d0


	//   ....[96]....
        /*0800*/ 	.word	0x00014900


	//   ....[97]....
        /*0804*/ 	.word	0x00014930


	//   ....[98]....
        /*0808*/ 	.word	0x00014960


	//   ....[99]....
        /*080c*/ 	.word	0x00014990


	//   ....[100]....
        /*0810*/ 	.word	0x000149c0


	//   ....[101]....
        /*0814*/ 	.word	0x00014a80


	//   ....[102]....
        /*0818*/ 	.word	0x00014aa0


	//   ....[103]....
        /*081c*/ 	.word	0x00014b10


	//   ....[104]....
        /*0820*/ 	.word	0x000151e0


	//   ....[105]....
        /*0824*/ 	.word	0x00015890


	//   ....[106]....
        /*0828*/ 	.word	0x00015a60


	//   ....[107]....
        /*082c*/ 	.word	0x00015ab0


	//   ....[108]....
        /*0830*/ 	.word	0x00015b10


	//   ....[109]....
        /*0834*/ 	.word	0x00015bb0


	//   ....[110]....
        /*0838*/ 	.word	0x00015c80


	//   ....[111]....
        /*083c*/ 	.word	0x00015d80


	//   ....[112]....
        /*0840*/ 	.word	0x00015e50


	//   ....[113]....
        /*0844*/ 	.word	0x00015f60


	//   ....[114]....
        /*0848*/ 	.word	0x00015fc0


	//   ....[115]....
        /*084c*/ 	.word	0x000160d0


	//   ....[116]....
        /*0850*/ 	.word	0x00016130


	//   ....[117]....
        /*0854*/ 	.word	0x00016240


	//   ....[118]....
        /*0858*/ 	.word	0x000162a0


	//   ....[119]....
        /*085c*/ 	.word	0x00016390


	//   ....[120]....
        /*0860*/ 	.word	0x00016410


	//   ....[121]....
        /*0864*/ 	.word	0x000164f0


	//   ....[122]....
        /*0868*/ 	.word	0x00016860


	//   ....[123]....
        /*086c*/ 	.word	0x00016900


	//   ....[124]....
        /*0870*/ 	.word	0x00016a20


	//   ....[125]....
        /*0874*/ 	.word	0x00016a90


	//   ....[126]....
        /*0878*/ 	.word	0x00016b10


	//   ....[127]....
        /*087c*/ 	.word	0x00016b90


	//   ....[128]....
        /*0880*/ 	.word	0x00016c10


	//   ....[129]....
        /*0884*/ 	.word	0x00016ca0


	//   ....[130]....
        /*0888*/ 	.word	0x00016d40


	//   ....[131]....
        /*088c*/ 	.word	0x00016de0


	//   ....[132]....
        /*0890*/ 	.word	0x00016e50


	//   ....[133]....
        /*0894*/ 	.word	0x00016ec0


	//   ....[134]....
        /*0898*/ 	.word	0x00016f30


	//   ....[135]....
        /*089c*/ 	.word	0x00016fb0


	//   ....[136]....
        /*08a0*/ 	.word	0x00017030


	//   ....[137]....
        /*08a4*/ 	.word	0x000170d0


	//   ....[138]....
        /*08a8*/ 	.word	0x00017160


	//   ....[139]....
        /*08ac*/ 	.word	0x00017290


	//----- nvinfo : EIATTR_REG_RECONFIG
	.align		4
.L_243:
        /*08b0*/ 	.byte	0x01, 0x54
	.zero		2


	//----- nvinfo : EIATTR_SYSCALL_OFFSETS
	.align		4
        /*08b4*/ 	.byte	0x04, 0x46
        /*08b6*/ 	.short	(.L_245 - .L_244)


	//   ....[0]....
.L_244:
        /*08b8*/ 	.word	0x000019f0


	//   ....[1]....
        /*08bc*/ 	.word	0x000104a0


	//   ....[2]....
        /*08c0*/ 	.word	0x000105f0


	//   ....[3]....
        /*08c4*/ 	.word	0x000106e0


	//   ....[4]....
        /*08c8*/ 	.word	0x00011000


	//----- nvinfo : EIATTR_MBARRIER_INSTR_OFFSETS
	.align		4
.L_245:
        /*08cc*/ 	.byte	0x04, 0x39
        /*08ce*/ 	.short	(.L_247 - .L_246)


	//   ....[0]....
.L_246:
        /*08d0*/ 	.word	0x00000270
        /*08d4*/ 	.word	0x000000ff
        /*08d8*/ 	.word	0x0002a800
        /*08dc*/ 	.short	0x0100
        /*08de*/ 	.byte	0x08
	.zero		1


	//   ....[1]....
        /*08e0*/ 	.word	0x00000280
        /*08e4*/ 	.word	0x000000ff
        /*08e8*/ 	.word	0x0002a820
        /*08ec*/ 	.short	0x0100
        /*08ee*/ 	.byte	0x08
	.zero		1


	//   ....[2]....
        /*08f0*/ 	.word	0x00000370
        /*08f4*/ 	.word	0x000000ff
        /*08f8*/ 	.word	0x0002a830
        /*08fc*/ 	.short	0x0100
        /*08fe*/ 	.byte	0x08
	.zero		1


	//   ....[3]....
        /*0900*/ 	.word	0x00000380
        /*0904*/ 	.word	0x000000ff
        /*0908*/ 	.word	0x0002a840
        /*090c*/ 	.short	0x0100
        /*090e*/ 	.byte	0x08
	.zero		1


	//   ....[4]....
        /*0910*/ 	.word	0x00000390
        /*0914*/ 	.word	0x000000ff
        /*0918*/ 	.word	0x0002a838
        /*091c*/ 	.short	0x0100
        /*091e*/ 	.byte	0x08
	.zero		1


	//   ....[5]....
        /*0920*/ 	.word	0x000003a0
        /*0924*/ 	.word	0x000000ff
        /*0928*/ 	.word	0x0002a848
        /*092c*/ 	.short	0x0100
        /*092e*/ 	.byte	0x08
	.zero		1


	//   ....[6]....
        /*0930*/ 	.word	0x000004d0
        /*0934*/ 	.word	0x000000ff
        /*0938*/ 	.word	0x0002a850
        /*093c*/ 	.short	0x0100
        /*093e*/ 	.byte	0x08
	.zero		1


	//   ....[7]....
        /*0940*/ 	.word	0x000004e0
        /*0944*/ 	.word	0x000000ff
        /*0948*/ 	.word	0x0002a860
        /*094c*/ 	.short	0x0100
        /*094e*/ 	.byte	0x08
	.zero		1


	//   ....[8]....
        /*0950*/ 	.word	0x000004f0
        /*0954*/ 	.word	0x000000ff
        /*0958*/ 	.word	0x0002a858
        /*095c*/ 	.short	0x0100
        /*095e*/ 	.byte	0x08
	.zero		1


	//   ....[9]....
        /*0960*/ 	.word	0x00000500
        /*0964*/ 	.word	0x000000ff
        /*0968*/ 	.word	0x0002a868
        /*096c*/ 	.short	0x0100
        /*096e*/ 	.byte	0x08
	.zero		1


	//   ....[10]....
        /*0970*/ 	.word	0x000005f0
        /*0974*/ 	.word	0x000000ff
        /*0978*/ 	.word	0x0002a870
        /*097c*/ 	.short	0x0100
        /*097e*/ 	.byte	0x06
	.zero		1


	//   ....[11]....
        /*0980*/ 	.word	0x00000600
        /*0984*/ 	.word	0x000000ff
        /*0988*/ 	.word	0x0002a880
        /*098c*/ 	.short	0x0100
        /*098e*/ 	.byte	0x06
	.zero		1


	//   ....[12]....
        /*0990*/ 	.word	0x00000610
        /*0994*/ 	.word	0x000000ff
        /*0998*/ 	.word	0x0002a878
        /*099c*/ 	.short	0x0100
        /*099e*/ 	.byte	0x06
	.zero		1


	//   ....[13]....
        /*09a0*/ 	.word	0x00000620
        /*09a4*/ 	.word	0x000000ff
        /*09a8*/ 	.word	0x0002a888
        /*09ac*/ 	.short	0x0100
        /*09ae*/ 	.byte	0x06
	.zero		1


	//   ....[14]....
        /*09b0*/ 	.word	0x00000750
        /*09b4*/ 	.word	0x000000ff
        /*09b8*/ 	.word	0x0002a890
        /*09bc*/ 	.short	0x0100
        /*09be*/ 	.byte	0x08
	.zero		1


	//   ....[15]....
        /*09c0*/ 	.word	0x00000760
        /*09c4*/ 	.word	0x000000ff
        /*09c8*/ 	.word	0x0002a8a0
        /*09cc*/ 	.short	0x0100
        /*09ce*/ 	.byte	0x08
	.zero		1


	//   ....[16]....
        /*09d0*/ 	.word	0x00000770
        /*09d4*/ 	.word	0x000000ff
        /*09d8*/ 	.word	0x0002a898
        /*09dc*/ 	.short	0x0100
        /*09de*/ 	.byte	0x08
	.zero		1


	//   ....[17]....
        /*09e0*/ 	.word	0x00000780
        /*09e4*/ 	.word	0x000000ff
        /*09e8*/ 	.word	0x0002a8a8
        /*09ec*/ 	.short	0x0100
        /*09ee*/ 	.byte	0x08
	.zero		1


	//   ....[18]....
        /*09f0*/ 	.word	0x000008b0
        /*09f4*/ 	.word	0x000000ff
        /*09f8*/ 	.word	0x0002a8b0
        /*09fc*/ 	.short	0x0100
        /*09fe*/ 	.byte	0x08
	.zero		1


	//   ....[19]....
        /*0a00*/ 	.word	0x000008c0
        /*0a04*/ 	.word	0x000000ff
        /*0a08*/ 	.word	0x0002a8c0
        /*0a0c*/ 	.short	0x0100
        /*0a0e*/ 	.byte	0x08
	.zero		1


	//   ....[20]....
        /*0a10*/ 	.word	0x000008d0
        /*0a14*/ 	.word	0x000000ff
        /*0a18*/ 	.word	0x0002a8b8
        /*0a1c*/ 	.short	0x0100
        /*0a1e*/ 	.byte	0x08
	.zero		1


	//   ....[21]....
        /*0a20*/ 	.word	0x000008e0
        /*0a24*/ 	.word	0x000000ff
        /*0a28*/ 	.word	0x0002a8c8
        /*0a2c*/ 	.short	0x0100
        /*0a2e*/ 	.byte	0x08
	.zero		1


	//   ....[22]....
        /*0a30*/ 	.word	0x00001a60
        /*0a34*/ 	.word	0x000000ff
        /*0a38*/ 	.word	0x0002a800
        /*0a3c*/ 	.short	0x010a
        /*0a3e*/ 	.byte	0x25
	.zero		1


	//   ....[23]....
        /*0a40*/ 	.word	0x00001af0
        /*0a44*/ 	.word	0x00000007
        /*0a48*/ 	.word	0x0002a830
        /*0a4c*/ 	.short	0x010a
        /*0a4e*/ 	.byte	0x3f
	.zero		1


	//   ....[24]....
        /*0a50*/ 	.word	0x00001b50
        /*0a54*/ 	.word	0x00000007
        /*0a58*/ 	.word	0x0002a830
        /*0a5c*/ 	.short	0x010a
        /*0a5e*/ 	.byte	0x3f
	.zero		1


	//   ....[25]....
        /*0a60*/ 	.word	0x000022d0
        /*0a64*/ 	.word	0x00000000
        /*0a68*/ 	.word	0x00000000
        /*0a6c*/ 	.short	0x0101
        /*0a6e*/ 	.byte	0x3f
	.zero		1


	//   ....[26]....
        /*0a70*/ 	.word	0x00004630
        /*0a74*/ 	.word	0x000000ff
        /*0a78*/ 	.word	0x0002a830
        /*0a7c*/ 	.short	0x010a
        /*0a7e*/ 	.byte	0x06
	.zero		1


	//   ....[27]....
        /*0a80*/ 	.word	0x00004670
        /*0a84*/ 	.word	0x000000ff
        /*0a88*/ 	.word	0x0002a830
        /*0a8c*/ 	.short	0x010a
        /*0a8e*/ 	.byte	0x06
	.zero		1


	//   ....[28]....
        /*0a90*/ 	.word	0x00004ef0
        /*0a94*/ 	.word	0x000000ff
        /*0a98*/ 	.word	0x0002a850
        /*0a9c*/ 	.short	0x010a
        /*0a9e*/ 	.byte	0x0b
	.zero		1


	//   ....[29]....
        /*0aa0*/ 	.word	0x00004f30
        /*0aa4*/ 	.word	0x000000ff
        /*0aa8*/ 	.word	0x0002a850
        /*0aac*/ 	.short	0x010a
        /*0aae*/ 	.byte	0x0b
	.zero		1


	//   ....[30]....
        /*0ab0*/ 	.word	0x000052c0
        /*0ab4*/ 	.word	0x00000000
        /*0ab8*/ 	.word	0x00000000
        /*0abc*/ 	.short	0x0101
        /*0abe*/ 	.byte	0x3f
	.zero		1


	//   ....[31]....
        /*0ac0*/ 	.word	0x00006d00
        /*0ac4*/ 	.word	0x0000006f
        /*0ac8*/ 	.word	0x00000000
        /*0acc*/ 	.short	0x0101
        /*0ace*/ 	.byte	0x3f
	.zero		1


	//   ....[32]....
        /*0ad0*/ 	.word	0x00007610
        /*0ad4*/ 	.word	0x000000ff
        /*0ad8*/ 	.word	0x0002a830
        /*0adc*/ 	.short	0x010a
        /*0ade*/ 	.byte	0x05
	.zero		1


	//   ....[33]....
        /*0ae0*/ 	.word	0x00007650
        /*0ae4*/ 	.word	0x000000ff
        /*0ae8*/ 	.word	0x0002a830
        /*0aec*/ 	.short	0x010a
        /*0aee*/ 	.byte	0x05
	.zero		1


	//   ....[34]....
        /*0af0*/ 	.word	0x00007ed0
        /*0af4*/ 	.word	0x000000ff
        /*0af8*/ 	.word	0x0002a850
        /*0afc*/ 	.short	0x010a
        /*0afe*/ 	.byte	0x0a
	.zero		1


	//   ....[35]....
        /*0b00*/ 	.word	0x00007f10
        /*0b04*/ 	.word	0x000000ff
        /*0b08*/ 	.word	0x0002a850
        /*0b0c*/ 	.short	0x010a
        /*0b0e*/ 	.byte	0x0a
	.zero		1


	//   ....[36]....
        /*0b10*/ 	.word	0x00008e60
        /*0b14*/ 	.word	0x0000005a
        /*0b18*/ 	.word	0x00000000
        /*0b1c*/ 	.short	0x0101
        /*0b1e*/ 	.byte	0x3f
	.zero		1


	//   ....[37]....
        /*0b20*/ 	.word	0x00008ed0
        /*0b24*/ 	.word	0x0000005a
        /*0b28*/ 	.word	0x00000000
        /*0b2c*/ 	.short	0x0101
        /*0b2e*/ 	.byte	0x3f
	.zero		1


	//   ....[38]....
        /*0b30*/ 	.word	0x00009290
        /*0b34*/ 	.word	0x000000ff
        /*0b38*/ 	.word	0x0002a830
        /*0b3c*/ 	.short	0x010a
        /*0b3e*/ 	.byte	0x05
	.zero		1


	//   ....[39]....
        /*0b40*/ 	.word	0x000092d0
        /*0b44*/ 	.word	0x000000ff
        /*0b48*/ 	.word	0x0002a830
        /*0b4c*/ 	.short	0x010a
        /*0b4e*/ 	.byte	0x05
	.zero		1


	//   ....[40]....
        /*0b50*/ 	.word	0x00009b50
        /*0b54*/ 	.word	0x000000ff
        /*0b58*/ 	.word	0x0002a850
        /*0b5c*/ 	.short	0x010a
        /*0b5e*/ 	.byte	0x0a
	.zero		1


	//   ....[41]....
        /*0b60*/ 	.word	0x00009b90
        /*0b64*/ 	.word	0x000000ff
        /*0b68*/ 	.word	0x0002a850
        /*0b6c*/ 	.short	0x010a
        /*0b6e*/ 	.byte	0x0a
	.zero		1


	//   ....[42]....
        /*0b70*/ 	.word	0x00009f30
        /*0b74*/ 	.word	0x00000000
        /*0b78*/ 	.word	0x00000000
        /*0b7c*/ 	.short	0x0101
        /*0b7e*/ 	.byte	0x3f
	.zero		1


	//   ....[43]....
        /*0b80*/ 	.word	0x0000b620
        /*0b84*/ 	.word	0x0000006f
        /*0b88*/ 	.word	0x00000000
        /*0b8c*/ 	.short	0x0101
        /*0b8e*/ 	.byte	0x3f
	.zero		1


	//   ....[44]....
        /*0b90*/ 	.word	0x0000c3c0
        /*0b94*/ 	.word	0x000000ff
        /*0b98*/ 	.word	0x0002a850
        /*0b9c*/ 	.short	0x010a
        /*0b9e*/ 	.byte	0x05
	.zero		1


	//   ....[45]....
        /*0ba0*/ 	.word	0x0000c400
        /*0ba4*/ 	.word	0x000000ff
        /*0ba8*/ 	.word	0x0002a850
        /*0bac*/ 	.short	0x010a
        /*0bae*/ 	.byte	0x05
	.zero		1


	//   ....[46]....
        /*0bb0*/ 	.word	0x0000c8a0
        /*0bb4*/ 	.word	0x00000009
        /*0bb8*/ 	.word	0x00000000
        /*0bbc*/ 	.short	0x0101
        /*0bbe*/ 	.byte	0x3f
	.zero		1


	//   ....[47]....
        /*0bc0*/ 	.word	0x0000ddb0
        /*0bc4*/ 	.word	0x00000003
        /*0bc8*/ 	.word	0x00000000
        /*0bcc*/ 	.short	0x0101
        /*0bce*/ 	.byte	0x3f
	.zero		1


	//   ....[48]....
        /*0bd0*/ 	.word	0x00010af0
        /*0bd4*/ 	.word	0x00000000
        /*0bd8*/ 	.word	0x0002a840
        /*0bdc*/ 	.short	0x010a
        /*0bde*/ 	.byte	0x3f
	.zero		1


	//   ....[49]....
        /*0be0*/ 	.word	0x00011b00
        /*0be4*/ 	.word	0x0000000a
        /*0be8*/ 	.word	0x0002a800
        /*0bec*/ 	.short	0x0107
        /*0bee*/ 	.byte	0x3f
	.zero		1


	//   ....[50]....
        /*0bf0*/ 	.word	0x00011c10
        /*0bf4*/ 	.word	0x00000002
        /*0bf8*/ 	.word	0x0002a800
        /*0bfc*/ 	.short	0x0101
        /*0bfe*/ 	.byte	0x3f
	.zero		1


	//   ....[51]....
        /*0c00*/ 	.word	0x00011c30
        /*0c04*/ 	.word	0x00000002
        /*0c08*/ 	.word	0x0002a820
        /*0c0c*/ 	.short	0x010a
        /*0c0e*/ 	.byte	0x3f
	.zero		1


	//   ....[52]....
        /*0c10*/ 	.word	0x00011fb0
        /*0c14*/ 	.word	0x00000003
        /*0c18*/ 	.word	0x0002a840
        /*0c1c*/ 	.short	0x010a
        /*0c1e*/ 	.byte	0x3f
	.zero		1


	//   ....[53]....
        /*0c20*/ 	.word	0x00012460
        /*0c24*/ 	.word	0x00000003
        /*0c28*/ 	.word	0x00000060
        /*0c2c*/ 	.short	0x010a
        /*0c2e*/ 	.byte	0x3f
	.zero		1


	//   ....[54]....
        /*0c30*/ 	.word	0x00012b50
        /*0c34*/ 	.word	0x00000003
        /*0c38*/ 	.word	0x0002a840
        /*0c3c*/ 	.short	0x010a
        /*0c3e*/ 	.byte	0x3f
	.zero		1


	//   ....[55]....
        /*0c40*/ 	.word	0x00013000
        /*0c44*/ 	.word	0x00000002
        /*0c48*/ 	.word	0x00000060
        /*0c4c*/ 	.short	0x010a
        /*0c4e*/ 	.byte	0x3f
	.zero		1


	//   ....[56]....
        /*0c50*/ 	.word	0x00013610
        /*0c54*/ 	.word	0x00000002
        /*0c58*/ 	.word	0x0002a840
        /*0c5c*/ 	.short	0x010a
        /*0c5e*/ 	.byte	0x3f
	.zero		1


	//   ....[57]....
        /*0c60*/ 	.word	0x00013ac0
        /*0c64*/ 	.word	0x00000002
        /*0c68*/ 	.word	0x00000060
        /*0c6c*/ 	.short	0x010a
        /*0c6e*/ 	.byte	0x3f
	.zero		1


	//   ....[58]....
        /*0c70*/ 	.word	0x00014060
        /*0c74*/ 	.word	0x00000000
        /*0c78*/ 	.word	0x0002a860
        /*0c7c*/ 	.short	0x010a
        /*0c7e*/ 	.byte	0x3f
	.zero		1


	//   ....[59]....
        /*0c80*/ 	.word	0x00015160
        /*0c84*/ 	.word	0x00000000
        /*0c88*/ 	.word	0x0002a820
        /*0c8c*/ 	.short	0x010a
        /*0c8e*/ 	.byte	0x3f
	.zero		1


	//   ....[60]....
        /*0c90*/ 	.word	0x00015340
        /*0c94*/ 	.word	0x00000006
        /*0c98*/ 	.word	0x00000000
        /*0c9c*/ 	.short	0x010a
        /*0c9e*/ 	.byte	0x3f
	.zero		1


	//   ....[61]....
        /*0ca0*/ 	.word	0x000153b0
        /*0ca4*/ 	.word	0x00000007
        /*0ca8*/ 	.word	0x00000000
        /*0cac*/ 	.short	0x010a
        /*0cae*/ 	.byte	0x3f
	.zero		1


	//   ....[62]....
        /*0cb0*/ 	.word	0x00015420
        /*0cb4*/ 	.word	0x00000004
        /*0cb8*/ 	.word	0x00000000
        /*0cbc*/ 	.short	0x010a
        /*0cbe*/ 	.byte	0x3f
	.zero		1


	//   ....[63]....
        /*0cc0*/ 	.word	0x00015450
        /*0cc4*/ 	.word	0x00000003
        /*0cc8*/ 	.word	0x00000000
        /*0ccc*/ 	.short	0x010a
        /*0cce*/ 	.byte	0x3f
	.zero		1


	//   ....[64]....
        /*0cd0*/ 	.word	0x000154c0
        /*0cd4*/ 	.word	0x00000003
        /*0cd8*/ 	.word	0x0002a800
        /*0cdc*/ 	.short	0x010a
        /*0cde*/ 	.byte	0x3f
	.zero		1


	//   ....[65]....
        /*0ce0*/ 	.word	0x00015510
        /*0ce4*/ 	.word	0x00000007
        /*0ce8*/ 	.word	0x0002a830
        /*0cec*/ 	.short	0x010a
        /*0cee*/ 	.byte	0x3f
	.zero		1


	//   ....[66]....
        /*0cf0*/ 	.word	0x00015570
        /*0cf4*/ 	.word	0x0000000c
        /*0cf8*/ 	.word	0x0002a830
        /*0cfc*/ 	.short	0x010a
        /*0cfe*/ 	.byte	0x3f
	.zero		1


	//   ....[67]....
        /*0d00*/ 	.word	0x000155d0
        /*0d04*/ 	.word	0x00000009
        /*0d08*/ 	.word	0x0002a850
        /*0d0c*/ 	.short	0x010a
        /*0d0e*/ 	.byte	0x3f
	.zero		1


	//   ....[68]....
        /*0d10*/ 	.word	0x00015630
        /*0d14*/ 	.word	0x00000008
        /*0d18*/ 	.word	0x0002a830
        /*0d1c*/ 	.short	0x010a
        /*0d1e*/ 	.byte	0x3f
	.zero		1


	//   ....[69]....
        /*0d20*/ 	.word	0x00015690
        /*0d24*/ 	.word	0x00000003
        /*0d28*/ 	.word	0x0002a850
        /*0d2c*/ 	.short	0x010a
        /*0d2e*/ 	.byte	0x3f
	.zero		1


	//   ....[70]....
        /*0d30*/ 	.word	0x000156f0
        /*0d34*/ 	.word	0x00000008
        /*0d38*/ 	.word	0x0002a830
        /*0d3c*/ 	.short	0x010a
        /*0d3e*/ 	.byte	0x3f
	.zero		1


	//   ....[71]....
        /*0d40*/ 	.word	0x00015750
        /*0d44*/ 	.word	0x00000003
        /*0d48*/ 	.word	0x0002a850
        /*0d4c*/ 	.short	0x010a
        /*0d4e*/ 	.byte	0x3f
	.zero		1


	//   ....[72]....
        /*0d50*/ 	.word	0x000157b0
        /*0d54*/ 	.word	0x00000005
        /*0d58*/ 	.word	0x0002a850
        /*0d5c*/ 	.short	0x010a
        /*0d5e*/ 	.byte	0x3f
	.zero		1


	//   ....[73]....
        /*0d60*/ 	.word	0x00015950
        /*0d64*/ 	.word	0x00000000
        /*0d68*/ 	.word	0x0002a840
        /*0d6c*/ 	.short	0x010a
        /*0d6e*/ 	.byte	0x3f
	.zero		1


	//   ....[74]....
        /*0d70*/ 	.word	0x00016580
        /*0d74*/ 	.word	0x00000002
        /*0d78*/ 	.word	0x0002a820
        /*0d7c*/ 	.short	0x010a
        /*0d7e*/ 	.byte	0x3f
	.zero		1


	//   ....[75]....
        /*0d80*/ 	.word	0x000165d0
        /*0d84*/ 	.word	0x00000003
        /*0d88*/ 	.word	0x0002a840
        /*0d8c*/ 	.short	0x010a
        /*0d8e*/ 	.byte	0x3f
	.zero		1


	//   ....[76]....
        /*0d90*/ 	.word	0x00016620
        /*0d94*/ 	.word	0x00000003
        /*0d98*/ 	.word	0x00000060
        /*0d9c*/ 	.short	0x010a
        /*0d9e*/ 	.byte	0x3f
	.zero		1


	//   ....[77]....
        /*0da0*/ 	.word	0x00016670
        /*0da4*/ 	.word	0x00000003
        /*0da8*/ 	.word	0x0002a840
        /*0dac*/ 	.short	0x010a
        /*0dae*/ 	.byte	0x3f
	.zero		1


	//   ....[78]....
        /*0db0*/ 	.word	0x000166c0
        /*0db4*/ 	.word	0x00000002
        /*0db8*/ 	.word	0x00000060
        /*0dbc*/ 	.short	0x010a
        /*0dbe*/ 	.byte	0x3f
	.zero		1


	//   ....[79]....
        /*0dc0*/ 	.word	0x00016710
        /*0dc4*/ 	.word	0x00000002
        /*0dc8*/ 	.word	0x0002a840
        /*0dcc*/ 	.short	0x010a
        /*0dce*/ 	.byte	0x3f
	.zero		1


	//   ....[80]....
        /*0dd0*/ 	.word	0x00016760
        /*0dd4*/ 	.word	0x00000002
        /*0dd8*/ 	.word	0x00000060
        /*0ddc*/ 	.short	0x010a
        /*0dde*/ 	.byte	0x3f
	.zero		1


	//   ....[81]....
        /*0de0*/ 	.word	0x000167b0
        /*0de4*/ 	.word	0x00000000
        /*0de8*/ 	.word	0x0002a860
        /*0dec*/ 	.short	0x010a
        /*0dee*/ 	.byte	0x3f
	.zero		1


	//   ....[82]....
        /*0df0*/ 	.word	0x000171b0
        /*0df4*/ 	.word	0x00000000
        /*0df8*/ 	.word	0x0002a820
        /*0dfc*/ 	.short	0x010a
        /*0dfe*/ 	.byte	0x3f
	.zero		1


	//   ....[83]....
        /*0e00*/ 	.word	0x00017350
        /*0e04*/ 	.word	0x00000006
        /*0e08*/ 	.word	0x00000000
        /*0e0c*/ 	.short	0x010a
        /*0e0e*/ 	.byte	0x3f
	.zero		1


	//   ....[84]....
        /*0e10*/ 	.word	0x000173a0
        /*0e14*/ 	.word	0x00000007
        /*0e18*/ 	.word	0x00000000
        /*0e1c*/ 	.short	0x010a
        /*0e1e*/ 	.byte	0x3f
	.zero		1


	//   ....[85]....
        /*0e20*/ 	.word	0x000173f0
        /*0e24*/ 	.word	0x00000004
        /*0e28*/ 	.word	0x00000000
        /*0e2c*/ 	.short	0x010a
        /*0e2e*/ 	.byte	0x3f
	.zero		1


	//----- nvinfo : EIATTR_NUM_MBARRIERS
	.align		4
.L_247:
        /*0e30*/ 	.byte	0x03, 0x38
        /*0e32*/ 	.short	0x0016


	//----- nvinfo : EIATTR_EXIT_INSTR_OFFSETS
	.align		4
        /*0e34*/ 	.byte	0x04, 0x1c
        /*0e36*/ 	.short	(.L_249 - .L_248)


	//   ....[0]....
.L_248:
        /*0e38*/ 	.word	0x00000a60


	//   ....[1]....
        /*0e3c*/ 	.word	0x0000ec40


	//   ....[2]....
        /*0e40*/ 	.word	0x000154a0


	//----- nvinfo : EIATTR_MAX_THREADS
	.align		4
.L_249:
        /*0e44*/ 	.byte	0x04, 0x05
        /*0e46*/ 	.short	(.L_251 - .L_250)
.L_250:
        /*0e48*/ 	.word	0x00000180
        /*0e4c*/ 	.word	0x00000001
        /*0e50*/ 	.word	0x00000001


	//----- nvinfo : EIATTR_CRS_STACK_SIZE
	.align		4
.L_251:
        /*0e54*/ 	.byte	0x04, 0x1e
        /*0e56*/ 	.short	(.L_253 - .L_252)
.L_252:
        /*0e58*/ 	.word	0x00000000


	//----- nvinfo : EIATTR_CBANK_PARAM_SIZE
	.align		4
.L_253:
        /*0e5c*/ 	.byte	0x03, 0x19
        /*0e5e*/ 	.short	0x0af0


	//----- nvinfo : EIATTR_PARAM_CBANK
	.align		4
        /*0e60*/ 	.byte	0x04, 0x0a
        /*0e62*/ 	.short	(.L_255 - .L_254)
	.align		4
.L_254:
        /*0e64*/ 	.word	index@(.nv.constant0._ZN7cutlass13device_kernelIN5flash11enable_sm90INS1_16FlashAttnFwdSm90INS1_25CollectiveMainloopFwdSm90ILi2EN4cute5tupleIJNS5_1CILi1EEES8_S8_EEENS6_IJNS7_ILi128EEENS7_ILi96EEENS7_ILi192EEEEEELi128ENS_6half_tEfNS_4arch4Sm90ELb0ELb1ELb0ELb1ELb0ELb0ELb0ELb1ELb1ELb1ELb0ELb0EEENS1_21CollectiveEpilogueFwdINS6_IJSA_SA_SB_EEES9_SE_SG_Li256ELb1ELb1ELb0ELb0EEENS1_36VarlenDynamicPersistentTileSchedulerILi128ELi96ELi256ELi128ELb0ELb1ELb1ELb1ELb0ELb1EEEEEEEEEvNT_6ParamsE)
        /*0e68*/ 	.short	0x0210
        /*0e6a*/ 	.short	0x0af0


	//----- nvinfo : EIATTR_SW_WAR
	.align		4
.L_255:
        /*0e6c*/ 	.byte	0x04, 0x36
        /*0e6e*/ 	.short	(.L_257 - .L_256)
.L_256:
        /*0e70*/ 	.word	0x00000008
.L_257:


//--------------------- .nv.info._ZN7cutlass13device_kernelIN5flash11enable_sm90INS1_16FlashAttnFwdSm90INS1_25CollectiveMainloopFwdSm90ILi2EN4cute5tupleIJNS5_1CILi1EEES8_S8_EEENS6_IJNS7_ILi128EEENS7_ILi96EEENS7_ILi192EEEEEELi128ENS_6half_tEfNS_4arch4Sm90ELb0ELb1ELb0ELb1ELb0ELb1ELb0ELb1ELb1ELb1ELb0ELb0EEENS1_21CollectiveEpilogueFwdINS6_IJSA_SA_SB_EEES9_SE_SG_Li256ELb1ELb1ELb0ELb0EEENS1_36VarlenDynamicPersistentTileSchedulerILi128ELi96ELi256ELi128ELb0ELb1ELb1ELb1ELb0ELb1EEEEEEEEEvNT_6ParamsE --------------------------
	.section	.nv.info._ZN7cutlass13device_kernelIN5flash11enable_sm90INS1_16FlashAttnFwdSm90INS1_25CollectiveMainloopFwdSm90ILi2EN4cute5tupleIJNS5_1CILi1EEES8_S8_EEENS6_IJNS7_ILi128EEENS7_ILi96EEENS7_ILi192EEEEEELi128ENS_6half_tEfNS_4arch4Sm90ELb0ELb1ELb0ELb1ELb0ELb1ELb0ELb1ELb1ELb1ELb0ELb0EEENS1_21CollectiveEpilogueFwdINS6_IJSA_SA_SB_EEES9_SE_SG_Li256ELb1ELb1ELb0ELb0EEENS1_36VarlenDynamicPersistentTileSchedulerILi128ELi96ELi256ELi128ELb0ELb1ELb1ELb1ELb0ELb1EEEEEEEEEvNT_6ParamsE,"",@"SHT_CUDA_INFO"
	.sectionflags	@""
	.align	4


	//----- nvinfo : EIATTR_CUDA_API_VERSION
	.align		4
        /*0000*/ 	.byte	0x04, 0x37
        /*0002*/ 	.short	(.L_259 - .L_258)
.L_258:
        /*0004*/ 	.word	0x00000082


	//----- nvinfo : EIATTR_KPARAM_INFO
	.align		4
.L_259:
        /*0008*/ 	.byte	0x04, 0x17
        /*000a*/ 	.short	(.L_261 - .L_260)
.L_260:
        /*000c*/ 	.word	0x00000000
        /*0010*/ 	.short	0x0000
        /*0012*/ 	.short	0x0070
        /*0014*/ 	.byte	0x00, 0xf0, 0x01, 0x2a


	//----- nvinfo : EIATTR_SPARSE_MMA_MASK
	.align		4
.L_261:
        /*0018*/ 	.byte	0x03, 0x50
        /*001a*/ 	.short	0x0000


	//----- nvinfo : EIATTR_MAXREG_COUNT
	.align		4
        /*001c*/ 	.byte	0x03, 0x1b
        /*001e*/ 	.short	0x00a8


	//----- nvinfo : EIATTR_NUM_BARRIERS
	.align		4
        /*0020*/ 	.byte	0x02, 0x4c
        /*0022*/ 	.byte	0x10
	.zero		1


	//----- nvinfo : EIATTR_EXTERNS
	.align		4
        /*0024*/ 	.byte	0x04, 0x0f
        /*0026*/ 	.short	(.L_263 - .L_262)


	//   ....[0]....
	.align		4
.L_262:
        /*0028*/ 	.word	index@(__assertfail)


	//----- nvinfo : EIATTR_ANNOTATIONS
	.align		4
.L_263:
        /*002c*/ 	.byte	0x04, 0x55
        /*002e*/ 	.short	(.L_265 - .L_264)


	//   ....[0]....
.L_264:
        /* <DEDUP_REMOVED lines=96> */


	//----- nvinfo : EIATTR_MERCURY_ISA_VERSION
	.align		4
.L_265:
        /*0618*/ 	.byte	0x03, 0x5f
        /*061a*/ 	.short	0x0101


	//----- nvinfo : EIATTR_UNUSED_LOAD_BYTE_OFFSET
	.align		4
        /*061c*/ 	.byte	0x04, 0x44
        /*061e*/ 	.short	(.L_267 - .L_266)


	//   ....[0]....
.L_266:
        /*0620*/ 	.word	0x00000a80
        /*0624*/ 	.word	0x0000fff0


	//   ....[1]....
        /*0628*/ 	.word	0x0001e0e0
        /*062c*/ 	.word	0x0000fff0


	//----- nvinfo : EIATTR_INT_WARP_WIDE_INSTR_OFFSETS
	.align		4
.L_267:
        /*0630*/ 	.byte	0x04, 0x31
        /*0632*/ 	.short	(.L_269 - .L_268)


	//   ....[0]....
.L_268:
        /*0634*/ 	.word	0x00000190


	//   ....[1]....
        /*0638*/ 	.word	0x000001d0


	//   ....[2]....
        /*063c*/ 	.word	0x00000240


	//   ....[3]....
        /*0640*/ 	.word	0x000231c0


	//   ....[4]....
        /*0644*/ 	.word	0x00023260


	//   ....[5]....
        /*0648*/ 	.word	0x00026e80


	//   ....[6]....
        /*064c*/ 	.word	0x00026ef0


	//----- nvinfo : EIATTR_COOP_GROUP_MASK_REGIDS
	.align		4
.L_269:
        /*0650*/ 	.byte	0x04, 0x29
        /*0652*/ 	.short	(.L_271 - .L_270)


	//   ....[0]....
.L_270:
        /*0654*/ 	.word	0xffffffff


	//   ....[1]....
        /*0658*/ 	.word	0xffffffff


	//   ....[2]....
        /*065c*/ 	.word	0xffffffff


	//   ....[3]....
        /*0660*/ 	.word	0xffffffff


	//   ....[4]....
        /*0664*/ 	.word	0xffffffff


	//   ....[5]....
        /*0668*/ 	.word	0xffffffff


	//   ....[6]....
        /*066c*/ 	.word	0xffffffff


	//   ....[7]....
        /*0670*/ 	.word	0xffffffff


	//   ....[8]....
        /*0674*/ 	.word	0xffffffff


	//   ....[9]....
        /*0678*/ 	.word	0xffffffff


	//   ....[10]....
        /*067c*/ 	.word	0xffffffff


	//   ....[11]....
        /*0680*/ 	.word	0xffffffff


	//   ....[12]....
        /*0684*/ 	.word	0xffffffff


	//   ....[13]....
        /*0688*/ 	.word	0xffffffff


	//   ....[14]....
        /*068c*/ 	.word	0xffffffff


	//   ....[15]....
        /*0690*/ 	.word	0xffffffff


	//   ....[16]....
        /*0694*/ 	.word	0xffffffff


	//   ....[17]....
        /*0698*/ 	.word	0xffffffff


	//   ....[18]....
        /*069c*/ 	.word	0xffffffff


	//   ....[19]....
        /*06a0*/ 	.word	0xffffffff


	//   ....[20]....
        /*06a4*/ 	.word	0xffffffff


	//   ....[21]....
        /*06a8*/ 	.word	0xffffffff


	//   ....[22]....
        /*06ac*/ 	.word	0xffffffff


	//   ....[23]....
        /*06b0*/ 	.word	0xffffffff


	//   ....[24]....
        /*06b4*/ 	.word	0xffffffff


	//   ....[25]....
        /*06b8*/ 	.word	0xffffffff


	//   ....[26]....
        /*06bc*/ 	.word	0xffffffff


	//   ....[27]....
        /*06c0*/ 	.word	0xffffffff


	//   ....[28]....
        /*06c4*/ 	.word	0xffffffff


	//   ....[29]....
        /*06c8*/ 	.word	0xffffffff


	//   ....[30]....
        /*06cc*/ 	.word	0xffffffff


	//   ....[31]....
        /*06d0*/ 	.word	0xffffffff


	//   ....[32]....
        /*06d4*/ 	.word	0xffffffff


	//   ....[33]....
        /*06d8*/ 	.word	0xffffffff


	//   ....[34]....
        /*06dc*/ 	.word	0xffffffff


	//   ....[35]....
        /*06e0*/ 	.word	0xffffffff


	//   ....[36]....
        /*06e4*/ 	.word	0xffffffff


	//   ....[37]....
        /*06e8*/ 	.word	0xffffffff


	//   ....[38]....
        /*06ec*/ 	.word	0xffffffff


	//   ....[39]....
        /*06f0*/ 	.word	0xffffffff


	//   ....[40]....
        /*06f4*/ 	.word	0xffffffff


	//   ....[41]....
        /*06f8*/ 	.word	0xffffffff


	//   ....[42]....
        /*06fc*/ 	.word	0xffffffff


	//   ....[43]....
        /*0700*/ 	.word	0xffffffff


	//   ....[44]....
        /*0704*/ 	.word	0xffffffff


	//   ....[45]....
        /*0708*/ 	.word	0xffffffff


	//   ....[46]....
        /*070c*/ 	.word	0xffffffff


	//   ....[47]....
        /*0710*/ 	.word	0xffffffff


	//   ....[48]....
        /*0714*/ 	.word	0xffffffff


	//   ....[49]....
        /*0718*/ 	.word	0xffffffff


	//   ....[50]....
        /*071c*/ 	.word	0xffffffff


	//   ....[51]....
        /*0720*/ 	.word	0xffffffff


	//   ....[52]....
        /*0724*/ 	.word	0xffffffff


	//   ....[53]....
        /*0728*/ 	.word	0xffffffff


	//   ....[54]....
        /*072c*/ 	.word	0xffffffff


	//   ....[55]....
        /*0730*/ 	.word	0xffffffff


	//   ....[56]....
        /*0734*/ 	.word	0xffffffff


	//   ....[57]....
        /*0738*/ 	.word	0xffffffff


	//   ....[58]....
        /*073c*/ 	.word	0xffffffff


	//   ....[59]....
        /*0740*/ 	.word	0xffffffff


	//   ....[60]....
        /*0744*/ 	.word	0xffffffff


	//   ....[61]....
        /*0748*/ 	.word	0xffffffff


	//   ....[62]....
        /*074c*/ 	.word	0xffffffff


	//   ....[63]....
        /*0750*/ 	.word	0xffffffff


	//   ....[64]....
        /*0754*/ 	.word	0xffffffff


	//   ....[65]....
        /*0758*/ 	.word	0xffffffff


	//   ....[66]....
        /*075c*/ 	.word	0xffffffff


	//   ....[67]....
        /*0760*/ 	.word	0xffffffff


	//   ....[68]....
        /*0764*/ 	.word	0xffffffff


	//   ....[69]....
        /*0768*/ 	.word	0xffffffff


	//   ....[70]....
        /*076c*/ 	.word	0xffffffff


	//   ....[71]....
        /*0770*/ 	.word	0xffffffff


	//   ....[72]....
        /*0774*/ 	.word	0xffffffff


	//   ....[73]....
        /*0778*/ 	.word	0xffffffff


	//   ....[74]....
        /*077c*/ 	.word	0xffffffff


	//   ....[75]....
        /*0780*/ 	.word	0xffffffff


	//   ....[76]....
        /*0784*/ 	.word	0xffffffff


	//   ....[77]....
        /*0788*/ 	.word	0xffffffff


	//   ....[78]....
        /*078c*/ 	.word	0xffffffff


	//   ....[79]....
        /*0790*/ 	.word	0xffffffff


	//   ....[80]....
        /*0794*/ 	.word	0xffffffff


	//   ....[81]....
        /*0798*/ 	.word	0xffffffff


	//   ....[82]....
        /*079c*/ 	.word	0xffffffff


	//   ....[83]....
        /*07a0*/ 	.word	0xffffffff


	//   ....[84]....
        /*07a4*/ 	.word	0xffffffff


	//   ....[85]....
        /*07a8*/ 	.word	0xffffffff


	//   ....[86]....
        /*07ac*/ 	.word	0xffffffff


	//   ....[87]....
        /*07b0*/ 	.word	0xffffffff


	//   ....[88]....
        /*07b4*/ 	.word	0xffffffff


	//   ....[89]....
        /*07b8*/ 	.word	0xffffffff


	//   ....[90]....
        /*07bc*/ 	.word	0xffffffff


	//   ....[91]....
        /*07c0*/ 	.word	0xffffffff


	//   ....[92]....
        /*07c4*/ 	.word	0xffffffff


	//   ....[93]....
        /*07c8*/ 	.word	0xffffffff


	//   ....[94]....
        /*07cc*/ 	.word	0xffffffff


	//   ....[95]....
        /*07d0*/ 	.word	0xffffffff


	//   ....[96]....
        /*07d4*/ 	.word	0xffffffff


	//   ....[97]....
        /*07d8*/ 	.word	0xffffffff


	//   ....[98]....
        /*07dc*/ 	.word	0xffffffff


	//   ....[99]....
        /*07e0*/ 	.word	0xffffffff


	//   ....[100]....
        /*07e4*/ 	.word	0xffffffff


	//   ....[101]....
        /*07e8*/ 	.word	0xffffffff


	//   ....[102]....
        /*07ec*/ 	.word	0xffffffff


	//   ....[103]....
        /*07f0*/ 	.word	0xffffffff


	//   ....[104]....
        /*07f4*/ 	.word	0xffffffff


	//   ....[105]....
        /*07f8*/ 	.word	0xffffffff


	//   ....[106]....
        /*07fc*/ 	.word	0xffffffff


	//   ....[107]....
        /*0800*/ 	.word	0xffffffff


	//   ....[108]....
        /*0804*/ 	.word	0xffffffff


	//   ....[109]....
        /*0808*/ 	.word	0xffffffff


	//   ....[110]....
        /*080c*/ 	.word	0xffffffff


	//   ....[111]....
        /*0810*/ 	.word	0xffffffff


	//   ....[112]....
        /*0814*/ 	.word	0xffffffff


	//   ....[113]....
        /*0818*/ 	.word	0xffffffff


	//   ....[114]....
        /*081c*/ 	.word	0xffffffff


	//   ....[115]....
        /*0820*/ 	.word	0xffffffff


	//   ....[116]....
        /*0824*/ 	.word	0xffffffff


	//   ....[117]....
        /*0828*/ 	.word	0xffffffff


	//   ....[118]....
        /*082c*/ 	.word	0xffffffff


	//   ....[119]....
        /*0830*/ 	.word	0xffffffff


	//   ....[120]....
        /*0834*/ 	.word	0xffffffff


	//   ....[121]....
        /*0838*/ 	.word	0xffffffff


	//   ....[122]....
        /*083c*/ 	.word	0x0500000f


	//   ....[123]....
        /*0840*/ 	.word	0x0500000f


	//   ....[124]....
        /*0844*/ 	.word	0x0500000f


	//   ....[125]....
        /*0848*/ 	.word	0x0500000f


	//   ....[126]....
        /*084c*/ 	.word	0x0500000f


	//   ....[127]....
        /*0850*/ 	.word	0x0500000f


	//   ....[128]....
        /*0854*/ 	.word	0x0500000f


	//   ....[129]....
        /*0858*/ 	.word	0x0500000f


	//   ....[130]....
        /*085c*/ 	.word	0x0500000f


	//   ....[131]....
        /*0860*/ 	.word	0x0500000f


	//   ....[132]....
        /*0864*/ 	.word	0x0500000f


	//   ....[133]....
        /*0868*/ 	.word	0x0500000f


	//   ....[134]....
        /*086c*/ 	.word	0x0500000f


	//   ....[135]....
        /*0870*/ 	.word	0x0500000f


	//   ....[136]....
        /*0874*/ 	.word	0x0500000f


	//   ....[137]....
        /*0878*/ 	.word	0x0500000f


	//   ....[138]....
        /*087c*/ 	.word	0x0500000f


	//   ....[139]....
        /*0880*/ 	.word	0x0500000f


	//   ....[140]....
        /*0884*/ 	.word	0x0500000f


	//   ....[141]....
        /*0888*/ 	.word	0x0500000f


	//   ....[142]....
        /*088c*/ 	.word	0x0500000f


	//   ....[143]....
        /*0890*/ 	.word	0x0500000f


	//   ....[144]....
        /*0894*/ 	.word	0x0500000f


	//   ....[145]....
        /*0898*/ 	.word	0x0500000f


	//   ....[146]....
        /*089c*/ 	.word	0x0500000f


	//   ....[147]....
        /*08a0*/ 	.word	0x0500000f


	//   ....[148]....
        /*08a4*/ 	.word	0x0500000f


	//   ....[149]....
        /*08a8*/ 	.word	0x0500000f


	//   ....[150]....
        /*08ac*/ 	.word	0x0500000f


	//   ....[151]....
        /*08b0*/ 	.word	0x0500000f


	//   ....[152]....
        /*08b4*/ 	.word	0x0500000f


	//   ....[153]....
        /*08b8*/ 	.word	0x0500000f


	//   ....[154]....
        /*08bc*/ 	.word	0x0500000f


	//   ....[155]....
        /*08c0*/ 	.word	0x0500000f


	//   ....[156]....
        /*08c4*/ 	.word	0x0500000f


	//   ....[157]....
        /*08c8*/ 	.word	0x0500000f


	//   ....[158]....
        /*08cc*/ 	.word	0x0500000f


	//   ....[159]....
        /*08d0*/ 	.word	0x0500000f


	//   ....[160]....
        /*08d4*/ 	.word	0x0500000f


	//   ....[161]....
        /*08d8*/ 	.word	0x0500000f


	//   ....[162]....
        /*08dc*/ 	.word	0x0500000f


	//   ....[163]....
        /*08e0*/ 	.word	0x0500000f


	//   ....[164]....
        /*08e4*/ 	.word	0x0500000f


	//   ....[165]....
        /*08e8*/ 	.word	0x0500000f


	//   ....[166]....
        /*08ec*/ 	.word	0x0500000f


	//   ....[167]....
        /*08f0*/ 	.word	0x0500000f


	//   ....[168]....
        /*08f4*/ 	.word	0x0500000f


	//   ....[169]....
        /*08f8*/ 	.word	0x0500000f


	//   ....[170]....
        /*08fc*/ 	.word	0x0500000f


	//   ....[171]....
        /*0900*/ 	.word	0x0500000f


	//   ....[172]....
        /*0904*/ 	.word	0x0500000f


	//   ....[173]....
        /*0908*/ 	.word	0x0500000f


	//----- nvinfo : EIATTR_COOP_GROUP_INSTR_OFFSETS
	.align		4
.L_271:
        /*090c*/ 	.byte	0x04, 0x28
        /*090e*/ 	.short	(.L_273 - .L_272)


	//   ....[0]....
.L_272:
        /*0910*/ 	.word	0x00000060


	//   ....[1]....
        /*0914*/ 	.word	0x000001a0


	//   ....[2]....
        /*0918*/ 	.word	0x000001f0


	//   ....[3]....
        /*091c*/ 	.word	0x00000420


	//   ....[4]....
        /*0920*/ 	.word	0x00000580


	//   ....[5]....
        /*0924*/ 	.word	0x000006a0


	//   ....[6]....
        /*0928*/ 	.word	0x00000800


	//   ....[7]....
        /*092c*/ 	.word	0x0000af40


	//   ....[8]....
        /*0930*/ 	.word	0x0000b640


	//   ....[9]....
        /*0934*/ 	.word	0x0000b650


	//   ....[10]....
        /*0938*/ 	.word	0x0000b660


	//   ....[11]....
        /*093c*/ 	.word	0x0000b670


	//   ....[12]....
        /*0940*/ 	.word	0x0000be50


	//   ....[13]....
        /*0944*/ 	.word	0x0000be60


	//   ....[14]....
        /*0948*/ 	.word	0x0000be70


	//   ....[15]....
        /*094c*/ 	.word	0x0000be80


	//   ....[16]....
        /*0950*/ 	.word	0x0000ebf0


	//   ....[17]....
        /*0954*/ 	.word	0x0000ec00


	//   ....[18]....
        /*0958*/ 	.word	0x0000ec10


	//   ....[19]....
        /*095c*/ 	.word	0x0000ec20


	//   ....[20]....
        /*0960*/ 	.word	0x0000f220


	//   ....[21]....
        /*0964*/ 	.word	0x0000f230


	//   ....[22]....
        /*0968*/ 	.word	0x0000f240


	//   ....[23]....
        /*096c*/ 	.word	0x0000f250


	//   ....[24]....
        /*0970*/ 	.word	0x00012940


	//   ....[25]....
        /*0974*/ 	.word	0x00012d00


	//   ....[26]....
        /*0978*/ 	.word	0x00013910


	//   ....[27]....
        /*097c*/ 	.word	0x00013a20


	//   ....[28]....
        /*0980*/ 	.word	0x00013fe0


	//   ....[29]....
        /*0984*/ 	.word	0x00014050


	//   ....[30]....
        /*0988*/ 	.word	0x00015da0


	//   ....[31]....
        /*098c*/ 	.word	0x00016070


	//   ....[32]....
        /*0990*/ 	.word	0x00016da0


	//   ....[33]....
        /*0994*/ 	.word	0x00016ec0


	//   ....[34]....
        /*0998*/ 	.word	0x000174d0


	//   ....[35]....
        /*099c*/ 	.word	0x00017560


	//   ....[36]....
        /*09a0*/ 	.word	0x000191a0


	//   ....[37]....
        /*09a4*/ 	.word	0x00019220


	//   ....[38]....
        /*09a8*/ 	.word	0x00019540


	//   ....[39]....
        /*09ac*/ 	.word	0x00019620


	//   ....[40]....
        /*09b0*/ 	.word	0x0001b220


	//   ....[41]....
        /*09b4*/ 	.word	0x0001b480


	//   ....[42]....
        /*09b8*/ 	.word	0x0001c1d0


	//   ....[43]....
        /*09bc*/ 	.word	0x0001c2e0


	//   ....[44]....
        /*09c0*/ 	.word	0x0001c8d0


	//   ....[45]....
        /*09c4*/ 	.word	0x0001c960


	//   ....[46]....
        /*09c8*/ 	.word	0x0001d810


	//   ....[47]....
        /*09cc*/ 	.word	0x0001da50


	//   ....[48]....
        /*09d0*/ 	.word	0x0001db20


	//   ....[49]....
        /*09d4*/ 	.word	0x0001db50


	//   ....[50]....
        /*09d8*/ 	.word	0x0001eb80


	//   ....[51]....
        /*09dc*/ 	.word	0x0001ebc0


	//   ....[52]....
        /*09e0*/ 	.word	0x0001ec00


	//   ....[53]....
        /*09e4*/ 	.word	0x0001ec30


	//   ....[54]....
        /*09e8*/ 	.word	0x0001f1b0


	//   ....[55]....
        /*09ec*/ 	.word	0x0001f1c0


	//   ....[56]....
        /*09f0*/ 	.word	0x0001f290


	//   ....[57]....
        /*09f4*/ 	.word	0x0001f2b0


	//   ....[58]....
        /*09f8*/ 	.word	0x0001f380


	//   ....[59]....
        /*09fc*/ 	.word	0x0001f3a0


	//   ....[60]....
        /*0a00*/ 	.word	0x0001f480


	//   ....[61]....
        /*0a04*/ 	.word	0x0001f4a0


	//   ....[62]....
        /*0a08*/ 	.word	0x0001fd10


	//   ....[63]....
        /*0a0c*/ 	.word	0x0001fd30


	//   ....[64]....
        /*0a10*/ 	.word	0x0001fe00


	//   ....[65]....
        /*0a14*/ 	.word	0x0001fe20


	//   ....[66]....
        /*0a18*/ 	.word	0x0001fef0


	//   ....[67]....
        /*0a1c*/ 	.word	0x0001ff10


	//   ....[68]....
        /*0a20*/ 	.word	0x0001fff0


	//   ....[69]....
        /*0a24*/ 	.word	0x00020010


	//   ....[70]....
        /*0a28*/ 	.word	0x00020170


	//   ....[71]....
        /*0a2c*/ 	.word	0x00020350


	//   ....[72]....
        /*0a30*/ 	.word	0x00020380


	//   ....[73]....
        /*0a34*/ 	.word	0x000203b0


	//   ....[74]....
        /*0a38*/ 	.word	0x000203e0


	//   ....[75]....
        /*0a3c*/ 	.word	0x00020410


	//   ....[76]....
        /*0a40*/ 	.word	0x00020440


	//   ....[77]....
        /*0a44*/ 	.word	0x000205c0


	//   ....[78]....
        /*0a48*/ 	.word	0x000205f0


	//   ....[79]....
        /*0a4c*/ 	.word	0x00020620


	//   ....[80]....
        /*0a50*/ 	.word	0x00020650


	//   ....[81]....
        /*0a54*/ 	.word	0x00020680


	//   ....[82]....
        /*0a58*/ 	.word	0x000206b0


	//   ....[83]....
        /*0a5c*/ 	.word	0x00020760


	//   ....[84]....
        /*0a60*/ 	.word	0x000207c0


	//   ....[85]....
        /*0a64*/ 	.word	0x00020850


	//   ....[86]....
        /*0a68*/ 	.word	0x000219a0


	//   ....[87]....
        /*0a6c*/ 	.word	0x000237a0


	//   ....[88]....
        /*0a70*/ 	.word	0x00024450


	//   ....[89]....
        /*0a74*/ 	.word	0x00024470


	//   ....[90]....
        /*0a78*/ 	.word	0x00024480


	//   ....[91]....
        /*0a7c*/ 	.word	0x000244b0


	//   ....[92]....
        /*0a80*/ 	.word	0x000245d0


	//   ....[93]....
        /*0a84*/ 	.word	0x000245e0


	//   ....[94]....
        /*0a88*/ 	.word	0x00024680


	//   ....[95]....
        /*0a8c*/ 	.word	0x00024690


	//   ....[96]....
        /*0a90*/ 	.word	0x00024730


	//   ....[97]....
        /*0a94*/ 	.word	0x00024740


	//   ....[98]....
        /*0a98*/ 	.word	0x000247e0


	//   ....[99]....
        /*0a9c*/ 	.word	0x000247f0


	//   ....[100]....
        /*0aa0*/ 	.word	0x00024870


	//   ....[101]....
        /*0aa4*/ 	.word	0x000248a0


	//   ....[102]....
        /*0aa8*/ 	.word	0x000248f0


	//   ....[103]....
        /*0aac*/ 	.word	0x00024930


	//   ....[104]....
        /*0ab0*/ 	.word	0x000275f0


	//   ....[105]....
        /*0ab4*/ 	.word	0x00027620


	//   ....[106]....
        /*0ab8*/ 	.word	0x00027630


	//   ....[107]....
        /*0abc*/ 	.word	0x00027660


	//   ....[108]....
        /*0ac0*/ 	.word	0x00027690


	//   ....[109]....
        /*0ac4*/ 	.word	0x000276c0


	//   ....[110]....
        /*0ac8*/ 	.word	0x000276f0


	//   ....[111]....
        /*0acc*/ 	.word	0x00027700


	//   ....[112]....
        /*0ad0*/ 	.word	0x00027890


	//   ....[113]....
        /*0ad4*/ 	.word	0x000278c0


	//   ....[114]....
        /*0ad8*/ 	.word	0x000278f0


	//   ....[115]....
        /*0adc*/ 	.word	0x00027920


	//   ....[116]....
        /*0ae0*/ 	.word	0x00027950


	//   ....[117]....
        /*0ae4*/ 	.word	0x00027980


	//   ....[118]....
        /*0ae8*/ 	.word	0x00027a40


	//   ....[119]....
        /*0aec*/ 	.word	0x00027a60


	//   ....[120]....
        /*0af0*/ 	.word	0x00027ad0


	//   ....[121]....
        /*0af4*/ 	.word	0x000281b0


	//   ....[122]....
        /*0af8*/ 	.word	0x000285f0


	//   ....[123]....
        /*0afc*/ 	.word	0x00028680


	//   ....[124]....
        /*0b00*/ 	.word	0x000286d0


	//   ....[125]....
        /*0b04*/ 	.word	0x00028720


	//   ....[126]....
        /*0b08*/ 	.word	0x000287b0


	//   ....[127]....
        /*0b0c*/ 	.word	0x00028840


	//   ....[128]....
        /*0b10*/ 	.word	0x00028890


	//   ....[129]....
        /*0b14*/ 	.word	0x000288e0


	//   ....[130]....
        /*0b18*/ 	.word	0x000289d0


	//   ....[131]....
        /*0b1c*/ 	.word	0x00028a70


	//   ....[132]....
        /*0b20*/ 	.word	0x00028ac0


	//   ....[133]....
        /*0b24*/ 	.word	0x00028b20


	//   ....[134]....
        /*0b28*/ 	.word	0x00028bb0


	//   ....[135]....
        /*0b2c*/ 	.word	0x00028c40


	//   ....[136]....
        /*0b30*/ 	.word	0x00028ca0


	//   ....[137]....
        /*0b34*/ 	.word	0x00028d00


	//   ....[138]....
        /*0b38*/ 	.word	0x00029090


	//   ....[139]....
        /*0b3c*/ 	.word	0x00029380


	//   ....[140]....
        /*0b40*/ 	.word	0x00029560


	//   ....[141]....
        /*0b44*/ 	.word	0x000295b0


	//   ....[142]....
        /*0b48*/ 	.word	0x000296e0


	//   ....[143]....
        /*0b4c*/ 	.word	0x00029730


	//   ....[144]....
        /*0b50*/ 	.word	0x00029870


	//   ....[145]....
        /*0b54*/ 	.word	0x000298e0


	//   ....[146]....
        /*0b58*/ 	.word	0x00029a10


	//   ....[147]....
        /*0b5c*/ 	.word	0x00029a60


	//   ....[148]....
        /*0b60*/ 	.word	0x00029b90


	//   ....[149]....
        /*0b64*/ 	.word	0x00029be0


	//   ....[150]....
        /*0b68*/ 	.word	0x00029d10


	//   ....[151]....
        /*0b6c*/ 	.word	0x00029d60


	//   ....[152]....
        /*0b70*/ 	.word	0x00029e70


	//   ....[153]....
        /*0b74*/ 	.word	0x00029ee0


	//   ....[154]....
        /*0b78*/ 	.word	0x00029ff0


	//   ....[155]....
        /*0b7c*/ 	.word	0x0002a040


	//   ....[156]....
        /*0b80*/ 	.word	0x0002a370


	//   ....[157]....
        /*0b84*/ 	.word	0x0002a410


	//   ....[158]....
        /*0b88*/ 	.word	0x0002a540


	//   ....[159]....
        /*0b8c*/ 	.word	0x0002a5c0


	//   ....[160]....
        /*0b90*/ 	.word	0x0002a640


	//   ....[161]....
        /*0b94*/ 	.word	0x0002a6c0


	//   ....[162]....
        /*0b98*/ 	.word	0x0002a740


	//   ....[163]....
        /*0b9c*/ 	.word	0x0002a7d0


	//   ....[164]....
        /*0ba0*/ 	.word	0x0002a870


	//   ....[165]....
        /*0ba4*/ 	.word	0x0002a910


	//   ....[166]....
        /*0ba8*/ 	.word	0x0002a990


	//   ....[167]....
        /*0bac*/ 	.word	0x0002aa10


	//   ....[168]....
        /*0bb0*/ 	.word	0x0002aa90


	//   ....[169]....
        /*0bb4*/ 	.word	0x0002ab20


	//   ....[170]....
        /*0bb8*/ 	.word	0x0002aba0


	//   ....[171]....
        /*0bbc*/ 	.word	0x0002ac40


	//   ....[172]....
        /*0bc0*/ 	.word	0x0002acd0


	//   ....[173]....
        /*0bc4*/ 	.word	0x0002ae00


	//----- nvinfo : EIATTR_REG_RECONFIG
	.align		4
.L_273:
        /*0bc8*/ 	.byte	0x01, 0x54
	.zero		2


	//----- nvinfo : EIATTR_SYSCALL_OFFSETS
	.align		4
        /*0bcc*/ 	.byte	0x04, 0x46
        /*0bce*/ 	.short	(.L_275 - .L_274)


	//   ....[0]....
.L_274:
        /*0bd0*/ 	.word	0x00001dd0


	//   ....[1]....
        /*0bd4*/ 	.word	0x00001f20


	//   ....[2]....
        /*0bd8*/ 	.word	0x0000b0e0


	//   ....[3]....
        /*0bdc*/ 	.word	0x0000b400


	//   ....[4]....
        /*0be0*/ 	.word	0x000233d0


	//   ....[5]....
        /*0be4*/ 	.word	0x00023520


	//   ....[6]....
        /*0be8*/ 	.word	0x00023610


	//   ....[7]....
        /*0bec*/ 	.word	0x00023f50


	//----- nvinfo : EIATTR_MBARRIER_INSTR_OFFSETS
	.align		4
.L_275:
        /*0bf0*/ 	.byte	0x04, 0x39
        /*0bf2*/ 	.short	(.L_277 - .L_276)


	//   ....[0]....
.L_276:
        /*0bf4*/ 	.word	0x000002d0
        /*0bf8*/ 	.word	0x000000ff
        /*0bfc*/ 	.word	0x0002a800
        /*0c00*/ 	.short	0x0100
        /*0c02*/ 	.byte	0x08
	.zero		1


	//   ....[1]....
        /*0c04*/ 	.word	0x000002e0
        /*0c08*/ 	.word	0x000000ff
        /*0c0c*/ 	.word	0x0002a820
        /*0c10*/ 	.short	0x0100
        /*0c12*/ 	.byte	0x08
	.zero		1


	//   ....[2]....
        /*0c14*/ 	.word	0x000003d0
        /*0c18*/ 	.word	0x000000ff
        /*0c1c*/ 	.word	0x0002a830
        /*0c20*/ 	.short	0x0100
        /*0c22*/ 	.byte	0x08
	.zero		1


	//   ....[3]....
        /*0c24*/ 	.word	0x000003e0
        /*0c28*/ 	.word	0x000000ff
        /*0c2c*/ 	.word	0x0002a840
        /*0c30*/ 	.short	0x0100
        /*0c32*/ 	.byte	0x08
	.zero		1


	//   ....[4]....
        /*0c34*/ 	.word	0x000003f0
        /*0c38*/ 	.word	0x000000ff
        /*0c3c*/ 	.word	0x0002a838
        /*0c40*/ 	.short	0x0100
        /*0c42*/ 	.byte	0x08
	.zero		1


	//   ....[5]....
        /*0c44*/ 	.word	0x00000400
        /*0c48*/ 	.word	0x000000ff
        /*0c4c*/ 	.word	0x0002a848
        /*0c50*/ 	.short	0x0100
        /*0c52*/ 	.byte	0x08
	.zero		1


	//   ....[6]....
        /*0c54*/ 	.word	0x00000530
        /*0c58*/ 	.word	0x000000ff
        /*0c5c*/ 	.word	0x0002a850
        /*0c60*/ 	.short	0x0100
        /*0c62*/ 	.byte	0x08
	.zero		1


	//   ....[7]....
        /*0c64*/ 	.word	0x00000540
        /*0c68*/ 	.word	0x000000ff
        /*0c6c*/ 	.word	0x0002a860
        /*0c70*/ 	.short	0x0100
        /*0c72*/ 	.byte	0x08
	.zero		1


	//   ....[8]....
        /*0c74*/ 	.word	0x00000550
        /*0c78*/ 	.word	0x000000ff
        /*0c7c*/ 	.word	0x0002a858
        /*0c80*/ 	.short	0x0100
        /*0c82*/ 	.byte	0x08
	.zero		1


	//   ....[9]....
        /*0c84*/ 	.word	0x00000560
        /*0c88*/ 	.word	0x000000ff
        /*0c8c*/ 	.word	0x0002a868
        /*0c90*/ 	.short	0x0100
        /*0c92*/ 	.byte	0x08
	.zero		1


	//   ....[10]....
        /*0c94*/ 	.word	0x00000650
        /*0c98*/ 	.word	0x000000ff
        /*0c9c*/ 	.word	0x0002a870
        /*0ca0*/ 	.short	0x0100
        /*0ca2*/ 	.byte	0x06
	.zero		1


	//   ....[11]....
        /*0ca4*/ 	.word	0x00000660
        /*0ca8*/ 	.word	0x000000ff
        /*0cac*/ 	.word	0x0002a880
        /*0cb0*/ 	.short	0x0100
        /*0cb2*/ 	.byte	0x06
	.zero		1


	//   ....[12]....
        /*0cb4*/ 	.word	0x00000670
        /*0cb8*/ 	.word	0x000000ff
        /*0cbc*/ 	.word	0x0002a878
        /*0cc0*/ 	.short	0x0100
        /*0cc2*/ 	.byte	0x06
	.zero		1


	//   ....[13]....
        /*0cc4*/ 	.word	0x00000680
        /*0cc8*/ 	.word	0x000000ff
        /*0ccc*/ 	.word	0x0002a888
        /*0cd0*/ 	.short	0x0100
        /*0cd2*/ 	.byte	0x06
	.zero		1


	//   ....[14]....
        /*0cd4*/ 	.word	0x000007b0
        /*0cd8*/ 	.word	0x000000ff
        /*0cdc*/ 	.word	0x0002a890
        /*0ce0*/ 	.short	0x0100
        /*0ce2*/ 	.byte	0x08
	.zero		1


	//   ....[15]....
        /*0ce4*/ 	.word	0x000007c0
        /*0ce8*/ 	.word	0x000000ff
        /*0cec*/ 	.word	0x0002a8a0
        /*0cf0*/ 	.short	0x0100
        /*0cf2*/ 	.byte	0x08
	.zero		1


	//   ....[16]....
        /*0cf4*/ 	.word	0x000007d0
        /*0cf8*/ 	.word	0x000000ff
        /*0cfc*/ 	.word	0x0002a898
        /*0d00*/ 	.short	0x0100
        /*0d02*/ 	.byte	0x08
	.zero		1


	//   ....[17]....
        /*0d04*/ 	.word	0x000007e0
        /*0d08*/ 	.word	0x000000ff
        /*0d0c*/ 	.word	0x0002a8a8
        /*0d10*/ 	.short	0x0100
        /*0d12*/ 	.byte	0x08
	.zero		1


	//   ....[18]....
        /*0d14*/ 	.word	0x00000910
        /*0d18*/ 	.word	0x000000ff
        /*0d1c*/ 	.word	0x0002a8b0
        /*0d20*/ 	.short	0x0100
        /*0d22*/ 	.byte	0x08
	.zero		1


	//   ....[19]....
        /*0d24*/ 	.word	0x00000920
        /*0d28*/ 	.word	0x000000ff
        /*0d2c*/ 	.word	0x0002a8c0
        /*0d30*/ 	.short	0x0100
        /*0d32*/ 	.byte	0x08
	.zero		1


	//   ....[20]....
        /*0d34*/ 	.word	0x00000930
        /*0d38*/ 	.word	0x000000ff
        /*0d3c*/ 	.word	0x0002a8b8
        /*0d40*/ 	.short	0x0100
        /*0d42*/ 	.byte	0x08
	.zero		1


	//   ....[21]....
        /*0d44*/ 	.word	0x00000940
        /*0d48*/ 	.word	0x000000ff
        /*0d4c*/ 	.word	0x0002a8c8
        /*0d50*/ 	.short	0x0100
        /*0d52*/ 	.byte	0x08
	.zero		1


	//   ....[22]....
        /*0d54*/ 	.word	0x00003ae0
        /*0d58*/ 	.word	0x00000003
        /*0d5c*/ 	.word	0x0002a890
        /*0d60*/ 	.short	0x010a
        /*0d62*/ 	.byte	0x3f
	.zero		1


	//   ....[23]....
        /*0d64*/ 	.word	0x00006de0
        /*0d68*/ 	.word	0x00000003
        /*0d6c*/ 	.word	0x0002a890
        /*0d70*/ 	.short	0x010a
        /*0d72*/ 	.byte	0x3f
	.zero		1


	//   ....[24]....
        /*0d74*/ 	.word	0x00009ed0
        /*0d78*/ 	.word	0x00000003
        /*0d7c*/ 	.word	0x0002a890
        /*0d80*/ 	.short	0x010a
        /*0d82*/ 	.byte	0x3f
	.zero		1


	//   ....[25]....
        /*0d84*/ 	.word	0x0000a2c0
        /*0d88*/ 	.word	0x0000001c
        /*0d8c*/ 	.word	0x00000000
        /*0d90*/ 	.short	0x0101
        /*0d92*/ 	.byte	0x3f
	.zero		1


	//   ....[26]....
        /*0d94*/ 	.word	0x0000a300
        /*0d98*/ 	.word	0x00000003
        /*0d9c*/ 	.word	0x0002a8b0
        /*0da0*/ 	.short	0x010a
        /*0da2*/ 	.byte	0x3f
	.zero		1


	//   ....[27]....
        /*0da4*/ 	.word	0x0000a7c0
        /*0da8*/ 	.word	0x00000003
        /*0dac*/ 	.word	0x00000000
        /*0db0*/ 	.short	0x0101
        /*0db2*/ 	.byte	0x3f
	.zero		1


	//   ....[28]....
        /*0db4*/ 	.word	0x0000b160
        /*0db8*/ 	.word	0x00000010
        /*0dbc*/ 	.word	0x0002a800
        /*0dc0*/ 	.short	0x010a
        /*0dc2*/ 	.byte	0x3f
	.zero		1


	//   ....[29]....
        /*0dc4*/ 	.word	0x0000b1b0
        /*0dc8*/ 	.word	0x00000010
        /*0dcc*/ 	.word	0x0002a800
        /*0dd0*/ 	.short	0x010a
        /*0dd2*/ 	.byte	0x3f
	.zero		1


	//   ....[30]....
        /*0dd4*/ 	.word	0x0000c550
        /*0dd8*/ 	.word	0x00000010
        /*0ddc*/ 	.word	0x0002a800
        /*0de0*/ 	.short	0x010a
        /*0de2*/ 	.byte	0x3f
	.zero		1


	//   ....[31]....
        /*0de4*/ 	.word	0x0000f6d0
        /*0de8*/ 	.word	0x00000010
        /*0dec*/ 	.word	0x0002a800
        /*0df0*/ 	.short	0x010a
        /*0df2*/ 	.byte	0x3f
	.zero		1


	//   ....[32]....
        /*0df4*/ 	.word	0x00011ed0
        /*0df8*/ 	.word	0x00000007
        /*0dfc*/ 	.word	0x0002a830
        /*0e00*/ 	.short	0x010a
        /*0e02*/ 	.byte	0x3f
	.zero		1


	//   ....[33]....
        /*0e04*/ 	.word	0x00011f40
        /*0e08*/ 	.word	0x00000007
        /*0e0c*/ 	.word	0x0002a830
        /*0e10*/ 	.short	0x010a
        /*0e12*/ 	.byte	0x3f
	.zero		1


	//   ....[34]....
        /*0e14*/ 	.word	0x000129f0
        /*0e18*/ 	.word	0x00000000
        /*0e1c*/ 	.word	0x00000000
        /*0e20*/ 	.short	0x0101
        /*0e22*/ 	.byte	0x3f
	.zero		1


	//   ....[35]....
        /*0e24*/ 	.word	0x00014e30
        /*0e28*/ 	.word	0x00000007
        /*0e2c*/ 	.word	0x0002a830
        /*0e30*/ 	.short	0x010a
        /*0e32*/ 	.byte	0x3f
	.zero		1


	//   ....[36]....
        /*0e34*/ 	.word	0x00014ea0
        /*0e38*/ 	.word	0x00000007
        /*0e3c*/ 	.word	0x0002a830
        /*0e40*/ 	.short	0x010a
        /*0e42*/ 	.byte	0x3f
	.zero		1


	//   ....[37]....
        /*0e44*/ 	.word	0x00015a20
        /*0e48*/ 	.word	0x0000000e
        /*0e4c*/ 	.word	0x0002a850
        /*0e50*/ 	.short	0x010a
        /*0e52*/ 	.byte	0x3f
	.zero		1


	//   ....[38]....
        /*0e54*/ 	.word	0x00015ac0
        /*0e58*/ 	.word	0x0000000e
        /*0e5c*/ 	.word	0x0002a850
        /*0e60*/ 	.short	0x010a
        /*0e62*/ 	.byte	0x3f
	.zero		1


	//   ....[39]....
        /*0e64*/ 	.word	0x00015e90
        /*0e68*/ 	.word	0x00000007
        /*0e6c*/ 	.word	0x00000000
        /*0e70*/ 	.short	0x0101
        /*0e72*/ 	.byte	0x3f
	.zero		1


	//   ....[40]....
        /*0e74*/ 	.word	0x00017610
        /*0e78*/ 	.word	0x0000006d
        /*0e7c*/ 	.word	0x00000000
        /*0e80*/ 	.short	0x0101
        /*0e82*/ 	.byte	0x3f
	.zero		1


	//   ....[41]....
        /*0e84*/ 	.word	0x00018250
        /*0e88*/ 	.word	0x00000003
        /*0e8c*/ 	.word	0x0002a830
        /*0e90*/ 	.short	0x010a
        /*0e92*/ 	.byte	0x3f
	.zero		1


	//   ....[42]....
        /*0e94*/ 	.word	0x000182c0
        /*0e98*/ 	.word	0x00000003
        /*0e9c*/ 	.word	0x0002a830
        /*0ea0*/ 	.short	0x010a
        /*0ea2*/ 	.byte	0x3f
	.zero		1


	//   ....[43]....
        /*0ea4*/ 	.word	0x00018e40
        /*0ea8*/ 	.word	0x000000c6
        /*0eac*/ 	.word	0x0002a850
        /*0eb0*/ 	.short	0x010a
        /*0eb2*/ 	.byte	0x3f
	.zero		1


	//   ....[44]....
        /*0eb4*/ 	.word	0x00018e90
        /*0eb8*/ 	.word	0x000000c6
        /*0ebc*/ 	.word	0x0002a850
        /*0ec0*/ 	.short	0x010a
        /*0ec2*/ 	.byte	0x3f
	.zero		1


	//   ....[45]....
        /*0ec4*/ 	.word	0x00019cc0
        /*0ec8*/ 	.word	0x0000005b
        /*0ecc*/ 	.word	0x00000000
        /*0ed0*/ 	.short	0x0101
        /*0ed2*/ 	.byte	0x3f
	.zero		1


	//   ....[46]....
        /*0ed4*/ 	.word	0x00019d30
        /*0ed8*/ 	.word	0x000000c6
        /*0edc*/ 	.word	0x00000000
        /*0ee0*/ 	.short	0x0101
        /*0ee2*/ 	.byte	0x3f
	.zero		1


	//   ....[47]....
        /*0ee4*/ 	.word	0x0001a250
        /*0ee8*/ 	.word	0x00000003
        /*0eec*/ 	.word	0x0002a830
        /*0ef0*/ 	.short	0x010a
        /*0ef2*/ 	.byte	0x3f
	.zero		1


	//   ....[48]....
        /*0ef4*/ 	.word	0x0001a2c0
        /*0ef8*/ 	.word	0x00000003
        /*0efc*/ 	.word	0x0002a830
        /*0f00*/ 	.short	0x010a
        /*0f02*/ 	.byte	0x3f
	.zero		1


	//   ....[49]....
        /*0f04*/ 	.word	0x0001ae40
        /*0f08*/ 	.word	0x0000000c
        /*0f0c*/ 	.word	0x0002a850
        /*0f10*/ 	.short	0x010a
        /*0f12*/ 	.byte	0x3f
	.zero		1


	//   ....[50]....
        /*0f14*/ 	.word	0x0001aee0
        /*0f18*/ 	.word	0x0000000c
        /*0f1c*/ 	.word	0x0002a850
        /*0f20*/ 	.short	0x010a
        /*0f22*/ 	.byte	0x3f
	.zero		1


	//   ....[51]....
        /*0f24*/ 	.word	0x0001b2e0
        /*0f28*/ 	.word	0x00000000
        /*0f2c*/ 	.word	0x00000000
        /*0f30*/ 	.short	0x0101
        /*0f32*/ 	.byte	0x3f
	.zero		1


	//   ....[52]....
        /*0f34*/ 	.word	0x0001ca10
        /*0f38*/ 	.word	0x0000006b
        /*0f3c*/ 	.word	0x00000000
        /*0f40*/ 	.short	0x0101
        /*0f42*/ 	.byte	0x3f
	.zero		1


	//   ....[53]....
        /*0f44*/ 	.word	0x0001d700
        /*0f48*/ 	.word	0x0000000d
        /*0f4c*/ 	.word	0x0002a850
        /*0f50*/ 	.short	0x010a
        /*0f52*/ 	.byte	0x3f
	.zero		1


	//   ....[54]....
        /*0f54*/ 	.word	0x0001d7a0
        /*0f58*/ 	.word	0x0000000d
        /*0f5c*/ 	.word	0x0002a850
        /*0f60*/ 	.short	0x010a
        /*0f62*/ 	.byte	0x3f
	.zero		1


	//   ....[55]....
        /*0f64*/ 	.word	0x0001dc70
        /*0f68*/ 	.word	0x0000000b
        /*0f6c*/ 	.word	0x00000000
        /*0f70*/ 	.short	0x0101
        /*0f72*/ 	.byte	0x3f
	.zero		1


	//   ....[56]....
        /*0f74*/ 	.word	0x0001f1a0
        /*0f78*/ 	.word	0x00000000
        /*0f7c*/ 	.word	0x00000000
        /*0f80*/ 	.short	0x0101
        /*0f82*/ 	.byte	0x3f
	.zero		1


	//   ....[57]....
        /*0f84*/ 	.word	0x00021a90
        /*0f88*/ 	.word	0x00000007
        /*0f8c*/ 	.word	0x0002a820
        /*0f90*/ 	.short	0x010a
        /*0f92*/ 	.byte	0x3f
	.zero		1


	//   ....[58]....
        /*0f94*/ 	.word	0x00021b70
        /*0f98*/ 	.word	0x00000007
        /*0f9c*/ 	.word	0x0002a8a0
        /*0fa0*/ 	.short	0x010a
        /*0fa2*/ 	.byte	0x3f
	.zero		1


	//   ....[59]....
        /*0fa4*/ 	.word	0x00021fb0
        /*0fa8*/ 	.word	0x00000007
        /*0fac*/ 	.word	0x0002a8c0
        /*0fb0*/ 	.short	0x010a
        /*0fb2*/ 	.byte	0x3f
	.zero		1


	//   ....[60]....
        /*0fb4*/ 	.word	0x00022490
        /*0fb8*/ 	.word	0x00000008
        /*0fbc*/ 	.word	0x0002a8a0
        /*0fc0*/ 	.short	0x010a
        /*0fc2*/ 	.byte	0x3f
	.zero		1


	//   ....[61]....
        /*0fc4*/ 	.word	0x000228c0
        /*0fc8*/ 	.word	0x00000008
        /*0fcc*/ 	.word	0x0002a8c0
        /*0fd0*/ 	.short	0x010a
        /*0fd2*/ 	.byte	0x3f
	.zero		1


	//   ....[62]....
        /*0fd4*/ 	.word	0x00023a40
        /*0fd8*/ 	.word	0x00000000
        /*0fdc*/ 	.word	0x0002a840
        /*0fe0*/ 	.short	0x010a
        /*0fe2*/ 	.byte	0x3f
	.zero		1


	//   ....[63]....
        /*0fe4*/ 	.word	0x00024a70
        /*0fe8*/ 	.word	0x0000000a
        /*0fec*/ 	.word	0x0002a800
        /*0ff0*/ 	.short	0x0107
        /*0ff2*/ 	.byte	0x3f
	.zero		1


	//   ....[64]....
        /*0ff4*/ 	.word	0x00024b80
        /*0ff8*/ 	.word	0x00000002
        /*0ffc*/ 	.word	0x0002a800
        /*1000*/ 	.short	0x0101
        /*1002*/ 	.byte	0x3f
	.zero		1


	//   ....[65]....
        /*1004*/ 	.word	0x00024ba0
        /*1008*/ 	.word	0x00000002
        /*100c*/ 	.word	0x0002a820
        /*1010*/ 	.short	0x010a
        /*1012*/ 	.byte	0x3f
	.zero		1


	//   ....[66]....
        /*1014*/ 	.word	0x00024f30
        /*1018*/ 	.word	0x00000003
        /*101c*/ 	.word	0x0002a840
        /*1020*/ 	.short	0x010a
        /*1022*/ 	.byte	0x3f
	.zero		1


	//   ....[67]....
        /*1024*/ 	.word	0x000253e0
        /*1028*/ 	.word	0x00000003
        /*102c*/ 	.word	0x00000060
        /*1030*/ 	.short	0x010a
        /*1032*/ 	.byte	0x3f
	.zero		1


	//   ....[68]....
        /*1034*/ 	.word	0x00025ad0
        /*1038*/ 	.word	0x00000003
        /*103c*/ 	.word	0x0002a840
        /*1040*/ 	.short	0x010a
        /*1042*/ 	.byte	0x3f
	.zero		1


	//   ....[69]....
        /*1044*/ 	.word	0x00025f80
        /*1048*/ 	.word	0x00000002
        /*104c*/ 	.word	0x00000060
        /*1050*/ 	.short	0x010a
        /*1052*/ 	.byte	0x3f
	.zero		1


	//   ....[70]....
        /*1054*/ 	.word	0x000265a0
        /*1058*/ 	.word	0x00000002
        /*105c*/ 	.word	0x0002a840
        /*1060*/ 	.short	0x010a
        /*1062*/ 	.byte	0x3f
	.zero		1


	//   ....[71]....
        /*1064*/ 	.word	0x00026a50
        /*1068*/ 	.word	0x00000002
        /*106c*/ 	.word	0x00000060
        /*1070*/ 	.short	0x010a
        /*1072*/ 	.byte	0x3f
	.zero		1


	//   ....[72]....
        /*1074*/ 	.word	0x00027000
        /*1078*/ 	.word	0x00000000
        /*107c*/ 	.word	0x0002a860
        /*1080*/ 	.short	0x010a
        /*1082*/ 	.byte	0x3f
	.zero		1


	//   ....[73]....
        /*1084*/ 	.word	0x00028130
        /*1088*/ 	.word	0x00000000
        /*108c*/ 	.word	0x0002a820
        /*1090*/ 	.short	0x010a
        /*1092*/ 	.byte	0x3f
	.zero		1


	//   ....[74]....
        /*1094*/ 	.word	0x000282e0
        /*1098*/ 	.word	0x00000006
        /*109c*/ 	.word	0x00000000
        /*10a0*/ 	.short	0x010a
        /*10a2*/ 	.byte	0x3f
	.zero		1


	//   ....[75]....
        /*10a4*/ 	.word	0x00028350
        /*10a8*/ 	.word	0x00000007
        /*10ac*/ 	.word	0x00000000
        /*10b0*/ 	.short	0x010a
        /*10b2*/ 	.byte	0x3f
	.zero		1


	//   ....[76]....
        /*10b4*/ 	.word	0x000283c0
        /*10b8*/ 	.word	0x00000004
        /*10bc*/ 	.word	0x00000000
        /*10c0*/ 	.short	0x010a
        /*10c2*/ 	.byte	0x3f
	.zero		1


	//   ....[77]....
        /*10c4*/ 	.word	0x000283f0
        /*10c8*/ 	.word	0x00000003
        /*10cc*/ 	.word	0x00000000
        /*10d0*/ 	.short	0x010a
        /*10d2*/ 	.byte	0x3f
	.zero		1


	//   ....[78]....
        /*10d4*/ 	.word	0x00028450
        /*10d8*/ 	.word	0x00000003
        /*10dc*/ 	.word	0x0002a890
        /*10e0*/ 	.short	0x010a
        /*10e2*/ 	.byte	0x3f
	.zero		1


	//   ....[79]....
        /*10e4*/ 	.word	0x000284a0
        /*10e8*/ 	.word	0x00000003
        /*10ec*/ 	.word	0x0002a890
        /*10f0*/ 	.short	0x010a
        /*10f2*/ 	.byte	0x3f
	.zero		1


	//   ....[80]....
        /*10f4*/ 	.word	0x000284f0
        /*10f8*/ 	.word	0x00000003
        /*10fc*/ 	.word	0x0002a890
        /*1100*/ 	.short	0x010a
        /*1102*/ 	.byte	0x3f
	.zero		1


	//   ....[81]....
        /*1104*/ 	.word	0x00028540
        /*1108*/ 	.word	0x00000003
        /*110c*/ 	.word	0x0002a8b0
        /*1110*/ 	.short	0x010a
        /*1112*/ 	.byte	0x3f
	.zero		1


	//   ....[82]....
        /*1114*/ 	.word	0x00028920
        /*1118*/ 	.word	0x00000010
        /*111c*/ 	.word	0x0002a800
        /*1120*/ 	.short	0x010a
        /*1122*/ 	.byte	0x3f
	.zero		1


	//   ....[83]....
        /*1124*/ 	.word	0x00028d30
        /*1128*/ 	.word	0x00000010
        /*112c*/ 	.word	0x0002a800
        /*1130*/ 	.short	0x010a
        /*1132*/ 	.byte	0x3f
	.zero		1


	//   ....[84]....
        /*1134*/ 	.word	0x00028d80
        /*1138*/ 	.word	0x00000007
        /*113c*/ 	.word	0x0002a830
        /*1140*/ 	.short	0x010a
        /*1142*/ 	.byte	0x3f
	.zero		1


	//   ....[85]....
        /*1144*/ 	.word	0x00028dd0
        /*1148*/ 	.word	0x00000007
        /*114c*/ 	.word	0x0002a830
        /*1150*/ 	.short	0x010a
        /*1152*/ 	.byte	0x3f
	.zero		1


	//   ....[86]....
        /*1154*/ 	.word	0x00028e20
        /*1158*/ 	.word	0x0000000e
        /*115c*/ 	.word	0x0002a850
        /*1160*/ 	.short	0x010a
        /*1162*/ 	.byte	0x3f
	.zero		1


	//   ....[87]....
        /*1164*/ 	.word	0x00028e70
        /*1168*/ 	.word	0x00000003
        /*116c*/ 	.word	0x0002a830
        /*1170*/ 	.short	0x010a
        /*1172*/ 	.byte	0x3f
	.zero		1


	//   ....[88]....
        /*1174*/ 	.word	0x00028ec0
        /*1178*/ 	.word	0x000000c6
        /*117c*/ 	.word	0x0002a850
        /*1180*/ 	.short	0x010a
        /*1182*/ 	.byte	0x3f
	.zero		1


	//   ....[89]....
        /*1184*/ 	.word	0x00028f10
        /*1188*/ 	.word	0x00000003
        /*118c*/ 	.word	0x0002a830
        /*1190*/ 	.short	0x010a
        /*1192*/ 	.byte	0x3f
	.zero		1


	//   ....[90]....
        /*1194*/ 	.word	0x00028f60
        /*1198*/ 	.word	0x0000000c
        /*119c*/ 	.word	0x0002a850
        /*11a0*/ 	.short	0x010a
        /*11a2*/ 	.byte	0x3f
	.zero		1


	//   ....[91]....
        /*11a4*/ 	.word	0x00028fb0
        /*11a8*/ 	.word	0x0000000d
        /*11ac*/ 	.word	0x0002a850
        /*11b0*/ 	.short	0x010a
        /*11b2*/ 	.byte	0x3f
	.zero		1


	//   ....[92]....
        /*11b4*/ 	.word	0x00029160
        /*11b8*/ 	.word	0x00000006
        /*11bc*/ 	.word	0x0002a820
        /*11c0*/ 	.short	0x010a
        /*11c2*/ 	.byte	0x3f
	.zero		1


	//   ....[93]....
        /*11c4*/ 	.word	0x000291b0
        /*11c8*/ 	.word	0x00000007
        /*11cc*/ 	.word	0x0002a8a0
        /*11d0*/ 	.short	0x010a
        /*11d2*/ 	.byte	0x3f
	.zero		1


	//   ....[94]....
        /*11d4*/ 	.word	0x00029200
        /*11d8*/ 	.word	0x00000007
        /*11dc*/ 	.word	0x0002a8c0
        /*11e0*/ 	.short	0x010a
        /*11e2*/ 	.byte	0x3f
	.zero		1


	//   ....[95]....
        /*11e4*/ 	.word	0x00029250
        /*11e8*/ 	.word	0x00000008
        /*11ec*/ 	.word	0x0002a8a0
        /*11f0*/ 	.short	0x010a
        /*11f2*/ 	.byte	0x3f
	.zero		1


	//   ....[96]....
        /*11f4*/ 	.word	0x000292a0
        /*11f8*/ 	.word	0x00000008
        /*11fc*/ 	.word	0x0002a8c0
        /*1200*/ 	.short	0x010a
        /*1202*/ 	.byte	0x3f
	.zero		1


	//   ....[97]....
        /*1204*/ 	.word	0x00029440
        /*1208*/ 	.word	0x00000000
        /*120c*/ 	.word	0x0002a840
        /*1210*/ 	.short	0x010a
        /*1212*/ 	.byte	0x3f
	.zero		1


	//   ....[98]....
        /*1214*/ 	.word	0x0002a090
        /*1218*/ 	.word	0x00000002
        /*121c*/ 	.word	0x0002a820
        /*1220*/ 	.short	0x010a
        /*1222*/ 	.byte	0x3f
	.zero		1


	//   ....[99]....
        /*1224*/ 	.word	0x0002a0e0
        /*1228*/ 	.word	0x00000003
        /*122c*/ 	.word	0x0002a840
        /*1230*/ 	.short	0x010a
        /*1232*/ 	.byte	0x3f
	.zero		1


	//   ....[100]....
        /*1234*/ 	.word	0x0002a130
        /*1238*/ 	.word	0x00000003
        /*123c*/ 	.word	0x00000060
        /*1240*/ 	.short	0x010a
        /*1242*/ 	.byte	0x3f
	.zero		1


	//   ....[101]....
        /*1244*/ 	.word	0x0002a180
        /*1248*/ 	.word	0x00000003
        /*124c*/ 	.word	0x0002a840
        /*1250*/ 	.short	0x010a
        /*1252*/ 	.byte	0x3f
	.zero		1


	//   ....[102]....
        /*1254*/ 	.word	0x0002a1d0
        /*1258*/ 	.word	0x00000002
        /*125c*/ 	.word	0x00000060
        /*1260*/ 	.short	0x010a
        /*1262*/ 	.byte	0x3f
	.zero		1


	//   ....[103]....
        /*1264*/ 	.word	0x0002a220
        /*1268*/ 	.word	0x00000002
        /*126c*/ 	.word	0x0002a840
        /*1270*/ 	.short	0x010a
        /*1272*/ 	.byte	0x3f
	.zero		1


	//   ....[104]....
        /*1274*/ 	.word	0x0002a270
        /*1278*/ 	.word	0x00000002
        /*127c*/ 	.word	0x00000060
        /*1280*/ 	.short	0x010a
        /*1282*/ 	.byte	0x3f
	.zero		1


	//   ....[105]....
        /*1284*/ 	.word	0x0002a2c0
        /*1288*/ 	.word	0x00000000
        /*128c*/ 	.word	0x0002a860
        /*1290*/ 	.short	0x010a
        /*1292*/ 	.byte	0x3f
	.zero		1


	//   ....[106]....
        /*1294*/ 	.word	0x0002ad20
        /*1298*/ 	.word	0x00000000
        /*129c*/ 	.word	0x0002a820
        /*12a0*/ 	.short	0x010a
        /*12a2*/ 	.byte	0x3f
	.zero		1


	//   ....[107]....
        /*12a4*/ 	.word	0x0002aec0
        /*12a8*/ 	.word	0x00000006
        /*12ac*/ 	.word	0x00000000
        /*12b0*/ 	.short	0x010a
        /*12b2*/ 	.byte	0x3f
	.zero		1


	//   ....[108]....
        /*12b4*/ 	.word	0x0002af10
        /*12b8*/ 	.word	0x00000007
        /*12bc*/ 	.word	0x00000000
        /*12c0*/ 	.short	0x010a
        /*12c2*/ 	.byte	0x3f
	.zero		1


	//   ....[109]....
        /*12c4*/ 	.word	0x0002af60
        /*12c8*/ 	.word	0x00000004
        /*12cc*/ 	.word	0x00000000
        /*12d0*/ 	.short	0x010a
        /*12d2*/ 	.byte	0x3f
	.zero		1


	//----- nvinfo : EIATTR_NUM_MBARRIERS
	.align		4
.L_277:
        /*12d4*/ 	.byte	0x03, 0x38
        /*12d6*/ 	.short	0x0016


	//----- nvinfo : EIATTR_EXIT_INSTR_OFFSETS
	.align		4
        /*12d8*/ 	.byte	0x04, 0x1c
        /*12da*/ 	.short	(.L_279 - .L_278)


	//   ....[0]....
.L_278:
        /*12dc*/ 	.word	0x00028440


	//----- nvinfo : EIATTR_MAX_THREADS
	.align		4
.L_279:
        /*12e0*/ 	.byte	0x04, 0x05
        /*12e2*/ 	.short	(.L_281 - .L_280)
.L_280:
        /*12e4*/ 	.word	0x00000180
        /*12e8*/ 	.word	0x00000001
        /*12ec*/ 	.word	0x00000001


	//----- nvinfo : EIATTR_CRS_STACK_SIZE
	.align		4
.L_281:
        /*12f0*/ 	.byte	0x04, 0x1e
        /*12f2*/ 	.short	(.L_283 - .L_282)
.L_282:
        /*12f4*/ 	.word	0x00000000


	//----- nvinfo : EIATTR_CBANK_PARAM_SIZE
	.align		4
.L_283:
        /*12f8*/ 	.byte	0x03, 0x19
        /*12fa*/ 	.short	0x0af0


	//----- nvinfo : EIATTR_PARAM_CBANK
	.align		4
        /*12fc*/ 	.byte	0x04, 0x0a
        /*12fe*/ 	.short	(.L_285 - .L_284)
	.align		4
.L_284:
        /*1300*/ 	.word	index@(.nv.constant0._ZN7cutlass13device_kernelIN5flash11enable_sm90INS1_16FlashAttnFwdSm90INS1_25CollectiveMainloopFwdSm90ILi2EN4cute5tupleIJNS5_1CILi1EEES8_S8_EEENS6_IJNS7_ILi128EEENS7_ILi96EEENS7_ILi192EEEEEELi128ENS_6half_tEfNS_4arch4Sm90ELb0ELb1ELb0ELb1ELb0ELb1ELb0ELb1ELb1ELb1ELb0ELb0EEENS1_21CollectiveEpilogueFwdINS6_IJSA_SA_SB_EEES9_SE_SG_Li256ELb1ELb1ELb0ELb0EEENS1_36VarlenDynamicPersistentTileSchedulerILi128ELi96ELi256ELi128ELb0ELb1ELb1ELb1ELb0ELb1EEEEEEEEEvNT_6ParamsE)
        /*1304*/ 	.short	0x0210
        /*1306*/ 	.short	0x0af0


	//----- nvinfo : EIATTR_SW_WAR
	.align		4
.L_285:
        /*1308*/ 	.byte	0x04, 0x36
        /*130a*/ 	.short	(.L_287 - .L_286)
.L_286:
        /*130c*/ 	.word	0x00000008
.L_287:


//--------------------- .nv.info._ZN7cutlass13device_kernelIN5flash11enable_sm90INS1_16FlashAttnFwdSm90INS1_25CollectiveMainloopFwdSm90ILi2EN4cute5tupleIJNS5_1CILi1EEES8_S8_EEENS6_IJNS7_ILi128EEESA_NS7_ILi192EEEEEELi128ENS_6half_tEfNS_4arch4Sm90ELb1ELb0ELb0ELb0ELb0ELb0ELb0ELb1ELb1ELb1ELb0ELb0EEENS1_21CollectiveEpilogueFwdINS6_IJSA_SA_SA_EEES9_SD_SF_Li256ELb0ELb1ELb0ELb0EEENS1_30DynamicPersistentTileSchedulerILi256ELi128ELb0ELb1ELb1EEEEEEEEEvNT_6ParamsE --------------------------
	.section	.nv.info._ZN7cutlass13device_kernelIN5flash11enable_sm90INS1_16FlashAttnFwdSm90INS1_25CollectiveMainloopFwdSm90ILi2EN4cute5tupleIJNS5_1CILi1EEES8_S8_EEENS6_IJNS7_ILi128EEESA_NS7_ILi192EEEEEELi128ENS_6half_tEfNS_4arch4Sm90ELb1ELb0ELb0ELb0ELb0ELb0ELb0ELb1ELb1ELb1ELb0ELb0EEENS1_21CollectiveEpilogueFwdINS6_IJSA_SA_SA_EEES9_SD_SF_Li256ELb0ELb1ELb0ELb0EEENS1_30DynamicPersistentTileSchedulerILi256ELi128ELb0ELb1ELb1EEEEEEEEEvNT_6ParamsE,"",@"SHT_CUDA_INFO"
	.sectionflags	@""
	.align	4


	//----- nvinfo : EIATTR_CUDA_API_VERSION
	.align		4
        /*0000*/ 	.byte	0x04, 0x37
        /*0002*/ 	.short	(.L_289 - .L_288)
.L_288:
        /*0004*/ 	.word	0x00000082


	//----- nvinfo : EIATTR_KPARAM_INFO
	.align		4
.L_289:
        /*0008*/ 	.byte	0x04, 0x17
        /*000a*/ 	.short	(.L_291 - .L_290)
.L_290:
        /*000c*/ 	.word	0x00000000
        /*0010*/ 	.short	0x0000
        /*0012*/ 	.short	0x0070
        /*0014*/ 	.byte	0x00, 0xf0, 0x01, 0x2a


	//----- nvinfo : EIATTR_SPARSE_MMA_MASK
	.align		4
.L_291:
        /*0018*/ 	.byte	0x03, 0x50
        /*001a*/ 	.short	0x0000


	//----- nvinfo : EIATTR_MAXREG_COUNT
	.align		4
        /*001c*/ 	.byte	0x03, 0x1b
        /*001e*/ 	.short	0x00a8


	//----- nvinfo : EIATTR_NUM_BARRIERS
	.align		4
        /*0020*/ 	.byte	0x02, 0x4c
        /*0022*/ 	.byte	0x09
	.zero		1


	//----- nvinfo : EIATTR_EXTERNS
	.align		4
        /*0024*/ 	.byte	0x04, 0x0f
        /*0026*/ 	.short	(.L_293 - .L_292)


	//   ....[0]....
	.align		4
.L_292:
        /*0028*/ 	.word	index@(__assertfail)


	//----- nvinfo : EIATTR_ANNOTATIONS
	.align		4
.L_293:
        /*002c*/ 	.byte	0x04, 0x55
        /*002e*/ 	.short	(.L_295 - .L_294)


	//   ....[0]....
.L_294:
        /* <DEDUP_REMOVED lines=27> */


	//----- nvinfo : EIATTR_MERCURY_ISA_VERSION
	.align		4
.L_295:
        /*01c8*/ 	.byte	0x03, 0x5f
        /*01ca*/ 	.short	0x0101


	//----- nvinfo : EIATTR_INT_WARP_WIDE_INSTR_OFFSETS
	.align		4
        /*01cc*/ 	.byte	0x04, 0x31
        /*01ce*/ 	.short	(.L_297 - .L_296)


	//   ....[0]....
.L_296:
        /*01d0*/ 	.word	0x00000130


	//   ....[1]....
        /*01d4*/ 	.word	0x00000170


	//   ....[2]....
        /*01d8*/ 	.word	0x000001e0


	//   ....[3]....
        /*01dc*/ 	.word	0x0000be20


	//   ....[4]....
        /*01e0*/ 	.word	0x0000bec0


	//   ....[5]....
        /*01e4*/ 	.word	0x0000f620


	//   ....[6]....
        /*01e8*/ 	.word	0x0000f6c0


	//----- nvinfo : EIATTR_COOP_GROUP_MASK_REGIDS
	.align		4
.L_297:
        /*01ec*/ 	.byte	0x04, 0x29
        /*01ee*/ 	.short	(.L_299 - .L_298)


	//   ....[0]....
.L_298:
        /*01f0*/ 	.word	0xffffffff


	//   ....[1]....
        /*01f4*/ 	.word	0xffffffff


	//   ....[2]....
        /*01f8*/ 	.word	0xffffffff


	//   ....[3]....
        /*01fc*/ 	.word	0xffffffff


	//   ....[4]....
        /*0200*/ 	.word	0xffffffff


	//   ....[5]....
        /*0204*/ 	.word	0xffffffff


	//   ....[6]....
        /*0208*/ 	.word	0xffffffff


	//   ....[7]....
        /*020c*/ 	.word	0xffffffff


	//   ....[8]....
        /*0210*/ 	.word	0xffffffff


	//   ....[9]....
        /*0214*/ 	.word	0xffffffff


	//   ....[10]....
        /*0218*/ 	.word	0xffffffff


	//   ....[11]....
        /*021c*/ 	.word	0xffffffff


	//   ....[12]....
        /*0220*/ 	.word	0xffffffff


	//   ....[13]....
        /*0224*/ 	.word	0xffffffff


	//   ....[14]....
        /*0228*/ 	.word	0xffffffff


	//   ....[15]....
        /*022c*/ 	.word	0xffffffff


	//   ....[16]....
        /*0230*/ 	.word	0xffffffff


	//   ....[17]....
        /*0234*/ 	.word	0xffffffff


	//   ....[18]....
        /*0238*/ 	.word	0xffffffff


	//   ....[19]....
        /*023c*/ 	.word	0xffffffff


	//   ....[20]....
        /*0240*/ 	.word	0xffffffff


	//   ....[21]....
        /*0244*/ 	.word	0xffffffff


	//   ....[22]....
        /*0248*/ 	.word	0xffffffff


	//   ....[23]....
        /*024c*/ 	.word	0xffffffff


	//   ....[24]....
        /*0250*/ 	.word	0xffffffff


	//   ....[25]....
        /*0254*/ 	.word	0xffffffff


	//   ....[26]....
        /*0258*/ 	.word	0xffffffff


	//   ....[27]....
        /*025c*/ 	.word	0xffffffff


	//   ....[28]....
        /*0260*/ 	.word	0xffffffff


	//   ....[29]....
        /*0264*/ 	.word	0xffffffff


	//   ....[30]....
        /*0268*/ 	.word	0xffffffff


	//   ....[31]....
        /*026c*/ 	.word	0xffffffff


	//   ....[32]....
        /*0270*/ 	.word	0xffffffff


	//   ....[33]....
        /*0274*/ 	.word	0xffffffff


	//   ....[34]....
        /*0278*/ 	.word	0xffffffff


	//   ....[35]....
        /*027c*/ 	.word	0xffffffff


	//   ....[36]....
        /*0280*/ 	.word	0xffffffff


	//   ....[37]....
        /*0284*/ 	.word	0xffffffff


	//   ....[38]....
        /*0288*/ 	.word	0xffffffff


	//   ....[39]....
        /*028c*/ 	.word	0xffffffff


	//   ....[40]....
        /*0290*/ 	.word	0xffffffff


	//   ....[41]....
        /*0294*/ 	.word	0xffffffff


	//   ....[42]....
        /*0298*/ 	.word	0xffffffff


	//   ....[43]....
        /*029c*/ 	.word	0xffffffff


	//   ....[44]....
        /*02a0*/ 	.word	0xffffffff


	//   ....[45]....
        /*02a4*/ 	.word	0xffffffff


	//   ....[46]....
        /*02a8*/ 	.word	0xffffffff


	//   ....[47]....
        /*02ac*/ 	.word	0xffffffff


	//   ....[48]....
        /*02b0*/ 	.word	0xffffffff


	//   ....[49]....
        /*02b4*/ 	.word	0xffffffff


	//   ....[50]....
        /*02b8*/ 	.word	0xffffffff


	//   ....[51]....
        /*02bc*/ 	.word	0xffffffff


	//   ....[52]....
        /*02c0*/ 	.word	0xffffffff


	//   ....[53]....
        /*02c4*/ 	.word	0xffffffff


	//   ....[54]....
        /*02c8*/ 	.word	0xffffffff


	//   ....[55]....
        /*02cc*/ 	.word	0xffffffff


	//   ....[56]....
        /*02d0*/ 	.word	0xffffffff


	//   ....[57]....
        /*02d4*/ 	.word	0xffffffff


	//   ....[58]....
        /*02d8*/ 	.word	0xffffffff


	//   ....[59]....
        /*02dc*/ 	.word	0xffffffff


	//   ....[60]....
        /*02e0*/ 	.word	0xffffffff


	//   ....[61]....
        /*02e4*/ 	.word	0xffffffff


	//   ....[62]....
        /*02e8*/ 	.word	0xffffffff


	//   ....[63]....
        /*02ec*/ 	.word	0xffffffff


	//   ....[64]....
        /*02f0*/ 	.word	0xffffffff


	//   ....[65]....
        /*02f4*/ 	.word	0xffffffff


	//   ....[66]....
        /*02f8*/ 	.word	0xffffffff


	//   ....[67]....
        /*02fc*/ 	.word	0xffffffff


	//   ....[68]....
        /*0300*/ 	.word	0x0500000f


	//   ....[69]....
        /*0304*/ 	.word	0x0500000f


	//   ....[70]....
        /*0308*/ 	.word	0x0500000f


	//   ....[71]....
        /*030c*/ 	.word	0x0500000f


	//   ....[72]....
        /*0310*/ 	.word	0x0500000f


	//   ....[73]....
        /*0314*/ 	.word	0x0500000f


	//   ....[74]....
        /*0318*/ 	.word	0x0500000f


	//   ....[75]....
        /*031c*/ 	.word	0x0500000f


	//   ....[76]....
        /*0320*/ 	.word	0x0500000f


	//   ....[77]....
        /*0324*/ 	.word	0x0500000f


	//   ....[78]....
        /*0328*/ 	.word	0x0500000f


	//   ....[79]....
        /*032c*/ 	.word	0x0500000f


	//   ....[80]....
        /*0330*/ 	.word	0x0500000f


	//   ....[81]....
        /*0334*/ 	.word	0x0500000f


	//   ....[82]....
        /*0338*/ 	.word	0x0500000f


	//   ....[83]....
        /*033c*/ 	.word	0x0500000f


	//   ....[84]....
        /*0340*/ 	.word	0x0500000f


	//   ....[85]....
        /*0344*/ 	.word	0x0500000f


	//   ....[86]....
        /*0348*/ 	.word	0x0500000f


	//----- nvinfo : EIATTR_COOP_GROUP_INSTR_OFFSETS
	.align		4
.L_299:
        /*034c*/ 	.byte	0x04, 0x28
        /*034e*/ 	.short	(.L_301 - .L_300)


	//   ....[0]....
.L_300:
        /*0350*/ 	.word	0x00000060


	//   ....[1]....
        /*0354*/ 	.word	0x00000140


	//   ....[2]....
        /*0358*/ 	.word	0x00000190


	//   ....[3]....
        /*035c*/ 	.word	0x000003c0


	//   ....[4]....
        /*0360*/ 	.word	0x00000520


	//   ....[5]....
        /*0364*/ 	.word	0x00000640


	//   ....[6]....
        /*0368*/ 	.word	0x000007a0


	//   ....[7]....
        /*036c*/ 	.word	0x000014a0


	//   ....[8]....
        /*0370*/ 	.word	0x00001da0


	//   ....[9]....
        /*0374*/ 	.word	0x00001dc0


	//   ....[10]....
        /*0378*/ 	.word	0x00002780


	//   ....[11]....
        /*037c*/ 	.word	0x00002820


	//   ....[12]....
        /*0380*/ 	.word	0x00003260


	//   ....[13]....
        /*0384*/ 	.word	0x000032c0


	//   ....[14]....
        /*0388*/ 	.word	0x000049d0


	//   ....[15]....
        /*038c*/ 	.word	0x000051c0


	//   ....[16]....
        /*0390*/ 	.word	0x00005220


	//   ....[17]....
        /*0394*/ 	.word	0x00005230


	//   ....[18]....
        /*0398*/ 	.word	0x00005be0


	//   ....[19]....
        /*039c*/ 	.word	0x00005c80


	//   ....[20]....
        /*03a0*/ 	.word	0x00007660


	//   ....[21]....
        /*03a4*/ 	.word	0x00007690


	//   ....[22]....
        /*03a8*/ 	.word	0x00007c90


	//   ....[23]....
        /*03ac*/ 	.word	0x00007da0


	//   ....[24]....
        /*03b0*/ 	.word	0x00008f70


	//   ....[25]....
        /*03b4*/ 	.word	0x00008fb0


	//   ....[26]....
        /*03b8*/ 	.word	0x000090c0


	//   ....[27]....
        /*03bc*/ 	.word	0x000090e0


	//   ....[28]....
        /*03c0*/ 	.word	0x0000a270


	//   ....[29]....
        /*03c4*/ 	.word	0x0000a2d0


	//   ....[30]....
        /*03c8*/ 	.word	0x0000a340


	//   ....[31]....
        /*03cc*/ 	.word	0x0000a3b0


	//   ....[32]....
        /*03d0*/ 	.word	0x0000a810


	//   ....[33]....
        /*03d4*/ 	.word	0x0000a840


	//   ....[34]....
        /*03d8*/ 	.word	0x0000a910


	//   ....[35]....
        /*03dc*/ 	.word	0x0000a930


	//   ....[36]....
        /*03e0*/ 	.word	0x0000aa00


	//   ....[37]....
        /*03e4*/ 	.word	0x0000aa20


	//   ....[38]....
        /*03e8*/ 	.word	0x0000ab00


	//   ....[39]....
        /*03ec*/ 	.word	0x0000ab20


	//   ....[40]....
        /*03f0*/ 	.word	0x0000b250


	//   ....[41]....
        /*03f4*/ 	.word	0x0000b270


	//   ....[42]....
        /*03f8*/ 	.word	0x0000b340


	//   ....[43]....
        /*03fc*/ 	.word	0x0000b360


	//   ....[44]....
        /*0400*/ 	.word	0x0000b430


	//   ....[45]....
        /*0404*/ 	.word	0x0000b450


	//   ....[46]....
        /*0408*/ 	.word	0x0000b530


	//   ....[47]....
        /*040c*/ 	.word	0x0000b550


	//   ....[48]....
        /*0410*/ 	.word	0x0000b6c0


	//   ....[49]....
        /*0414*/ 	.word	0x0000c440


	//   ....[50]....
        /*0418*/ 	.word	0x0000cea0


	//   ....[51]....
        /*041c*/ 	.word	0x0000cee0


	//   ....[52]....
        /*0420*/ 	.word	0x0000cfb0


	//   ....[53]....
        /*0424*/ 	.word	0x0000cfc0


	//   ....[54]....
        /*0428*/ 	.word	0x0000d050


	//   ....[55]....
        /*042c*/ 	.word	0x0000d060


	//   ....[56]....
        /*0430*/ 	.word	0x0000d0f0


	//   ....[57]....
        /*0434*/ 	.word	0x0000d100


	//   ....[58]....
        /*0438*/ 	.word	0x0000d190


	//   ....[59]....
        /*043c*/ 	.word	0x0000d1a0


	//   ....[60]....
        /*0440*/ 	.word	0x0000d230


	//   ....[61]....
        /*0444*/ 	.word	0x0000d240


	//   ....[62]....
        /*0448*/ 	.word	0x0000d2d0


	//   ....[63]....
        /*044c*/ 	.word	0x0000d2e0


	//   ....[64]....
        /*0450*/ 	.word	0x0000d2f0


	//   ....[65]....
        /*0454*/ 	.word	0x0000d300


	//   ....[66]....
        /*0458*/ 	.word	0x0000fc20


	//   ....[67]....
        /*045c*/ 	.word	0x0000fe10


	//   ....[68]....
        /*0460*/ 	.word	0x000103a0


	//   ....[69]....
        /*0464*/ 	.word	0x00010500


	//   ....[70]....
        /*0468*/ 	.word	0x00010560


	//   ....[71]....
        /*046c*/ 	.word	0x000106b0


	//   ....[72]....
        /*0470*/ 	.word	0x00010700


	//   ....[73]....
        /*0474*/ 	.word	0x00010820


	//   ....[74]....
        /*0478*/ 	.word	0x00010870


	//   ....[75]....
        /*047c*/ 	.word	0x00010990


	//   ....[76]....
        /*0480*/ 	.word	0x000109e0


	//   ....[77]....
        /*0484*/ 	.word	0x00010b00


	//   ....[78]....
        /*0488*/ 	.word	0x00010b50


	//   ....[79]....
        /*048c*/ 	.word	0x00010c70


	//   ....[80]....
        /*0490*/ 	.word	0x00010cc0


	//   ....[81]....
        /*0494*/ 	.word	0x00010de0


	//   ....[82]....
        /*0498*/ 	.word	0x00010e30


	//   ....[83]....
        /*049c*/ 	.word	0x00010f30


	//   ....[84]....
        /*04a0*/ 	.word	0x00010f80


	//   ....[85]....
        /*04a4*/ 	.word	0x000112a0


	//   ....[86]....
        /*04a8*/ 	.word	0x000113c0


	//----- nvinfo : EIATTR_REG_RECONFIG
	.align		4
.L_301:
        /*04ac*/ 	.byte	0x01, 0x54
	.zero		2


	//----- nvinfo : EIATTR_SYSCALL_OFFSETS
	.align		4
        /*04b0*/ 	.byte	0x04, 0x46
        /*04b2*/ 	.short	(.L_303 - .L_302)


	//   ....[0]....
.L_302:
        /*04b4*/ 	.word	0x00001680


	//   ....[1]....
        /*04b8*/ 	.word	0x0000c030


	//   ....[2]....
        /*04bc*/ 	.word	0x0000c180


	//   ....[3]....
        /*04c0*/ 	.word	0x0000c270


	//   ....[4]....
        /*04c4*/ 	.word	0x0000ca70


	//----- nvinfo : EIATTR_MBARRIER_INSTR_OFFSETS
	.align		4
.L_303:
        /*04c8*/ 	.byte	0x04, 0x39
        /*04ca*/ 	.short	(.L_305 - .L_304)


	//   ....[0]....
.L_304:
        /*04cc*/ 	.word	0x00000270
        /*04d0*/ 	.word	0x000000ff
        /*04d4*/ 	.word	0x00034800
        /*04d8*/ 	.short	0x0100
        /*04da*/ 	.byte	0x08
	.zero		1


	//   ....[1]....
        /*04dc*/ 	.word	0x00000280
        /*04e0*/ 	.word	0x000000ff
        /*04e4*/ 	.word	0x00034820
        /*04e8*/ 	.short	0x0100
        /*04ea*/ 	.byte	0x08
	.zero		1


	//   ....[2]....
        /*04ec*/ 	.word	0x00000370
        /*04f0*/ 	.word	0x000000ff
        /*04f4*/ 	.word	0x00034830
        /*04f8*/ 	.short	0x0100
        /*04fa*/ 	.byte	0x08
	.zero		1


	//   ....[3]....
        /*04fc*/ 	.word	0x00000380
        /*0500*/ 	.word	0x000000ff
        /*0504*/ 	.word	0x00034840
        /*0508*/ 	.short	0x0100
        /*050a*/ 	.byte	0x08
	.zero		1


	//   ....[4]....
        /*050c*/ 	.word	0x00000390
        /*0510*/ 	.word	0x000000ff
        /*0514*/ 	.word	0x00034838
        /*0518*/ 	.short	0x0100
        /*051a*/ 	.byte	0x08
	.zero		1


	//   ....[5]....
        /*051c*/ 	.word	0x000003a0
        /*0520*/ 	.word	0x000000ff
        /*0524*/ 	.word	0x00034848
        /*0528*/ 	.short	0x0100
        /*052a*/ 	.byte	0x08
	.zero		1


	//   ....[6]....
        /*052c*/ 	.word	0x000004d0
        /*0530*/ 	.word	0x000000ff
        /*0534*/ 	.word	0x00034850
        /*0538*/ 	.short	0x0100
        /*053a*/ 	.byte	0x08
	.zero		1


	//   ....[7]....
        /*053c*/ 	.word	0x000004e0
        /*0540*/ 	.word	0x000000ff
        /*0544*/ 	.word	0x00034860
        /*0548*/ 	.short	0x0100
        /*054a*/ 	.byte	0x08
	.zero		1


	//   ....[8]....
        /*054c*/ 	.word	0x000004f0
        /*0550*/ 	.word	0x000000ff
        /*0554*/ 	.word	0x00034858
        /*0558*/ 	.short	0x0100
        /*055a*/ 	.byte	0x08
	.zero		1


	//   ....[9]....
        /*055c*/ 	.word	0x00000500
        /*0560*/ 	.word	0x000000ff
        /*0564*/ 	.word	0x00034868
        /*0568*/ 	.short	0x0100
        /*056a*/ 	.byte	0x08
	.zero		1


	//   ....[10]....
        /*056c*/ 	.word	0x000005f0
        /*0570*/ 	.word	0x000000ff
        /*0574*/ 	.word	0x00034870
        /*0578*/ 	.short	0x0100
        /*057a*/ 	.byte	0x06
	.zero		1


	//   ....[11]....
        /*057c*/ 	.word	0x00000600
        /*0580*/ 	.word	0x000000ff
        /*0584*/ 	.word	0x00034880
        /*0588*/ 	.short	0x0100
        /*058a*/ 	.byte	0x06
	.zero		1


	//   ....[12]....
        /*058c*/ 	.word	0x00000610
        /*0590*/ 	.word	0x000000ff
        /*0594*/ 	.word	0x00034878
        /*0598*/ 	.short	0x0100
        /*059a*/ 	.byte	0x06
	.zero		1


	//   ....[13]....
        /*059c*/ 	.word	0x00000620
        /*05a0*/ 	.word	0x000000ff
        /*05a4*/ 	.word	0x00034888
        /*05a8*/ 	.short	0x0100
        /*05aa*/ 	.byte	0x06
	.zero		1


	//   ....[14]....
        /*05ac*/ 	.word	0x00000750
        /*05b0*/ 	.word	0x000000ff
        /*05b4*/ 	.word	0x00034890
        /*05b8*/ 	.short	0x0100
        /*05ba*/ 	.byte	0x08
	.zero		1


	//   ....[15]....
        /*05bc*/ 	.word	0x00000760
        /*05c0*/ 	.word	0x000000ff
        /*05c4*/ 	.word	0x000348a0
        /*05c8*/ 	.short	0x0100
        /*05ca*/ 	.byte	0x08
	.zero		1


	//   ....[16]....
        /*05cc*/ 	.word	0x00000770
        /*05d0*/ 	.word	0x000000ff
        /*05d4*/ 	.word	0x00034898
        /*05d8*/ 	.short	0x0100
        /*05da*/ 	.byte	0x08
	.zero		1


	//   ....[17]....
        /*05dc*/ 	.word	0x00000780
        /*05e0*/ 	.word	0x000000ff
        /*05e4*/ 	.word	0x000348a8
        /*05e8*/ 	.short	0x0100
        /*05ea*/ 	.byte	0x08
	.zero		1


	//   ....[18]....
        /*05ec*/ 	.word	0x000008b0
        /*05f0*/ 	.word	0x000000ff
        /*05f4*/ 	.word	0x000348b0
        /*05f8*/ 	.short	0x0100
        /*05fa*/ 	.byte	0x08
	.zero		1


	//   ....[19]....
        /*05fc*/ 	.word	0x000008c0
        /*0600*/ 	.word	0x000000ff
        /*0604*/ 	.word	0x000348c0
        /*0608*/ 	.short	0x0100
        /*060a*/ 	.byte	0x08
	.zero		1


	//   ....[20]....
        /*060c*/ 	.word	0x000008d0
        /*0610*/ 	.word	0x000000ff
        /*0614*/ 	.word	0x000348b8
        /*0618*/ 	.short	0x0100
        /*061a*/ 	.byte	0x08
	.zero		1


	//   ....[21]....
        /*061c*/ 	.word	0x000008e0
        /*0620*/ 	.word	0x000000ff
        /*0624*/ 	.word	0x000348c8
        /*0628*/ 	.short	0x0100
        /*062a*/ 	.byte	0x08
	.zero		1


	//   ....[22]....
        /*062c*/ 	.word	0x00001720
        /*0630*/ 	.word	0x000000ff
        /*0634*/ 	.word	0x00034800
        /*0638*/ 	.short	0x010a
        /*063a*/ 	.byte	0x26
	.zero		1


	//   ....[23]....
        /*063c*/ 	.word	0x000017a0
        /*0640*/ 	.word	0x00000002
        /*0644*/ 	.word	0x00034830
        /*0648*/ 	.short	0x010a
        /*064a*/ 	.byte	0x3f
	.zero		1


	//   ....[24]....
        /*064c*/ 	.word	0x00001800
        /*0650*/ 	.word	0x00000002
        /*0654*/ 	.word	0x00034830
        /*0658*/ 	.short	0x010a
        /*065a*/ 	.byte	0x3f
	.zero		1


	//   ....[25]....
        /*065c*/ 	.word	0x00002140
        /*0660*/ 	.word	0x00000002
        /*0664*/ 	.word	0x00000000
        /*0668*/ 	.short	0x0101
        /*066a*/ 	.byte	0x3f
	.zero		1


	//   ....[26]....
        /*066c*/ 	.word	0x00003ed0
        /*0670*/ 	.word	0x000000ff
        /*0674*/ 	.word	0x00034830
        /*0678*/ 	.short	0x010a
        /*067a*/ 	.byte	0x07
	.zero		1


	//   ....[27]....
        /*067c*/ 	.word	0x00003f10
        /*0680*/ 	.word	0x000000ff
        /*0684*/ 	.word	0x00034830
        /*0688*/ 	.short	0x010a
        /*068a*/ 	.byte	0x07
	.zero		1


	//   ....[28]....
        /*068c*/ 	.word	0x00004830
        /*0690*/ 	.word	0x000000ff
        /*0694*/ 	.word	0x00034850
        /*0698*/ 	.short	0x010a
        /*069a*/ 	.byte	0x0a
	.zero		1


	//   ....[29]....
        /*069c*/ 	.word	0x00004870
        /*06a0*/ 	.word	0x000000ff
        /*06a4*/ 	.word	0x00034850
        /*06a8*/ 	.short	0x010a
        /*06aa*/ 	.byte	0x0a
	.zero		1


	//   ....[30]....
        /*06ac*/ 	.word	0x000062d0
        /*06b0*/ 	.word	0x0000000a
        /*06b4*/ 	.word	0x00000000
        /*06b8*/ 	.short	0x0101
        /*06ba*/ 	.byte	0x3f
	.zero		1


	//   ....[31]....
        /*06bc*/ 	.word	0x00006320
        /*06c0*/ 	.word	0x00000034
        /*06c4*/ 	.word	0x00000000
        /*06c8*/ 	.short	0x0101
        /*06ca*/ 	.byte	0x3f
	.zero		1


	//   ....[32]....
        /*06cc*/ 	.word	0x000069d0
        /*06d0*/ 	.word	0x000000ff
        /*06d4*/ 	.word	0x00034830
        /*06d8*/ 	.short	0x010a
        /*06da*/ 	.byte	0x07
	.zero		1


	//   ....[33]....
        /*06dc*/ 	.word	0x00006a10
        /*06e0*/ 	.word	0x000000ff
        /*06e4*/ 	.word	0x00034830
        /*06e8*/ 	.short	0x010a
        /*06ea*/ 	.byte	0x07
	.zero		1


	//   ....[34]....
        /*06ec*/ 	.word	0x00007330
        /*06f0*/ 	.word	0x000000ff
        /*06f4*/ 	.word	0x00034850
        /*06f8*/ 	.short	0x010a
        /*06fa*/ 	.byte	0x0b
	.zero		1


	//   ....[35]....
        /*06fc*/ 	.word	0x00007370
        /*0700*/ 	.word	0x000000ff
        /*0704*/ 	.word	0x00034850
        /*0708*/ 	.short	0x010a
        /*070a*/ 	.byte	0x0b
	.zero		1


	//   ....[36]....
        /*070c*/ 	.word	0x00008610
        /*0710*/ 	.word	0x0000001b
        /*0714*/ 	.word	0x00000000
        /*0718*/ 	.short	0x0101
        /*071a*/ 	.byte	0x3f
	.zero		1


	//   ....[37]....
        /*071c*/ 	.word	0x000086a0
        /*0720*/ 	.word	0x0000001f
        /*0724*/ 	.word	0x00000000
        /*0728*/ 	.short	0x0101
        /*072a*/ 	.byte	0x3f
	.zero		1


	//   ....[38]....
        /*072c*/ 	.word	0x00008ee0
        /*0730*/ 	.word	0x000000ff
        /*0734*/ 	.word	0x00034850
        /*0738*/ 	.short	0x010a
        /*073a*/ 	.byte	0x05
	.zero		1


	//   ....[39]....
        /*073c*/ 	.word	0x00008f20
        /*0740*/ 	.word	0x000000ff
        /*0744*/ 	.word	0x00034850
        /*0748*/ 	.short	0x010a
        /*074a*/ 	.byte	0x05
	.zero		1


	//   ....[40]....
        /*074c*/ 	.word	0x00009460
        /*0750*/ 	.word	0x00000000
        /*0754*/ 	.word	0x00000000
        /*0758*/ 	.short	0x0101
        /*075a*/ 	.byte	0x3f
	.zero		1


	//   ....[41]....
        /*075c*/ 	.word	0x0000a800
        /*0760*/ 	.word	0x00000000
        /*0764*/ 	.word	0x00000000
        /*0768*/ 	.short	0x0101
        /*076a*/ 	.byte	0x3f
	.zero		1


	//   ....[42]....
        /*076c*/ 	.word	0x0000c650
        /*0770*/ 	.word	0x00000000
        /*0774*/ 	.word	0x00034840
        /*0778*/ 	.short	0x010a
        /*077a*/ 	.byte	0x3f
	.zero		1


	//   ....[43]....
        /*077c*/ 	.word	0x0000d450
        /*0780*/ 	.word	0x00000011
        /*0784*/ 	.word	0x00034800
        /*0788*/ 	.short	0x0107
        /*078a*/ 	.byte	0x3f
	.zero		1


	//   ....[44]....
        /*078c*/ 	.word	0x0000d560
        /*0790*/ 	.word	0x00000011
        /*0794*/ 	.word	0x00034800
        /*0798*/ 	.short	0x0101
        /*079a*/ 	.byte	0x3f
	.zero		1


	//   ....[45]....
        /*079c*/ 	.word	0x0000d580
        /*07a0*/ 	.word	0x00000011
        /*07a4*/ 	.word	0x00034820
        /*07a8*/ 	.short	0x010a
        /*07aa*/ 	.byte	0x3f
	.zero		1


	//   ....[46]....
        /*07ac*/ 	.word	0x0000d8c0
        /*07b0*/ 	.word	0x00000002
        /*07b4*/ 	.word	0x00034840
        /*07b8*/ 	.short	0x010a
        /*07ba*/ 	.byte	0x3f
	.zero		1


	//   ....[47]....
        /*07bc*/ 	.word	0x0000dd20
        /*07c0*/ 	.word	0x00000003
        /*07c4*/ 	.word	0x00000060
        /*07c8*/ 	.short	0x010a
        /*07ca*/ 	.byte	0x3f
	.zero		1


	//   ....[48]....
        /*07cc*/ 	.word	0x0000e380
        /*07d0*/ 	.word	0x00000003
        /*07d4*/ 	.word	0x00034840
        /*07d8*/ 	.short	0x010a
        /*07da*/ 	.byte	0x3f
	.zero		1


	//   ....[49]....
        /*07dc*/ 	.word	0x0000e800
        /*07e0*/ 	.word	0x00000002
        /*07e4*/ 	.word	0x00000060
        /*07e8*/ 	.short	0x010a
        /*07ea*/ 	.byte	0x3f
	.zero		1


	//   ....[50]....
        /*07ec*/ 	.word	0x0000edb0
        /*07f0*/ 	.word	0x00000002
        /*07f4*/ 	.word	0x00034840
        /*07f8*/ 	.short	0x010a
        /*07fa*/ 	.byte	0x3f
	.zero		1


	//   ....[51]....
        /*07fc*/ 	.word	0x0000f230
        /*0800*/ 	.word	0x00000002
        /*0804*/ 	.word	0x00000060
        /*0808*/ 	.short	0x010a
        /*080a*/ 	.byte	0x3f
	.zero		1


	//   ....[52]....
        /*080c*/ 	.word	0x0000f790
        /*0810*/ 	.word	0x00000000
        /*0814*/ 	.word	0x00034860
        /*0818*/ 	.short	0x010a
        /*081a*/ 	.byte	0x3f
	.zero		1


	//   ....[53]....
        /*081c*/ 	.word	0x0000fd90
        /*0820*/ 	.word	0x00000000
        /*0824*/ 	.word	0x00034820
        /*0828*/ 	.short	0x010a
        /*082a*/ 	.byte	0x3f
	.zero		1


	//   ....[54]....
        /*082c*/ 	.word	0x0000ff80
        /*0830*/ 	.word	0x00000006
        /*0834*/ 	.word	0x00000000
        /*0838*/ 	.short	0x010a
        /*083a*/ 	.byte	0x3f
	.zero		1


	//   ....[55]....
        /*083c*/ 	.word	0x0000ffd0
        /*0840*/ 	.word	0x00000003
        /*0844*/ 	.word	0x00000000
        /*0848*/ 	.short	0x010a
        /*084a*/ 	.byte	0x3f
	.zero		1


	//   ....[56]....
        /*084c*/ 	.word	0x00010030
        /*0850*/ 	.word	0x00000012
        /*0854*/ 	.word	0x00000000
        /*0858*/ 	.short	0x010a
        /*085a*/ 	.byte	0x3f
	.zero		1


	//   ....[57]....
        /*085c*/ 	.word	0x00010060
        /*0860*/ 	.word	0x00000003
        /*0864*/ 	.word	0x00000000
        /*0868*/ 	.short	0x010a
        /*086a*/ 	.byte	0x3f
	.zero		1


	//   ....[58]....
        /*086c*/ 	.word	0x000100d0
        /*0870*/ 	.word	0x00000003
        /*0874*/ 	.word	0x00034800
        /*0878*/ 	.short	0x010a
        /*087a*/ 	.byte	0x3f
	.zero		1


	//   ....[59]....
        /*087c*/ 	.word	0x00010120
        /*0880*/ 	.word	0x00000002
        /*0884*/ 	.word	0x00034830
        /*0888*/ 	.short	0x010a
        /*088a*/ 	.byte	0x3f
	.zero		1


	//   ....[60]....
        /*088c*/ 	.word	0x00010180
        /*0890*/ 	.word	0x00000007
        /*0894*/ 	.word	0x00034830
        /*0898*/ 	.short	0x010a
        /*089a*/ 	.byte	0x3f
	.zero		1


	//   ....[61]....
        /*089c*/ 	.word	0x000101e0
        /*08a0*/ 	.word	0x00000003
        /*08a4*/ 	.word	0x00034850
        /*08a8*/ 	.short	0x010a
        /*08aa*/ 	.byte	0x3f
	.zero		1


	//   ....[62]....
        /*08ac*/ 	.word	0x00010240
        /*08b0*/ 	.word	0x00000007
        /*08b4*/ 	.word	0x00034830
        /*08b8*/ 	.short	0x010a
        /*08ba*/ 	.byte	0x3f
	.zero		1


	//   ....[63]....
        /*08bc*/ 	.word	0x000102a0
        /*08c0*/ 	.word	0x00000003
        /*08c4*/ 	.word	0x00034850
        /*08c8*/ 	.short	0x010a
        /*08ca*/ 	.byte	0x3f
	.zero		1


	//   ....[64]....
        /*08cc*/ 	.word	0x00010300
        /*08d0*/ 	.word	0x00000003
        /*08d4*/ 	.word	0x00034850
        /*08d8*/ 	.short	0x010a
        /*08da*/ 	.byte	0x3f
	.zero		1


	//   ....[65]....
        /*08dc*/ 	.word	0x00010450
        /*08e0*/ 	.word	0x00000000
        /*08e4*/ 	.word	0x00034840
        /*08e8*/ 	.short	0x010a
        /*08ea*/ 	.byte	0x3f
	.zero		1


	//   ....[66]....
        /*08ec*/ 	.word	0x00010fc0
        /*08f0*/ 	.word	0x00000011
        /*08f4*/ 	.word	0x00034820
        /*08f8*/ 	.short	0x010a
        /*08fa*/ 	.byte	0x3f
	.zero		1


	//   ....[67]....
        /*08fc*/ 	.word	0x00011010
        /*0900*/ 	.word	0x00000002
        /*0904*/ 	.word	0x00034840
        /*0908*/ 	.short	0x010a
        /*090a*/ 	.byte	0x3f
	.zero		1


	//   ....[68]....
        /*090c*/ 	.word	0x00011060
        /*0910*/ 	.word	0x00000003
        /*0914*/ 	.word	0x00000060
        /*0918*/ 	.short	0x010a
        /*091a*/ 	.byte	0x3f
	.zero		1


	//   ....[69]....
        /*091c*/ 	.word	0x000110b0
        /*0920*/ 	.word	0x00000003
        /*0924*/ 	.word	0x00034840
        /*0928*/ 	.short	0x010a
        /*092a*/ 	.byte	0x3f
	.zero		1


	//   ....[70]....
        /*092c*/ 	.word	0x00011100
        /*0930*/ 	.word	0x00000002
        /*0934*/ 	.word	0x00000060
        /*0938*/ 	.short	0x010a
        /*093a*/ 	.byte	0x3f
	.zero		1


	//   ....[71]....
        /*093c*/ 	.word	0x00011150
        /*0940*/ 	.word	0x00000002
        /*0944*/ 	.word	0x00034840
        /*0948*/ 	.short	0x010a
        /*094a*/ 	.byte	0x3f
	.zero		1


	//   ....[72]....
        /*094c*/ 	.word	0x000111a0
        /*0950*/ 	.word	0x00000002
        /*0954*/ 	.word	0x00000060
        /*0958*/ 	.short	0x010a
        /*095a*/ 	.byte	0x3f
	.zero		1


	//   ....[73]....
        /*095c*/ 	.word	0x000111f0
        /*0960*/ 	.word	0x00000000
        /*0964*/ 	.word	0x00034860
        /*0968*/ 	.short	0x010a
        /*096a*/ 	.byte	0x3f
	.zero		1


	//   ....[74]....
        /*096c*/ 	.word	0x000112e0
        /*0970*/ 	.word	0x00000000
        /*0974*/ 	.word	0x00034820
        /*0978*/ 	.short	0x010a
        /*097a*/ 	.byte	0x3f
	.zero		1


	//   ....[75]....
        /*097c*/ 	.word	0x00011480
        /*0980*/ 	.word	0x00000006
        /*0984*/ 	.word	0x00000000
        /*0988*/ 	.short	0x010a
        /*098a*/ 	.byte	0x3f
	.zero		1


	//   ....[76]....
        /*098c*/ 	.word	0x000114d0
        /*0990*/ 	.word	0x00000003
        /*0994*/ 	.word	0x00000000
        /*0998*/ 	.short	0x010a
        /*099a*/ 	.byte	0x3f
	.zero		1


	//   ....[77]....
        /*099c*/ 	.word	0x00011520
        /*09a0*/ 	.word	0x00000012
        /*09a4*/ 	.word	0x00000000
        /*09a8*/ 	.short	0x010a
        /*09aa*/ 	.byte	0x3f
	.zero		1


	//----- nvinfo : EIATTR_NUM_MBARRIERS
	.align		4
.L_305:
        /*09ac*/ 	.byte	0x03, 0x38
        /*09ae*/ 	.short	0x0016


	//----- nvinfo : EIATTR_EXIT_INSTR_OFFSETS
	.align		4
        /*09b0*/ 	.byte	0x04, 0x1c
        /*09b2*/ 	.short	(.L_307 - .L_306)


	//   ....[0]....
.L_306:
        /*09b4*/ 	.word	0x00000a10


	//   ....[1]....
        /*09b8*/ 	.word	0x0000b660


	//   ....[2]....
        /*09bc*/ 	.word	0x000100b0


	//----- nvinfo : EIATTR_MAX_THREADS
	.align		4
.L_307:
        /*09c0*/ 	.byte	0x04, 0x05
        /*09c2*/ 	.short	(.L_309 - .L_308)
.L_308:
        /*09c4*/ 	.word	0x00000180
        /*09c8*/ 	.word	0x00000001
        /*09cc*/ 	.word	0x00000001


	//----- nvinfo : EIATTR_CRS_STACK_SIZE
	.align		4
.L_309:
        /*09d0*/ 	.byte	0x04, 0x1e
        /*09d2*/ 	.short	(.L_311 - .L_310)
.L_310:
        /*09d4*/ 	.word	0x00000000


	//----- nvinfo : EIATTR_CBANK_PARAM_SIZE
	.align		4
.L_311:
        /*09d8*/ 	.byte	0x03, 0x19
        /*09da*/ 	.short	0x0af0


	//----- nvinfo : EIATTR_PARAM_CBANK
	.align		4
        /*09dc*/ 	.byte	0x04, 0x0a
        /*09de*/ 	.short	(.L_313 - .L_312)
	.align		4
.L_312:
        /*09e0*/ 	.word	index@(.nv.constant0._ZN7cutlass13device_kernelIN5flash11enable_sm90INS1_16FlashAttnFwdSm90INS1_25CollectiveMainloopFwdSm90ILi2EN4cute5tupleIJNS5_1CILi1EEES8_S8_EEENS6_IJNS7_ILi128EEESA_NS7_ILi192EEEEEELi128ENS_6half_tEfNS_4arch4Sm90ELb1ELb0ELb0ELb0ELb0ELb0ELb0ELb1ELb1ELb1ELb0ELb0EEENS1_21CollectiveEpilogueFwdINS6_IJSA_SA_SA_EEES9_SD_SF_Li256ELb0ELb1ELb0ELb0EEENS1_30DynamicPersistentTileSchedulerILi256ELi128ELb0ELb1ELb1EEEEEEEEEvNT_6ParamsE)
        /*09e4*/ 	.short	0x0210
        /*09e6*/ 	.short	0x0af0


	//----- nvinfo : EIATTR_SW_WAR
	.align		4
.L_313:
        /*09e8*/ 	.byte	0x04, 0x36
        /*09ea*/ 	.short	(.L_315 - .L_314)
.L_314:
        /*09ec*/ 	.word	0x00000008
.L_315:


//--------------------- .nv.info._ZN7cutlass13device_kernelIN5flash11enable_sm90INS1_16FlashAttnFwdSm90INS1_25CollectiveMainloopFwdSm90ILi2EN4cute5tupleIJNS5_1CILi1EEES8_S8_EEENS6_IJNS7_ILi128EEESA_NS7_ILi192EEEEEELi128ENS_6half_tEfNS_4arch4Sm90ELb1ELb0ELb0ELb1ELb0ELb0ELb0ELb1ELb1ELb1ELb0ELb0EEENS1_21CollectiveEpilogueFwdINS6_IJSA_SA_SA_EEES9_SD_SF_Li256ELb1ELb1ELb0ELb0EEENS1_36VarlenDynamicPersistentTileSchedulerILi128ELi128ELi256ELi128ELb0ELb1ELb1ELb1ELb1ELb1EEEEEEEEEvNT_6ParamsE --------------------------
	.section	.nv.info._ZN7cutlass13device_kernelIN5flash11enable_sm90INS1_16FlashAttnFwdSm90INS1_25CollectiveMainloopFwdSm90ILi2EN4cute5tupleIJNS5_1CILi1EEES8_S8_EEENS6_IJNS7_ILi128EEESA_NS7_ILi192EEEEEELi128ENS_6half_tEfNS_4arch4Sm90ELb1ELb0ELb0ELb1ELb0ELb0ELb0ELb1ELb1ELb1ELb0ELb0EEENS1_21CollectiveEpilogueFwdINS6_IJSA_SA_SA_EEES9_SD_SF_Li256ELb1ELb1ELb0ELb0EEENS1_36VarlenDynamicPersistentTileSchedulerILi128ELi128ELi256ELi128ELb0ELb1ELb1ELb1ELb1ELb1EEEEEEEEEvNT_6ParamsE,"",@"SHT_CUDA_INFO"
	.sectionflags	@""
	.align	4


	//----- nvinfo : EIATTR_CUDA_API_VERSION
	.align		4
        /*0000*/ 	.byte	0x04, 0x37
        /*0002*/ 	.short	(.L_317 - .L_316)
.L_316:
        /*0004*/ 	.word	0x00000082


	//----- nvinfo : EIATTR_KPARAM_INFO
	.align		4
.L_317:
        /*0008*/ 	.byte	0x04, 0x17
        /*000a*/ 	.short	(.L_319 - .L_318)
.L_318:
        /*000c*/ 	.word	0x00000000
        /*0010*/ 	.short	0x0000
        /*0012*/ 	.short	0x0070
        /*0014*/ 	.byte	0x00, 0xf0, 0x01, 0x2a


	//----- nvinfo : EIATTR_SPARSE_MMA_MASK
	.align		4
.L_319:
        /*0018*/ 	.byte	0x03, 0x50
        /*001a*/ 	.short	0x0000


	//----- nvinfo : EIATTR_MAXREG_COUNT
	.align		4
        /*001c*/ 	.byte	0x03, 0x1b
        /*001e*/ 	.short	0x00a8


	//----- nvinfo : EIATTR_NUM_BARRIERS
	.align		4
        /*0020*/ 	.byte	0x02, 0x4c
        /*0022*/ 	.byte	0x09
	.zero		1


	//----- nvinfo : EIATTR_EXTERNS
	.align		4
        /*0024*/ 	.byte	0x04, 0x0f
        /*0026*/ 	.short	(.L_321 - .L_320)


	//   ....[0]....
	.align		4
.L_320:
        /*0028*/ 	.word	index@(__assertfail)


	//----- nvinfo : EIATTR_ANNOTATIONS
	.align		4
.L_321:
        /*002c*/ 	.byte	0x04, 0x55
        /*002e*/ 	.short	(.L_323 - .L_322)


	//   ....[0]....
.L_322:
        /* <DEDUP_REMOVED lines=74> */


	//----- nvinfo : EIATTR_MERCURY_ISA_VERSION
	.align		4
.L_323:
        /*04c0*/ 	.byte	0x03, 0x5f
        /*04c2*/ 	.short	0x0101


	//----- nvinfo : EIATTR_UNUSED_LOAD_BYTE_OFFSET
	.align		4
        /*04c4*/ 	.byte	0x04, 0x44
        /*04c6*/ 	.short	(.L_325 - .L_324)


	//   ....[0]....
.L_324:
        /*04c8*/ 	.word	0x000009f0
        /*04cc*/ 	.word	0x0000fff0


	//   ....[1]....
        /*04d0*/ 	.word	0x00009530
        /*04d4*/ 	.word	0x0000fff0


	//----- nvinfo : EIATTR_INT_WARP_WIDE_INSTR_OFFSETS
	.align		4
.L_325:
        /*04d8*/ 	.byte	0x04, 0x31
        /*04da*/ 	.short	(.L_327 - .L_326)


	//   ....[0]....
.L_326:
        /*04dc*/ 	.word	0x00000120


	//   ....[1]....
        /*04e0*/ 	.word	0x00000160


	//   ....[2]....
        /*04e4*/ 	.word	0x00000220


	//   ....[3]....
        /*04e8*/ 	.word	0x0000c7f0


	//   ....[4]....
        /*04ec*/ 	.word	0x0000c880


	//   ....[5]....
        /*04f0*/ 	.word	0x00010480


	//   ....[6]....
        /*04f4*/ 	.word	0x000104e0


	//----- nvinfo : EIATTR_COOP_GROUP_MASK_REGIDS
	.align		4
.L_327:
        /*04f8*/ 	.byte	0x04, 0x29
        /*04fa*/ 	.short	(.L_329 - .L_328)


	//   ....[0]....
.L_328:
        /*04fc*/ 	.word	0xffffffff


	//   ....[1]....
        /*0500*/ 	.word	0xffffffff


	//   ....[2]....
        /*0504*/ 	.word	0xffffffff


	//   ....[3]....
        /*0508*/ 	.word	0xffffffff


	//   ....[4]....
        /*050c*/ 	.word	0xffffffff


	//   ....[5]....
        /*0510*/ 	.word	0xffffffff


	//   ....[6]....
        /*0514*/ 	.word	0xffffffff


	//   ....[7]....
        /*0518*/ 	.word	0xffffffff


	//   ....[8]....
        /*051c*/ 	.word	0xffffffff


	//   ....[9]....
        /*0520*/ 	.word	0xffffffff


	//   ....[10]....
        /*0524*/ 	.word	0xffffffff


	//   ....[11]....
        /*0528*/ 	.word	0xffffffff


	//   ....[12]....
        /*052c*/ 	.word	0xffffffff


	//   ....[13]....
        /*0530*/ 	.word	0xffffffff


	//   ....[14]....
        /*0534*/ 	.word	0xffffffff


	//   ....[15]....
        /*0538*/ 	.word	0xffffffff


	//   ....[16]....
        /*053c*/ 	.word	0xffffffff


	//   ....[17]....
        /*0540*/ 	.word	0xffffffff


	//   ....[18]....
        /*0544*/ 	.word	0xffffffff


	//   ....[19]....
        /*0548*/ 	.word	0xffffffff


	//   ....[20]....
        /*054c*/ 	.word	0xffffffff


	//   ....[21]....
        /*0550*/ 	.word	0xffffffff


	//   ....[22]....
        /*0554*/ 	.word	0xffffffff


	//   ....[23]....
        /*0558*/ 	.word	0xffffffff


	//   ....[24]....
        /*055c*/ 	.word	0xffffffff


	//   ....[25]....
        /*0560*/ 	.word	0xffffffff


	//   ....[26]....
        /*0564*/ 	.word	0xffffffff


	//   ....[27]....
        /*0568*/ 	.word	0xffffffff


	//   ....[28]....
        /*056c*/ 	.word	0xffffffff


	//   ....[29]....
        /*0570*/ 	.word	0xffffffff


	//   ....[30]....
        /*0574*/ 	.word	0xffffffff


	//   ....[31]....
        /*0578*/ 	.word	0xffffffff


	//   ....[32]....
        /*057c*/ 	.word	0xffffffff


	//   ....[33]....
        /*0580*/ 	.word	0xffffffff


	//   ....[34]....
        /*0584*/ 	.word	0xffffffff


	//   ....[35]....
        /*0588*/ 	.word	0xffffffff


	//   ....[36]....
        /*058c*/ 	.word	0xffffffff


	//   ....[37]....
        /*0590*/ 	.word	0xffffffff


	//   ....[38]....
        /*0594*/ 	.word	0xffffffff


	//   ....[39]....
        /*0598*/ 	.word	0xffffffff


	//   ....[40]....
        /*059c*/ 	.word	0xffffffff


	//   ....[41]....
        /*05a0*/ 	.word	0xffffffff


	//   ....[42]....
        /*05a4*/ 	.word	0xffffffff


	//   ....[43]....
        /*05a8*/ 	.word	0xffffffff


	//   ....[44]....
        /*05ac*/ 	.word	0xffffffff


	//   ....[45]....
        /*05b0*/ 	.word	0xffffffff


	//   ....[46]....
        /*05b4*/ 	.word	0xffffffff


	//   ....[47]....
        /*05b8*/ 	.word	0xffffffff


	//   ....[48]....
        /*05bc*/ 	.word	0xffffffff


	//   ....[49]....
        /*05c0*/ 	.word	0xffffffff


	//   ....[50]....
        /*05c4*/ 	.word	0xffffffff


	//   ....[51]....
        /*05c8*/ 	.word	0xffffffff


	//   ....[52]....
        /*05cc*/ 	.word	0xffffffff


	//   ....[53]....
        /*05d0*/ 	.word	0xffffffff


	//   ....[54]....
        /*05d4*/ 	.word	0xffffffff


	//   ....[55]....
        /*05d8*/ 	.word	0xffffffff


	//   ....[56]....
        /*05dc*/ 	.word	0xffffffff


	//   ....[57]....
        /*05e0*/ 	.word	0xffffffff


	//   ....[58]....
        /*05e4*/ 	.word	0xffffffff


	//   ....[59]....
        /*05e8*/ 	.word	0xffffffff


	//   ....[60]....
        /*05ec*/ 	.word	0xffffffff


	//   ....[61]....
        /*05f0*/ 	.word	0xffffffff


	//   ....[62]....
        /*05f4*/ 	.word	0xffffffff


	//   ....[63]....
        /*05f8*/ 	.word	0xffffffff


	//   ....[64]....
        /*05fc*/ 	.word	0xffffffff


	//   ....[65]....
        /*0600*/ 	.word	0xffffffff


	//   ....[66]....
        /*0604*/ 	.word	0xffffffff


	//   ....[67]....
        /*0608*/ 	.word	0xffffffff


	//   ....[68]....
        /*060c*/ 	.word	0xffffffff


	//   ....[69]....
        /*0610*/ 	.word	0xffffffff


	//   ....[70]....
        /*0614*/ 	.word	0xffffffff


	//   ....[71]....
        /*0618*/ 	.word	0xffffffff


	//   ....[72]....
        /*061c*/ 	.word	0xffffffff


	//   ....[73]....
        /*0620*/ 	.word	0xffffffff


	//   ....[74]....
        /*0624*/ 	.word	0xffffffff


	//   ....[75]....
        /*0628*/ 	.word	0xffffffff


	//   ....[76]....
        /*062c*/ 	.word	0xffffffff


	//   ....[77]....
        /*0630*/ 	.word	0xffffffff


	//   ....[78]....
        /*0634*/ 	.word	0xffffffff


	//   ....[79]....
        /*0638*/ 	.word	0xffffffff


	//   ....[80]....
        /*063c*/ 	.word	0xffffffff


	//   ....[81]....
        /*0640*/ 	.word	0xffffffff


	//   ....[82]....
        /*0644*/ 	.word	0xffffffff


	//   ....[83]....
        /*0648*/ 	.word	0xffffffff


	//   ....[84]....
        /*064c*/ 	.word	0xffffffff


	//   ....[85]....
        /*0650*/ 	.word	0xffffffff


	//   ....[86]....
        /*0654*/ 	.word	0xffffffff


	//   ....[87]....
        /*0658*/ 	.word	0xffffffff


	//   ....[88]....
        /*065c*/ 	.word	0xffffffff


	//   ....[89]....
        /*0660*/ 	.word	0xffffffff


	//   ....[90]....
        /*0664*/ 	.word	0xffffffff


	//   ....[91]....
        /*0668*/ 	.word	0xffffffff


	//   ....[92]....
        /*066c*/ 	.word	0xffffffff


	//   ....[93]....
        /*0670*/ 	.word	0xffffffff


	//   ....[94]....
        /*0674*/ 	.word	0xffffffff


	//   ....[95]....
        /*0678*/ 	.word	0xffffffff


	//   ....[96]....
        /*067c*/ 	.word	0xffffffff


	//   ....[97]....
        /*0680*/ 	.word	0xffffffff


	//   ....[98]....
        /*0684*/ 	.word	0xffffffff


	//   ....[99]....
        /*0688*/ 	.word	0x0500000f


	//   ....[100]....
        /*068c*/ 	.word	0x0500000f


	//   ....[101]....
        /*0690*/ 	.word	0x0500000f


	//   ....[102]....
        /*0694*/ 	.word	0x0500000f


	//   ....[103]....
        /*0698*/ 	.word	0x0500000f


	//   ....[104]....
        /*069c*/ 	.word	0x0500000f


	//   ....[105]....
        /*06a0*/ 	.word	0x0500000f


	//   ....[106]....
        /*06a4*/ 	.word	0x0500000f


	//   ....[107]....
        /*06a8*/ 	.word	0x0500000f


	//   ....[108]....
        /*06ac*/ 	.word	0x0500000f


	//   ....[109]....
        /*06b0*/ 	.word	0x0500000f


	//   ....[110]....
        /*06b4*/ 	.word	0x0500000f


	//   ....[111]....
        /*06b8*/ 	.word	0x0500000f


	//   ....[112]....
        /*06bc*/ 	.word	0x0500000f


	//   ....[113]....
        /*06c0*/ 	.word	0x0500000f


	//   ....[114]....
        /*06c4*/ 	.word	0x0500000f


	//   ....[115]....
        /*06c8*/ 	.word	0x0500000f


	//   ....[116]....
        /*06cc*/ 	.word	0x0500000f


	//   ....[117]....
        /*06d0*/ 	.word	0x0500000f


	//   ....[118]....
        /*06d4*/ 	.word	0x0500000f


	//   ....[119]....
        /*06d8*/ 	.word	0x0500000f


	//   ....[120]....
        /*06dc*/ 	.word	0x0500000f


	//   ....[121]....
        /*06e0*/ 	.word	0x0500000f


	//   ....[122]....
        /*06e4*/ 	.word	0x0500000f


	//   ....[123]....
        /*06e8*/ 	.word	0x0500000f


	//   ....[124]....
        /*06ec*/ 	.word	0x0500000f


	//   ....[125]....
        /*06f0*/ 	.word	0x0500000f


	//   ....[126]....
        /*06f4*/ 	.word	0x0500000f


	//   ....[127]....
        /*06f8*/ 	.word	0x0500000f


	//   ....[128]....
        /*06fc*/ 	.word	0x0500000f


	//   ....[129]....
        /*0700*/ 	.word	0x0500000f


	//   ....[130]....
        /*0704*/ 	.word	0x0500000f


	//   ....[131]....
        /*0708*/ 	.word	0x0500000f


	//   ....[132]....
        /*070c*/ 	.word	0x0500000f


	//   ....[133]....
        /*0710*/ 	.word	0x0500000f


	//----- nvinfo : EIATTR_COOP_GROUP_INSTR_OFFSETS
	.align		4
.L_329:
        /*0714*/ 	.byte	0x04, 0x28
        /*0716*/ 	.short	(.L_331 - .L_330)


	//   ....[0]....
.L_330:
        /*0718*/ 	.word	0x00000060


	//   ....[1]....
        /*071c*/ 	.word	0x00000130


	//   ....[2]....
        /*0720*/ 	.word	0x00000230


	//   ....[3]....
        /*0724*/ 	.word	0x000003a0


	//   ....[4]....
        /*0728*/ 	.word	0x00000500


	//   ....[5]....
        /*072c*/ 	.word	0x00000620


	//   ....[6]....
        /*0730*/ 	.word	0x00000780


	//   ....[7]....
        /*0734*/ 	.word	0x000014c0


	//   ....[8]....
        /*0738*/ 	.word	0x00001d20


	//   ....[9]....
        /*073c*/ 	.word	0x000025f0


	//   ....[10]....
        /*0740*/ 	.word	0x00002610


	//   ....[11]....
        /*0744*/ 	.word	0x00002620


	//   ....[12]....
        /*0748*/ 	.word	0x000030b0


	//   ....[13]....
        /*074c*/ 	.word	0x00003120


	//   ....[14]....
        /*0750*/ 	.word	0x00004790


	//   ....[15]....
        /*0754*/ 	.word	0x00004f70


	//   ....[16]....
        /*0758*/ 	.word	0x00004fd0


	//   ....[17]....
        /*075c*/ 	.word	0x00004fe0


	//   ....[18]....
        /*0760*/ 	.word	0x00005a20


	//   ....[19]....
        /*0764*/ 	.word	0x00005ab0


	//   ....[20]....
        /*0768*/ 	.word	0x00007330


	//   ....[21]....
        /*076c*/ 	.word	0x00007360


	//   ....[22]....
        /*0770*/ 	.word	0x00007960


	//   ....[23]....
        /*0774*/ 	.word	0x000079e0


	//   ....[24]....
        /*0778*/ 	.word	0x00008c00


	//   ....[25]....
        /*077c*/ 	.word	0x00008c30


	//   ....[26]....
        /*0780*/ 	.word	0x00008d30


	//   ....[27]....
        /*0784*/ 	.word	0x00008d40


	//   ....[28]....
        /*0788*/ 	.word	0x00009fa0


	//   ....[29]....
        /*078c*/ 	.word	0x00009fe0


	//   ....[30]....
        /*0790*/ 	.word	0x0000a020


	//   ....[31]....
        /*0794*/ 	.word	0x0000a050


	//   ....[32]....
        /*0798*/ 	.word	0x0000a5c0


	//   ....[33]....
        /*079c*/ 	.word	0x0000a5e0


	//   ....[34]....
        /*07a0*/ 	.word	0x0000a6b0


	//   ....[35]....
        /*07a4*/ 	.word	0x0000a6d0


	//   ....[36]....
        /*07a8*/ 	.word	0x0000a790


	//   ....[37]....
        /*07ac*/ 	.word	0x0000a7b0


	//   ....[38]....
        /*07b0*/ 	.word	0x0000a880


	//   ....[39]....
        /*07b4*/ 	.word	0x0000a8a0


	//   ....[40]....
        /*07b8*/ 	.word	0x0000b080


	//   ....[41]....
        /*07bc*/ 	.word	0x0000b0b0


	//   ....[42]....
        /*07c0*/ 	.word	0x0000b180


	//   ....[43]....
        /*07c4*/ 	.word	0x0000b1a0


	//   ....[44]....
        /*07c8*/ 	.word	0x0000b260


	//   ....[45]....
        /*07cc*/ 	.word	0x0000b280


	//   ....[46]....
        /*07d0*/ 	.word	0x0000b350


	//   ....[47]....
        /*07d4*/ 	.word	0x0000b370


	//   ....[48]....
        /*07d8*/ 	.word	0x0000b4b0


	//   ....[49]....
        /*07dc*/ 	.word	0x0000b680


	//   ....[50]....
        /*07e0*/ 	.word	0x0000b6b0


	//   ....[51]....
        /*07e4*/ 	.word	0x0000b6e0


	//   ....[52]....
        /*07e8*/ 	.word	0x0000b710


	//   ....[53]....
        /*07ec*/ 	.word	0x0000b740


	//   ....[54]....
        /*07f0*/ 	.word	0x0000b770


	//   ....[55]....
        /*07f4*/ 	.word	0x0000b8e0


	//   ....[56]....
        /*07f8*/ 	.word	0x0000b910


	//   ....[57]....
        /*07fc*/ 	.word	0x0000b940


	//   ....[58]....
        /*0800*/ 	.word	0x0000b970


	//   ....[59]....
        /*0804*/ 	.word	0x0000b9a0


	//   ....[60]....
        /*0808*/ 	.word	0x0000b9d0


	//   ....[61]....
        /*080c*/ 	.word	0x0000ba70


	//   ....[62]....
        /*0810*/ 	.word	0x0000bad0


	//   ....[63]....
        /*0814*/ 	.word	0x0000bb60


	//   ....[64]....
        /*0818*/ 	.word	0x0000cdf0


	//   ....[65]....
        /*081c*/ 	.word	0x0000da80


	//   ....[66]....
        /*0820*/ 	.word	0x0000da90


	//   ....[67]....
        /*0824*/ 	.word	0x0000daa0


	//   ....[68]....
        /*0828*/ 	.word	0x0000daf0


	//   ....[69]....
        /*082c*/ 	.word	0x0000dbc0


	//   ....[70]....
        /*0830*/ 	.word	0x0000dc00


	//   ....[71]....
        /*0834*/ 	.word	0x0000dcb0


	//   ....[72]....
        /*0838*/ 	.word	0x0000dcd0


	//   ....[73]....
        /*083c*/ 	.word	0x0000dd70


	//   ....[74]....
        /*0840*/ 	.word	0x0000dd90


	//   ....[75]....
        /*0844*/ 	.word	0x0000de30


	//   ....[76]....
        /*0848*/ 	.word	0x0000de50


	//   ....[77]....
        /*084c*/ 	.word	0x0000def0


	//   ....[78]....
        /*0850*/ 	.word	0x0000df10


	//   ....[79]....
        /*0854*/ 	.word	0x0000df20


	//   ....[80]....
        /*0858*/ 	.word	0x0000df30


	//   ....[81]....
        /*085c*/ 	.word	0x00010ba0


	//   ....[82]....
        /*0860*/ 	.word	0x00010c00


	//   ....[83]....
        /*0864*/ 	.word	0x00010c30


	//   ....[84]....
        /*0868*/ 	.word	0x00010c40


	//   ....[85]....
        /*086c*/ 	.word	0x00010c70


	//   ....[86]....
        /*0870*/ 	.word	0x00010ca0


	//   ....[87]....
        /*0874*/ 	.word	0x00010cd0


	//   ....[88]....
        /*0878*/ 	.word	0x00010d00


	//   ....[89]....
        /*087c*/ 	.word	0x00010e80


	//   ....[90]....
        /*0880*/ 	.word	0x00010eb0


	//   ....[91]....
        /*0884*/ 	.word	0x00010ee0


	//   ....[92]....
        /*0888*/ 	.word	0x00010f10


	//   ....[93]....
        /*088c*/ 	.word	0x00010f40


	//   ....[94]....
        /*0890*/ 	.word	0x00010f70


	//   ....[95]....
        /*0894*/ 	.word	0x00011030


	//   ....[96]....
        /*0898*/ 	.word	0x00011050


	//   ....[97]....
        /*089c*/ 	.word	0x000110c0


	//   ....[98]....
        /*08a0*/ 	.word	0x00011790


	//   ....[99]....
        /*08a4*/ 	.word	0x00011d60


	//   ....[100]....
        /*08a8*/ 	.word	0x00011f20


	//   ....[101]....
        /*08ac*/ 	.word	0x00011f70


	//   ....[102]....
        /*08b0*/ 	.word	0x00011fd0


	//   ....[103]....
        /*08b4*/ 	.word	0x00012070


	//   ....[104]....
        /*08b8*/ 	.word	0x00012140


	//   ....[105]....
        /*08bc*/ 	.word	0x000121e0


	//   ....[106]....
        /*08c0*/ 	.word	0x000122b0


	//   ....[107]....
        /*08c4*/ 	.word	0x000123e0


	//   ....[108]....
        /*08c8*/ 	.word	0x00012440


	//   ....[109]....
        /*08cc*/ 	.word	0x00012560


	//   ....[110]....
        /*08d0*/ 	.word	0x000125c0


	//   ....[111]....
        /*08d4*/ 	.word	0x000126e0


	//   ....[112]....
        /*08d8*/ 	.word	0x00012740


	//   ....[113]....
        /*08dc*/ 	.word	0x00012850


	//   ....[114]....
        /*08e0*/ 	.word	0x000128b0


	//   ....[115]....
        /*08e4*/ 	.word	0x00012950


	//   ....[116]....
        /*08e8*/ 	.word	0x00012ce0


	//   ....[117]....
        /*08ec*/ 	.word	0x00012d80


	//   ....[118]....
        /*08f0*/ 	.word	0x00012ea0


	//   ....[119]....
        /*08f4*/ 	.word	0x00012f10


	//   ....[120]....
        /*08f8*/ 	.word	0x00012f90


	//   ....[121]....
        /*08fc*/ 	.word	0x00013010


	//   ....[122]....
        /*0900*/ 	.word	0x00013090


	//   ....[123]....
        /*0904*/ 	.word	0x00013120


	//   ....[124]....
        /*0908*/ 	.word	0x000131c0


	//   ....[125]....
        /*090c*/ 	.word	0x00013260


	//   ....[126]....
        /*0910*/ 	.word	0x000132d0


	//   ....[127]....
        /*0914*/ 	.word	0x00013340


	//   ....[128]....
        /*0918*/ 	.word	0x000133b0


	//   ....[129]....
        /*091c*/ 	.word	0x00013430


	//   ....[130]....
        /*0920*/ 	.word	0x000134b0


	//   ....[131]....
        /*0924*/ 	.word	0x00013550


	//   ....[132]....
        /*0928*/ 	.word	0x000135e0


	//   ....[133]....
        /*092c*/ 	.word	0x00013710


	//----- nvinfo : EIATTR_REG_RECONFIG
	.align		4
.L_331:
        /*0930*/ 	.byte	0x01, 0x54
	.zero		2


	//----- nvinfo : EIATTR_SYSCALL_OFFSETS
	.align		4
        /*0934*/ 	.byte	0x04, 0x46
        /*0936*/ 	.short	(.L_333 - .L_332)


	//   ....[0]....
.L_332:
        /*0938*/ 	.word	0x000016a0


	//   ....[1]....
        /*093c*/ 	.word	0x0000c9f0


	//   ....[2]....
        /*0940*/ 	.word	0x0000cb50


	//   ....[3]....
        /*0944*/ 	.word	0x0000cc50


	//   ....[4]....
        /*0948*/ 	.word	0x0000d630


	//----- nvinfo : EIATTR_MBARRIER_INSTR_OFFSETS
	.align		4
.L_333:
        /*094c*/ 	.byte	0x04, 0x39
        /*094e*/ 	.short	(.L_335 - .L_334)


	//   ....[0]....
.L_334:
        /*0950*/ 	.word	0x00000250
        /*0954*/ 	.word	0x000000ff
        /*0958*/ 	.word	0x00034800
        /*095c*/ 	.short	0x0100
        /*095e*/ 	.byte	0x08
	.zero		1


	//   ....[1]....
        /*0960*/ 	.word	0x00000260
        /*0964*/ 	.word	0x000000ff
        /*0968*/ 	.word	0x00034820
        /*096c*/ 	.short	0x0100
        /*096e*/ 	.byte	0x08
	.zero		1


	//   ....[2]....
        /*0970*/ 	.word	0x00000350
        /*0974*/ 	.word	0x000000ff
        /*0978*/ 	.word	0x00034830
        /*097c*/ 	.short	0x0100
        /*097e*/ 	.byte	0x08
	.zero		1


	//   ....[3]....
        /*0980*/ 	.word	0x00000360
        /*0984*/ 	.word	0x000000ff
        /*0988*/ 	.word	0x00034840
        /*098c*/ 	.short	0x0100
        /*098e*/ 	.byte	0x08
	.zero		1


	//   ....[4]....
        /*0990*/ 	.word	0x00000370
        /*0994*/ 	.word	0x000000ff
        /*0998*/ 	.word	0x00034838
        /*099c*/ 	.short	0x0100
        /*099e*/ 	.byte	0x08
	.zero		1


	//   ....[5]....
        /*09a0*/ 	.word	0x00000380
        /*09a4*/ 	.word	0x000000ff
        /*09a8*/ 	.word	0x00034848
        /*09ac*/ 	.short	0x0100
        /*09ae*/ 	.byte	0x08
	.zero		1


	//   ....[6]....
        /*09b0*/ 	.word	0x000004b0
        /*09b4*/ 	.word	0x000000ff
        /*09b8*/ 	.word	0x00034850
        /*09bc*/ 	.short	0x0100
        /*09be*/ 	.byte	0x08
	.zero		1


	//   ....[7]....
        /*09c0*/ 	.word	0x000004c0
        /*09c4*/ 	.word	0x000000ff
        /*09c8*/ 	.word	0x00034860
        /*09cc*/ 	.short	0x0100
        /*09ce*/ 	.byte	0x08
	.zero		1


	//   ....[8]....
        /*09d0*/ 	.word	0x000004d0
        /*09d4*/ 	.word	0x000000ff
        /*09d8*/ 	.word	0x00034858
        /*09dc*/ 	.short	0x0100
        /*09de*/ 	.byte	0x08
	.zero		1


	//   ....[9]....
        /*09e0*/ 	.word	0x000004e0
        /*09e4*/ 	.word	0x000000ff
        /*09e8*/ 	.word	0x00034868
        /*09ec*/ 	.short	0x0100
        /*09ee*/ 	.byte	0x08
	.zero		1


	//   ....[10]....
        /*09f0*/ 	.word	0x000005d0
        /*09f4*/ 	.word	0x000000ff
        /*09f8*/ 	.word	0x00034870
        /*09fc*/ 	.short	0x0100
        /*09fe*/ 	.byte	0x06
	.zero		1


	//   ....[11]....
        /*0a00*/ 	.word	0x000005e0
        /*0a04*/ 	.word	0x000000ff
        /*0a08*/ 	.word	0x00034880
        /*0a0c*/ 	.short	0x0100
        /*0a0e*/ 	.byte	0x06
	.zero		1


	//   ....[12]....
        /*0a10*/ 	.word	0x000005f0
        /*0a14*/ 	.word	0x000000ff
        /*0a18*/ 	.word	0x00034878
        /*0a1c*/ 	.short	0x0100
        /*0a1e*/ 	.byte	0x06
	.zero		1


	//   ....[13]....
        /*0a20*/ 	.word	0x00000600
        /*0a24*/ 	.word	0x000000ff
        /*0a28*/ 	.word	0x00034888
        /*0a2c*/ 	.short	0x0100
        /*0a2e*/ 	.byte	0x06
	.zero		1


	//   ....[14]....
        /*0a30*/ 	.word	0x00000730
        /*0a34*/ 	.word	0x000000ff
        /*0a38*/ 	.word	0x00034890
        /*0a3c*/ 	.short	0x0100
        /*0a3e*/ 	.byte	0x08
	.zero		1


	//   ....[15]....
        /*0a40*/ 	.word	0x00000740
        /*0a44*/ 	.word	0x000000ff
        /*0a48*/ 	.word	0x000348a0
        /*0a4c*/ 	.short	0x0100
        /*0a4e*/ 	.byte	0x08
	.zero		1


	//   ....[16]....
        /*0a50*/ 	.word	0x00000750
        /*0a54*/ 	.word	0x000000ff
        /*0a58*/ 	.word	0x00034898
        /*0a5c*/ 	.short	0x0100
        /*0a5e*/ 	.byte	0x08
	.zero		1


	//   ....[17]....
        /*0a60*/ 	.word	0x00000760
        /*0a64*/ 	.word	0x000000ff
        /*0a68*/ 	.word	0x000348a8
        /*0a6c*/ 	.short	0x0100
        /*0a6e*/ 	.byte	0x08
	.zero		1


	//   ....[18]....
        /*0a70*/ 	.word	0x00000890
        /*0a74*/ 	.word	0x000000ff
        /*0a78*/ 	.word	0x000348b0
        /*0a7c*/ 	.short	0x0100
        /*0a7e*/ 	.byte	0x08
	.zero		1


	//   ....[19]....
        /*0a80*/ 	.word	0x000008a0
        /*0a84*/ 	.word	0x000000ff
        /*0a88*/ 	.word	0x000348c0
        /*0a8c*/ 	.short	0x0100
        /*0a8e*/ 	.byte	0x08
	.zero		1


	//   ....[20]....
        /*0a90*/ 	.word	0x000008b0
        /*0a94*/ 	.word	0x000000ff
        /*0a98*/ 	.word	0x000348b8
        /*0a9c*/ 	.short	0x0100
        /*0a9e*/ 	.byte	0x08
	.zero		1


	//   ....[21]....
        /*0aa0*/ 	.word	0x000008c0
        /*0aa4*/ 	.word	0x000000ff
        /*0aa8*/ 	.word	0x000348c8
        /*0aac*/ 	.short	0x0100
        /*0aae*/ 	.byte	0x08
	.zero		1


	//   ....[22]....
        /*0ab0*/ 	.word	0x00001700
        /*0ab4*/ 	.word	0x000000ff
        /*0ab8*/ 	.word	0x00034800
        /*0abc*/ 	.short	0x010a
        /*0abe*/ 	.byte	0x25
	.zero		1


	//   ....[23]....
        /*0ac0*/ 	.word	0x00001780
        /*0ac4*/ 	.word	0x00000002
        /*0ac8*/ 	.word	0x00034830
        /*0acc*/ 	.short	0x010a
        /*0ace*/ 	.byte	0x3f
	.zero		1


	//   ....[24]....
        /*0ad0*/ 	.word	0x000017e0
        /*0ad4*/ 	.word	0x00000002
        /*0ad8*/ 	.word	0x00034830
        /*0adc*/ 	.short	0x010a
        /*0ade*/ 	.byte	0x3f
	.zero		1


	//   ....[25]....
        /*0ae0*/ 	.word	0x00002020
        /*0ae4*/ 	.word	0x00000002
        /*0ae8*/ 	.word	0x00000000
        /*0aec*/ 	.short	0x0101
        /*0aee*/ 	.byte	0x3f
	.zero		1


	//   ....[26]....
        /*0af0*/ 	.word	0x00003d90
        /*0af4*/ 	.word	0x000000ff
        /*0af8*/ 	.word	0x00034830
        /*0afc*/ 	.short	0x010a
        /*0afe*/ 	.byte	0x3a
	.zero		1


	//   ....[27]....
        /*0b00*/ 	.word	0x00003dd0
        /*0b04*/ 	.word	0x000000ff
        /*0b08*/ 	.word	0x00034830
        /*0b0c*/ 	.short	0x010a
        /*0b0e*/ 	.byte	0x3a
	.zero		1


	//   ....[28]....
        /*0b10*/ 	.word	0x00004600
        /*0b14*/ 	.word	0x000000ff
        /*0b18*/ 	.word	0x00034850
        /*0b1c*/ 	.short	0x010a
        /*0b1e*/ 	.byte	0x07
	.zero		1


	//   ....[29]....
        /*0b20*/ 	.word	0x00004640
        /*0b24*/ 	.word	0x000000ff
        /*0b28*/ 	.word	0x00034850
        /*0b2c*/ 	.short	0x010a
        /*0b2e*/ 	.byte	0x07
	.zero		1


	//   ....[30]....
        /*0b30*/ 	.word	0x00006000
        /*0b34*/ 	.word	0x00000008
        /*0b38*/ 	.word	0x00000000
        /*0b3c*/ 	.short	0x0101
        /*0b3e*/ 	.byte	0x3f
	.zero		1


	//   ....[31]....
        /*0b40*/ 	.word	0x00006060
        /*0b44*/ 	.word	0x00000008
        /*0b48*/ 	.word	0x00000000
        /*0b4c*/ 	.short	0x0101
        /*0b4e*/ 	.byte	0x3f
	.zero		1


	//   ....[32]....
        /*0b50*/ 	.word	0x00006760
        /*0b54*/ 	.word	0x000000ff
        /*0b58*/ 	.word	0x00034830
        /*0b5c*/ 	.short	0x010a
        /*0b5e*/ 	.byte	0x06
	.zero		1


	//   ....[33]....
        /*0b60*/ 	.word	0x000067a0
        /*0b64*/ 	.word	0x000000ff
        /*0b68*/ 	.word	0x00034830
        /*0b6c*/ 	.short	0x010a
        /*0b6e*/ 	.byte	0x06
	.zero		1


	//   ....[34]....
        /*0b70*/ 	.word	0x00006fd0
        /*0b74*/ 	.word	0x000000ff
        /*0b78*/ 	.word	0x00034850
        /*0b7c*/ 	.short	0x010a
        /*0b7e*/ 	.byte	0x07
	.zero		1


	//   ....[35]....
        /*0b80*/ 	.word	0x00007010
        /*0b84*/ 	.word	0x000000ff
        /*0b88*/ 	.word	0x00034850
        /*0b8c*/ 	.short	0x010a
        /*0b8e*/ 	.byte	0x07
	.zero		1


	//   ....[36]....
        /*0b90*/ 	.word	0x000082a0
        /*0b94*/ 	.word	0x0000001b
        /*0b98*/ 	.word	0x00000000
        /*0b9c*/ 	.short	0x0101
        /*0b9e*/ 	.byte	0x3f
	.zero		1


	//   ....[37]....
        /*0ba0*/ 	.word	0x00008330
        /*0ba4*/ 	.word	0x0000001f
        /*0ba8*/ 	.word	0x00000000
        /*0bac*/ 	.short	0x0101
        /*0bae*/ 	.byte	0x3f
	.zero		1


	//   ....[38]....
        /*0bb0*/ 	.word	0x00008b70
        /*0bb4*/ 	.word	0x000000ff
        /*0bb8*/ 	.word	0x00034850
        /*0bbc*/ 	.short	0x010a
        /*0bbe*/ 	.byte	0x05
	.zero		1


	//   ....[39]....
        /*0bc0*/ 	.word	0x00008bb0
        /*0bc4*/ 	.word	0x000000ff
        /*0bc8*/ 	.word	0x00034850
        /*0bcc*/ 	.short	0x010a
        /*0bce*/ 	.byte	0x05
	.zero		1


	//   ....[40]....
        /*0bd0*/ 	.word	0x000090d0
        /*0bd4*/ 	.word	0x00000000
        /*0bd8*/ 	.word	0x00000000
        /*0bdc*/ 	.short	0x0101
        /*0bde*/ 	.byte	0x3f
	.zero		1


	//   ....[41]....
        /*0be0*/ 	.word	0x0000a5b0
        /*0be4*/ 	.word	0x00000000
        /*0be8*/ 	.word	0x00000000
        /*0bec*/ 	.short	0x0101
        /*0bee*/ 	.byte	0x3f
	.zero		1


	//   ....[42]....
        /*0bf0*/ 	.word	0x0000d080
        /*0bf4*/ 	.word	0x00000000
        /*0bf8*/ 	.word	0x00034840
        /*0bfc*/ 	.short	0x010a
        /*0bfe*/ 	.byte	0x3f
	.zero		1


	//   ....[43]....
        /*0c00*/ 	.word	0x0000e0b0
        /*0c04*/ 	.word	0x00000009
        /*0c08*/ 	.word	0x00034800
        /*0c0c*/ 	.short	0x0107
        /*0c0e*/ 	.byte	0x3f
	.zero		1


	//   ....[44]....
        /*0c10*/ 	.word	0x0000e1c0
        /*0c14*/ 	.word	0x00000002
        /*0c18*/ 	.word	0x00034800
        /*0c1c*/ 	.short	0x0101
        /*0c1e*/ 	.byte	0x3f
	.zero		1


	//   ....[45]....
        /*0c20*/ 	.word	0x0000e1e0
        /*0c24*/ 	.word	0x00000002
        /*0c28*/ 	.word	0x00034820
        /*0c2c*/ 	.short	0x010a
        /*0c2e*/ 	.byte	0x3f
	.zero		1


	//   ....[46]....
        /*0c30*/ 	.word	0x0000e540
        /*0c34*/ 	.word	0x00000002
        /*0c38*/ 	.word	0x00034840
        /*0c3c*/ 	.short	0x010a
        /*0c3e*/ 	.byte	0x3f
	.zero		1


	//   ....[47]....
        /*0c40*/ 	.word	0x0000e9f0
        /*0c44*/ 	.word	0x00000002
        /*0c48*/ 	.word	0x00000060
        /*0c4c*/ 	.short	0x010a
        /*0c4e*/ 	.byte	0x3f
	.zero		1


	//   ....[48]....
        /*0c50*/ 	.word	0x0000f0c0
        /*0c54*/ 	.word	0x00000003
        /*0c58*/ 	.word	0x00034840
        /*0c5c*/ 	.short	0x010a
        /*0c5e*/ 	.byte	0x3f
	.zero		1


	//   ....[49]....
        /*0c60*/ 	.word	0x0000f570
        /*0c64*/ 	.word	0x00000002
        /*0c68*/ 	.word	0x00000060
        /*0c6c*/ 	.short	0x010a
        /*0c6e*/ 	.byte	0x3f
	.zero		1


	//   ....[50]....
        /*0c70*/ 	.word	0x0000fb90
        /*0c74*/ 	.word	0x00000002
        /*0c78*/ 	.word	0x00034840
        /*0c7c*/ 	.short	0x010a
        /*0c7e*/ 	.byte	0x3f
	.zero		1


	//   ....[51]....
        /*0c80*/ 	.word	0x00010040
        /*0c84*/ 	.word	0x00000002
        /*0c88*/ 	.word	0x00000060
        /*0c8c*/ 	.short	0x010a
        /*0c8e*/ 	.byte	0x3f
	.zero		1


	//   ....[52]....
        /*0c90*/ 	.word	0x000105f0
        /*0c94*/ 	.word	0x00000000
        /*0c98*/ 	.word	0x00034860
        /*0c9c*/ 	.short	0x010a
        /*0c9e*/ 	.byte	0x3f
	.zero		1


	//   ....[53]....
        /*0ca0*/ 	.word	0x00011710
        /*0ca4*/ 	.word	0x00000000
        /*0ca8*/ 	.word	0x00034820
        /*0cac*/ 	.short	0x010a
        /*0cae*/ 	.byte	0x3f
	.zero		1


	//   ....[54]....
        /*0cb0*/ 	.word	0x000118d0
        /*0cb4*/ 	.word	0x00000006
        /*0cb8*/ 	.word	0x00000000
        /*0cbc*/ 	.short	0x010a
        /*0cbe*/ 	.byte	0x3f
	.zero		1


	//   ....[55]....
        /*0cc0*/ 	.word	0x00011940
        /*0cc4*/ 	.word	0x00000007
        /*0cc8*/ 	.word	0x00000000
        /*0ccc*/ 	.short	0x010a
        /*0cce*/ 	.byte	0x3f
	.zero		1


	//   ....[56]....
        /*0cd0*/ 	.word	0x000119b0
        /*0cd4*/ 	.word	0x00000004
        /*0cd8*/ 	.word	0x00000000
        /*0cdc*/ 	.short	0x010a
        /*0cde*/ 	.byte	0x3f
	.zero		1


	//   ....[57]....
        /*0ce0*/ 	.word	0x000119e0
        /*0ce4*/ 	.word	0x00000003
        /*0ce8*/ 	.word	0x00000000
        /*0cec*/ 	.short	0x010a
        /*0cee*/ 	.byte	0x3f
	.zero		1


	//   ....[58]....
        /*0cf0*/ 	.word	0x00011a50
        /*0cf4*/ 	.word	0x00000003
        /*0cf8*/ 	.word	0x00034800
        /*0cfc*/ 	.short	0x010a
        /*0cfe*/ 	.byte	0x3f
	.zero		1


	//   ....[59]....
        /*0d00*/ 	.word	0x00011aa0
        /*0d04*/ 	.word	0x00000002
        /*0d08*/ 	.word	0x00034830
        /*0d0c*/ 	.short	0x010a
        /*0d0e*/ 	.byte	0x3f
	.zero		1


	//   ....[60]....
        /*0d10*/ 	.word	0x00011b00
        /*0d14*/ 	.word	0x00000007
        /*0d18*/ 	.word	0x00034830
        /*0d1c*/ 	.short	0x010a
        /*0d1e*/ 	.byte	0x3f
	.zero		1


	//   ....[61]....
        /*0d20*/ 	.word	0x00011b60
        /*0d24*/ 	.word	0x00000003
        /*0d28*/ 	.word	0x00034850
        /*0d2c*/ 	.short	0x010a
        /*0d2e*/ 	.byte	0x3f
	.zero		1


	//   ....[62]....
        /*0d30*/ 	.word	0x00011bc0
        /*0d34*/ 	.word	0x00000007
        /*0d38*/ 	.word	0x00034830
        /*0d3c*/ 	.short	0x010a
        /*0d3e*/ 	.byte	0x3f
	.zero		1


	//   ....[63]....
        /*0d40*/ 	.word	0x00011c20
        /*0d44*/ 	.word	0x00000003
        /*0d48*/ 	.word	0x00034850
        /*0d4c*/ 	.short	0x010a
        /*0d4e*/ 	.byte	0x3f
	.zero		1


	//   ....[64]....
        /*0d50*/ 	.word	0x00011c80
        /*0d54*/ 	.word	0x00000003
        /*0d58*/ 	.word	0x00034850
        /*0d5c*/ 	.short	0x010a
        /*0d5e*/ 	.byte	0x3f
	.zero		1


	//   ....[65]....
        /*0d60*/ 	.word	0x00011e20
        /*0d64*/ 	.word	0x00000000
        /*0d68*/ 	.word	0x00034840
        /*0d6c*/ 	.short	0x010a
        /*0d6e*/ 	.byte	0x3f
	.zero		1


	//   ....[66]....
        /*0d70*/ 	.word	0x00012a00
        /*0d74*/ 	.word	0x00000002
        /*0d78*/ 	.word	0x00034820
        /*0d7c*/ 	.short	0x010a
        /*0d7e*/ 	.byte	0x3f
	.zero		1


	//   ....[67]....
        /*0d80*/ 	.word	0x00012a50
        /*0d84*/ 	.word	0x00000002
        /*0d88*/ 	.word	0x00034840
        /*0d8c*/ 	.short	0x010a
        /*0d8e*/ 	.byte	0x3f
	.zero		1


	//   ....[68]....
        /*0d90*/ 	.word	0x00012aa0
        /*0d94*/ 	.word	0x00000002
        /*0d98*/ 	.word	0x00000060
        /*0d9c*/ 	.short	0x010a
        /*0d9e*/ 	.byte	0x3f
	.zero		1


	//   ....[69]....
        /*0da0*/ 	.word	0x00012af0
        /*0da4*/ 	.word	0x00000003
        /*0da8*/ 	.word	0x00034840
        /*0dac*/ 	.short	0x010a
        /*0dae*/ 	.byte	0x3f
	.zero		1


	//   ....[70]....
        /*0db0*/ 	.word	0x00012b40
        /*0db4*/ 	.word	0x00000002
        /*0db8*/ 	.word	0x00000060
        /*0dbc*/ 	.short	0x010a
        /*0dbe*/ 	.byte	0x3f
	.zero		1


	//   ....[71]....
        /*0dc0*/ 	.word	0x00012b90
        /*0dc4*/ 	.word	0x00000002
        /*0dc8*/ 	.word	0x00034840
        /*0dcc*/ 	.short	0x010a
        /*0dce*/ 	.byte	0x3f
	.zero		1


	//   ....[72]....
        /*0dd0*/ 	.word	0x00012be0
        /*0dd4*/ 	.word	0x00000002
        /*0dd8*/ 	.word	0x00000060
        /*0ddc*/ 	.short	0x010a
        /*0dde*/ 	.byte	0x3f
	.zero		1


	//   ....[73]....
        /*0de0*/ 	.word	0x00012c30
        /*0de4*/ 	.word	0x00000000
        /*0de8*/ 	.word	0x00034860
        /*0dec*/ 	.short	0x010a
        /*0dee*/ 	.byte	0x3f
	.zero		1


	//   ....[74]....
        /*0df0*/ 	.word	0x00013630
        /*0df4*/ 	.word	0x00000000
        /*0df8*/ 	.word	0x00034820
        /*0dfc*/ 	.short	0x010a
        /*0dfe*/ 	.byte	0x3f
	.zero		1


	//   ....[75]....
        /*0e00*/ 	.word	0x000137d0
        /*0e04*/ 	.word	0x00000006
        /*0e08*/ 	.word	0x00000000
        /*0e0c*/ 	.short	0x010a
        /*0e0e*/ 	.byte	0x3f
	.zero		1


	//   ....[76]....
        /*0e10*/ 	.word	0x00013820
        /*0e14*/ 	.word	0x00000007
        /*0e18*/ 	.word	0x00000000
        /*0e1c*/ 	.short	0x010a
        /*0e1e*/ 	.byte	0x3f
	.zero		1


	//   ....[77]....
        /*0e20*/ 	.word	0x00013870
        /*0e24*/ 	.word	0x00000004
        /*0e28*/ 	.word	0x00000000
        /*0e2c*/ 	.short	0x010a
        /*0e2e*/ 	.byte	0x3f
	.zero		1


	//----- nvinfo : EIATTR_NUM_MBARRIERS
	.align		4
.L_335:
        /*0e30*/ 	.byte	0x03, 0x38
        /*0e32*/ 	.short	0x0016


	//----- nvinfo : EIATTR_EXIT_INSTR_OFFSETS
	.align		4
        /*0e34*/ 	.byte	0x04, 0x1c
        /*0e36*/ 	.short	(.L_337 - .L_336)


	//   ....[0]....
.L_336:
        /*0e38*/ 	.word	0x00000a30


	//   ....[1]....
        /*0e3c*/ 	.word	0x0000b460


	//   ....[2]....
        /*0e40*/ 	.word	0x00011a30


	//----- nvinfo : EIATTR_MAX_THREADS
	.align		4
.L_337:
        /*0e44*/ 	.byte	0x04, 0x05
        /*0e46*/ 	.short	(.L_339 - .L_338)
.L_338:
        /*0e48*/ 	.word	0x00000180
        /*0e4c*/ 	.word	0x00000001
        /*0e50*/ 	.word	0x00000001


	//----- nvinfo : EIATTR_CRS_STACK_SIZE
	.align		4
.L_339:
        /*0e54*/ 	.byte	0x04, 0x1e
        /*0e56*/ 	.short	(.L_341 - .L_340)
.L_340:
        /*0e58*/ 	.word	0x00000000


	//----- nvinfo : EIATTR_CBANK_PARAM_SIZE
	.align		4
.L_341:
        /*0e5c*/ 	.byte	0x03, 0x19
        /*0e5e*/ 	.short	0x0af0


	//----- nvinfo : EIATTR_PARAM_CBANK
	.align		4
        /*0e60*/ 	.byte	0x04, 0x0a
        /*0e62*/ 	.short	(.L_343 - .L_342)
	.align		4
.L_342:
        /*0e64*/ 	.word	index@(.nv.constant0._ZN7cutlass13device_kernelIN5flash11enable_sm90INS1_16FlashAttnFwdSm90INS1_25CollectiveMainloopFwdSm90ILi2EN4cute5tupleIJNS5_1CILi1EEES8_S8_EEENS6_IJNS7_ILi128EEESA_NS7_ILi192EEEEEELi128ENS_6half_tEfNS_4arch4Sm90ELb1ELb0ELb0ELb1ELb0ELb0ELb0ELb1ELb1ELb1ELb0ELb0EEENS1_21CollectiveEpilogueFwdINS6_IJSA_SA_SA_EEES9_SD_SF_Li256ELb1ELb1ELb0ELb0EEENS1_36VarlenDynamicPersistentTileSchedulerILi128ELi128ELi256ELi128ELb0ELb1ELb1ELb1ELb1ELb1EEEEEEEEEvNT_6ParamsE)
        /*0e68*/ 	.short	0x0210
        /*0e6a*/ 	.short	0x0af0


	//----- nvinfo : EIATTR_SW_WAR
	.align		4
.L_343:
        /*0e6c*/ 	.byte	0x04, 0x36
        /*0e6e*/ 	.short	(.L_345 - .L_344)
.L_344:
        /*0e70*/ 	.word	0x00000008
.L_345:


//--------------------- .nv.info._ZN7cutlass13device_kernelIN5flash11enable_sm90INS1_16FlashAttnFwdSm90INS1_25CollectiveMainloopFwdSm90ILi2EN4cute5tupleIJNS5_1CILi1EEES8_S8_EEENS6_IJNS7_ILi128EEESA_NS7_ILi192EEEEEELi128ENS_6half_tEfNS_4arch4Sm90ELb1ELb0ELb0ELb1ELb0ELb1ELb0ELb1ELb1ELb1ELb0ELb0EEENS1_21CollectiveEpilogueFwdINS6_IJSA_SA_SA_EEES9_SD_SF_Li256ELb1ELb1ELb0ELb0EEENS1_36VarlenDynamicPersistentTileSchedulerILi128ELi128ELi256ELi128ELb0ELb1ELb1ELb1ELb1ELb1EEEEEEEEEvNT_6ParamsE --------------------------
	.section	.nv.info._ZN7cutlass13device_kernelIN5flash11enable_sm90INS1_16FlashAttnFwdSm90INS1_25CollectiveMainloopFwdSm90ILi2EN4cute5tupleIJNS5_1CILi1EEES8_S8_EEENS6_IJNS7_ILi128EEESA_NS7_ILi192EEEEEELi128ENS_6half_tEfNS_4arch4Sm90ELb1ELb0ELb0ELb1ELb0ELb1ELb0ELb1ELb1ELb1ELb0ELb0EEENS1_21CollectiveEpilogueFwdINS6_IJSA_SA_SA_EEES9_SD_SF_Li256ELb1ELb1ELb0ELb0EEENS1_36VarlenDynamicPersistentTileSchedulerILi128ELi128ELi256ELi128ELb0ELb1ELb1ELb1ELb1ELb1EEEEEEEEEvNT_6ParamsE,"",@"SHT_CUDA_INFO"
	.sectionflags	@""
	.align	4


	//----- nvinfo : EIATTR_CUDA_API_VERSION
	.align		4
        /*0000*/ 	.byte	0x04, 0x37
        /*0002*/ 	.short	(.L_347 - .L_346)
.L_346:
        /*0004*/ 	.word	0x00000082


	//----- nvinfo : EIATTR_KPARAM_INFO
	.align		4
.L_347:
        /*0008*/ 	.byte	0x04, 0x17
        /*000a*/ 	.short	(.L_349 - .L_348)
.L_348:
        /*000c*/ 	.word	0x00000000
        /*0010*/ 	.short	0x0000
        /*0012*/ 	.short	0x0070
        /*0014*/ 	.byte	0x00, 0xf0, 0x01, 0x2a


	//----- nvinfo : EIATTR_SPARSE_MMA_MASK
	.align		4
.L_349:
        /*0018*/ 	.byte	0x03, 0x50
        /*001a*/ 	.short	0x0000


	//----- nvinfo : EIATTR_MAXREG_COUNT
	.align		4
        /*001c*/ 	.byte	0x03, 0x1b
        /*001e*/ 	.short	0x00a8


	//----- nvinfo : EIATTR_NUM_BARRIERS
	.align		4
        /*0020*/ 	.byte	0x02, 0x4c
        /*0022*/ 	.byte	0x10
	.zero		1


	//----- nvinfo : EIATTR_EXTERNS
	.align		4
        /*0024*/ 	.byte	0x04, 0x0f
        /*0026*/ 	.short	(.L_351 - .L_350)


	//   ....[0]....
	.align		4
.L_350:
        /*0028*/ 	.word	index@(__assertfail)


	//----- nvinfo : EIATTR_ANNOTATIONS
	.align		4
.L_351:
        /*002c*/ 	.byte	0x04, 0x55
        /*002e*/ 	.short	(.L_353 - .L_352)


	//   ....[0]....
.L_352:
        /* <DEDUP_REMOVED lines=114> */


	//----- nvinfo : EIATTR_MERCURY_ISA_VERSION
	.align		4
.L_353:
        /*0740*/ 	.byte	0x03, 0x5f
        /*0742*/ 	.short	0x0101


	//----- nvinfo : EIATTR_UNUSED_LOAD_BYTE_OFFSET
	.align		4
        /*0744*/ 	.byte	0x04, 0x44
        /*0746*/ 	.short	(.L_355 - .L_354)


	//   ....[0]....
.L_354:
        /*0748*/ 	.word	0x00000ab0
        /*074c*/ 	.word	0x0000fff0


	//   ....[1]....
        /*0750*/ 	.word	0x0001a2e0
        /*0754*/ 	.word	0x0000fff0


	//----- nvinfo : EIATTR_INT_WARP_WIDE_INSTR_OFFSETS
	.align		4
.L_355:
        /*0758*/ 	.byte	0x04, 0x31
        /*075a*/ 	.short	(.L_357 - .L_356)


	//   ....[0]....
.L_356:
        /*075c*/ 	.word	0x00000190


	//   ....[1]....
        /*0760*/ 	.word	0x000001d0


	//   ....[2]....
        /*0764*/ 	.word	0x00000240


	//   ....[3]....
        /*0768*/ 	.word	0x0001ec30


	//   ....[4]....
        /*076c*/ 	.word	0x0001ecc0


	//   ....[5]....
        /*0770*/ 	.word	0x00022900


	//   ....[6]....
        /*0774*/ 	.word	0x00022960


	//----- nvinfo : EIATTR_COOP_GROUP_MASK_REGIDS
	.align		4
.L_357:
        /*0778*/ 	.byte	0x04, 0x29
        /*077a*/ 	.short	(.L_359 - .L_358)


	//   ....[0]....
.L_358:
        /*077c*/ 	.word	0xffffffff


	//   ....[1]....
        /*0780*/ 	.word	0xffffffff


	//   ....[2]....
        /*0784*/ 	.word	0xffffffff


	//   ....[3]....
        /*0788*/ 	.word	0xffffffff


	//   ....[4]....
        /*078c*/ 	.word	0xffffffff


	//   ....[5]....
        /*0790*/ 	.word	0xffffffff


	//   ....[6]....
        /*0794*/ 	.word	0xffffffff


	//   ....[7]....
        /*0798*/ 	.word	0xffffffff


	//   ....[8]....
        /*079c*/ 	.word	0xffffffff


	//   ....[9]....
        /*07a0*/ 	.word	0xffffffff


	//   ....[10]....
        /*07a4*/ 	.word	0xffffffff


	//   ....[11]....
        /*07a8*/ 	.word	0xffffffff


	//   ....[12]....
        /*07ac*/ 	.word	0xffffffff


	//   ....[13]....
        /*07b0*/ 	.word	0xffffffff


	//   ....[14]....
        /*07b4*/ 	.word	0xffffffff


	//   ....[15]....
        /*07b8*/ 	.word	0xffffffff


	//   ....[16]....
        /*07bc*/ 	.word	0xffffffff


	//   ....[17]....
        /*07c0*/ 	.word	0xffffffff


	//   ....[18]....
        /*07c4*/ 	.word	0xffffffff


	//   ....[19]....
        /*07c8*/ 	.word	0xffffffff


	//   ....[20]....
        /*07cc*/ 	.word	0xffffffff


	//   ....[21]....
        /*07d0*/ 	.word	0xffffffff


	//   ....[22]....
        /*07d4*/ 	.word	0xffffffff


	//   ....[23]....
        /*07d8*/ 	.word	0xffffffff


	//   ....[24]....
        /*07dc*/ 	.word	0xffffffff


	//   ....[25]....
        /*07e0*/ 	.word	0xffffffff


	//   ....[26]....
        /*07e4*/ 	.word	0xffffffff


	//   ....[27]....
        /*07e8*/ 	.word	0xffffffff


	//   ....[28]....
        /*07ec*/ 	.word	0xffffffff


	//   ....[29]....
        /*07f0*/ 	.word	0xffffffff


	//   ....[30]....
        /*07f4*/ 	.word	0xffffffff


	//   ....[31]....
        /*07f8*/ 	.word	0xffffffff


	//   ....[32]....
        /*07fc*/ 	.word	0xffffffff


	//   ....[33]....
        /*0800*/ 	.word	0xffffffff


	//   ....[34]....
        /*0804*/ 	.word	0xffffffff


	//   ....[35]....
        /*0808*/ 	.word	0xffffffff


	//   ....[36]....
        /*080c*/ 	.word	0xffffffff


	//   ....[37]....
        /*0810*/ 	.word	0xffffffff


	//   ....[38]....
        /*0814*/ 	.word	0xffffffff


	//   ....[39]....
        /*0818*/ 	.word	0xffffffff


	//   ....[40]....
        /*081c*/ 	.word	0xffffffff


	//   ....[41]....
        /*0820*/ 	.word	0xffffffff


	//   ....[42]....
        /*0824*/ 	.word	0xffffffff


	//   ....[43]....
        /*0828*/ 	.word	0xffffffff


	//   ....[44]....
        /*082c*/ 	.word	0xffffffff


	//   ....[45]....
        /*0830*/ 	.word	0xffffffff


	//   ....[46]....
        /*0834*/ 	.word	0xffffffff


	//   ....[47]....
        /*0838*/ 	.word	0xffffffff


	//   ....[48]....
        /*083c*/ 	.word	0xffffffff


	//   ....[49]....
        /*0840*/ 	.word	0xffffffff


	//   ....[50]....
        /*0844*/ 	.word	0xffffffff


	//   ....[51]....
        /*0848*/ 	.word	0xffffffff


	//   ....[52]....
        /*084c*/ 	.word	0xffffffff


	//   ....[53]....
        /*0850*/ 	.word	0xffffffff


	//   ....[54]....
        /*0854*/ 	.word	0xffffffff


	//   ....[55]....
        /*0858*/ 	.word	0xffffffff


	//   ....[56]....
        /*085c*/ 	.word	0xffffffff


	//   ....[57]....
        /*0860*/ 	.word	0xffffffff


	//   ....[58]....
        /*0864*/ 	.word	0xffffffff


	//   ....[59]....
        /*0868*/ 	.word	0xffffffff


	//   ....[60]....
        /*086c*/ 	.word	0xffffffff


	//   ....[61]....
        /*0870*/ 	.word	0xffffffff


	//   ....[62]....
        /*0874*/ 	.word	0xffffffff


	//   ....[63]....
        /*0878*/ 	.word	0xffffffff


	//   ....[64]....
        /*087c*/ 	.word	0xffffffff


	//   ....[65]....
        /*0880*/ 	.word	0xffffffff


	//   ....[66]....
        /*0884*/ 	.word	0xffffffff


	//   ....[67]....
        /*0888*/ 	.word	0xffffffff


	//   ....[68]....
        /*088c*/ 	.word	0xffffffff


	//   ....[69]....
        /*0890*/ 	.word	0xffffffff


	//   ....[70]....
        /*0894*/ 	.word	0xffffffff


	//   ....[71]....
        /*0898*/ 	.word	0xffffffff


	//   ....[72]....
        /*089c*/ 	.word	0xffffffff


	//   ....[73]....
        /*08a0*/ 	.word	0xffffffff


	//   ....[74]....
        /*08a4*/ 	.word	0xffffffff


	//   ....[75]....
        /*08a8*/ 	.word	0xffffffff


	//   ....[76]....
        /*08ac*/ 	.word	0xffffffff


	//   ....[77]....
        /*08b0*/ 	.word	0xffffffff


	//   ....[78]....
        /*08b4*/ 	.word	0xffffffff


	//   ....[79]....
        /*08b8*/ 	.word	0xffffffff


	//   ....[80]....
        /*08bc*/ 	.word	0xffffffff


	//   ....[81]....
        /*08c0*/ 	.word	0xffffffff


	//   ....[82]....
        /*08c4*/ 	.word	0xffffffff


	//   ....[83]....
        /*08c8*/ 	.word	0xffffffff


	//   ....[84]....
        /*08cc*/ 	.word	0xffffffff


	//   ....[85]....
        /*08d0*/ 	.word	0xffffffff


	//   ....[86]....
        /*08d4*/ 	.word	0xffffffff


	//   ....[87]....
        /*08d8*/ 	.word	0xffffffff


	//   ....[88]....
        /*08dc*/ 	.word	0xffffffff


	//   ....[89]....
        /*08e0*/ 	.word	0xffffffff


	//   ....[90]....
        /*08e4*/ 	.word	0xffffffff


	//   ....[91]....
        /*08e8*/ 	.word	0xffffffff


	//   ....[92]....
        /*08ec*/ 	.word	0xffffffff


	//   ....[93]....
        /*08f0*/ 	.word	0xffffffff


	//   ....[94]....
        /*08f4*/ 	.word	0xffffffff


	//   ....[95]....
        /*08f8*/ 	.word	0xffffffff


	//   ....[96]....
        /*08fc*/ 	.word	0xffffffff


	//   ....[97]....
        /*0900*/ 	.word	0xffffffff


	//   ....[98]....
        /*0904*/ 	.word	0xffffffff


	//   ....[99]....
        /*0908*/ 	.word	0xffffffff


	//   ....[100]....
        /*090c*/ 	.word	0xffffffff


	//   ....[101]....
        /*0910*/ 	.word	0xffffffff


	//   ....[102]....
        /*0914*/ 	.word	0xffffffff


	//   ....[103]....
        /*0918*/ 	.word	0xffffffff


	//   ....[104]....
        /*091c*/ 	.word	0xffffffff


	//   ....[105]....
        /*0920*/ 	.word	0xffffffff


	//   ....[106]....
        /*0924*/ 	.word	0xffffffff


	//   ....[107]....
        /*0928*/ 	.word	0xffffffff


	//   ....[108]....
        /*092c*/ 	.word	0xffffffff


	//   ....[109]....
        /*0930*/ 	.word	0xffffffff


	//   ....[110]....
        /*0934*/ 	.word	0xffffffff


	//   ....[111]....
        /*0938*/ 	.word	0xffffffff


	//   ....[112]....
        /*093c*/ 	.word	0xffffffff


	//   ....[113]....
        /*0940*/ 	.word	0xffffffff


	//   ....[114]....
        /*0944*/ 	.word	0xffffffff


	//   ....[115]....
        /*0948*/ 	.word	0xffffffff


	//   ....[116]....
        /*094c*/ 	.word	0x0500000f


	//   ....[117]....
        /*0950*/ 	.word	0x0500000f


	//   ....[118]....
        /*0954*/ 	.word	0x0500000f


	//   ....[119]....
        /*0958*/ 	.word	0x0500000f


	//   ....[120]....
        /*095c*/ 	.word	0x0500000f


	//   ....[121]....
        /*0960*/ 	.word	0x0500000f


	//   ....[122]....
        /*0964*/ 	.word	0x0500000f


	//   ....[123]....
        /*0968*/ 	.word	0x0500000f


	//   ....[124]....
        /*096c*/ 	.word	0x0500000f


	//   ....[125]....
        /*0970*/ 	.word	0x0500000f


	//   ....[126]....
        /*0974*/ 	.word	0x0500000f


	//   ....[127]....
        /*0978*/ 	.word	0x0500000f


	//   ....[128]....
        /*097c*/ 	.word	0x0500000f


	//   ....[129]....
        /*0980*/ 	.word	0x0500000f


	//   ....[130]....
        /*0984*/ 	.word	0x0500000f


	//   ....[131]....
        /*0988*/ 	.word	0x0500000f


	//   ....[132]....
        /*098c*/ 	.word	0x0500000f


	//   ....[133]....
        /*0990*/ 	.word	0x0500000f


	//   ....[134]....
        /*0994*/ 	.word	0x0500000f


	//   ....[135]....
        /*0998*/ 	.word	0x0500000f


	//   ....[136]....
        /*099c*/ 	.word	0x0500000f


	//   ....[137]....
        /*09a0*/ 	.word	0x0500000f


	//   ....[138]....
        /*09a4*/ 	.word	0x0500000f


	//   ....[139]....
        /*09a8*/ 	.word	0x0500000f


	//   ....[140]....
        /*09ac*/ 	.word	0x0500000f


	//   ....[141]....
        /*09b0*/ 	.word	0x0500000f


	//   ....[142]....
        /*09b4*/ 	.word	0x0500000f


	//   ....[143]....
        /*09b8*/ 	.word	0x0500000f


	//   ....[144]....
        /*09bc*/ 	.word	0x0500000f


	//   ....[145]....
        /*09c0*/ 	.word	0x0500000f


	//   ....[146]....
        /*09c4*/ 	.word	0x0500000f


	//   ....[147]....
        /*09c8*/ 	.word	0x0500000f


	//   ....[148]....
        /*09cc*/ 	.word	0x0500000f


	//   ....[149]....
        /*09d0*/ 	.word	0x0500000f


	//   ....[150]....
        /*09d4*/ 	.word	0x0500000f


	//   ....[151]....
        /*09d8*/ 	.word	0x0500000f


	//   ....[152]....
        /*09dc*/ 	.word	0x0500000f


	//   ....[153]....
        /*09e0*/ 	.word	0x0500000f


	//   ....[154]....
        /*09e4*/ 	.word	0x0500000f


	//   ....[155]....
        /*09e8*/ 	.word	0x0500000f


	//   ....[156]....
        /*09ec*/ 	.word	0x0500000f


	//   ....[157]....
        /*09f0*/ 	.word	0x0500000f


	//   ....[158]....
        /*09f4*/ 	.word	0x0500000f


	//   ....[159]....
        /*09f8*/ 	.word	0x0500000f


	//   ....[160]....
        /*09fc*/ 	.word	0x0500000f


	//   ....[161]....
        /*0a00*/ 	.word	0x0500000f


	//   ....[162]....
        /*0a04*/ 	.word	0x0500000f


	//   ....[163]....
        /*0a08*/ 	.word	0x0500000f


	//   ....[164]....
        /*0a0c*/ 	.word	0x0500000f


	//   ....[165]....
        /*0a10*/ 	.word	0x0500000f


	//   ....[166]....
        /*0a14*/ 	.word	0x0500000f


	//   ....[167]....
        /*0a18*/ 	.word	0x0500000f


	//----- nvinfo : EIATTR_COOP_GROUP_INSTR_OFFSETS
	.align		4
.L_359:
        /*0a1c*/ 	.byte	0x04, 0x28
        /*0a1e*/ 	.short	(.L_361 - .L_360)


	//   ....[0]....
.L_360:
        /*0a20*/ 	.word	0x00000060


	//   ....[1]....
        /*0a24*/ 	.word	0x000001a0


	//   ....[2]....
        /*0a28*/ 	.word	0x000001f0


	//   ....[3]....
        /*0a2c*/ 	.word	0x00000420


	//   ....[4]....
        /*0a30*/ 	.word	0x00000580


	//   ....[5]....
        /*0a34*/ 	.word	0x000006a0


	//   ....[6]....
        /*0a38*/ 	.word	0x00000800


	//   ....[7]....
        /*0a3c*/ 	.word	0x0000a760


	//   ....[8]....
        /*0a40*/ 	.word	0x0000ae40


	//   ....[9]....
        /*0a44*/ 	.word	0x0000ae50


	//   ....[10]....
        /*0a48*/ 	.word	0x0000ae60


	//   ....[11]....
        /*0a4c*/ 	.word	0x0000ae70


	//   ....[12]....
        /*0a50*/ 	.word	0x0000b640


	//   ....[13]....
        /*0a54*/ 	.word	0x0000b650


	//   ....[14]....
        /*0a58*/ 	.word	0x0000b660


	//   ....[15]....
        /*0a5c*/ 	.word	0x0000b670


	//   ....[16]....
        /*0a60*/ 	.word	0x0000e3d0


	//   ....[17]....
        /*0a64*/ 	.word	0x0000e3e0


	//   ....[18]....
        /*0a68*/ 	.word	0x0000e3f0


	//   ....[19]....
        /*0a6c*/ 	.word	0x0000e400


	//   ....[20]....
        /*0a70*/ 	.word	0x0000e9f0


	//   ....[21]....
        /*0a74*/ 	.word	0x0000ea00


	//   ....[22]....
        /*0a78*/ 	.word	0x0000ea10


	//   ....[23]....
        /*0a7c*/ 	.word	0x0000ea20


	//   ....[24]....
        /*0a80*/ 	.word	0x00012130


	//   ....[25]....
        /*0a84*/ 	.word	0x000128a0


	//   ....[26]....
        /*0a88*/ 	.word	0x00012900


	//   ....[27]....
        /*0a8c*/ 	.word	0x000129a0


	//   ....[28]....
        /*0a90*/ 	.word	0x000132f0


	//   ....[29]....
        /*0a94*/ 	.word	0x00013350


	//   ....[30]....
        /*0a98*/ 	.word	0x00014ee0


	//   ....[31]....
        /*0a9c*/ 	.word	0x000155f0


	//   ....[32]....
        /*0aa0*/ 	.word	0x000156b0


	//   ....[33]....
        /*0aa4*/ 	.word	0x000156d0


	//   ....[34]....
        /*0aa8*/ 	.word	0x00016000


	//   ....[35]....
        /*0aac*/ 	.word	0x000160e0


	//   ....[36]....
        /*0ab0*/ 	.word	0x00018040


	//   ....[37]....
        /*0ab4*/ 	.word	0x00018070


	//   ....[38]....
        /*0ab8*/ 	.word	0x000185a0


	//   ....[39]....
        /*0abc*/ 	.word	0x00018600


	//   ....[40]....
        /*0ac0*/ 	.word	0x00019c90


	//   ....[41]....
        /*0ac4*/ 	.word	0x00019ca0


	//   ....[42]....
        /*0ac8*/ 	.word	0x00019cf0


	//   ....[43]....
        /*0acc*/ 	.word	0x00019d00


	//   ....[44]....
        /*0ad0*/ 	.word	0x0001ad40


	//   ....[45]....
        /*0ad4*/ 	.word	0x0001ad80


	//   ....[46]....
        /*0ad8*/ 	.word	0x0001adc0


	//   ....[47]....
        /*0adc*/ 	.word	0x0001adf0


	//   ....[48]....
        /*0ae0*/ 	.word	0x0001b370


	//   ....[49]....
        /*0ae4*/ 	.word	0x0001b380


	//   ....[50]....
        /*0ae8*/ 	.word	0x0001b440


	//   ....[51]....
        /*0aec*/ 	.word	0x0001b460


	//   ....[52]....
        /*0af0*/ 	.word	0x0001b520


	//   ....[53]....
        /*0af4*/ 	.word	0x0001b540


	//   ....[54]....
        /*0af8*/ 	.word	0x0001b610


	//   ....[55]....
        /*0afc*/ 	.word	0x0001b630


	//   ....[56]....
        /*0b00*/ 	.word	0x0001be30


	//   ....[57]....
        /*0b04*/ 	.word	0x0001be50


	//   ....[58]....
        /*0b08*/ 	.word	0x0001bf10


	//   ....[59]....
        /*0b0c*/ 	.word	0x0001bf30


	//   ....[60]....
        /*0b10*/ 	.word	0x0001bff0


	//   ....[61]....
        /*0b14*/ 	.word	0x0001c010


	//   ....[62]....
        /*0b18*/ 	.word	0x0001c0e0


	//   ....[63]....
        /*0b1c*/ 	.word	0x0001c100


	//   ....[64]....
        /*0b20*/ 	.word	0x0001c250


	//   ....[65]....
        /*0b24*/ 	.word	0x0001c420


	//   ....[66]....
        /*0b28*/ 	.word	0x0001c450


	//   ....[67]....
        /*0b2c*/ 	.word	0x0001c480


	//   ....[68]....
        /*0b30*/ 	.word	0x0001c4b0


	//   ....[69]....
        /*0b34*/ 	.word	0x0001c4e0


	//   ....[70]....
        /*0b38*/ 	.word	0x0001c510


	//   ....[71]....
        /*0b3c*/ 	.word	0x0001c680


	//   ....[72]....
        /*0b40*/ 	.word	0x0001c6b0


	//   ....[73]....
        /*0b44*/ 	.word	0x0001c6e0


	//   ....[74]....
        /*0b48*/ 	.word	0x0001c710


	//   ....[75]....
        /*0b4c*/ 	.word	0x0001c740


	//   ....[76]....
        /*0b50*/ 	.word	0x0001c770


	//   ....[77]....
        /*0b54*/ 	.word	0x0001c810


	//   ....[78]....
        /*0b58*/ 	.word	0x0001c870


	//   ....[79]....
        /*0b5c*/ 	.word	0x0001c900


	//   ....[80]....
        /*0b60*/ 	.word	0x0001d740


	//   ....[81]....
        /*0b64*/ 	.word	0x0001f230


	//   ....[82]....
        /*0b68*/ 	.word	0x0001ff00


	//   ....[83]....
        /*0b6c*/ 	.word	0x0001ff20


	//   ....[84]....
        /*0b70*/ 	.word	0x0001ff40


	//   ....[85]....
        /*0b74*/ 	.word	0x0001ff60


	//   ....[86]....
        /*0b78*/ 	.word	0x00020040


	//   ....[87]....
        /*0b7c*/ 	.word	0x000200a0


	//   ....[88]....
        /*0b80*/ 	.word	0x000200d0


	//   ....[89]....
        /*0b84*/ 	.word	0x00020150


	//   ....[90]....
        /*0b88*/ 	.word	0x00020180


	//   ....[91]....
        /*0b8c*/ 	.word	0x00020210


	//   ....[92]....
        /*0b90*/ 	.word	0x00020240


	//   ....[93]....
        /*0b94*/ 	.word	0x000202d0


	//   ....[94]....
        /*0b98*/ 	.word	0x00020300


	//   ....[95]....
        /*0b9c*/ 	.word	0x00020390


	//   ....[96]....
        /*0ba0*/ 	.word	0x000203a0


	//   ....[97]....
        /*0ba4*/ 	.word	0x00020430


	//   ....[98]....
        /*0ba8*/ 	.word	0x00023020


	//   ....[99]....
        /*0bac*/ 	.word	0x00023080


	//   ....[100]....
        /*0bb0*/ 	.word	0x000230b0


	//   ....[101]....
        /*0bb4*/ 	.word	0x000230c0


	//   ....[102]....
        /*0bb8*/ 	.word	0x000230f0


	//   ....[103]....
        /*0bbc*/ 	.word	0x00023120


	//   ....[104]....
        /*0bc0*/ 	.word	0x00023150


	//   ....[105]....
        /*0bc4*/ 	.word	0x00023180


	//   ....[106]....
        /*0bc8*/ 	.word	0x00023300


	//   ....[107]....
        /*0bcc*/ 	.word	0x00023330


	//   ....[108]....
        /*0bd0*/ 	.word	0x00023360


	//   ....[109]....
        /*0bd4*/ 	.word	0x00023390


	//   ....[110]....
        /*0bd8*/ 	.word	0x000233c0


	//   ....[111]....
        /*0bdc*/ 	.word	0x000233f0


	//   ....[112]....
        /*0be0*/ 	.word	0x000234b0


	//   ....[113]....
        /*0be4*/ 	.word	0x000234d0


	//   ....[114]....
        /*0be8*/ 	.word	0x00023540


	//   ....[115]....
        /*0bec*/ 	.word	0x00023c10


	//   ....[116]....
        /*0bf0*/ 	.word	0x00024070


	//   ....[117]....
        /*0bf4*/ 	.word	0x00024100


	//   ....[118]....
        /*0bf8*/ 	.word	0x00024150


	//   ....[119]....
        /*0bfc*/ 	.word	0x000241a0


	//   ....[120]....
        /*0c00*/ 	.word	0x00024230


	//   ....[121]....
        /*0c04*/ 	.word	0x000242c0


	//   ....[122]....
        /*0c08*/ 	.word	0x00024310


	//   ....[123]....
        /*0c0c*/ 	.word	0x00024360


	//   ....[124]....
        /*0c10*/ 	.word	0x00024450


	//   ....[125]....
        /*0c14*/ 	.word	0x000244e0


	//   ....[126]....
        /*0c18*/ 	.word	0x00024530


	//   ....[127]....
        /*0c1c*/ 	.word	0x00024580


	//   ....[128]....
        /*0c20*/ 	.word	0x00024630


	//   ....[129]....
        /*0c24*/ 	.word	0x000246c0


	//   ....[130]....
        /*0c28*/ 	.word	0x00024720


	//   ....[131]....
        /*0c2c*/ 	.word	0x00024780


	//   ....[132]....
        /*0c30*/ 	.word	0x00024a70


	//   ....[133]....
        /*0c34*/ 	.word	0x00024d60


	//   ....[134]....
        /*0c38*/ 	.word	0x00024ed0


	//   ....[135]....
        /*0c3c*/ 	.word	0x00024f20


	//   ....[136]....
        /*0c40*/ 	.word	0x00024f80


	//   ....[137]....
        /*0c44*/ 	.word	0x00025020


	//   ....[138]....
        /*0c48*/ 	.word	0x000250d0


	//   ....[139]....
        /*0c4c*/ 	.word	0x000251f0


	//   ....[140]....
        /*0c50*/ 	.word	0x000252d0


	//   ....[141]....
        /*0c54*/ 	.word	0x00025360


	//   ....[142]....
        /*0c58*/ 	.word	0x00025440


	//   ....[143]....
        /*0c5c*/ 	.word	0x000254d0


	//   ....[144]....
        /*0c60*/ 	.word	0x000255c0


	//   ....[145]....
        /*0c64*/ 	.word	0x00025650


	//   ....[146]....
        /*0c68*/ 	.word	0x00025740


	//   ....[147]....
        /*0c6c*/ 	.word	0x000257d0


	//   ....[148]....
        /*0c70*/ 	.word	0x000258b0


	//   ....[149]....
        /*0c74*/ 	.word	0x000259c0


	//   ....[150]....
        /*0c78*/ 	.word	0x00025cf0


	//   ....[151]....
        /*0c7c*/ 	.word	0x00025d90


	//   ....[152]....
        /*0c80*/ 	.word	0x00025eb0


	//   ....[153]....
        /*0c84*/ 	.word	0x00025f30


	//   ....[154]....
        /*0c88*/ 	.word	0x00025fb0


	//   ....[155]....
        /*0c8c*/ 	.word	0x00026030


	//   ....[156]....
        /*0c90*/ 	.word	0x000260b0


	//   ....[157]....
        /*0c94*/ 	.word	0x00026140


	//   ....[158]....
        /*0c98*/ 	.word	0x000261e0


	//   ....[159]....
        /*0c9c*/ 	.word	0x00026290


	//   ....[160]....
        /*0ca0*/ 	.word	0x00026310


	//   ....[161]....
        /*0ca4*/ 	.word	0x00026390


	//   ....[162]....
        /*0ca8*/ 	.word	0x00026410


	//   ....[163]....
        /*0cac*/ 	.word	0x000264a0


	//   ....[164]....
        /*0cb0*/ 	.word	0x00026520


	//   ....[165]....
        /*0cb4*/ 	.word	0x000265c0


	//   ....[166]....
        /*0cb8*/ 	.word	0x00026650


	//   ....[167]....
        /*0cbc*/ 	.word	0x00026780


	//----- nvinfo : EIATTR_REG_RECONFIG
	.align		4
.L_361:
        /*0cc0*/ 	.byte	0x01, 0x54
	.zero		2


	//----- nvinfo : EIATTR_SYSCALL_OFFSETS
	.align		4
        /*0cc4*/ 	.byte	0x04, 0x46
        /*0cc6*/ 	.short	(.L_363 - .L_362)


	//   ....[0]....
.L_362:
        /*0cc8*/ 	.word	0x00001ae0


	//   ....[1]....
        /*0ccc*/ 	.word	0x00001c30


	//   ....[2]....
        /*0cd0*/ 	.word	0x0000a910


	//   ....[3]....
        /*0cd4*/ 	.word	0x0000ac00


	//   ....[4]....
        /*0cd8*/ 	.word	0x0001ee30


	//   ....[5]....
        /*0cdc*/ 	.word	0x0001ef90


	//   ....[6]....
        /*0ce0*/ 	.word	0x0001f090


	//   ....[7]....
        /*0ce4*/ 	.word	0x0001fab0


	//----- nvinfo : EIATTR_MBARRIER_INSTR_OFFSETS
	.align		4
.L_363:
        /*0ce8*/ 	.byte	0x04, 0x39
        /*0cea*/ 	.short	(.L_365 - .L_364)


	//   ....[0]....
.L_364:
        /*0cec*/ 	.word	0x000002d0
        /*0cf0*/ 	.word	0x000000ff
        /*0cf4*/ 	.word	0x00034800
        /*0cf8*/ 	.short	0x0100
        /*0cfa*/ 	.byte	0x08
	.zero		1


	//   ....[1]....
        /*0cfc*/ 	.word	0x000002e0
        /*0d00*/ 	.word	0x000000ff
        /*0d04*/ 	.word	0x00034820
        /*0d08*/ 	.short	0x0100
        /*0d0a*/ 	.byte	0x08
	.zero		1


	//   ....[2]....
        /*0d0c*/ 	.word	0x000003d0
        /*0d10*/ 	.word	0x000000ff
        /*0d14*/ 	.word	0x00034830
        /*0d18*/ 	.short	0x0100
        /*0d1a*/ 	.byte	0x08
	.zero		1


	//   ....[3]....
        /*0d1c*/ 	.word	0x000003e0
        /*0d20*/ 	.word	0x000000ff
        /*0d24*/ 	.word	0x00034840
        /*0d28*/ 	.short	0x0100
        /*0d2a*/ 	.byte	0x08
	.zero		1


	//   ....[4]....
        /*0d2c*/ 	.word	0x000003f0
        /*0d30*/ 	.word	0x000000ff
        /*0d34*/ 	.word	0x00034838
        /*0d38*/ 	.short	0x0100
        /*0d3a*/ 	.byte	0x08
	.zero		1


	//   ....[5]....
        /*0d3c*/ 	.word	0x00000400
        /*0d40*/ 	.word	0x000000ff
        /*0d44*/ 	.word	0x00034848
        /*0d48*/ 	.short	0x0100
        /*0d4a*/ 	.byte	0x08
	.zero		1


	//   ....[6]....
        /*0d4c*/ 	.word	0x00000530
        /*0d50*/ 	.word	0x000000ff
        /*0d54*/ 	.word	0x00034850
        /*0d58*/ 	.short	0x0100
        /*0d5a*/ 	.byte	0x08
	.zero		1


	//   ....[7]....
        /*0d5c*/ 	.word	0x00000540
        /*0d60*/ 	.word	0x000000ff
        /*0d64*/ 	.word	0x00034860
        /*0d68*/ 	.short	0x0100
        /*0d6a*/ 	.byte	0x08
	.zero		1


	//   ....[8]....
        /*0d6c*/ 	.word	0x00000550
        /*0d70*/ 	.word	0x000000ff
        /*0d74*/ 	.word	0x00034858
        /*0d78*/ 	.short	0x0100
        /*0d7a*/ 	.byte	0x08
	.zero		1


	//   ....[9]....
        /*0d7c*/ 	.word	0x00000560
        /*0d80*/ 	.word	0x000000ff
        /*0d84*/ 	.word	0x00034868
        /*0d88*/ 	.short	0x0100
        /*0d8a*/ 	.byte	0x08
	.zero		1


	//   ....[10]....
        /*0d8c*/ 	.word	0x00000650
        /*0d90*/ 	.word	0x000000ff
        /*0d94*/ 	.word	0x00034870
        /*0d98*/ 	.short	0x0100
        /*0d9a*/ 	.byte	0x06
	.zero		1


	//   ....[11]....
        /*0d9c*/ 	.word	0x00000660
        /*0da0*/ 	.word	0x000000ff
        /*0da4*/ 	.word	0x00034880
        /*0da8*/ 	.short	0x0100
        /*0daa*/ 	.byte	0x06
	.zero		1


	//   ....[12]....
        /*0dac*/ 	.word	0x00000670
        /*0db0*/ 	.word	0x000000ff
        /*0db4*/ 	.word	0x00034878
        /*0db8*/ 	.short	0x0100
        /*0dba*/ 	.byte	0x06
	.zero		1


	//   ....[13]....
        /*0dbc*/ 	.word	0x00000680
        /*0dc0*/ 	.word	0x000000ff
        /*0dc4*/ 	.word	0x00034888
        /*0dc8*/ 	.short	0x0100
        /*0dca*/ 	.byte	0x06
	.zero		1


	//   ....[14]....
        /*0dcc*/ 	.word	0x000007b0
        /*0dd0*/ 	.word	0x000000ff
        /*0dd4*/ 	.word	0x00034890
        /*0dd8*/ 	.short	0x0100
        /*0dda*/ 	.byte	0x08
	.zero		1


	//   ....[15]....
        /*0ddc*/ 	.word	0x000007c0
        /*0de0*/ 	.word	0x000000ff
        /*0de4*/ 	.word	0x000348a0
        /*0de8*/ 	.short	0x0100
        /*0dea*/ 	.byte	0x08
	.zero		1


	//   ....[16]....
        /*0dec*/ 	.word	0x000007d0
        /*0df0*/ 	.word	0x000000ff
        /*0df4*/ 	.word	0x00034898
        /*0df8*/ 	.short	0x0100
        /*0dfa*/ 	.byte	0x08
	.zero		1


	//   ....[17]....
        /*0dfc*/ 	.word	0x000007e0
        /*0e00*/ 	.word	0x000000ff
        /*0e04*/ 	.word	0x000348a8
        /*0e08*/ 	.short	0x0100
        /*0e0a*/ 	.byte	0x08
	.zero		1


	//   ....[18]....
        /*0e0c*/ 	.word	0x00000910
        /*0e10*/ 	.word	0x000000ff
        /*0e14*/ 	.word	0x000348b0
        /*0e18*/ 	.short	0x0100
        /*0e1a*/ 	.byte	0x08
	.zero		1


	//   ....[19]....
        /*0e1c*/ 	.word	0x00000920
        /*0e20*/ 	.word	0x000000ff
        /*0e24*/ 	.word	0x000348c0
        /*0e28*/ 	.short	0x0100
        /*0e2a*/ 	.byte	0x08
	.zero		1


	//   ....[20]....
        /*0e2c*/ 	.word	0x00000930
        /*0e30*/ 	.word	0x000000ff
        /*0e34*/ 	.word	0x000348b8
        /*0e38*/ 	.short	0x0100
        /*0e3a*/ 	.byte	0x08
	.zero		1


	//   ....[21]....
        /*0e3c*/ 	.word	0x00000940
        /*0e40*/ 	.word	0x000000ff
        /*0e44*/ 	.word	0x000348c8
        /*0e48*/ 	.short	0x0100
        /*0e4a*/ 	.byte	0x08
	.zero		1


	//   ....[22]....
        /*0e4c*/ 	.word	0x00003790
        /*0e50*/ 	.word	0x00000003
        /*0e54*/ 	.word	0x00034890
        /*0e58*/ 	.short	0x010a
        /*0e5a*/ 	.byte	0x3f
	.zero		1


	//   ....[23]....
        /*0e5c*/ 	.word	0x000069d0
        /*0e60*/ 	.word	0x00000003
        /*0e64*/ 	.word	0x00034890
        /*0e68*/ 	.short	0x010a
        /*0e6a*/ 	.byte	0x3f
	.zero		1


	//   ....[24]....
        /*0e6c*/ 	.word	0x00009a80
        /*0e70*/ 	.word	0x00000003
        /*0e74*/ 	.word	0x00034890
        /*0e78*/ 	.short	0x010a
        /*0e7a*/ 	.byte	0x3f
	.zero		1


	//   ....[25]....
        /*0e7c*/ 	.word	0x00009e50
        /*0e80*/ 	.word	0x00000020
        /*0e84*/ 	.word	0x00000000
        /*0e88*/ 	.short	0x0101
        /*0e8a*/ 	.byte	0x3f
	.zero		1


	//   ....[26]....
        /*0e8c*/ 	.word	0x00009e90
        /*0e90*/ 	.word	0x00000003
        /*0e94*/ 	.word	0x000348b0
        /*0e98*/ 	.short	0x010a
        /*0e9a*/ 	.byte	0x3f
	.zero		1


	//   ....[27]....
        /*0e9c*/ 	.word	0x0000a340
        /*0ea0*/ 	.word	0x00000003
        /*0ea4*/ 	.word	0x00000000
        /*0ea8*/ 	.short	0x0101
        /*0eaa*/ 	.byte	0x3f
	.zero		1


	//   ....[28]....
        /*0eac*/ 	.word	0x0000a990
        /*0eb0*/ 	.word	0x00000010
        /*0eb4*/ 	.word	0x00034800
        /*0eb8*/ 	.short	0x010a
        /*0eba*/ 	.byte	0x3f
	.zero		1


	//   ....[29]....
        /*0ebc*/ 	.word	0x0000a9e0
        /*0ec0*/ 	.word	0x00000010
        /*0ec4*/ 	.word	0x00034800
        /*0ec8*/ 	.short	0x010a
        /*0eca*/ 	.byte	0x3f
	.zero		1


	//   ....[30]....
        /*0ecc*/ 	.word	0x0000bd20
        /*0ed0*/ 	.word	0x00000010
        /*0ed4*/ 	.word	0x00034800
        /*0ed8*/ 	.short	0x010a
        /*0eda*/ 	.byte	0x3f
	.zero		1


	//   ....[31]....
        /*0edc*/ 	.word	0x0000ee80
        /*0ee0*/ 	.word	0x00000010
        /*0ee4*/ 	.word	0x00034800
        /*0ee8*/ 	.short	0x010a
        /*0eea*/ 	.byte	0x3f
	.zero		1


	//   ....[32]....
        /*0eec*/ 	.word	0x000116d0
        /*0ef0*/ 	.word	0x00000003
        /*0ef4*/ 	.word	0x00034830
        /*0ef8*/ 	.short	0x010a
        /*0efa*/ 	.byte	0x3f
	.zero		1


	//   ....[33]....
        /*0efc*/ 	.word	0x00011740
        /*0f00*/ 	.word	0x00000003
        /*0f04*/ 	.word	0x00034830
        /*0f08*/ 	.short	0x010a
        /*0f0a*/ 	.byte	0x3f
	.zero		1


	//   ....[34]....
        /*0f0c*/ 	.word	0x00012310
        /*0f10*/ 	.word	0x00000003
        /*0f14*/ 	.word	0x00000000
        /*0f18*/ 	.short	0x0101
        /*0f1a*/ 	.byte	0x3f
	.zero		1


	//   ....[35]....
        /*0f1c*/ 	.word	0x00014070
        /*0f20*/ 	.word	0x0000000f
        /*0f24*/ 	.word	0x00034830
        /*0f28*/ 	.short	0x010a
        /*0f2a*/ 	.byte	0x3f
	.zero		1


	//   ....[36]....
        /*0f2c*/ 	.word	0x000140e0
        /*0f30*/ 	.word	0x0000000f
        /*0f34*/ 	.word	0x00034830
        /*0f38*/ 	.short	0x010a
        /*0f3a*/ 	.byte	0x3f
	.zero		1


	//   ....[37]....
        /*0f3c*/ 	.word	0x00014cc0
        /*0f40*/ 	.word	0x0000000c
        /*0f44*/ 	.word	0x00034850
        /*0f48*/ 	.short	0x010a
        /*0f4a*/ 	.byte	0x3f
	.zero		1


	//   ....[38]....
        /*0f4c*/ 	.word	0x00014d10
        /*0f50*/ 	.word	0x0000000c
        /*0f54*/ 	.word	0x00034850
        /*0f58*/ 	.short	0x010a
        /*0f5a*/ 	.byte	0x3f
	.zero		1


	//   ....[39]....
        /*0f5c*/ 	.word	0x00016880
        /*0f60*/ 	.word	0x0000000f
        /*0f64*/ 	.word	0x00000000
        /*0f68*/ 	.short	0x0101
        /*0f6a*/ 	.byte	0x3f
	.zero		1


	//   ....[40]....
        /*0f6c*/ 	.word	0x000168c0
        /*0f70*/ 	.word	0x00000007
        /*0f74*/ 	.word	0x00000000
        /*0f78*/ 	.short	0x0101
        /*0f7a*/ 	.byte	0x3f
	.zero		1


	//   ....[41]....
        /*0f7c*/ 	.word	0x00016f40
        /*0f80*/ 	.word	0x00000000
        /*0f84*/ 	.word	0x00034830
        /*0f88*/ 	.short	0x010a
        /*0f8a*/ 	.byte	0x3f
	.zero		1


	//   ....[42]....
        /*0f8c*/ 	.word	0x00016fb0
        /*0f90*/ 	.word	0x00000000
        /*0f94*/ 	.word	0x00034830
        /*0f98*/ 	.short	0x010a
        /*0f9a*/ 	.byte	0x3f
	.zero		1


	//   ....[43]....
        /*0f9c*/ 	.word	0x00017b90
        /*0fa0*/ 	.word	0x0000000f
        /*0fa4*/ 	.word	0x00034850
        /*0fa8*/ 	.short	0x010a
        /*0faa*/ 	.byte	0x3f
	.zero		1


	//   ....[44]....
        /*0fac*/ 	.word	0x00017be0
        /*0fb0*/ 	.word	0x0000000f
        /*0fb4*/ 	.word	0x00034850
        /*0fb8*/ 	.short	0x010a
        /*0fba*/ 	.byte	0x3f
	.zero		1


	//   ....[45]....
        /*0fbc*/ 	.word	0x00018da0
        /*0fc0*/ 	.word	0x0000000b
        /*0fc4*/ 	.word	0x00000000
        /*0fc8*/ 	.short	0x0101
        /*0fca*/ 	.byte	0x3f
	.zero		1


	//   ....[46]....
        /*0fcc*/ 	.word	0x00018e30
        /*0fd0*/ 	.word	0x0000000f
        /*0fd4*/ 	.word	0x00000000
        /*0fd8*/ 	.short	0x0101
        /*0fda*/ 	.byte	0x3f
	.zero		1


	//   ....[47]....
        /*0fdc*/ 	.word	0x00019820
        /*0fe0*/ 	.word	0x0000000b
        /*0fe4*/ 	.word	0x00034850
        /*0fe8*/ 	.short	0x010a
        /*0fea*/ 	.byte	0x3f
	.zero		1


	//   ....[48]....
        /*0fec*/ 	.word	0x000198c0
        /*0ff0*/ 	.word	0x0000000b
        /*0ff4*/ 	.word	0x00034850
        /*0ff8*/ 	.short	0x010a
        /*0ffa*/ 	.byte	0x3f
	.zero		1


	//   ....[49]....
        /*0ffc*/ 	.word	0x00019ea0
        /*1000*/ 	.word	0x00000008
        /*1004*/ 	.word	0x00000000
        /*1008*/ 	.short	0x0101
        /*100a*/ 	.byte	0x3f
	.zero		1


	//   ....[50]....
        /*100c*/ 	.word	0x0001b360
        /*1010*/ 	.word	0x00000000
        /*1014*/ 	.word	0x00000000
        /*1018*/ 	.short	0x0101
        /*101a*/ 	.byte	0x3f
	.zero		1


	//   ....[51]....
        /*101c*/ 	.word	0x0001d830
        /*1020*/ 	.word	0x00000005
        /*1024*/ 	.word	0x00034820
        /*1028*/ 	.short	0x010a
        /*102a*/ 	.byte	0x3f
	.zero		1


	//   ....[52]....
        /*102c*/ 	.word	0x0001d910
        /*1030*/ 	.word	0x00000005
        /*1034*/ 	.word	0x000348a0
        /*1038*/ 	.short	0x010a
        /*103a*/ 	.byte	0x3f
	.zero		1


	//   ....[53]....
        /*103c*/ 	.word	0x0001dd50
        /*1040*/ 	.word	0x00000005
        /*1044*/ 	.word	0x000348c0
        /*1048*/ 	.short	0x010a
        /*104a*/ 	.byte	0x3f
	.zero		1


	//   ....[54]....
        /*104c*/ 	.word	0x0001e270
        /*1050*/ 	.word	0x00000007
        /*1054*/ 	.word	0x000348a0
        /*1058*/ 	.short	0x010a
        /*105a*/ 	.byte	0x3f
	.zero		1


	//   ....[55]....
        /*105c*/ 	.word	0x0001e6a0
        /*1060*/ 	.word	0x00000007
        /*1064*/ 	.word	0x000348c0
        /*1068*/ 	.short	0x010a
        /*106a*/ 	.byte	0x3f
	.zero		1


	//   ....[56]....
        /*106c*/ 	.word	0x0001f4e0
        /*1070*/ 	.word	0x00000000
        /*1074*/ 	.word	0x00034840
        /*1078*/ 	.short	0x010a
        /*107a*/ 	.byte	0x3f
	.zero		1


	//   ....[57]....
        /*107c*/ 	.word	0x00020530
        /*1080*/ 	.word	0x00000009
        /*1084*/ 	.word	0x00034800
        /*1088*/ 	.short	0x0107
        /*108a*/ 	.byte	0x3f
	.zero		1


	//   ....[58]....
        /*108c*/ 	.word	0x00020640
        /*1090*/ 	.word	0x00000002
        /*1094*/ 	.word	0x00034800
        /*1098*/ 	.short	0x0101
        /*109a*/ 	.byte	0x3f
	.zero		1


	//   ....[59]....
        /*109c*/ 	.word	0x00020660
        /*10a0*/ 	.word	0x00000002
        /*10a4*/ 	.word	0x00034820
        /*10a8*/ 	.short	0x010a
        /*10aa*/ 	.byte	0x3f
	.zero		1


	//   ....[60]....
        /*10ac*/ 	.word	0x000209c0
        /*10b0*/ 	.word	0x00000003
        /*10b4*/ 	.word	0x00034840
        /*10b8*/ 	.short	0x010a
        /*10ba*/ 	.byte	0x3f
	.zero		1


	//   ....[61]....
        /*10bc*/ 	.word	0x00020e70
        /*10c0*/ 	.word	0x00000003
        /*10c4*/ 	.word	0x00000060
        /*10c8*/ 	.short	0x010a
        /*10ca*/ 	.byte	0x3f
	.zero		1


	//   ....[62]....
        /*10cc*/ 	.word	0x00021540
        /*10d0*/ 	.word	0x00000003
        /*10d4*/ 	.word	0x00034840
        /*10d8*/ 	.short	0x010a
        /*10da*/ 	.byte	0x3f
	.zero		1


	//   ....[63]....
        /*10dc*/ 	.word	0x000219f0
        /*10e0*/ 	.word	0x00000002
        /*10e4*/ 	.word	0x00000060
        /*10e8*/ 	.short	0x010a
        /*10ea*/ 	.byte	0x3f
	.zero		1


	//   ....[64]....
        /*10ec*/ 	.word	0x00022010
        /*10f0*/ 	.word	0x00000002
        /*10f4*/ 	.word	0x00034840
        /*10f8*/ 	.short	0x010a
        /*10fa*/ 	.byte	0x3f
	.zero		1


	//   ....[65]....
        /*10fc*/ 	.word	0x000224c0
        /*1100*/ 	.word	0x00000002
        /*1104*/ 	.word	0x00000060
        /*1108*/ 	.short	0x010a
        /*110a*/ 	.byte	0x3f
	.zero		1


	//   ....[66]....
        /*110c*/ 	.word	0x00022a70
        /*1110*/ 	.word	0x00000000
        /*1114*/ 	.word	0x00034860
        /*1118*/ 	.short	0x010a
        /*111a*/ 	.byte	0x3f
	.zero		1


	//   ....[67]....
        /*111c*/ 	.word	0x00023b90
        /*1120*/ 	.word	0x00000000
        /*1124*/ 	.word	0x00034820
        /*1128*/ 	.short	0x010a
        /*112a*/ 	.byte	0x3f
	.zero		1


	//   ....[68]....
        /*112c*/ 	.word	0x00023d60
        /*1130*/ 	.word	0x00000006
        /*1134*/ 	.word	0x00000000
        /*1138*/ 	.short	0x010a
        /*113a*/ 	.byte	0x3f
	.zero		1


	//   ....[69]....
        /*113c*/ 	.word	0x00023dd0
        /*1140*/ 	.word	0x00000007
        /*1144*/ 	.word	0x00000000
        /*1148*/ 	.short	0x010a
        /*114a*/ 	.byte	0x3f
	.zero		1


	//   ....[70]....
        /*114c*/ 	.word	0x00023e40
        /*1150*/ 	.word	0x00000004
        /*1154*/ 	.word	0x00000000
        /*1158*/ 	.short	0x010a
        /*115a*/ 	.byte	0x3f
	.zero		1


	//   ....[71]....
        /*115c*/ 	.word	0x00023e70
        /*1160*/ 	.word	0x00000003
        /*1164*/ 	.word	0x00000000
        /*1168*/ 	.short	0x010a
        /*116a*/ 	.byte	0x3f
	.zero		1


	//   ....[72]....
        /*116c*/ 	.word	0x00023ed0
        /*1170*/ 	.word	0x00000003
        /*1174*/ 	.word	0x00034890
        /*1178*/ 	.short	0x010a
        /*117a*/ 	.byte	0x3f
	.zero		1


	//   ....[73]....
        /*117c*/ 	.word	0x00023f20
        /*1180*/ 	.word	0x00000003
        /*1184*/ 	.word	0x00034890
        /*1188*/ 	.short	0x010a
        /*118a*/ 	.byte	0x3f
	.zero		1


	//   ....[74]....
        /*118c*/ 	.word	0x00023f70
        /*1190*/ 	.word	0x00000003
        /*1194*/ 	.word	0x00034890
        /*1198*/ 	.short	0x010a
        /*119a*/ 	.byte	0x3f
	.zero		1


	//   ....[75]....
        /*119c*/ 	.word	0x00023fc0
        /*11a0*/ 	.word	0x00000003
        /*11a4*/ 	.word	0x000348b0
        /*11a8*/ 	.short	0x010a
        /*11aa*/ 	.byte	0x3f
	.zero		1


	//   ....[76]....
        /*11ac*/ 	.word	0x000243a0
        /*11b0*/ 	.word	0x00000010
        /*11b4*/ 	.word	0x00034800
        /*11b8*/ 	.short	0x010a
        /*11ba*/ 	.byte	0x3f
	.zero		1


	//   ....[77]....
        /*11bc*/ 	.word	0x000247b0
        /*11c0*/ 	.word	0x00000010
        /*11c4*/ 	.word	0x00034800
        /*11c8*/ 	.short	0x010a
        /*11ca*/ 	.byte	0x3f
	.zero		1


	//   ....[78]....
        /*11cc*/ 	.word	0x00024800
        /*11d0*/ 	.word	0x00000003
        /*11d4*/ 	.word	0x00034830
        /*11d8*/ 	.short	0x010a
        /*11da*/ 	.byte	0x3f
	.zero		1


	//   ....[79]....
        /*11dc*/ 	.word	0x00024850
        /*11e0*/ 	.word	0x0000000f
        /*11e4*/ 	.word	0x00034830
        /*11e8*/ 	.short	0x010a
        /*11ea*/ 	.byte	0x3f
	.zero		1


	//   ....[80]....
        /*11ec*/ 	.word	0x000248a0
        /*11f0*/ 	.word	0x0000000c
        /*11f4*/ 	.word	0x00034850
        /*11f8*/ 	.short	0x010a
        /*11fa*/ 	.byte	0x3f
	.zero		1


	//   ....[81]....
        /*11fc*/ 	.word	0x000248f0
        /*1200*/ 	.word	0x00000000
        /*1204*/ 	.word	0x00034830
        /*1208*/ 	.short	0x010a
        /*120a*/ 	.byte	0x3f
	.zero		1


	//   ....[82]....
        /*120c*/ 	.word	0x00024940
        /*1210*/ 	.word	0x0000000f
        /*1214*/ 	.word	0x00034850
        /*1218*/ 	.short	0x010a
        /*121a*/ 	.byte	0x3f
	.zero		1


	//   ....[83]....
        /*121c*/ 	.word	0x00024990
        /*1220*/ 	.word	0x0000000b
        /*1224*/ 	.word	0x00034850
        /*1228*/ 	.short	0x010a
        /*122a*/ 	.byte	0x3f
	.zero		1


	//   ....[84]....
        /*122c*/ 	.word	0x00024b40
        /*1230*/ 	.word	0x00000004
        /*1234*/ 	.word	0x00034820
        /*1238*/ 	.short	0x010a
        /*123a*/ 	.byte	0x3f
	.zero		1


	//   ....[85]....
        /*123c*/ 	.word	0x00024b90
        /*1240*/ 	.word	0x00000005
        /*1244*/ 	.word	0x000348a0
        /*1248*/ 	.short	0x010a
        /*124a*/ 	.byte	0x3f
	.zero		1


	//   ....[86]....
        /*124c*/ 	.word	0x00024be0
        /*1250*/ 	.word	0x00000005
        /*1254*/ 	.word	0x000348c0
        /*1258*/ 	.short	0x010a
        /*125a*/ 	.byte	0x3f
	.zero		1


	//   ....[87]....
        /*125c*/ 	.word	0x00024c30
        /*1260*/ 	.word	0x00000007
        /*1264*/ 	.word	0x000348a0
        /*1268*/ 	.short	0x010a
        /*126a*/ 	.byte	0x3f
	.zero		1


	//   ....[88]....
        /*126c*/ 	.word	0x00024c80
        /*1270*/ 	.word	0x00000007
        /*1274*/ 	.word	0x000348c0
        /*1278*/ 	.short	0x010a
        /*127a*/ 	.byte	0x3f
	.zero		1


	//   ....[89]....
        /*127c*/ 	.word	0x00024e20
        /*1280*/ 	.word	0x00000000
        /*1284*/ 	.word	0x00034840
        /*1288*/ 	.short	0x010a
        /*128a*/ 	.byte	0x3f
	.zero		1


	//   ....[90]....
        /*128c*/ 	.word	0x00025a10
        /*1290*/ 	.word	0x00000002
        /*1294*/ 	.word	0x00034820
        /*1298*/ 	.short	0x010a
        /*129a*/ 	.byte	0x3f
	.zero		1


	//   ....[91]....
        /*129c*/ 	.word	0x00025a60
        /*12a0*/ 	.word	0x00000003
        /*12a4*/ 	.word	0x00034840
        /*12a8*/ 	.short	0x010a
        /*12aa*/ 	.byte	0x3f
	.zero		1


	//   ....[92]....
        /*12ac*/ 	.word	0x00025ab0
        /*12b0*/ 	.word	0x00000003
        /*12b4*/ 	.word	0x00000060
        /*12b8*/ 	.short	0x010a
        /*12ba*/ 	.byte	0x3f
	.zero		1


	//   ....[93]....
        /*12bc*/ 	.word	0x00025b00
        /*12c0*/ 	.word	0x00000003
        /*12c4*/ 	.word	0x00034840
        /*12c8*/ 	.short	0x010a
        /*12ca*/ 	.byte	0x3f
	.zero		1


	//   ....[94]....
        /*12cc*/ 	.word	0x00025b50
        /*12d0*/ 	.word	0x00000002
        /*12d4*/ 	.word	0x00000060
        /*12d8*/ 	.short	0x010a
        /*12da*/ 	.byte	0x3f
	.zero		1


	//   ....[95]....
        /*12dc*/ 	.word	0x00025ba0
        /*12e0*/ 	.word	0x00000002
        /*12e4*/ 	.word	0x00034840
        /*12e8*/ 	.short	0x010a
        /*12ea*/ 	.byte	0x3f
	.zero		1


	//   ....[96]....
        /*12ec*/ 	.word	0x00025bf0
        /*12f0*/ 	.word	0x00000002
        /*12f4*/ 	.word	0x00000060
        /*12f8*/ 	.short	0x010a
        /*12fa*/ 	.byte	0x3f
	.zero		1


	//   ....[97]....
        /*12fc*/ 	.word	0x00025c40
        /*1300*/ 	.word	0x00000000
        /*1304*/ 	.word	0x00034860
        /*1308*/ 	.short	0x010a
        /*130a*/ 	.byte	0x3f
	.zero		1


	//   ....[98]....
        /*130c*/ 	.word	0x000266a0
        /*1310*/ 	.word	0x00000000
        /*1314*/ 	.word	0x00034820
        /*1318*/ 	.short	0x010a
        /*131a*/ 	.byte	0x3f
	.zero		1


	//   ....[99]....
        /*131c*/ 	.word	0x00026840
        /*1320*/ 	.word	0x00000006
        /*1324*/ 	.word	0x00000000
        /*1328*/ 	.short	0x010a
        /*132a*/ 	.byte	0x3f
	.zero		1


	//   ....[100]....
        /*132c*/ 	.word	0x00026890
        /*1330*/ 	.word	0x00000007
        /*1334*/ 	.word	0x00000000
        /*1338*/ 	.short	0x010a
        /*133a*/ 	.byte	0x3f
	.zero		1


	//   ....[101]....
        /*133c*/ 	.word	0x000268e0
        /*1340*/ 	.word	0x00000004
        /*1344*/ 	.word	0x00000000
        /*1348*/ 	.short	0x010a
        /*134a*/ 	.byte	0x3f
	.zero		1


	//----- nvinfo : EIATTR_NUM_MBARRIERS
	.align		4
.L_365:
        /*134c*/ 	.byte	0x03, 0x38
        /*134e*/ 	.short	0x0016


	//----- nvinfo : EIATTR_EXIT_INSTR_OFFSETS
	.align		4
        /*1350*/ 	.byte	0x04, 0x1c
        /*1352*/ 	.short	(.L_367 - .L_366)


	//   ....[0]....
.L_366:
        /*1354*/ 	.word	0x00023ec0


	//----- nvinfo : EIATTR_MAX_THREADS
	.align		4
.L_367:
        /*1358*/ 	.byte	0x04, 0x05
        /*135a*/ 	.short	(.L_369 - .L_368)
.L_368:
        /*135c*/ 	.word	0x00000180
        /*1360*/ 	.word	0x00000001
        /*1364*/ 	.word	0x00000001


	//----- nvinfo : EIATTR_CRS_STACK_SIZE
	.align		4
.L_369:
        /*1368*/ 	.byte	0x04, 0x1e
        /*136a*/ 	.short	(.L_371 - .L_370)
.L_370:
        /*136c*/ 	.word	0x00000000


	//----- nvinfo : EIATTR_CBANK_PARAM_SIZE
	.align		4
.L_371:
        /*1370*/ 	.byte	0x03, 0x19
        /*1372*/ 	.short	0x0af0


	//----- nvinfo : EIATTR_PARAM_CBANK
	.align		4
        /*1374*/ 	.byte	0x04, 0x0a
        /*1376*/ 	.short	(.L_373 - .L_372)
	.align		4
.L_372:
        /*1378*/ 	.word	index@(.nv.constant0._ZN7cutlass13device_kernelIN5flash11enable_sm90INS1_16FlashAttnFwdSm90INS1_25CollectiveMainloopFwdSm90ILi2EN4cute5tupleIJNS5_1CILi1EEES8_S8_EEENS6_IJNS7_ILi128EEESA_NS7_ILi192EEEEEELi128ENS_6half_tEfNS_4arch4Sm90ELb1ELb0ELb0ELb1ELb0ELb1ELb0ELb1ELb1ELb1ELb0ELb0EEENS1_21CollectiveEpilogueFwdINS6_IJSA_SA_SA_EEES9_SD_SF_Li256ELb1ELb1ELb0ELb0EEENS1_36VarlenDynamicPersistentTileSchedulerILi128ELi128ELi256ELi128ELb0ELb1ELb1ELb1ELb1ELb1EEEEEEEEEvNT_6ParamsE)
        /*137c*/ 	.short	0x0210
        /*137e*/ 	.short	0x0af0


	//----- nvinfo : EIATTR_SW_WAR
	.align		4
.L_373:
        /*1380*/ 	.byte	0x04, 0x36
        /*1382*/ 	.short	(.L_375 - .L_374)
.L_374:
        /*1384*/ 	.word	0x00000008
.L_375:


//--------------------- .nv.callgraph             --------------------------
	.section	.nv.callgraph,"",@"SHT_CUDA_CALLGRAPH"
	.align	4
	.sectionentsize	8
	.align		4
        /*0000*/ 	.word	0x00000000
	.align		4
        /*0004*/ 	.word	0xffffffff
	.align		4
        /*0008*/ 	.word	index@(_ZN7cutlass13device_kernelIN5flash11enable_sm90INS1_16FlashAttnFwdSm90INS1_25CollectiveMainloopFwdSm90ILi2EN4cute5tupleIJNS5_1CILi1EEES8_S8_EEENS6_IJNS7_ILi128EEESA_NS7_ILi192EEEEEELi128ENS_6half_tEfNS_4arch4Sm90ELb0ELb0ELb0ELb0ELb0ELb0ELb0ELb1ELb1ELb1ELb0ELb0EEENS1_21CollectiveEpilogueFwdINS6_IJSA_SA_SA_EEES9_SD_SF_Li256ELb0ELb1ELb0ELb0EEENS1_29StaticPersistentTileSchedulerILb0EEEEEEEEEvNT_6ParamsE)
	.align		4
        /*000c*/ 	.word	index@(__assertfail)
	.align		4
        /*0010*/ 	.word	index@(_ZN7cutlass13device_kernelIN5flash11enable_sm90INS1_16FlashAttnFwdSm90INS1_25CollectiveMainloopFwdSm90ILi2EN4cute5tupleIJNS5_1CILi2EEENS7_ILi1EEES9_EEENS6_IJNS7_ILi128EEESB_NS7_ILi192EEEEEELi128ENS_6half_tEfNS_4arch4Sm90ELb0ELb0ELb0ELb0ELb0ELb0ELb0ELb1ELb1ELb1ELb0ELb0EEENS1_21CollectiveEpilogueFwdINS6_IJSB_SB_SB_EEESA_SE_SG_Li256ELb0ELb1ELb0ELb0EEENS1_29StaticPersistentTileSchedulerILb0EEEEEEEEEvNT_6ParamsE)
	.align		4
        /*0014*/ 	.word	index@(__assertfail)
	.align		4
        /*0018*/ 	.word	index@(_ZN7cutlass13device_kernelIN5flash11enable_sm90INS1_16FlashAttnFwdSm90INS1_25CollectiveMainloopFwdSm90ILi2EN4cute5tupleIJNS5_1CILi1EEES8_S8_EEENS6_IJNS7_ILi128EEESA_NS7_ILi192EEEEEELi128ENS_6half_tEfNS_4arch4Sm90ELb0ELb0ELb0ELb1ELb0ELb0ELb0ELb1ELb1ELb1ELb0ELb0EEENS1_21CollectiveEpilogueFwdINS6_IJSA_SA_SA_EEES9_SD_SF_Li256ELb1ELb1ELb0ELb0EEENS1_36VarlenDynamicPersistentTileSchedulerILi128ELi128ELi256ELi128ELb0ELb1ELb1ELb0ELb1ELb1EEEEEEEEEvNT_6ParamsE)
	.align		4
        /*001c*/ 	.word	index@(__assertfail)
	.align		4
        /*0020*/ 	.word	index@(_ZN7cutlass13device_kernelIN5flash11enable_sm90INS1_16FlashAttnFwdSm90INS1_25CollectiveMainloopFwdSm90ILi2EN4cute5tupleIJNS5_1CILi1EEES8_S8_EEENS6_IJNS7_ILi128EEESA_NS7_ILi192EEEEEELi128ENS_6half_tEfNS_4arch4Sm90ELb0ELb0ELb0ELb1ELb0ELb1ELb0ELb1ELb1ELb1ELb0ELb0EEENS1_21CollectiveEpilogueFwdINS6_IJSA_SA_SA_EEES9_SD_SF_Li256ELb1ELb1ELb0ELb0EEENS1_36VarlenDynamicPersistentTileSchedulerILi128ELi128ELi256ELi128ELb0ELb1ELb1ELb0ELb1ELb1EEEEEEEEEvNT_6ParamsE)
	.align		4
        /*0024*/ 	.word	index@(__assertfail)
	.align		4
        /*0028*/ 	.word	index@(_ZN7cutlass13device_kernelIN5flash11enable_sm90INS1_16FlashAttnFwdSm90INS1_25CollectiveMainloopFwdSm90ILi2EN4cute5tupleIJNS5_1CILi1EEES8_S8_EEENS6_IJNS7_ILi128EEENS7_ILi96EEENS7_ILi192EEEEEELi128ENS_6half_tEfNS_4arch4Sm90ELb0ELb1ELb0ELb0ELb0ELb0ELb0ELb1ELb1ELb1ELb0ELb0EEENS1_21CollectiveEpilogueFwdINS6_IJSA_SA_SB_EEES9_SE_SG_Li256ELb0ELb1ELb0ELb0EEENS1_30DynamicPersistentTileSchedulerILi256ELi128ELb0ELb1ELb1EEEEEEEEEvNT_6ParamsE)
	.align		4
        /*002c*/ 	.word	index@(__assertfail)
	.align		4
        /*0030*/ 	.word	index@(_ZN7cutlass13device_kernelIN5flash11enable_sm90INS1_16FlashAttnFwdSm90INS1_25CollectiveMainloopFwdSm90ILi2EN4cute5tupleIJNS5_1CILi1EEES8_S8_EEENS6_IJNS7_ILi128EEENS7_ILi96EEENS7_ILi192EEEEEELi128ENS_6half_tEfNS_4arch4Sm90ELb0ELb1ELb0ELb1ELb0ELb0ELb0ELb1ELb1ELb1ELb0ELb0EEENS1_21CollectiveEpilogueFwdINS6_IJSA_SA_SB_EEES9_SE_SG_Li256ELb1ELb1ELb0ELb0EEENS1_36VarlenDynamicPersistentTileSchedulerILi128ELi96ELi256ELi128ELb0ELb1ELb1ELb1ELb0ELb1EEEEEEEEEvNT_6ParamsE)
	.align		4
        /*0034*/ 	.word	index@(__assertfail)
	.align		4
        /*0038*/ 	.word	index@(_ZN7cutlass13device_kernelIN5flash11enable_sm90INS1_16FlashAttnFwdSm90INS1_25CollectiveMainloopFwdSm90ILi2EN4cute5tupleIJNS5_1CILi1EEES8_S8_EEENS6_IJNS7_ILi128EEENS7_ILi96EEENS7_ILi192EEEEEELi128ENS_6half_tEfNS_4arch4Sm90ELb0ELb1ELb0ELb1ELb0ELb1ELb0ELb1ELb1ELb1ELb0ELb0EEENS1_21CollectiveEpilogueFwdINS6_IJSA_SA_SB_EEES9_SE_SG_Li256ELb1ELb1ELb0ELb0EEENS1_36VarlenDynamicPersistentTileSchedulerILi128ELi96ELi256ELi128ELb0ELb1ELb1ELb1ELb0ELb1EEEEEEEEEvNT_6ParamsE)
	.align		4
        /*003c*/ 	.word	index@(__assertfail)
	.align		4
        /*0040*/ 	.word	index@(_ZN7cutlass13device_kernelIN5flash11enable_sm90INS1_16FlashAttnFwdSm90INS1_25CollectiveMainloopFwdSm90ILi2EN4cute5tupleIJNS5_1CILi1EEES8_S8_EEENS6_IJNS7_ILi128EEESA_NS7_ILi192EEEEEELi128ENS_6half_tEfNS_4arch4Sm90ELb1ELb0ELb0ELb0ELb0ELb0ELb0ELb1ELb1ELb1ELb0ELb0EEENS1_21CollectiveEpilogueFwdINS6_IJSA_SA_SA_EEES9_SD_SF_Li256ELb0ELb1ELb0ELb0EEENS1_30DynamicPersistentTileSchedulerILi256ELi128ELb0ELb1ELb1EEEEEEEEEvNT_6ParamsE)
	.align		4
        /*0044*/ 	.word	index@(__assertfail)
	.align		4
        /*0048*/ 	.word	index@(_ZN7cutlass13device_kernelIN5flash11enable_sm90INS1_16FlashAttnFwdSm90INS1_25CollectiveMainloopFwdSm90ILi2EN4cute5tupleIJNS5_1CILi1EEES8_S8_EEENS6_IJNS7_ILi128EEESA_NS7_ILi192EEEEEELi128ENS_6half_tEfNS_4arch4Sm90ELb1ELb0ELb0ELb1ELb0ELb0ELb0ELb1ELb1ELb1ELb0ELb0EEENS1_21CollectiveEpilogueFwdINS6_IJSA_SA_SA_EEES9_SD_SF_Li256ELb1ELb1ELb0ELb0EEENS1_36VarlenDynamicPersistentTileSchedulerILi128ELi128ELi256ELi128ELb0ELb1ELb1ELb1ELb1ELb1EEEEEEEEEvNT_6ParamsE)
	.align		4
        /*004c*/ 	.word	index@(__assertfail)
	.align		4
        /*0050*/ 	.word	index@(_ZN7cutlass13device_kernelIN5flash11enable_sm90INS1_16FlashAttnFwdSm90INS1_25CollectiveMainloopFwdSm90ILi2EN4cute5tupleIJNS5_1CILi1EEES8_S8_EEENS6_IJNS7_ILi128EEESA_NS7_ILi192EEEEEELi128ENS_6half_tEfNS_4arch4Sm90ELb1ELb0ELb0ELb1ELb0ELb1ELb0ELb1ELb1ELb1ELb0ELb0EEENS1_21CollectiveEpilogueFwdINS6_IJSA_SA_SA_EEES9_SD_SF_Li256ELb1ELb1ELb0ELb0EEENS1_36VarlenDynamicPersistentTileSchedulerILi128ELi128ELi256ELi128ELb0ELb1ELb1ELb1ELb1ELb1EEEEEEEEEvNT_6ParamsE)
	.align		4
        /*0054*/ 	.word	index@(__assertfail)
	.align		4
        /*0058*/ 	.word	0x00000000
	.align		4
        /*005c*/ 	.word	0xfffffffe
	.align		4
        /*0060*/ 	.word	0x00000000
	.align		4
        /*0064*/ 	.word	0xfffffffd
	.align		4
        /*0068*/ 	.word	0x00000000
	.align		4
        /*006c*/ 	.word	0xfffffffc


//--------------------- .nv.constant4             --------------------------
	.section	.nv.constant4,"a",@progbits
	.align	8
	.align		8
.nv.constant4:
        /*0000*/ 	.dword	__assertfail
	.align		8
        /*0008*/ 	.dword	__unnamed_1
	.align		8
        /*0010*/ 	.dword	__unnamed_2
	.align		8
        /*0018*/ 	.dword	__unnamed_3
	.align		8
        /*0020*/ 	.dword	__unnamed_4
	.align		8
        /*0028*/ 	.dword	__unnamed_5
	.align		8
        /*0030*/ 	.dword	__unnamed_6
	.align		8
        /*0038*/ 	.dword	__unnamed_7
	.align		8
        /*0040*/ 	.dword	__unnamed_8
	.align		8
        /*0048*/ 	.dword	__unnamed_9
	.align		8
        /*0050*/ 	.dword	__unnamed_10
	.align		8
        /*0058*/ 	.dword	__unnamed_11
	.align		8
        /*0060*/ 	.dword	_ZN78_INTERNAL_f72df8e3_42_flash_fwd_hdim192_128_fp16_packgqa_sm90_cu_f3e6f9ee_31894cuda3std3__45__cpo5beginE
	.align		8
        /*0068*/ 	.dword	_ZN78_INTERNAL_f72df8e3_42_flash_fwd_hdim192_128_fp16_packgqa_sm90_cu_f3e6f9ee_31894cuda3std3__45__cpo3endE
	.align		8
        /*0070*/ 	.dword	_ZN78_INTERNAL_f72df8e3_42_flash_fwd_hdim192_128_fp16_packgqa_sm90_cu_f3e6f9ee_31894cuda3std3__45__cpo6cbeginE
	.align		8
        /*0078*/ 	.dword	_ZN78_INTERNAL_f72df8e3_42_flash_fwd_hdim192_128_fp16_packgqa_sm90_cu_f3e6f9ee_31894cuda3std3__45__cpo4cendE
	.align		8
        /*0080*/ 	.dword	_ZN78_INTERNAL_f72df8e3_42_flash_fwd_hdim192_128_fp16_packgqa_sm90_cu_f3e6f9ee_31894cuda3std3__480_GLOBAL__N__f72df8e3_42_flash_fwd_hdim192_128_fp16_packgqa_sm90_cu_f3e6f9ee_31896ignoreE
	.align		8
        /*0088*/ 	.dword	_ZN78_INTERNAL_f72df8e3_42_flash_fwd_hdim192_128_fp16_packgqa_sm90_cu_f3e6f9ee_31894cuda3std3__419piecewise_constructE
	.align		8
        /*0090*/ 	.dword	_ZN78_INTERNAL_f72df8e3_42_flash_fwd_hdim192_128_fp16_packgqa_sm90_cu_f3e6f9ee_31894cuda3std3__48in_placeE
	.align		8
        /*0098*/ 	.dword	_ZN78_INTERNAL_f72df8e3_42_flash_fwd_hdim192_128_fp16_packgqa_sm90_cu_f3e6f9ee_31894cuda3std6ranges3__45__cpo4swapE
	.align		8
        /*00a0*/ 	.dword	_ZN78_INTERNAL_f72df8e3_42_flash_fwd_hdim192_128_fp16_packgqa_sm90_cu_f3e6f9ee_31894cuda3std6ranges3__45__cpo9iter_moveE
	.align		8
        /*00a8*/ 	.dword	_ZN78_INTERNAL_f72df8e3_42_flash_fwd_hdim192_128_fp16_packgqa_sm90_cu_f3e6f9ee_31894cute7productE
	.align		8
        /*00b0*/ 	.dword	_ZN78_INTERNAL_f72df8e3_42_flash_fwd_hdim192_128_fp16_packgqa_sm90_cu_f3e6f9ee_31894cute1_E
	.align		8
        /*00b8*/ 	.dword	$str$23
	.align		8
        /*00c0*/ 	.dword	$str$24


//--------------------- .text._ZN7cutlass13device_kernelIN5flash11enable_sm90INS1_16FlashAttnFwdSm90INS1_25CollectiveMainloopFwdSm90ILi2EN4cute5tupleIJNS5_1CILi1EEES8_S8_EEENS6_IJNS7_ILi128EEESA_NS7_ILi192EEEEEELi128ENS_6half_tEfNS_4arch4Sm90ELb0ELb0ELb0ELb0ELb0ELb0ELb0ELb1ELb1ELb1ELb0ELb0EEENS1_21CollectiveEpilogueFwdINS6_IJSA_SA_SA_EEES9_SD_SF_Li256ELb0ELb1ELb0ELb0EEENS1_29StaticPersistentTileSchedulerILb0EEEEEEEEEvNT_6ParamsE --------------------------
	.section	.text._ZN7cutlass13device_kernelIN5flash11enable_sm90INS1_16FlashAttnFwdSm90INS1_25CollectiveMainloopFwdSm90ILi2EN4cute5tupleIJNS5_1CILi1EEES8_S8_EEENS6_IJNS7_ILi128EEESA_NS7_ILi192EEEEEELi128ENS_6half_tEfNS_4arch4Sm90ELb0ELb0ELb0ELb0ELb0ELb0ELb0ELb1ELb1ELb1ELb0ELb0EEENS1_21CollectiveEpilogueFwdINS6_IJSA_SA_SA_EEES9_SD_SF_Li256ELb0ELb1ELb0ELb0EEENS1_29StaticPersistentTileSchedulerILb0EEEEEEEEEvNT_6ParamsE,"ax",@progbits
	.align	128
.text._ZN7cutlass13device_kernelIN5flash11enable_sm90INS1_16FlashAttnFwdSm90INS1_25CollectiveMainloopFwdSm90ILi2EN4cute5tupleIJNS5_1CILi1EEES8_S8_EEENS6_IJNS7_ILi128EEESA_NS7_ILi192EEEEEELi128ENS_6half_tEfNS_4arch4Sm90ELb0ELb0ELb0ELb0ELb0ELb0ELb0ELb1ELb1ELb1ELb0ELb0EEENS1_21CollectiveEpilogueFwdINS6_IJSA_SA_SA_EEES9_SD_SF_Li256ELb0ELb1ELb0ELb0EEENS1_29StaticPersistentTileSchedulerILb0EEEEEEEEEvNT_6ParamsE:
        .type           _ZN7cutlass13device_kernelIN5flash11enable_sm90INS1_16FlashAttnFwdSm90INS1_25CollectiveMainloopFwdSm90ILi2EN4cute5tupleIJNS5_1CILi1EEES8_S8_EEENS6_IJNS7_ILi128EEESA_NS7_ILi192EEEEEELi128ENS_6half_tEfNS_4arch4Sm90ELb0ELb0ELb0ELb0ELb0ELb0ELb0ELb1ELb1ELb1ELb0ELb0EEENS1_21CollectiveEpilogueFwdINS6_IJSA_SA_SA_EEES9_SD_SF_Li256ELb0ELb1ELb0ELb0EEENS1_29StaticPersistentTileSchedulerILb0EEEEEEEEEvNT_6ParamsE,@function
        .size           _ZN7cutlass13device_kernelIN5flash11enable_sm90INS1_16FlashAttnFwdSm90INS1_25CollectiveMainloopFwdSm90ILi2EN4cute5tupleIJNS5_1CILi1EEES8_S8_EEENS6_IJNS7_ILi128EEESA_NS7_ILi192EEEEEELi128ENS_6half_tEfNS_4arch4Sm90ELb0ELb0ELb0ELb0ELb0ELb0ELb0ELb1ELb1ELb1ELb0ELb0EEENS1_21CollectiveEpilogueFwdINS6_IJSA_SA_SA_EEES9_SD_SF_Li256ELb0ELb1ELb0ELb0EEENS1_29StaticPersistentTileSchedulerILb0EEEEEEEEEvNT_6ParamsE,(.L_x_3193 - _ZN7cutlass13device_kernelIN5flash11enable_sm90INS1_16FlashAttnFwdSm90INS1_25CollectiveMainloopFwdSm90ILi2EN4cute5tupleIJNS5_1CILi1EEES8_S8_EEENS6_IJNS7_ILi128EEESA_NS7_ILi192EEEEEELi128ENS_6half_tEfNS_4arch4Sm90ELb0ELb0ELb0ELb0ELb0ELb0ELb0ELb1ELb1ELb1ELb0ELb0EEENS1_21CollectiveEpilogueFwdINS6_IJSA_SA_SA_EEES9_SD_SF_Li256ELb0ELb1ELb0ELb0EEENS1_29StaticPersistentTileSchedulerILb0EEEEEEEEEvNT_6ParamsE)
        .other          _ZN7cutlass13device_kernelIN5flash11enable_sm90INS1_16FlashAttnFwdSm90INS1_25CollectiveMainloopFwdSm90ILi2EN4cute5tupleIJNS5_1CILi1EEES8_S8_EEENS6_IJNS7_ILi128EEESA_NS7_ILi192EEEEEELi128ENS_6half_tEfNS_4arch4Sm90ELb0ELb0ELb0ELb0ELb0ELb0ELb0ELb1ELb1ELb1ELb0ELb0EEENS1_21CollectiveEpilogueFwdINS6_IJSA_SA_SA_EEES9_SD_SF_Li256ELb0ELb1ELb0ELb0EEENS1_29StaticPersistentTileSchedulerILb0EEEEEEEEEvNT_6ParamsE,@"STO_CUDA_ENTRY STV_DEFAULT"
_ZN7cutlass13device_kernelIN5flash11enable_sm90INS1_16FlashAttnFwdSm90INS1_25CollectiveMainloopFwdSm90ILi2EN4cute5tupleIJNS5_1CILi1EEES8_S8_EEENS6_IJNS7_ILi128EEESA_NS7_ILi192EEEEEELi128ENS_6half_tEfNS_4arch4Sm90ELb0ELb0ELb0ELb0ELb0ELb0ELb0ELb1ELb1ELb1ELb0ELb0EEENS1_21CollectiveEpilogueFwdINS6_IJSA_SA_SA_EEES9_SD_SF_Li256ELb0ELb1ELb0ELb0EEENS1_29StaticPersistentTileSchedulerILb0EEEEEEEEEvNT_6ParamsE:
[----:B------:R-:W0:Y:S02]  /*0000*/  LDC R1, c[0x0][0x28] ;  /* 0x00000a00ff017b82 */ /* 0x000e240000000800 */
[----:B0-----:R-:W-:Y:S01]  /*0010*/  VIADD R1, R1, 0xffffffc8 ;  /* 0xffffffc801017836 */ /* 0x001fe20000000000 */
[----:B------:R-:W0:Y:S01]  /*0020*/  S2R R0, SR_TID.X ;  /* 0x0000000000007919 */ /* 0x000e220000002100 */
[----:B------:R-:W-:Y:S01]  /*0030*/  ELECT P0, URZ, PT ;  /* 0x00000000003f782f */ /* 0x000fe20003800000 */
[----:B------:R-:W-:Y:S01]  /*0040*/  BSSY B0, `(.L_x_0) ;  /* 0x000000d000007945 */ /* 0x000fe20003800000 */
[----:B0-----:R-:W-:-:S05]  /*0050*/  SHF.R.U32.HI R2, RZ, 0x5, R0 ;  /* 0x00000005ff027819 */ /* 0x001fca0000011600 */
[----:B------:R-:W0:Y:S02]  /*0060*/  SHFL.IDX PT, R3, R2, RZ, 0x1f ;  /* 0x00001fff02037589 */ /* 0x000e2400000e0000 */
[----:B0-----:R-:W-:-:S13]  /*0070*/  ISETP.EQ.AND P0, PT, R3, RZ, P0 ;  /* 0x000000ff0300720c */ /* 0x001fda0000702270 */
[----:B------:R-:W-:Y:S05]  /*0080*/  @!P0 BRA `(.L_x_1) ;  /* 0x0000000000208947 */ /* 0x000fea0003800000 */
[----:B------:R-:W-:Y:S02]  /*0090*/  ULDC.64 UR4, c[0x0][0x198] ;  /* 0x0000660000047ab9 */ /* 0x000fe40000000a00 */
[----:B------:R-:W-:Y:S02]  /*00a0*/  UIADD3 UR6, UP0, UR4, 0x370, URZ ;  /* 0x0000037004067890 */ /* 0x000fe4000ff1e03f */
[----:B------:R-:W-:Y:S02]  /*00b0*/  UIADD3 UR4, UP1, UR4, 0x470, URZ ;  /* 0x0000047004047890 */ /* 0x000fe4000ff3e03f */
[----:B------:R-:W-:Y:S02]  /*00c0*/  UIADD3.X UR7, URZ, UR5, URZ, UP0, !UPT ;  /* 0x000000053f077290 */ /* 0x000fe400087fe43f */
[----:B------:R-:W-:-:S07]  /*00d0*/  UIADD3.X UR5, URZ, UR5, URZ, UP1, !UPT ;  /* 0x000000053f057290 */ /* 0x000fce0008ffe43f */
[----:B------:R0:W-:Y:S02]  /*00e0*/  UTMACCTL.PF [UR6] ;  /* 0x00000000060079b9 */ /* 0x0001e40008040000 */
[----:B------:R0:W-:Y:S02]  /*00f0*/  UTMACCTL.PF [UR4] ;  /* 0x00000000040079b9 */ /* 0x0001e40008040000 */
[----:B0-----:R-:W-:Y:S01]  /*0100*/  NOP ;  /* 0x0000000000007918 */ /* 0x001fe20000000000 */
.L_x_1:
[----:B------:R-:W-:Y:S05]  /*0110*/  BSYNC B0 ;  /* 0x0000000000007941 */ /* 0x000fea0003800000 */
.L_x_0:
[----:B------:R-:W-:Y:S01]  /*0120*/  VOTEU.ANY UP0, P0 ;  /* 0x00000000003f7886 */ /* 0x000fe20000000100 */
[----:B------:R-:W0:Y:S01]  /*0130*/  SHFL.IDX PT, R3, R2, RZ, 0x1f ;  /* 0x00001fff02037589 */ /* 0x000e2200000e0000 */
[----:B------:R-:W-:Y:S01]  /*0140*/  UMOV UR4, 0x80 ;  /* 0x0000008000047882 */ /* 0x000fe20000000000 */
[----:B------:R-:W-:Y:S01]  /*0150*/  UMOV UR7, 0x100 ;  /* 0x0000010000077882 */ /* 0x000fe20000000000 */
[----:B------:R-:W-:Y:S01]  /*0160*/  VOTEU.ANY UP1, P0 ;  /* 0x00000000003f7886 */ /* 0x000fe20000020100 */
[----:B------:R-:W1:Y:S01]  /*0170*/  @UP0 S2UR UR8, SR_CgaCtaId ;  /* 0x00000000000809c3 */ /* 0x000e620000008800 */
[----:B------:R-:W-:Y:S01]  /*0180*/  @UP0 UMOV UR6, 0x400 ;  /* 0x0000040000060882 */ /* 0x000fe20000000000 */
[----:B------:R-:W-:-:S04]  /*0190*/  @UP0 UIADD3 UR4, -UR4, 0x100000, URZ ;  /* 0x0010000004040890 */ /* 0x000fc8000fffe13f */
[----:B------:R-:W-:Y:S02]  /*01a0*/  @UP0 USHF.L.U32 UR5, UR4, 0xb, URZ ;  /* 0x0000000b04050899 */ /* 0x000fe4000800063f */
[----:B------:R-:W-:Y:S01]  /*01b0*/  @UP0 USHF.L.U32 UR4, UR4, 0x1, URZ ;  /* 0x0000000104040899 */ /* 0x000fe2000800063f */
[----:B0-----:R-:W-:Y:S02]  /*01c0*/  ISETP.NE.AND P1, PT, R3, RZ, PT ;  /* 0x000000ff0300720c */ /* 0x001fe40003f25270 */
[----:B------:R-:W-:Y:S01]  /*01d0*/  SHF.R.U32.HI R3, RZ, 0x7, R0 ;  /* 0x00000007ff037819 */ /* 0x000fe20000011600 */
[----:B-1----:R-:W-:Y:S02]  /*01e0*/  @UP0 ULEA UR8, UR8, UR6, 0x18 ;  /* 0x0000000608080291 */ /* 0x002fe4000f8ec03f */
[----:B------:R-:W-:-:S04]  /*01f0*/  @UP0 UIADD3 UR6, -UR7, 0x100000, URZ ;  /* 0x0010000007060890 */ /* 0x000fc8000fffe13f */
[----:B------:R-:W-:Y:S02]  /*0200*/  @UP0 USHF.L.U32 UR7, UR6, 0xb, URZ ;  /* 0x0000000b06070899 */ /* 0x000fe4000800063f */
[----:B------:R-:W-:Y:S01]  /*0210*/  @UP0 USHF.L.U32 UR6, UR6, 0x1, URZ ;  /* 0x0000000106060899 */ /* 0x000fe2000800063f */
[----:B------:R-:W-:Y:S01]  /*0220*/  VOTEU.ANY UP0, P0 ;  /* 0x00000000003f7886 */ /* 0x000fe20000000100 */
[----:B------:R-:W0:Y:S04]  /*0230*/  SHFL.IDX PT, R3, R3, RZ, 0x1f ;  /* 0x00001fff03037589 */ /* 0x000e2800000e0000 */
[----:B------:R-:W1:Y:S02]  /*0240*/  FENCE.VIEW.ASYNC.S ;  /* 0x00000000000073c6 */ /* 0x000e640000000000 */
[----:B-1----:R1:W2:Y:S04]  /*0250*/  @UP0 SYNCS.EXCH.64 URZ, [UR8+0x34800], UR4 ;  /* 0x03480004083f05b2 */ /* 0x0022a80008000100 */
[----:B------:R1:W3:Y:S01]  /*0260*/  @UP1 SYNCS.EXCH.64 URZ, [UR8+0x34820], UR6 ;  /* 0x03482006083f15b2 */ /* 0x0002e20008000100 */
[----:B------:R-:W-:Y:S05]  /*0270*/  @P1 BRA `(.L_x_2) ;  /* 0x0000000000481947 */ /* 0x000fea0003800000 */
[----:B-1----:R-:W1:Y:S01]  /*0280*/  S2UR UR5, SR_CgaCtaId ;  /* 0x00000000000579c3 */ /* 0x002e620000008800 */
[----:B------:R-:W-:Y:S01]  /*0290*/  UMOV UR4, 0x400 ;  /* 0x0000040000047882 */ /* 0x000fe20000000000 */
[----:B------:R-:W-:Y:S01]  /*02a0*/  UMOV UR6, 0x1 ;  /* 0x0000000100067882 */ /* 0x000fe20000000000 */
[----:B------:R-:W-:Y:S01]  /*02b0*/  UMOV UR7, 0x2 ;  /* 0x0000000200077882 */ /* 0x000fe20000000000 */
[----:B------:R-:W-:Y:S01]  /*02c0*/  ELECT P0, URZ, PT ;  /* 0x00000000003f782f */ /* 0x000fe20003800000 */
[----:B-1----:R-:W-:Y:S02]  /*02d0*/  ULEA UR8, UR5, UR4, 0x18 ;  /* 0x0000000405087291 */ /* 0x002fe4000f8ec03f */
[----:B------:R-:W-:-:S04]  /*02e0*/  UIADD3 UR4, -UR6, 0x100000, URZ ;  /* 0x0010000006047890 */ /* 0x000fc8000fffe13f */
[----:B------:R-:W-:Y:S02]  /*02f0*/  USHF.L.U32 UR5, UR4, 0xb, URZ ;  /* 0x0000000b04057899 */ /* 0x000fe4000800063f */
[----:B------:R-:W-:Y:S02]  /*0300*/  USHF.L.U32 UR4, UR4, 0x1, URZ ;  /* 0x0000000104047899 */ /* 0x000fe4000800063f */
[----:B------:R-:W-:-:S04]  /*0310*/  UIADD3 UR6, -UR7, 0x100000, URZ ;  /* 0x0010000007067890 */ /* 0x000fc8000fffe13f */
[----:B------:R-:W-:Y:S02]  /*0320*/  USHF.L.U32 UR7, UR6, 0xb, URZ ;  /* 0x0000000b06077899 */ /* 0x000fe4000800063f */
[----:B------:R-:W-:Y:S01]  /*0330*/  USHF.L.U32 UR6, UR6, 0x1, URZ ;  /* 0x0000000106067899 */ /* 0x000fe2000800063f */
[----:B------:R-:W1:Y:S03]  /*0340*/  FENCE.VIEW.ASYNC.S ;  /* 0x00000000000073c6 */ /* 0x000e660000000000 */
[----:B-1----:R4:W1:Y:S08]  /*0350*/  SYNCS.EXCH.64 URZ, [UR8+0x34830], UR4 ;  /* 0x03483004083f75b2 */ /* 0x0028700008000100 */
[----:B------:R4:W0:Y:S01]  /*0360*/  SYNCS.EXCH.64 URZ, [UR8+0x34840], UR6 ;  /* 0x03484006083f75b2 */ /* 0x0008220008000100 */
[----:B------:R4:W0:Y:S01]  /*0370*/  SYNCS.EXCH.64 URZ, [UR8+0x34838], UR4 ;  /* 0x03483804083f75b2 */ /* 0x0008220008000100 */
[----:B------:R4:W0:Y:S02]  /*0380*/  SYNCS.EXCH.64 URZ, [UR8+0x34848], UR6 ;  /* 0x03484806083f75b2 */ /* 0x0008240008000100 */
[----:B----4-:R-:W-:Y:S01]  /*0390*/  NOP ;  /* 0x0000000000007918 */ /* 0x010fe20000000000 */
.L_x_2:
[----:B------:R-:W4:Y:S01]  /*03a0*/  SHFL.IDX PT, R4, R2, RZ, 0x1f ;  /* 0x00001fff02047589 */ /* 0x000f2200000e0000 */
[----:B------:R-:W-:Y:S01]  /*03b0*/  NOP ;  /* 0x0000000000007918 */ /* 0x000fe20000000000 */
[----:B----4-:R-:W-:-:S13]  /*03c0*/  ISETP.NE.AND P0, PT, R4, RZ, PT ;  /* 0x000000ff0400720c */ /* 0x010fda0003f05270 */
        /* <DEDUP_REMOVED lines=19> */
.L_x_3:
[----:B------:R-:W4:Y:S01]  /*0500*/  SHFL.IDX PT, R4, R2, RZ, 0x1f ;  /* 0x00001fff02047589 */ /* 0x000f2200000e0000 */
[----:B------:R-:W-:Y:S01]  /*0510*/  NOP ;  /* 0x0000000000007918 */ /* 0x000fe20000000000 */
[----:B----4-:R-:W-:-:S13]  /*0520*/  ISETP.NE.AND P0, PT, R4, RZ, PT ;  /* 0x000000ff0400720c */ /* 0x010fda0003f05270 */
[----:B------:R-:W-:Y:S05]  /*0530*/  @P0 BRA `(.L_x_4) ;  /* 0x0000000000380947 */ /* 0x000fea0003800000 */
[----:B-1----:R-:W1:Y:S01]  /*0540*/  S2UR UR5, SR_CgaCtaId ;  /* 0x00000000000579c3 */ /* 0x002e620000008800 */
[----:B------:R-:W-:Y:S01]  /*0550*/  UMOV UR4, 0x400 ;  /* 0x0000040000047882 */ /* 0x000fe20000000000 */
[----:B------:R-:W-:Y:S01]  /*0560*/  UMOV UR7, 0x1 ;  /* 0x0000000100077882 */ /* 0x000fe20000000000 */
[----:B------:R-:W-:Y:S01]  /*0570*/  ELECT P0, URZ, PT ;  /* 0x00000000003f782f */ /* 0x000fe20003800000 */
[----:B-1----:R-:W-:Y:S02]  /*0580*/  ULEA UR6, UR5, UR4, 0x18 ;  /* 0x0000000405067291 */ /* 0x002fe4000f8ec03f */
[----:B------:R-:W-:-:S04]  /*0590*/  UIADD3 UR4, -UR7, 0x100000, URZ ;  /* 0x0010000007047890 */ /* 0x000fc8000fffe13f */
[----:B------:R-:W-:Y:S02]  /*05a0*/  USHF.L.U32 UR5, UR4, 0xb, URZ ;  /* 0x0000000b04057899 */ /* 0x000fe4000800063f */
[----:B------:R-:W-:Y:S01]  /*05b0*/  USHF.L.U32 UR4, UR4, 0x1, URZ ;  /* 0x0000000104047899 */ /* 0x000fe2000800063f */
[----:B------:R-:W1:Y:S11]  /*05c0*/  FENCE.VIEW.ASYNC.S ;  /* 0x00000000000073c6 */ /* 0x000e760000000000 */
[----:B-1----:R4:W1:Y:S01]  /*05d0*/  SYNCS.EXCH.64 URZ, [UR6+0x34870], UR4 ;  /* 0x03487004063f75b2 */ /* 0x0028620008000100 */
[----:B------:R4:W0:Y:S01]  /*05e0*/  SYNCS.EXCH.64 URZ, [UR6+0x34880], UR4 ;  /* 0x03488004063f75b2 */ /* 0x0008220008000100 */
[----:B------:R4:W0:Y:S01]  /*05f0*/  SYNCS.EXCH.64 URZ, [UR6+0x34878], UR4 ;  /* 0x03487804063f75b2 */ /* 0x0008220008000100 */
[----:B------:R4:W0:Y:S02]  /*0600*/  SYNCS.EXCH.64 URZ, [UR6+0x34888], UR4 ;  /* 0x03488804063f75b2 */ /* 0x0008240008000100 */
[----:B----4-:R-:W-:Y:S01]  /*0610*/  NOP ;  /* 0x0000000000007918 */ /* 0x010fe20000000000 */
.L_x_4:
        /* <DEDUP_REMOVED lines=22> */
.L_x_5:
        /* <DEDUP_REMOVED lines=22> */
.L_x_6:
[----:B0-----:R-:W-:Y:S01]  /*08e0*/  ISETP.NE.AND P0, PT, R3, RZ, PT ;  /* 0x000000ff0300720c */ /* 0x001fe20003f05270 */
[----:B------:R-:W-:Y:S01]  /*08f0*/  IMAD.MOV.U32 R3, RZ, RZ, 0x1 ;  /* 0x00000001ff037424 */ /* 0x000fe200078e00ff */
[----:B------:R-:W-:Y:S01]  /*0900*/  NOP ;  /* 0x0000000000007918 */ /* 0x000fe20000000000 */
[----:B------:R-:W-:-:S03]  /*0910*/  ULDC.64 UR60, c[0x0][0x208] ;  /* 0x00008200003c7ab9 */ /* 0x000fc60000000a00 */
[----:B------:R-:W-:-:S05]  /*0920*/  SEL R3, R3, 0x2, !P0 ;  /* 0x0000000203037807 */ /* 0x000fca0004000000 */
[----:B------:R0:W-:Y:S01]  /*0930*/  STL [R1+0x30], R3 ;  /* 0x0000300301007387 */ /* 0x0001e20000100800 */
[----:B-123--:R-:W-:Y:S06]  /*0940*/  BAR.SYNC.DEFER_BLOCKING 0x0 ;  /* 0x0000000000007b1d */ /* 0x00efec0000010000 */
[----:B------:R-:W-:Y:S05]  /*0950*/  @!P0 BRA `(.L_x_7) ;  /* 0x00000070008c8947 */ /* 0x000fea0003800000 */
.L_x_8:
[----:B------:R-:W-:-:S08]  /*0960*/  NOP ;  /* 0x0000000000007918 */ /* 0x000fd00000000000 */
[----:B------:R-:W1:Y:S02]  /*0970*/  USETMAXREG.TRY_ALLOC.CTAPOOL UP0, 0xf0 ;  /* 0x000000f0000079c8 */ /* 0x000e640008000600 */
[----:B-1----:R-:W-:-:S13]  /*0980*/  PLOP3.LUT P0, PT, PT, PT, UP0, 0x80, 0x0 ;  /* 0x000000000000781c */ /* 0x002fda0003f0f008 */
[----:B------:R-:W-:Y:S05]  /*0990*/  @!P0 BRA `(.L_x_8) ;  /* 0xfffffffc00f08947 */ /* 0x000fea000383ffff */
[----:B------:R-:W1:Y:S08]  /*09a0*/  S2UR UR4, SR_CTAID.X ;  /* 0x00000000000479c3 */ /* 0x000e700000002500 */
[----:B------:R-:W-:Y:S08]  /*09b0*/  BAR.ARV 0x8, 0x180 ;  /* 0x0206000000007b1d */ /* 0x000ff00000002000 */
[----:B------:R-:W1:Y:S02]  /*09c0*/  LDC R2, c[0x0][0xc34] ;  /* 0x00030d00ff027b82 */ /* 0x000e640000000800 */
[----:B-1----:R-:W-:-:S13]  /*09d0*/  ISETP.LE.AND P0, PT, R2, UR4, PT ;  /* 0x0000000402007c0c */ /* 0x002fda000bf03270 */
[----:B------:R-:W-:Y:S05]  /*09e0*/  @P0 EXIT ;  /* 0x000000000000094d */ /* 0x000fea0003800000 */
[----:B------:R-:W2:Y:S01]  /*09f0*/  LDL.LU R12, [R1+0x30] ;  /* 0x00003000010c7983 */ /* 0x000ea20000300800 */
[----:B------:R-:W-:Y:S01]  /*0a00*/  VIADD R0, R0, 0xffffff80 ;  /* 0xffffff8000007836 */ /* 0x000fe20000000000 */
[----:B------:R-:W-:Y:S01]  /*0a10*/  UMOV UR37, URZ ;  /* 0x0000003f00257c82 */ /* 0x000fe20008000000 */
[----:B------:R-:W-:Y:S01]  /*0a20*/  IMAD.U32 R19, RZ, RZ, UR4 ;  /* 0x00000004ff137e24 */ /* 0x000fe2000f8e00ff */
[----:B------:R-:W-:Y:S01]  /*0a30*/  UMOV UR36, URZ ;  /* 0x0000003f00247c82 */ /* 0x000fe20008000000 */
[----:B------:R-:W-:Y:S01]  /*0a40*/  IMAD.MOV.U32 R22, RZ, RZ, RZ ;  /* 0x000000ffff167224 */ /* 0x000fe200078e00ff */
[----:B0-----:R-:W-:-:S04]  /*0a50*/  SHF.R.S32.HI R3, RZ, 0x1f, R0 ;  /* 0x0000001fff037819 */ /* 0x001fc80000011400 */
[CC--:B------:R-:W-:Y:S02]  /*0a60*/  LEA.HI R2, R3.reuse, R0.reuse, RZ, 0x7 ;  /* 0x0000000003027211 */ /* 0x0c0fe400078f38ff */
[CC--:B------:R-:W-:Y:S02]  /*0a70*/  LEA.HI R4, R3.reuse, R0.reuse, RZ, 0x5 ;  /* 0x0000000003047211 */ /* 0x0c0fe400078f28ff */
[----:B------:R-:W-:Y:S02]  /*0a80*/  LOP3.LUT R5, R2, 0xffffff80, RZ, 0xc0, !PT ;  /* 0xffffff8002057812 */ /* 0x000fe400078ec0ff */
[CC--:B------:R-:W-:Y:S01]  /*0a90*/  LEA.HI R6, R3.reuse, R0.reuse, RZ, 0x4 ;  /* 0x0000000003067211 */ /* 0x0c0fe200078f20ff */
[----:B------:R-:W-:Y:S01]  /*0aa0*/  IMAD.SHL.U32 R4, R4, 0x20, RZ ;  /* 0x0000002004047824 */ /* 0x000fe200078e00ff */
[----:B------:R-:W-:Y:S01]  /*0ab0*/  LEA.HI R10, R3, R0, RZ, 0x2 ;  /* 0x00000000030a7211 */ /* 0x000fe200078f10ff */
[----:B------:R-:W-:Y:S01]  /*0ac0*/  IMAD.IADD R184, R0, 0x1, -R5 ;  /* 0x0000000100b87824 */ /* 0x000fe200078e0a05 */
[----:B------:R-:W-:-:S02]  /*0ad0*/  LOP3.LUT R7, R6, 0x3fffff0, RZ, 0xc0, !PT ;  /* 0x03fffff006077812 */ /* 0x000fc400078ec0ff */
[----:B------:R-:W-:Y:S02]  /*0ae0*/  SHF.R.S32.HI R9, RZ, 0x4, R6 ;  /* 0x00000004ff097819 */ /* 0x000fe40000011406 */
[----:B------:R-:W-:Y:S01]  /*0af0*/  SHF.R.S32.HI R5, RZ, 0x1f, R184 ;  /* 0x0000001fff057819 */ /* 0x000fe200000114b8 */
[----:B------:R-:W-:Y:S01]  /*0b00*/  IMAD.IADD R7, R0, 0x1, -R7 ;  /* 0x0000000100077824 */ /* 0x000fe200078e0a07 */
[----:B------:R-:W-:Y:S02]  /*0b10*/  LOP3.LUT R8, R4, 0xfffffc00, RZ, 0xc0, !PT ;  /* 0xfffffc0004087812 */ /* 0x000fe400078ec0ff */
[----:B------:R-:W-:Y:S02]  /*0b20*/  LEA.HI R4, R5, R184, RZ, 0x2 ;  /* 0x000000b805047211 */ /* 0x000fe400078f10ff */
[----:B------:R-:W-:Y:S01]  /*0b30*/  LEA.HI R6, R6, R9, RZ, 0x1 ;  /* 0x0000000906067211 */ /* 0x000fe200078f08ff */
[----:B------:R-:W-:Y:S01]  /*0b40*/  IMAD R7, R7, 0x40, R8 ;  /* 0x0000004007077824 */ /* 0x000fe200078e0208 */
[----:B------:R-:W-:-:S02]  /*0b50*/  SHF.R.S32.HI R8, RZ, 0x2, R4 ;  /* 0x00000002ff087819 */ /* 0x000fc40000011404 */
[----:B------:R-:W-:Y:S02]  /*0b60*/  SHF.R.S32.HI R11, RZ, 0x1f, R4 ;  /* 0x0000001fff0b7819 */ /* 0x000fe40000011404 */
[----:B------:R-:W-:Y:S02]  /*0b70*/  LEA.HI R23, R3, R0, RZ, 0x3 ;  /* 0x0000000003177211 */ /* 0x000fe400078f18ff */
[----:B------:R-:W-:Y:S02]  /*0b80*/  LOP3.LUT R6, R6, 0x1ffffffe, RZ, 0xc0, !PT ;  /* 0x1ffffffe06067812 */ /* 0x000fe400078ec0ff */
[----:B------:R-:W-:Y:S02]  /*0b90*/  LOP3.LUT R3, R10, 0xfffffffc, RZ, 0xc0, !PT ;  /* 0xfffffffc0a037812 */ /* 0x000fe400078ec0ff */
[----:B------:R-:W-:Y:S01]  /*0ba0*/  LEA.HI R11, R11, R8, RZ, 0x3 ;  /* 0x000000080b0b7211 */ /* 0x000fe200078f18ff */
[----:B------:R-:W-:Y:S01]  /*0bb0*/  IMAD.IADD R6, R9, 0x1, -R6 ;  /* 0x0000000109067824 */ /* 0x000fe200078e0a06 */
[----:B------:R-:W-:Y:S01]  /*0bc0*/  SHF.R.S32.HI R187, RZ, 0x7, R2 ;  /* 0x00000007ffbb7819 */ /* 0x000fe20000011402 */
[----:B------:R-:W-:Y:S01]  /*0bd0*/  IMAD.IADD R9, R0, 0x1, -R3 ;  /* 0x0000000100097824 */ /* 0x000fe200078e0a03 */
[----:B------:R-:W-:Y:S01]  /*0be0*/  LOP3.LUT R13, R23, 0xfffffff8, RZ, 0xc0, !PT ;  /* 0xfffffff8170d7812 */ /* 0x000fe200078ec0ff */
[----:B------:R-:W-:Y:S01]  /*0bf0*/  IMAD R190, R6, 0x8, R7 ;  /* 0x0000000806be7824 */ /* 0x000fe200078e0207 */
[----:B------:R-:W-:Y:S01]  /*0c00*/  LOP3.LUT R11, R11, 0xfffffff8, RZ, 0xc0, !PT ;  /* 0xfffffff80b0b7812 */ /* 0x000fe200078ec0ff */
[----:B------:R-:W-:Y:S01]  /*0c10*/  IMAD.MOV.U32 R6, RZ, RZ, -0x2 ;  /* 0xfffffffeff067424 */ /* 0x000fe200078e00ff */
[----:B------:R-:W-:Y:S01]  /*0c20*/  LEA.HI R5, R5, R184, RZ, 0x5 ;  /* 0x000000b805057211 */ /* 0x000fe200078f28ff */
[----:B------:R-:W-:Y:S01]  /*0c30*/  IMAD.IADD R18, R0, 0x1, -R13 ;  /* 0x0000000100127824 */ /* 0x000fe200078e0a0d */
[----:B------:R-:W-:Y:S01]  /*0c40*/  LEA.HI R2, R2, R187, RZ, 0x1 ;  /* 0x000000bb02027211 */ /* 0x000fe200078f08ff */
[----:B------:R-:W-:Y:S01]  /*0c50*/  IMAD.IADD R8, R8, 0x1, -R11 ;  /* 0x0000000108087824 */ /* 0x000fe200078e0a0b */
[----:B------:R-:W-:Y:S01]  /*0c60*/  LEA.HI R0, R9, R9, RZ, 0x1 ;  /* 0x0000000909007211 */ /* 0x000fe200078f08ff */
[----:B------:R-:W-:Y:S01]  /*0c70*/  IMAD.SHL.U32 R16, R18, 0x8, RZ ;  /* 0x0000000812107824 */ /* 0x000fe200078e00ff */
[----:B------:R-:W-:-:S02]  /*0c80*/  SHF.R.S32.HI R5, RZ, 0x5, R5 ;  /* 0x00000005ff057819 */ /* 0x000fc40000011405 */
[----:B------:R-:W-:Y:S01]  /*0c90*/  LOP3.LUT R2, R2, 0x3fffffe, RZ, 0xc0, !PT ;  /* 0x03fffffe02027812 */ /* 0x000fe200078ec0ff */
[----:B------:R-:W-:Y:S01]  /*0ca0*/  VIADD R17, R16, 0x40 ;  /* 0x0000004010117836 */ /* 0x000fe20000000000 */
[----:B------:R-:W-:Y:S01]  /*0cb0*/  LOP3.LUT R3, R4, 0x7ffffffc, RZ, 0xc0, !PT ;  /* 0x7ffffffc04037812 */ /* 0x000fe200078ec0ff */
[----:B------:R-:W-:Y:S01]  /*0cc0*/  IMAD R5, R5, 0x10, R8 ;  /* 0x0000001005057824 */ /* 0x000fe200078e0208 */
[----:B------:R-:W-:Y:S01]  /*0cd0*/  LOP3.LUT R0, R0, 0x1ffffffe, RZ, 0xc0, !PT ;  /* 0x1ffffffe00007812 */ /* 0x000fe200078ec0ff */
[----:B------:R-:W-:Y:S01]  /*0ce0*/  IMAD.IADD R2, R187, 0x1, -R2 ;  /* 0x00000001bb027824 */ /* 0x000fe200078e0a02 */
[----:B------:R-:W-:Y:S01]  /*0cf0*/  SHF.R.S32.HI R23, RZ, 0x3, R23 ;  /* 0x00000003ff177819 */ /* 0x000fe20000011417 */
[----:B------:R-:W-:Y:S01]  /*0d00*/  IMAD.IADD R3, R184, 0x1, -R3 ;  /* 0x00000001b8037824 */ /* 0x000fe200078e0a03 */
[----:B------:R-:W-:Y:S01]  /*0d10*/  SHF.R.S32.HI R192, RZ, 0x1f, R17 ;  /* 0x0000001fffc07819 */ /* 0x000fe20000011411 */
[----:B------:R-:W-:Y:S02]  /*0d20*/  IMAD.IADD R189, R9, 0x1, -R0 ;  /* 0x0000000109bd7824 */ /* 0x000fe400078e0a00 */
[----:B------:R-:W-:-:S02]  /*0d30*/  IMAD R188, R2, 0x40, R5 ;  /* 0x0000004002bc7824 */ /* 0x000fc400078e0205 */
[----:B------:R-:W-:Y:S02]  /*0d40*/  IMAD R191, R3, R6, 0x80 ;  /* 0x0000008003bf7424 */ /* 0x000fe400078e0206 */
[----:B------:R-:W-:Y:S01]  /*0d50*/  IMAD R189, R189, 0x8, R188 ;  /* 0x00000008bdbd7824 */ /* 0x000fe200078e02bc */
[----:B--2---:R-:W-:-:S07]  /*0d60*/  LOP3.LUT R2, R12, 0x1, RZ, 0xfc, !PT ;  /* 0x000000010c027812 */ /* 0x004fce00078efcff */
.L_x_37:
[----:B------:R-:W0:Y:S01]  /*0d70*/  SHFL.IDX PT, R0, R187, RZ, 0x1f ;  /* 0x00001fffbb007589 */ /* 0x000e2200000e0000 */
[----:B-1----:R-:W1:Y:S01]  /*0d80*/  S2UR UR4, SR_CgaCtaId ;  /* 0x00000000000479c3 */ /* 0x002e620000008800 */
[----:B------:R-:W-:Y:S01]  /*0d90*/  ULDC UR5, c[0x0][0xc38] ;  /* 0x00030e0000057ab9 */ /* 0x000fe20000000800 */
[----:B------:R-:W-:Y:S01]  /*0da0*/  R2UR UR11, R19 ;  /* 0x00000000130b72ca */ /* 0x000fe200000e0000 */
[----:B------:R-:W-:Y:S01]  /*0db0*/  ULDC.64 UR8, c[0x0][0x418] ;  /* 0x0001060000087ab9 */ /* 0x000fe20000000a00 */
[----:B------:R-:W-:Y:S02]  /*0dc0*/  UISETP.NE.AND UP1, UPT, UR5, 0x1, UPT ;  /* 0x000000010500788c */ /* 0x000fe4000bf25270 */
[----:B------:R-:W-:Y:S02]  /*0dd0*/  UISETP.NE.U32.AND UP0, UPT, UR8, URZ, UPT ;  /* 0x0000003f0800728c */ /* 0x000fe4000bf05070 */
[----:B---3-5:R-:W2:Y:S01]  /*0de0*/  LDC R88, c[0x0][0x2f0] ;  /* 0x0000bc00ff587b82 */ /* 0x028ea20000000800 */
[----:B------:R-:W-:Y:S01]  /*0df0*/  UMOV UR38, 0x400 ;  /* 0x0000040000267882 */ /* 0x000fe20000000000 */
[----:B------:R-:W-:Y:S01]  /*0e00*/  UISETP.NE.AND.EX UP0, UPT, UR9, URZ, UPT, UP0 ;  /* 0x0000003f0900728c */ /* 0x000fe2000bf05300 */
[----:B------:R-:W-:Y:S01]  /*0e10*/  ULDC UR5, c[0x0][0xc44] ;  /* 0x0003110000057ab9 */ /* 0x000fe20000000800 */
[----:B------:R-:W-:Y:S01]  /*0e20*/  ULDC UR6, c[0x0][0x424] ;  /* 0x0001090000067ab9 */ /* 0x000fe20000000800 */
[----:B------:R-:W-:-:S02]  /*0e30*/  UISETP.NE.AND UP2, UPT, UR5, 0x1, UPT ;  /* 0x000000010500788c */ /* 0x000fc4000bf45270 */
[----:B------:R-:W-:Y:S01]  /*0e40*/  USEL UR6, UR6, 0x1, UP0 ;  /* 0x0000000106067887 */ /* 0x000fe20008000000 */
[----:B------:R-:W-:Y:S01]  /*0e50*/  @UP1 ULDC UR10, c[0x0][0xc40] ;  /* 0x00031000000a1ab9 */ /* 0x000fe20000000800 */
[----:B------:R-:W-:Y:S01]  /*0e60*/  UMOV UR12, UR11 ;  /* 0x0000000b000c7c82 */ /* 0x000fe20008000000 */
[----:B0-----:R-:W-:Y:S01]  /*0e70*/  R2UR UR7, R0 ;  /* 0x00000000000772ca */ /* 0x001fe200000e0000 */
[----:B-1----:R-:W-:-:S03]  /*0e80*/  ULEA UR38, UR4, UR38, 0x18 ;  /* 0x0000002604267291 */ /* 0x002fc6000f8ec03f */
[----:B------:R-:W-:Y:S01]  /*0e90*/  @UP1 ULDC UR4, c[0x0][0xc3c] ;  /* 0x00030f0000041ab9 */ /* 0x000fe20000000800 */
[----:B------:R-:W-:Y:S02]  /*0ea0*/  UIADD3 UR9, UR38, 0x10400, URZ ;  /* 0x0001040026097890 */ /* 0x000fe4000fffe03f */
[----:B------:R-:W-:Y:S02]  /*0eb0*/  UIMAD.WIDE.U32 UR4, UR11, UR4, URZ ;  /* 0x000000040b0472a5 */ /* 0x000fe4000f8e003f */
[----:B------:R-:W-:Y:S01]  /*0ec0*/  ULOP3.LUT UP0, URZ, UR9, 0x3ff, URZ, 0xc0, !UPT ;  /* 0x000003ff093f7892 */ /* 0x000fe2000f80c03f */
[----:B--2---:R-:W-:Y:S01]  /*0ed0*/  IMAD R88, R88, UR6, RZ ;  /* 0x0000000658587c24 */ /* 0x004fe2000f8e02ff */
[----:B------:R-:W-:Y:S02]  /*0ee0*/  @UP1 USHF.R.U32.HI UR12, URZ, UR10, UR5 ;  /* 0x0000000a3f0c1299 */ /* 0x000fe40008011605 */
[----:B------:R-:W-:Y:S01]  /*0ef0*/  ULEA.HI UR8, UR7, UR7, URZ, 0x1 ;  /* 0x0000000707087291 */ /* 0x000fe2000f8f083f */
[----:B------:R-:W-:Y:S01]  /*0f00*/  VIADD R0, R88, 0x7f ;  /* 0x0000007f58007836 */ /* 0x000fe20000000000 */
[----:B------:R-:W-:-:S02]  /*0f10*/  PLOP3.LUT P0, PT, PT, PT, UP0, 0x80, 0x0 ;  /* 0x000000000000781c */ /* 0x000fc40003f0f008 */
[----:B------:R-:W-:Y:S01]  /*0f20*/  ULOP3.LUT UR8, UR8, 0x1e, URZ, 0xc0, !UPT ;  /* 0x0000001e08087892 */ /* 0x000fe2000f8ec03f */
[----:B------:R-:W-:Y:S01]  /*0f30*/  IMAD.U32 R186, RZ, RZ, UR12 ;  /* 0x0000000cffba7e24 */ /* 0x000fe2000f8e00ff */
[----:B------:R-:W-:Y:S01]  /*0f40*/  SHF.R.S32.HI R3, RZ, 0x1f, R0 ;  /* 0x0000001fff037819 */ /* 0x000fe20000011400 */
[----:B------:R-:W-:Y:S01]  /*0f50*/  UMOV UR39, UR12 ;  /* 0x0000000c00277c82 */ /* 0x000fe20008000000 */
[----:B------:R-:W-:Y:S02]  /*0f60*/  UIADD3 UR8, UR7, -UR8, URZ ;  /* 0x8000000807087290 */ /* 0x000fe4000fffe03f */
[----:B------:R-:W-:Y:S01]  /*0f70*/  LEA.HI R3, R3, R0, RZ, 0x7 ;  /* 0x0000000003037211 */ /* 0x000fe200078f38ff */
[----:B------:R-:W-:Y:S01]  /*0f80*/  @UP2 ULDC.64 UR6, c[0x0][0xc48] ;  /* 0x0003120000062ab9 */ /* 0x000fe20000000a00 */
[----:B------:R-:W-:Y:S02]  /*0f90*/  ULEA UR8, UR8, UR9, 0xd ;  /* 0x0000000908087291 */ /* 0x000fe4000f8e683f */
[----:B------:R-:W-:Y:S01]  /*0fa0*/  UIMAD.WIDE.U32 UR4, UR12, UR6, URZ ;  /* 0x000000060c0472a5 */ /* 0x000fe2000f8e003f */
[----:B------:R-:W-:Y:S01]  /*0fb0*/  SHF.R.S32.HI R193, RZ, 0x7, R3 ;  /* 0x00000007ffc17819 */ /* 0x000fe20000011403 */
[----:B------:R-:W-:-:S02]  /*0fc0*/  USHF.R.U32.HI UR8, URZ, 0x4, UR8 ;  /* 0x000000043f087899 */ /* 0x000fc40008011608 */
[----:B------:R-:W-:Y:S02]  /*0fd0*/  @UP2 USHF.R.U32.HI UR39, URZ, UR7, UR5 ;  /* 0x000000073f272299 */ /* 0x000fe40008011605 */
[----:B------:R-:W-:Y:S01]  /*0fe0*/  ULOP3.LUT UR40, UR8, 0x3fff, URZ, 0xc0, !UPT ;  /* 0x00003fff08287892 */ /* 0x000fe2000f8ec03f */
[----:B------:R-:W-:Y:S02]  /*0ff0*/  UMOV UR4, UR11 ;  /* 0x0000000b00047c82 */ /* 0x000fe40008000000 */
[----:B------:R-:W-:Y:S01]  /*1000*/  IMAD.U32 R185, RZ, RZ, UR4 ;  /* 0x00000004ffb97e24 */ /* 0x000fe2000f8e00ff */
[----:B------:R-:W-:Y:S08]  /*1010*/  @!P0 BRA `(.L_x_9) ;  /* 0x0000000000408947 */ /* 0x000ff00003800000 */
[----:B------:R-:W-:Y:S01]  /*1020*/  MOV R0, 0x0 ;  /* 0x0000000000007802 */ /* 0x000fe20000000f00 */
[----:B------:R-:W-:Y:S01]  /*1030*/  ULDC.64 UR4, c[0x4][0xb8] ;  /* 0x01002e0000047ab9 */ /* 0x000fe20000000a00 */
[----:B------:R-:W-:Y:S01]  /*1040*/  ULDC.64 UR6, c[0x4][0x30] ;  /* 0x01000c0000067ab9 */ /* 0x000fe20000000a00 */
[----:B------:R-:W-:Y:S01]  /*1050*/  IMAD.U32 R4, RZ, RZ, UR4 ;  /* 0x00000004ff047e24 */ /* 0x000fe2000f8e00ff */
[----:B------:R0:W1:Y:S01]  /*1060*/  LDC.64 R14, c[0x4][R0] ;  /* 0x01000000000e7b82 */ /* 0x0000620000000a00 */
[----:B------:R-:W-:Y:S01]  /*1070*/  IMAD.U32 R5, RZ, RZ, UR5 ;  /* 0x00000005ff057e24 */ /* 0x000fe2000f8e00ff */
[----:B------:R-:W-:Y:S01]  /*1080*/  ULDC.64 UR4, c[0x4][0xc0] ;  /* 0x0100300000047ab9 */ /* 0x000fe20000000a00 */
[----:B------:R-:W-:Y:S02]  /*1090*/  IMAD.U32 R10, RZ, RZ, UR6 ;  /* 0x00000006ff0a7e24 */ /* 0x000fe4000f8e00ff */
[----:B------:R-:W-:Y:S02]  /*10a0*/  IMAD.U32 R6, RZ, RZ, UR4 ;  /* 0x00000004ff067e24 */ /* 0x000fe4000f8e00ff */
[----:B------:R-:W-:-:S02]  /*10b0*/  IMAD.U32 R7, RZ, RZ, UR5 ;  /* 0x00000005ff077e24 */ /* 0x000fc4000f8e00ff */
[----:B------:R-:W-:Y:S02]  /*10c0*/  IMAD.U32 R11, RZ, RZ, UR7 ;  /* 0x00000007ff0b7e24 */ /* 0x000fe4000f8e00ff */
[----:B------:R-:W-:Y:S02]  /*10d0*/  IMAD.MOV.U32 R8, RZ, RZ, 0x70 ;  /* 0x00000070ff087424 */ /* 0x000fe400078e00ff */
[----:B------:R-:W-:Y:S02]  /*10e0*/  IMAD.MOV.U32 R12, RZ, RZ, 0x1 ;  /* 0x00000001ff0c7424 */ /* 0x000fe400078e00ff */
[----:B0-----:R-:W-:-:S07]  /*10f0*/  IMAD.MOV.U32 R13, RZ, RZ, RZ ;  /* 0x000000ffff0d7224 */ /* 0x001fce00078e00ff */
[----:B------:R-:W-:-:S07]  /*1100*/  LEPC R20, `(.L_x_9) ;  /* 0x000000001014794e */ /* 0x000fce0000000000 */
[----:B-1----:R-:W-:Y:S05]  /*1110*/  CALL.ABS.NOINC R14 ;  /* 0x000000000e007343 */ /* 0x002fea0003c00000 */
.L_x_9:
[----:B------:R-:W-:Y:S02]  /*1120*/  LOP3.LUT R0, R22, 0x1, RZ, 0xc0, !PT ;  /* 0x0000000116007812 */ /* 0x000fe400078ec0ff */
[----:B------:R-:W-:Y:S02]  /*1130*/  ISETP.NE.AND P0, PT, R2, 0x3, PT ;  /* 0x000000030200780c */ /* 0x000fe40003f05270 */
[----:B------:R-:W-:-:S04]  /*1140*/  SHF.L.U32 R0, R0, 0x1f, RZ ;  /* 0x0000001f00007819 */ /* 0x000fc800000006ff */
[----:B------:R-:W0:Y:S02]  /*1150*/  SYNCS.PHASECHK.TRANS64.TRYWAIT P1, [UR38+0x34800], R0 ;  /* 0x03480000ff0075a7 */ /* 0x000e240008020166 */
[----:B0-----:R-:W-:Y:S05]  /*1160*/  @!P1 BRA `(.L_x_10) ;  /* 0x000000ac00409947 */ /* 0x001fea0003800000 */
.L_x_127:
[----:B------:R-:W-:Y:S05]  /*1170*/  @!P0 BRA `(.L_x_11) ;  /* 0x0000000000048947 */ /* 0x000fea0003800000 */
[----:B------:R-:W-:Y:S01]  /*1180*/  BPT.TRAP 0x1 ;  /* 0x000000040000795c */ /* 0x000fe20000300000 */
.L_x_11:
[----:B------:R-:W-:Y:S02]  /*1190*/  IMAD.U32 R6, RZ, RZ, UR36 ;  /* 0x00000024ff067e24 */ /* 0x000fe4000f8e00ff */
[----:B0-----:R-:W-:-:S03]  /*11a0*/  IMAD.U32 R3, RZ, RZ, UR37 ;  /* 0x00000025ff037e24 */ /* 0x001fc6000f8e00ff */
[----:B------:R-:W-:Y:S02]  /*11b0*/  LEA R6, R6, UR38, 0x3 ;  /* 0x0000002606067c11 */ /* 0x000fe4000f8e18ff */
[----:B------:R-:W-:-:S04]  /*11c0*/  SHF.L.U32 R3, R3, 0x1f, RZ ;  /* 0x0000001f03037819 */ /* 0x000fc800000006ff */
[----:B------:R0:W1:Y:S01]  /*11d0*/  SYNCS.PHASECHK.TRANS64.TRYWAIT P2, [R6+URZ+0x34830], R3 ;  /* 0x03483003060075a7 */ /* 0x000062000804017f */
[----:B------:R-:W-:Y:S05]  /*11e0*/  @!P0 BRA `(.L_x_12) ;  /* 0x0000000000048947 */ /* 0x000fea0003800000 */
[----:B------:R-:W-:Y:S01]  /*11f0*/  BPT.TRAP 0x1 ;  /* 0x000000040000795c */ /* 0x000fe20000300000 */
.L_x_12:
[----:B------:R-:W2:Y:S01]  /*1200*/  S2R R0, SR_TID.X ;  /* 0x0000000000007919 */ /* 0x000ea20000002100 */
[----:B------:R-:W-:Y:S01]  /*1210*/  IMAD.MOV.U32 R151, RZ, RZ, RZ ;  /* 0x000000ffff977224 */ /* 0x000fe200078e00ff */
[----:B--2---:R-:W-:-:S04]  /*1220*/  LOP3.LUT R0, R0, 0x7f, RZ, 0xc0, !PT ;  /* 0x0000007f00007812 */ /* 0x004fc800078ec0ff */
[----:B------:R-:W-:Y:S01]  /*1230*/  ISETP.NE.AND P1, PT, R0, RZ, PT ;  /* 0x000000ff0000720c */ /* 0x000fe20003f25270 */
[----:B-1----:R-:W-:-:S12]  /*1240*/  @P2 BRA `(.L_x_13) ;  /* 0x0000000000082947 */ /* 0x002fd80003800000 */
[----:B------:R-:W1:Y:S02]  /*1250*/  SYNCS.PHASECHK.TRANS64.TRYWAIT P2, [R6+URZ+0x34830], R3 ;  /* 0x03483003060075a7 */ /* 0x000e64000804017f */
[----:B-1----:R-:W-:Y:S05]  /*1260*/  @!P2 BRA `(.L_x_14) ;  /* 0x000000ac0018a947 */ /* 0x002fea0003800000 */
.L_x_13:
[----:B------:R-:W-:Y:S05]  /*1270*/  WARPSYNC.ALL ;  /* 0x0000000000007948 */ /* 0x000fea0003800000 */
[----:B------:R-:W-:Y:S01]  /*1280*/  UIADD3 UR38, UR38, 0x1c400, URZ ;  /* 0x0001c40026267890 */ /* 0x000fe2000fffe03f */
[----:B------:R-:W-:Y:S01]  /*1290*/  WARPGROUP.ARRIVE ;  /* 0x00000000000079c5 */ /* 0x000fe20000000000 */
[----:B------:R-:W-:Y:S01]  /*12a0*/  ULOP3.LUT UR5, UR40, 0x10000, URZ, 0xfc, !UPT ;  /* 0x0001000028057892 */ /* 0x000fe2000f8efc3f */
[----:B------:R-:W-:Y:S01]  /*12b0*/  IMAD.IADD R0, R191, 0x1, R88 ;  /* 0x00000001bf007824 */ /* 0x000fe200078e0258 */
[----:B------:R-:W-:Y:S01]  /*12c0*/  USHF.R.U32.HI UR38, URZ, 0x4, UR38 ;  /* 0x000000043f267899 */ /* 0x000fe20008011626 */
[----:B------:R-:W-:Y:S01]  /*12d0*/  P2R R89, PR, RZ, 0x2 ;  /* 0x00000002ff597803 */ /* 0x000fe20000000000 */
[----:B------:R-:W-:Y:S01]  /*12e0*/  UMOV UR9, 0x40000040 ;  /* 0x4000004000097882 */ /* 0x000fe20000000000 */
[----:B------:R-:W-:Y:S01]  /*12f0*/  UMOV UR11, 0x40000040 ;  /* 0x40000040000b7882 */ /* 0x000fe20000000000 */
[----:B------:R-:W-:Y:S01]  /*1300*/  ULOP3.LUT UR38, UR38, 0x3fff, URZ, 0xc0, !UPT ;  /* 0x00003fff26267892 */ /* 0x000fe2000f8ec03f */
[----:B------:R-:W-:Y:S01]  /*1310*/  IMAD.U32 R5, RZ, RZ, UR9 ;  /* 0x00000009ff057e24 */ /* 0x000fe2000f8e00ff */
[----:B------:R-:W-:Y:S01]  /*1320*/  UMOV UR8, UR5 ;  /* 0x0000000500087c82 */ /* 0x000fe20008000000 */
[----:B------:R-:W-:Y:S01]  /*1330*/  UIADD3 UR56, UR5, 0x2, URZ ;  /* 0x0000000205387890 */ /* 0x000fe2000fffe03f */
[----:B------:R-:W-:Y:S01]  /*1340*/  IMAD.U32 R4, RZ, RZ, UR8 ;  /* 0x00000008ff047e24 */ /* 0x000fe2000f8e00ff */
[----:B------:R-:W-:Y:S01]  /*1350*/  ULOP3.LUT UR38, UR38, 0x10000, URZ, 0xfc, !UPT ;  /* 0x0001000026267892 */ /* 0x000fe2000f8efc3f */
[----:B------:R-:W-:Y:S01]  /*1360*/  IMAD R7, R193, -0x80, R0 ;  /* 0xffffff80c1077824 */ /* 0x000fe200078e0200 */
[----:B------:R-:W-:Y:S01]  /*1370*/  UMOV UR57, 0x40000040 ;  /* 0x4000004000397882 */ /* 0x000fe20000000000 */
[----:B------:R-:W-:Y:S01]  /*1380*/  UMOV UR59, 0x40000040 ;  /* 0x40000040003b7882 */ /* 0x000fe20000000000 */
[----:B------:R-:W-:Y:S01]  /*1390*/  UIMAD UR4, UR36, 0xc00, UR38 ;  /* 0x00000c00240478a4 */ /* 0x000fe2000f8e0226 */
[----:B------:R-:W-:Y:S01]  /*13a0*/  P2R R91, PR, RZ, 0x1 ;  /* 0x00000001ff5b7803 */ /* 0x000fe20000000000 */
[----:B------:R-:W-:Y:S01]  /*13b0*/  UIADD3 UR52, UR5, 0x4, URZ ;  /* 0x0000000405347890 */ /* 0x000fe2000fffe03f */
[C---:B------:R-:W-:Y:S01]  /*13c0*/  ISETP.GT.AND P4, PT, R7.reuse, RZ, PT ;  /* 0x000000ff0700720c */ /* 0x040fe20003f84270 */
[----:B------:R-:W-:Y:S01]  /*13d0*/  UIADD3 UR58, UR4, 0x2, URZ ;  /* 0x00000002043a7890 */ /* 0x000fe2000fffe03f */
[C---:B------:R-:W-:Y:S01]  /*13e0*/  ISETP.GT.AND P3, PT, R7.reuse, 0x1, PT ;  /* 0x000000010700780c */ /* 0x040fe20003f64270 */
[----:B------:R-:W-:Y:S01]  /*13f0*/  UIADD3 UR54, UR4, 0x4, URZ ;  /* 0x0000000404367890 */ /* 0x000fe2000fffe03f */
[C---:B------:R-:W-:Y:S01]  /*1400*/  ISETP.GT.AND P2, PT, R7.reuse, 0x8, PT ;  /* 0x000000080700780c */ /* 0x040fe20003f44270 */
[----:B------:R-:W-:Y:S01]  /*1410*/  UMOV UR10, UR4 ;  /* 0x00000004000a7c82 */ /* 0x000fe20008000000 */
[----:B------:R-:W-:Y:S01]  /*1420*/  UMOV UR53, 0x40000040 ;  /* 0x4000004000357882 */ /* 0x000fe20000000000 */
[----:B------:R-:W-:Y:S01]  /*1430*/  HGMMA.64x128x16.F32 R24, gdesc[UR8], RZ, !UPT, gsb0 ;  /* 0x01e00000081879f0 */ /* 0x000fe2000c0008ff */
[----:B------:R-:W-:Y:S01]  /*1440*/  UMOV UR55, 0x40000040 ;  /* 0x4000004000377882 */ /* 0x000fe20000000000 */
[----:B------:R-:W-:Y:S01]  /*1450*/  UIADD3 UR8, UR5, 0x6, URZ ;  /* 0x0000000605087890 */ /* 0x000fe2000fffe03f */
[C---:B------:R-:W-:Y:S01]  /*1460*/  ISETP.GT.AND P6, PT, R7.reuse, 0x9, PT ;  /* 0x000000090700780c */ /* 0x040fe20003fc4270 */
[----:B------:R-:W-:Y:S01]  /*1470*/  UIADD3 UR10, UR4, 0x6, URZ ;  /* 0x00000006040a7890 */ /* 0x000fe2000fffe03f */
[C---:B------:R-:W-:Y:S01]  /*1480*/  ISETP.GT.AND P5, PT, R7.reuse, 0x10, PT ;  /* 0x000000100700780c */ /* 0x040fe20003fa4270 */
[----:B------:R-:W-:Y:S01]  /*1490*/  UMOV UR9, 0x40000040 ;  /* 0x4000004000097882 */ /* 0x000fe20000000000 */
[----:B------:R-:W-:Y:S01]  /*14a0*/  UMOV UR11, 0x40000040 ;  /* 0x40000040000b7882 */ /* 0x000fe20000000000 */
[----:B------:R-:W-:Y:S01]  /*14b0*/  UIADD3 UR12, UR5, 0x400, URZ ;  /* 0x00000400050c7890 */ /* 0x000fe2000fffe03f */
[C---:B------:R-:W-:Y:S01]  /*14c0*/  ISETP.GT.AND P1, PT, R7.reuse, 0x59, PT ;  /* 0x000000590700780c */ /* 0x040fe20003f24270 */
[----:B------:R-:W-:Y:S01]  /*14d0*/  UIADD3 UR14, UR4, 0x400, URZ ;  /* 0x00000400040e7890 */ /* 0x000fe2000fffe03f */
[----:B------:R-:W-:Y:S01]  /*14e0*/  ISETP.GT.AND P0, PT, R7, 0x60, PT ;  /* 0x000000600700780c */ /* 0x000fe20003f04270 */
[----:B------:R-:W-:Y:S01]  /*14f0*/  UMOV UR13, 0x40000040 ;  /* 0x40000040000d7882 */ /* 0x000fe20000000000 */
[----:B------:R-:W-:Y:S01]  /*1500*/  UMOV UR15, 0x40000040 ;  /* 0x40000040000f7882 */ /* 0x000fe20000000000 */
[----:B------:R-:W-:Y:S01]  /*1510*/  UIADD3 UR16, UR5, 0x402, URZ ;  /* 0x0000040205107890 */ /* 0x000fe2000fffe03f */
[--C-:B------:R-:W-:Y:S01]  /*1520*/  IMAD.MOV.U32 R150, RZ, RZ, R151.reuse ;  /* 0x000000ffff967224 */ /* 0x100fe200078e0097 */
[----:B------:R-:W-:Y:S01]  /*1530*/  UIADD3 UR18, UR4, 0x402, URZ ;  /* 0x0000040204127890 */ /* 0x000fe2000fffe03f */
[--C-:B------:R-:W-:Y:S01]  /*1540*/  IMAD.MOV.U32 R149, RZ, RZ, R151.reuse ;  /* 0x000000ffff957224 */ /* 0x100fe200078e0097 */
        /* <DEDUP_REMOVED lines=38> */
[----:B------:R-:W-:Y:S01]  /*17b0*/  ULDC UR4, c[0x0][0x988] ;  /* 0x0002620000047ab9 */ /* 0x000fe20000000800 */
[----:B------:R-:W-:-:S02]  /*17c0*/  IMAD.MOV.U32 R136, RZ, RZ, R151 ;  /* 0x000000ffff887224 */ /* 0x000fc400078e0097 */
[--C-:B------:R-:W-:Y:S02]  /*17d0*/  IMAD.MOV.U32 R135, RZ, RZ, R151.reuse ;  /* 0x000000ffff877224 */ /* 0x100fe400078e0097 */
[--C-:B------:R-:W-:Y:S02]  /*17e0*/  IMAD.MOV.U32 R133, RZ, RZ, R151.reuse ;  /* 0x000000ffff857224 */ /* 0x100fe400078e0097 */
[--C-:B------:R-:W-:Y:S02]  /*17f0*/  IMAD.MOV.U32 R131, RZ, RZ, R151.reuse ;  /* 0x000000ffff837224 */ /* 0x100fe400078e0097 */
[--C-:B------:R-:W-:Y:S02]  /*1800*/  IMAD.MOV.U32 R129, RZ, RZ, R151.reuse ;  /* 0x000000ffff817224 */ /* 0x100fe400078e0097 */
[--C-:B------:R-:W-:Y:S02]  /*1810*/  IMAD.MOV.U32 R127, RZ, RZ, R151.reuse ;  /* 0x000000ffff7f7224 */ /* 0x100fe400078e0097 */
        /* <DEDUP_REMOVED lines=16> */
[----:B------:R-:W-:Y:S01]  /*1920*/  IMAD.MOV.U32 R93, RZ, RZ, R151 ;  /* 0x000000ffff5d7224 */ /* 0x000fe200078e0097 */
[----:B------:R-:W-:Y:S02]  /*1930*/  WARPGROUP.DEPBAR.LE gsb0, 0x0 ;  /* 0x00008000000079c5 */ /* 0x000fe40000010000 */
[----:B------:R-:W-:-:S06]  /*1940*/  WARPGROUP.ARRIVE ;  /* 0x00000000000079c5 */ /* 0x000fcc0000000000 */
[----:B------:R-:W-:Y:S03]  /*1950*/  HGMMA.64x128x16.F32 R24, gdesc[UR56], R24, gsb0 ;  /* 0x01e00000381879f0 */ /* 0x000fe60008000818 */
[----:B------:R-:W-:Y:S02]  /*1960*/  WARPGROUP.DEPBAR.LE gsb0, 0x0 ;  /* 0x00008000000079c5 */ /* 0x000fe40000010000 */
[----:B------:R-:W-:-:S07]  /*1970*/  WARPGROUP.ARRIVE ;  /* 0x00000000000079c5 */ /* 0x000fce0000000000 */
        /* <DEDUP_REMOVED lines=29> */
[----:B------:R-:W-:Y:S02]  /*1b50*/  FSEL R10, R24, -INF , P4 ;  /* 0xff800000180a7808 */ /* 0x000fe40002000000 */
[----:B------:R-:W-:Y:S02]  /*1b60*/  FSEL R25, R25, -INF , P3 ;  /* 0xff80000019197808 */ /* 0x000fe40001800000 */
[----:B------:R-:W-:Y:S02]  /*1b70*/  FSEL R90, R28, -INF , P2 ;  /* 0xff8000001c5a7808 */ /* 0x000fe40001000000 */
[----:B01----:R-:W-:-:S02]  /*1b80*/  FMNMX.FTZ R3, R10, R25, !PT ;  /* 0x000000190a037209 */ /* 0x003fc40007810000 */
[----:B------:R-:W-:Y:S02]  /*1b90*/  FSEL R92, R29, -INF , P6 ;  /* 0xff8000001d5c7808 */ /* 0x000fe40003000000 */
[----:B------:R-:W-:Y:S02]  /*1ba0*/  FMNMX.FTZ R3, R90, R3, !PT ;  /* 0x000000035a037209 */ /* 0x000fe40007810000 */
[----:B------:R-:W-:Y:S02]  /*1bb0*/  FSEL R26, R26, -INF , P4 ;  /* 0xff8000001a1a7808 */ /* 0x000fe40002000000 */
[----:B------:R-:W-:Y:S02]  /*1bc0*/  ISETP.GT.AND P4, PT, R7, 0x11, PT ;  /* 0x000000110700780c */ /* 0x000fe40003f84270 */
[----:B------:R-:W-:Y:S02]  /*1bd0*/  FSEL R94, R32, -INF , P5 ;  /* 0xff800000205e7808 */ /* 0x000fe40002800000 */
[----:B------:R-:W-:-:S02]  /*1be0*/  FMNMX.FTZ R3, R92, R3, !PT ;  /* 0x000000035c037209 */ /* 0x000fc40007810000 */
[----:B------:R-:W-:Y:S02]  /*1bf0*/  FSEL R27, R27, -INF , P3 ;  /* 0xff8000001b1b7808 */ /* 0x000fe40001800000 */
[----:B------:R-:W-:Y:S02]  /*1c00*/  ISETP.GT.AND P3, PT, R7, 0x18, PT ;  /* 0x000000180700780c */ /* 0x000fe40003f64270 */
[----:B------:R-:W-:Y:S02]  /*1c10*/  FSEL R96, R33, -INF , P4 ;  /* 0xff80000021607808 */ /* 0x000fe40002000000 */
[----:B------:R-:W-:Y:S02]  /*1c20*/  FMNMX.FTZ R3, R94, R3, !PT ;  /* 0x000000035e037209 */ /* 0x000fe40007810000 */
[----:B------:R-:W-:Y:S02]  /*1c30*/  FSEL R30, R30, -INF , P2 ;  /* 0xff8000001e1e7808 */ /* 0x000fe40001000000 */
[----:B------:R-:W-:-:S02]  /*1c40*/  ISETP.GT.AND P2, PT, R7, 0x19, PT ;  /* 0x000000190700780c */ /* 0x000fc40003f44270 */
        /* <DEDUP_REMOVED lines=63> */
[----:B------:R-:W-:Y:S02]  /*2040*/  FMNMX.FTZ R3, R122, R3, !PT ;  /* 0x000000037a037209 */ /* 0x000fe40007810000 */
[----:B------:R-:W-:Y:S02]  /*2050*/  FSEL R124, R69, -INF , P1 ;  /* 0xff800000457c7808 */ /* 0x000fe40000800000 */
[----:B------:R-:W-:-:S02]  /*2060*/  FMNMX.FTZ R3, R68, R3, !PT ;  /* 0x0000000344037209 */ /* 0x000fc40007810000 */
[C---:B------:R-:W-:Y:S02]  /*2070*/  ISETP.GT.AND P1, PT, R7.reuse, 0x61, PT ;  /* 0x000000610700780c */ /* 0x040fe40003f24270 */
[----:B------:R-:W-:Y:S02]  /*2080*/  FSEL R72, R72, -INF , P0 ;  /* 0xff80000048487808 */ /* 0x000fe40000000000 */
[----:B------:R-:W-:Y:S02]  /*2090*/  FMNMX.FTZ R3, R124, R3, !PT ;  /* 0x000000037c037209 */ /* 0x000fe40007810000 */
        /* <DEDUP_REMOVED lines=8> */
[----:B------:R-:W-:-:S02]  /*2120*/  FSEL R128, R77, -INF , P2 ;  /* 0xff8000004d807808 */ /* 0x000fc40001000000 */
[----:B------:R-:W-:Y:S02]  /*2130*/  FMNMX.FTZ R3, R76, R3, !PT ;  /* 0x000000034c037209 */ /* 0x000fe40007810000 */
[C---:B------:R-:W-:Y:S02]  /*2140*/  ISETP.GT.AND P3, PT, R7.reuse, 0x70, PT ;  /* 0x000000700700780c */ /* 0x040fe40003f64270 */
[----:B------:R-:W-:Y:S02]  /*2150*/  FSEL R66, R66, -INF , P4 ;  /* 0xff80000042427808 */ /* 0x000fe40002000000 */
[----:B------:R-:W-:Y:S02]  /*2160*/  FSEL R130, R80, -INF , P3 ;  /* 0xff80000050827808 */ /* 0x000fe40001800000 */
[----:B------:R-:W-:Y:S02]  /*2170*/  FMNMX.FTZ R3, R128, R3, !PT ;  /* 0x0000000380037209 */ /* 0x000fe40007810000 */
[----:B------:R-:W-:-:S02]  /*2180*/  ISETP.GT.AND P4, PT, R7, 0x71, PT ;  /* 0x000000710700780c */ /* 0x000fc40003f84270 */
[----:B------:R-:W-:Y:S02]  /*2190*/  FSEL R40, R63, -INF , P5 ;  /* 0xff8000003f287808 */ /* 0x000fe40002800000 */
[----:B------:R-:W-:Y:S02]  /*21a0*/  FSEL R132, R81, -INF , P4 ;  /* 0xff80000051847808 */ /* 0x000fe40002000000 */
[----:B------:R-:W-:Y:S02]  /*21b0*/  FMNMX.FTZ R3, R130, R3, !PT ;  /* 0x0000000382037209 */ /* 0x000fe40007810000 */
[----:B------:R-:W-:Y:S02]  /*21c0*/  ISETP.GT.AND P5, PT, R7, 0x78, PT ;  /* 0x000000780700780c */ /* 0x000fe40003fa4270 */
[----:B------:R-:W-:Y:S02]  /*21d0*/  FSEL R62, R62, -INF , P6 ;  /* 0xff8000003e3e7808 */ /* 0x000fe40003000000 */
[----:B------:R-:W-:-:S02]  /*21e0*/  FSEL R84, R84, -INF , P5 ;  /* 0xff80000054547808 */ /* 0x000fc40002800000 */
[----:B------:R-:W-:Y:S02]  /*21f0*/  FMNMX.FTZ R3, R132, R3, !PT ;  /* 0x0000000384037209 */ /* 0x000fe40007810000 */
[----:B------:R-:W-:Y:S02]  /*2200*/  ISETP.GT.AND P6, PT, R7, 0x79, PT ;  /* 0x000000790700780c */ /* 0x000fe40003fc4270 */
[----:B------:R-:W-:Y:S02]  /*2210*/  FMNMX.FTZ R3, R84, R3, !PT ;  /* 0x0000000354037209 */ /* 0x000fe40007810000 */
[----:B------:R-:W-:Y:S02]  /*2220*/  FSEL R134, R85, -INF , P6 ;  /* 0xff80000055867808 */ /* 0x000fe40003000000 */
[----:B------:R-:W-:Y:S02]  /*2230*/  P2R R15, PR, RZ, 0x4 ;  /* 0x00000004ff0f7803 */ /* 0x000fe40000000000 */
[----:B------:R-:W-:Y:S01]  /*2240*/  FMNMX.FTZ R9, R134, R3, !PT ;  /* 0x0000000386097209 */ /* 0x000fe20007810000 */
[----:B------:R-:W-:Y:S01]  /*2250*/  IMAD.U32 R3, RZ, RZ, UR4 ;  /* 0x00000004ff037e24 */ /* 0x000fe2000f8e00ff */
[----:B------:R-:W-:-:S02]  /*2260*/  P2R R21, PR, RZ, 0x1 ;  /* 0x00000001ff157803 */ /* 0x000fc40000000000 */
[----:B------:R-:W-:Y:S01]  /*2270*/  ISETP.GT.AND P0, PT, R7, 0x59, PT ;  /* 0x000000590700780c */ /* 0x000fe20003f04270 */
[----:B------:R-:W0:Y:S01]  /*2280*/  SHFL.BFLY PT, R0, R9, 0x2, 0x1f ;  /* 0x0c401f0009007f89 */ /* 0x000e2200000e0000 */
[----:B------:R-:W-:Y:S02]  /*2290*/  P2R R29, PR, RZ, 0x2 ;  /* 0x00000002ff1d7803 */ /* 0x000fe40000000000 */
[----:B------:R-:W-:Y:S02]  /*22a0*/  FSEL R48, R71, -INF , P0 ;  /* 0xff80000047307808 */ /* 0x000fe40000000000 */
[----:B------:R-:W-:Y:S02]  /*22b0*/  ISETP.NE.AND P0, PT, R21, RZ, PT ;  /* 0x000000ff1500720c */ /* 0x000fe40003f05270 */
[----:B------:R-:W-:Y:S02]  /*22c0*/  ISETP.GT.AND P1, PT, R7, 0x60, PT ;  /* 0x000000600700780c */ /* 0x000fe40003f24270 */
[----:B------:R-:W-:-:S02]  /*22d0*/  FSEL R78, R78, -INF , P0 ;  /* 0xff8000004e4e7808 */ /* 0x000fc40000000000 */
[----:B------:R-:W-:Y:S02]  /*22e0*/  FSEL R74, R74, -INF , P1 ;  /* 0xff8000004a4a7808 */ /* 0x000fe40000800000 */
[----:B------:R-:W-:Y:S02]  /*22f0*/  ISETP.NE.AND P1, PT, R29, RZ, PT ;  /* 0x000000ff1d00720c */ /* 0x000fe40003f25270 */
[----:B------:R-:W-:Y:S02]  /*2300*/  FSEL R82, R82, -INF , P3 ;  /* 0xff80000052527808 */ /* 0x000fe40001800000 */
[----:B------:R-:W-:Y:S02]  /*2310*/  FSEL R52, R75, -INF , P1 ;  /* 0xff8000004b347808 */ /* 0x000fe40000800000 */
[----:B------:R-:W-:Y:S02]  /*2320*/  FSEL R86, R86, -INF , P5 ;  /* 0xff80000056567808 */ /* 0x000fe40002800000 */
[----:B------:R-:W-:Y:S01]  /*2330*/  ISETP.NE.AND P1, PT, R89, RZ, PT ;  /* 0x000000ff5900720c */ /* 0x000fe20003f25270 */
[--C-:B------:R-:W-:Y:S01]  /*2340*/  IMAD.MOV.U32 R89, RZ, RZ, R151.reuse ;  /* 0x000000ffff597224 */ /* 0x100fe200078e0097 */
[----:B------:R-:W-:Y:S01]  /*2350*/  ISETP.NE.AND P0, PT, R91, RZ, PT ;  /* 0x000000ff5b00720c */ /* 0x000fe20003f05270 */
[----:B------:R-:W-:Y:S01]  /*2360*/  IMAD.MOV.U32 R91, RZ, RZ, R151 ;  /* 0x000000ffff5b7224 */ /* 0x000fe200078e0097 */
[----:B0-----:R-:W-:-:S05]  /*2370*/  FMNMX.FTZ R11, R9, R0, !PT ;  /* 0x00000000090b7209 */ /* 0x001fca0007810000 */
[----:B------:R-:W0:Y:S04]  /*2380*/  SHFL.BFLY PT, R0, R11, 0x1, 0x1f ;  /* 0x0c201f000b007f89 */ /* 0x000e2800000e0000 */
[----:B------:R-:W-:-:S05]  /*2390*/  @!P1 VIADD R6, R6, 0x34840 ;  /* 0x0003484006069836 */ /* 0x000fca0000000000 */
[----:B------:R-:W-:-:S04]  /*23a0*/  @!P1 PRMT R6, RZ, 0x654, R6 ;  /* 0x00000654ff069816 */ /* 0x000fc80000000006 */
[----:B------:R1:W-:Y:S01]  /*23b0*/  @!P1 SYNCS.ARRIVE.TRANS64.RED.A1T0 RZ, [R6+URZ], RZ ;  /* 0x000000ff06ff99a7 */ /* 0x0003e2000810043f */
[----:B0-----:R-:W-:Y:S02]  /*23c0*/  FMNMX.FTZ R0, R11, R0, !PT ;  /* 0x000000000b007209 */ /* 0x001fe40007810000 */
[----:B------:R-:W-:Y:S02]  /*23d0*/  FMNMX.FTZ R11, R26, R27, !PT ;  /* 0x0000001b1a0b7209 */ /* 0x000fe40007810000 */
[C---:B------:R-:W-:Y:S01]  /*23e0*/  FSETP.NEU.FTZ.AND P2, PT, R0.reuse, -INF , PT ;  /* 0xff8000000000780b */ /* 0x040fe20003f5d000 */
[----:B------:R-:W-:Y:S01]  /*23f0*/  FMUL.FTZ R13, R0, R3 ;  /* 0x00000003000d7220 */ /* 0x000fe20000410000 */
[----:B------:R-:W-:-:S04]  /*2400*/  FMNMX.FTZ R11, R30, R11, !PT ;  /* 0x0000000b1e0b7209 */ /* 0x000fc80007810000 */
[----:B------:R-:W-:Y:S02]  /*2410*/  FMNMX.FTZ R11, R8, R11, !PT ;  /* 0x0000000b080b7209 */ /* 0x000fe40007810000 */
[----:B------:R-:W-:Y:S02]  /*2420*/  FSEL R39, R13, RZ, P2 ;  /* 0x000000ff0d277208 */ /* 0x000fe40001000000 */
[----:B------:R-:W-:Y:S02]  /*2430*/  FMNMX.FTZ R11, R34, R11, !PT ;  /* 0x0000000b220b7209 */ /* 0x000fe40007810000 */
[----:B------:R-:W-:Y:S01]  /*2440*/  ISETP.NE.AND P2, PT, R15, RZ, PT ;  /* 0x000000ff0f00720c */ /* 0x000fe20003f45270 */
[--C-:B------:R-:W-:Y:S01]  /*2450*/  FFMA.FTZ R7, R25, R3, -R39.reuse ;  /* 0x0000000319077223 */ /* 0x100fe20000010827 */
[----:B------:R-:W-:Y:S01]  /*2460*/  FMNMX.FTZ R13, R12, R11, !PT ;  /* 0x0000000b0c0d7209 */ /* 0x000fe20007810000 */
[-CC-:B------:R-:W-:Y:S01]  /*2470*/  FFMA.FTZ R152, R56, R3.reuse, -R39.reuse ;  /* 0x0000000338987223 */ /* 0x180fe20000010827 */
[----:B------:R-:W-:Y:S01]  /*2480*/  FSEL R80, R79, -INF , P2 ;  /* 0xff8000004f507808 */ /* 0x000fe20001000000 */
[--C-:B------:R-:W-:Y:S01]  /*2490*/  FFMA.FTZ R182, R90, R3, -R39.reuse ;  /* 0x000000035ab67223 */ /* 0x100fe20000010827 */
[----:B------:R-:W-:Y:S01]  /*24a0*/  FMNMX.FTZ R13, R38, R13, !PT ;  /* 0x0000000d260d7209 */ /* 0x000fe20007810000 */
[--C-:B------:R-:W-:Y:S01]  /*24b0*/  FFMA.FTZ R180, R10, R3, -R39.reuse ;  /* 0x000000030ab47223 */ /* 0x100fe20000010827 */
[----:B------:R-:W-:Y:S01]  /*24c0*/  FSEL R56, R83, -INF , P4 ;  /* 0xff80000053387808 */ /* 0x000fe20002000000 */
[----:B------:R-:W-:Y:S01]  /*24d0*/  MUFU.EX2 R7, R7 ;  /* 0x0000000700077308 */ /* 0x000fe20000000800 */
[----:B------:R-:W-:Y:S01]  /*24e0*/  FMNMX.FTZ R13, R14, R13, !PT ;  /* 0x0000000d0e0d7209 */ /* 0x000fe20007810000 */
[-CC-:B------:R-:W-:Y:S01]  /*24f0*/  FFMA.FTZ R9, R92, R3.reuse, -R39.reuse ;  /* 0x000000035c097223 */ /* 0x180fe20000010827 */
[----:B------:R-:W-:Y:S01]  /*2500*/  FSEL R90, R87, -INF , P6 ;  /* 0xff800000575a7808 */ /* 0x000fe20003000000 */
[--C-:B------:R-:W-:Y:S01]  /*2510*/  FFMA.FTZ R176, R94, R3, -R39.reuse ;  /* 0x000000035eb07223 */ /* 0x100fe20000010827 */
[----:B------:R-:W-:Y:S01]  /*2520*/  FMNMX.FTZ R13, R42, R13, !PT ;  /* 0x0000000d2a0d7209 */ /* 0x000fe20007810000 */
[-CC-:B------:R-:W-:Y:S01]  /*2530*/  FFMA.FTZ R96, R96, R3.reuse, -R39.reuse ;  /* 0x0000000360607223 */ /* 0x180fe20000010827 */
[--C-:B------:R-:W-:Y:S01]  /*2540*/  FFMA.FTZ R178, R98, R3, -R39.reuse ;  /* 0x0000000362b27223 */ /* 0x100fe20000010827 */
[----:B------:R-:W0:Y:S01]  /*2550*/  MUFU.EX2 R180, R180 ;  /* 0x000000b400b47308 */ /* 0x000e220000000800 */
[----:B------:R-:W-:Y:S01]  /*2560*/  FMNMX.FTZ R15, R20, R13, !PT ;  /* 0x0000000d140f7209 */ /* 0x000fe20007810000 */
[-CC-:B------:R-:W-:Y:S01]  /*2570*/  FFMA.FTZ R100, R100, R3.reuse, -R39.reuse ;  /* 0x0000000364647223 */ /* 0x180fe20000010827 */
[-CC-:B------:R-:W-:Y:S01]  /*2580*/  FFMA.FTZ R172, R102, R3.reuse, -R39.reuse ;  /* 0x0000000366ac7223 */ /* 0x180fe20000010827 */
[--C-:B------:R-:W-:Y:S01]  /*2590*/  FFMA.FTZ R104, R104, R3, -R39.reuse ;  /* 0x0000000368687223 */ /* 0x100fe20000010827 */
[----:B------:R-:W-:Y:S01]  /*25a0*/  FMNMX.FTZ R15, R46, R15, !PT ;  /* 0x0000000f2e0f7209 */ /* 0x000fe20007810000 */
[-CC-:B------:R-:W-:Y:S01]  /*25b0*/  FFMA.FTZ R174, R106, R3.reuse, -R39.reuse ;  /* 0x000000036aae7223 */ /* 0x180fe20000010827 */
[--C-:B------:R-:W-:Y:S01]  /*25c0*/  FFMA.FTZ R108, R108, R3, -R39.reuse ;  /* 0x000000036c6c7223 */ /* 0x100fe20000010827 */
[----:B------:R-:W2:Y:S01]  /*25d0*/  MUFU.EX2 R182, R182 ;  /* 0x000000b600b67308 */ /* 0x000ea20000000800 */
[----:B------:R-:W-:Y:S01]  /*25e0*/  FMNMX.FTZ R15, R24, R15, !PT ;  /* 0x0000000f180f7209 */ /* 0x000fe20007810000 */
[-CC-:B------:R-:W-:Y:S01]  /*25f0*/  FFMA.FTZ R168, R110, R3.reuse, -R39.reuse ;  /* 0x000000036ea87223 */ /* 0x180fe20000010827 */
[-CC-:B------:R-:W-:Y:S01]  /*2600*/  FFMA.FTZ R112, R112, R3.reuse, -R39.reuse ;  /* 0x0000000370707223 */ /* 0x180fe20000010827 */
[--C-:B------:R-:W-:Y:S01]  /*2610*/  FFMA.FTZ R170, R114, R3, -R39.reuse ;  /* 0x0000000372aa7223 */ /* 0x100fe20000010827 */
[----:B------:R-:W-:Y:S01]  /*2620*/  FMNMX.FTZ R15, R50, R15, !PT ;  /* 0x0000000f320f7209 */ /* 0x000fe20007810000 */
[-CC-:B------:R-:W-:Y:S01]  /*2630*/  FFMA.FTZ R116, R116, R3.reuse, -R39.reuse ;  /* 0x0000000374747223 */ /* 0x180fe20000010827 */
[----:B------:R-:W-:Y:S01]  /*2640*/  FFMA.FTZ R118, R118, R3, -R39 ;  /* 0x0000000376767223 */ /* 0x000fe20000010827 */
[----:B------:R-:W3:Y:S01]  /*2650*/  MUFU.EX2 R9, R9 ;  /* 0x0000000900097308 */ /* 0x000ee20000000800 */
[----:B------:R-:W-:Y:S01]  /*2660*/  FMNMX.FTZ R21, R28, R15, !PT ;  /* 0x0000000f1c157209 */ /* 0x000fe20007810000 */
[----:B0-----:R-:W-:Y:S01]  /*2670*/  FADD.FTZ R49, R180, R7 ;  /* 0x00000007b4317221 */ /* 0x001fe20000010000 */
[-CC-:B------:R-:W-:Y:S01]  /*2680*/  FFMA.FTZ R154, R60, R3.reuse, -R39.reuse ;  /* 0x000000033c9a7223 */ /* 0x180fe20000010827 */
        /* <DEDUP_REMOVED lines=12> */
[----:B------:R4:W5:Y:S01]  /*2750*/  MUFU.EX2 R11, R96 ;  /* 0x00000060000b7308 */ /* 0x0009620000000800 */
[----:B------:R-:W-:Y:S01]  /*2760*/  FMNMX.FTZ R25, R36, R21, !PT ;  /* 0x0000001524197209 */ /* 0x000fe20007810000 */
[-CC-:B------:R-:W-:Y:S01]  /*2770*/  FFMA.FTZ R130, R130, R3.reuse, -R39.reuse ;  /* 0x0000000382827223 */ /* 0x180fe20000010827 */
[----:B------:R-:W-:Y:S01]  /*2780*/  F2FP.F16.F32.PACK_AB R180, R7, R180 ;  /* 0x000000b407b4723e */ /* 0x000fe200000000ff */
[--C-:B------:R-:W-:Y:S01]  /*2790*/  FFMA.FTZ R132, R132, R3, -R39.reuse ;  /* 0x0000000384847223 */ /* 0x100fe20000010827 */
[----:B------:R-:W-:Y:S01]  /*27a0*/  FMNMX.FTZ R25, R62, R25, !PT ;  /* 0x000000193e197209 */ /* 0x000fe20007810000 */
[----:B------:R-:W-:Y:S01]  /*27b0*/  FFMA.FTZ R84, R84, R3, -R39 ;  /* 0x0000000354547223 */ /* 0x000fe20000010827 */
[--C-:B------:R-:W-:Y:S01]  /*27c0*/  IMAD.MOV.U32 R122, RZ, RZ, R151.reuse ;  /* 0x000000ffff7a7224 */ /* 0x100fe200078e0097 */
[----:B------:R-:W1:Y:S01]  /*27d0*/  MUFU.EX2 R178, R178 ;  /* 0x000000b200b27308 */ /* 0x000e620000000800 */
[----:B------:R-:W-:Y:S01]  /*27e0*/  FMNMX.FTZ R25, R40, R25, !PT ;  /* 0x0000001928197209 */ /* 0x000fe20007810000 */
[----:B------:R-:W-:-:S02]  /*27f0*/  IMAD.MOV.U32 R114, RZ, RZ, R151 ;  /* 0x000000ffff727224 */ /* 0x000fc400078e0097 */
[--C-:B------:R-:W-:Y:S01]  /*2800*/  IMAD.MOV.U32 R110, RZ, RZ, R151.reuse ;  /* 0x000000ffff6e7224 */ /* 0x100fe200078e0097 */
[----:B------:R-:W-:Y:S01]  /*2810*/  FMNMX.FTZ R25, R66, R25, !PT ;  /* 0x0000001942197209 */ /* 0x000fe20007810000 */
[--C-:B------:R-:W-:Y:S02]  /*2820*/  IMAD.MOV.U32 R106, RZ, RZ, R151.reuse ;  /* 0x000000ffff6a7224 */ /* 0x100fe400078e0097 */
[----:B------:R2:W1:Y:S01]  /*2830*/  MUFU.EX2 R13, R100 ;  /* 0x00000064000d7308 */ /* 0x0004620000000800 */
[----:B------:R-:W-:Y:S01]  /*2840*/  FMNMX.FTZ R29, R44, R25, !PT ;  /* 0x000000192c1d7209 */ /* 0x000fe20007810000 */
[--C-:B------:R-:W-:Y:S02]  /*2850*/  IMAD.MOV.U32 R102, RZ, RZ, R151.reuse ;  /* 0x000000ffff667224 */ /* 0x100fe400078e0097 */
[--C-:B------:R-:W-:Y:S01]  /*2860*/  IMAD.MOV.U32 R98, RZ, RZ, R151.reuse ;  /* 0x000000ffff627224 */ /* 0x100fe200078e0097 */
[----:B------:R-:W-:Y:S01]  /*2870*/  FMNMX.FTZ R29, R70, R29, !PT ;  /* 0x0000001d461d7209 */ /* 0x000fe20007810000 */
[----:B----4-:R-:W-:-:S02]  /*2880*/  IMAD.MOV.U32 R96, RZ, RZ, R151 ;  /* 0x000000ffff607224 */ /* 0x010fc400078e0097 */
[----:B------:R-:W-:Y:S01]  /*2890*/  MUFU.EX2 R172, R172 ;  /* 0x000000ac00ac7308 */ /* 0x000fe20000000800 */
[----:B------:R-:W-:Y:S01]  /*28a0*/  FMNMX.FTZ R29, R48, R29, !PT ;  /* 0x0000001d301d7209 */ /* 0x000fe20007810000 */
[--C-:B--2---:R-:W-:Y:S02]  /*28b0*/  IMAD.MOV.U32 R100, RZ, RZ, R151.reuse ;  /* 0x000000ffff647224 */ /* 0x104fe400078e0097 */
[--C-:B------:R-:W-:Y:S01]  /*28c0*/  IMAD.MOV.U32 R94, RZ, RZ, R151.reuse ;  /* 0x000000ffff5e7224 */ /* 0x100fe200078e0097 */
[----:B------:R-:W-:Y:S01]  /*28d0*/  FMNMX.FTZ R29, R74, R29, !PT ;  /* 0x0000001d4a1d7209 */ /* 0x000fe20007810000 */
[----:B------:R-:W-:Y:S02]  /*28e0*/  IMAD.MOV.U32 R92, RZ, RZ, R151 ;  /* 0x000000ffff5c7224 */ /* 0x000fe400078e0097 */
[----:B------:R2:W-:Y:S01]  /*28f0*/  MUFU.EX2 R15, R104 ;  /* 0x00000068000f7308 */ /* 0x0005e20000000800 */
[----:B------:R-:W-:-:S04]  /*2900*/  FMNMX.FTZ R31, R52, R29, !PT ;  /* 0x0000001d341f7209 */ /* 0x000fc80007810000 */
[----:B------:R-:W-:-:S03]  /*2910*/  FMNMX.FTZ R31, R78, R31, !PT ;  /* 0x0000001f4e1f7209 */ /* 0x000fc60007810000 */
[----:B------:R-:W-:Y:S01]  /*2920*/  MUFU.EX2 R174, R174 ;  /* 0x000000ae00ae7308 */ /* 0x000fe20000000800 */
[----:B------:R-:W-:Y:S01]  /*2930*/  FMNMX.FTZ R31, R80, R31, !PT ;  /* 0x0000001f501f7209 */ /* 0x000fe20007810000 */
[----:B--2---:R-:W-:-:S03]  /*2940*/  IMAD.MOV.U32 R104, RZ, RZ, R151 ;  /* 0x000000ffff687224 */ /* 0x004fc600078e0097 */
[----:B------:R-:W-:-:S03]  /*2950*/  FMNMX.FTZ R31, R82, R31, !PT ;  /* 0x0000001f521f7209 */ /* 0x000fc60007810000 */
[----:B------:R2:W-:Y:S01]  /*2960*/  MUFU.EX2 R21, R108 ;  /* 0x0000006c00157308 */ /* 0x0005e20000000800 */
[----:B------:R-:W-:-:S04]  /*2970*/  FMNMX.FTZ R33, R56, R31, !PT ;  /* 0x0000001f38217209 */ /* 0x000fc80007810000 */
[----:B------:R-:W-:-:S03]  /*2980*/  FMNMX.FTZ R33, R86, R33, !PT ;  /* 0x0000002156217209 */ /* 0x000fc60007810000 */
[----:B------:R-:W-:Y:S01]  /*2990*/  MUFU.EX2 R168, R168 ;  /* 0x000000a800a87308 */ /* 0x000fe20000000800 */
[----:B------:R-:W-:Y:S01]  /*29a0*/  FMNMX.FTZ R10, R90, R33, !PT ;  /* 0x000000215a0a7209 */ /* 0x000fe20007810000 */
[-CC-:B------:R-:W-:Y:S01]  /*29b0*/  FFMA.FTZ R33, R120, R3.reuse, -R39.reuse ;  /* 0x0000000378217223 */ /* 0x180fe20000010827 */
[----:B------:R-:W-:Y:S01]  /*29c0*/  FFMA.FTZ R39, R134, R3, -R39 ;  /* 0x0000000386277223 */ /* 0x000fe20000010827 */
[--C-:B------:R-:W-:Y:S02]  /*29d0*/  IMAD.MOV.U32 R134, RZ, RZ, R151.reuse ;  /* 0x000000ffff867224 */ /* 0x100fe400078e0097 */
[----:B------:R-:W4:Y:S01]  /*29e0*/  SHFL.BFLY PT, R37, R10, 0x2, 0x1f ;  /* 0x0c401f000a257f89 */ /* 0x000f2200000e0000 */
[--C-:B------:R-:W-:Y:S01]  /*29f0*/  IMAD.MOV.U32 R120, RZ, RZ, R151.reuse ;  /* 0x000000ffff787224 */ /* 0x100fe200078e0097 */
[----:B------:R3:W-:Y:S01]  /*2a00*/  MUFU.EX2 R25, R112 ;  /* 0x0000007000197308 */ /* 0x0007e20000000800 */
[----:B--2---:R-:W-:-:S07]  /*2a10*/  IMAD.MOV.U32 R108, RZ, RZ, R151 ;  /* 0x000000ffff6c7224 */ /* 0x004fce00078e0097 */
[----:B------:R-:W-:Y:S01]  /*2a20*/  MUFU.EX2 R170, R170 ;  /* 0x000000aa00aa7308 */ /* 0x000fe20000000800 */
[----:B---3--:R-:W-:-:S07]  /*2a30*/  IMAD.MOV.U32 R112, RZ, RZ, R151 ;  /* 0x000000ffff707224 */ /* 0x008fce00078e0097 */
[----:B------:R2:W-:Y:S01]  /*2a40*/  MUFU.EX2 R29, R116 ;  /* 0x00000074001d7308 */ /* 0x0005e20000000800 */
[----:B----4-:R-:W-:-:S07]  /*2a50*/  FMNMX.FTZ R37, R10, R37, !PT ;  /* 0x000000250a257209 */ /* 0x010fce0007810000 */
[----:B------:R-:W-:Y:S01]  /*2a60*/  MUFU.EX2 R152, R152 ;  /* 0x0000009800987308 */ /* 0x000fe20000000800 */
[--C-:B--2---:R-:W-:Y:S01]  /*2a70*/  IMAD.MOV.U32 R116, RZ, RZ, R151.reuse ;  /* 0x000000ffff747224 */ /* 0x104fe200078e0097 */
[----:B------:R-:W2:Y:S06]  /*2a80*/  SHFL.BFLY PT, R10, R37, 0x1, 0x1f ;  /* 0x0c201f00250a7f89 */ /* 0x000eac00000e0000 */
[----:B------:R3:W-:Y:S08]  /*2a90*/  MUFU.EX2 R31, R118 ;  /* 0x00000076001f7308 */ /* 0x0007f00000000800 */
[----:B------:R-:W-:Y:S01]  /*2aa0*/  MUFU.EX2 R154, R154 ;  /* 0x0000009a009a7308 */ /* 0x000fe20000000800 */
[----:B---3--:R-:W-:-:S07]  /*2ab0*/  IMAD.MOV.U32 R118, RZ, RZ, R151 ;  /* 0x000000ffff767224 */ /* 0x008fce00078e0097 */
[----:B------:R-:W-:Y:S01]  /*2ac0*/  MUFU.EX2 R33, R33 ;  /* 0x0000002100217308 */ /* 0x000fe20000000800 */
[----:B--2---:R-:W-:-:S04]  /*2ad0*/  FMNMX.FTZ R10, R37, R10, !PT ;  /* 0x0000000a250a7209 */ /* 0x004fc80007810000 */
[C---:B------:R-:W-:Y:S01]  /*2ae0*/  FSETP.NEU.FTZ.AND P2, PT, R10.reuse, -INF , PT ;  /* 0xff8000000a00780b */ /* 0x040fe20003f5d000 */
[-C--:B------:R-:W-:Y:S02]  /*2af0*/  FMUL.FTZ R47, R10, R3.reuse ;  /* 0x000000030a2f7220 */ /* 0x080fe40000410000 */
[----:B------:R-:W-:Y:S03]  /*2b00*/  MUFU.EX2 R156, R156 ;  /* 0x0000009c009c7308 */ /* 0x000fe60000000800 */
[----:B------:R-:W-:Y:S02]  /*2b10*/  FSEL R47, R47, RZ, P2 ;  /* 0x000000ff2f2f7208 */ /* 0x000fe40001000000 */
[----:B------:R-:W-:Y:S01]  /*2b20*/  ISETP.GE.AND P2, PT, R88, 0x81, PT ;  /* 0x000000815800780c */ /* 0x000fe20003f46270 */
[----:B------:R-:W-:Y:S02]  /*2b30*/  IMAD.MOV.U32 R88, RZ, RZ, R151 ;  /* 0x000000ffff587224 */ /* 0x000fe400078e0097 */
[----:B------:R-:W-:Y:S01]  /*2b40*/  MUFU.EX2 R35, R35 ;  /* 0x0000002300237308 */ /* 0x000fe20000000800 */
[-CC-:B------:R-:W-:Y:S01]  /*2b50*/  FFMA.FTZ R26, R26, R3.reuse, -R47.reuse ;  /* 0x000000031a1a7223 */ /* 0x180fe2000001082f */
[-CC-:B------:R-:W-:Y:S01]  /*2b60*/  FFMA.FTZ R27, R27, R3.reuse, -R47.reuse ;  /* 0x000000031b1b7223 */ /* 0x180fe2000001082f */
[-CC-:B------:R-:W-:Y:S01]  /*2b70*/  FFMA.FTZ R8, R8, R3.reuse, -R47.reuse ;  /* 0x0000000308087223 */ /* 0x180fe2000001082f */
[-CC-:B------:R-:W-:Y:S01]  /*2b80*/  FFMA.FTZ R30, R30, R3.reuse, -R47.reuse ;  /* 0x000000031e1e7223 */ /* 0x180fe2000001082f */
[-CC-:B------:R-:W-:Y:S01]  /*2b90*/  FFMA.FTZ R34, R34, R3.reuse, -R47.reuse ;  /* 0x0000000322227223 */ /* 0x180fe2000001082f */
[-CC-:B------:R-:W-:Y:S01]  /*2ba0*/  FFMA.FTZ R12, R12, R3.reuse, -R47.reuse ;  /* 0x000000030c0c7223 */ /* 0x180fe2000001082f */
[-CC-:B------:R-:W-:Y:S01]  /*2bb0*/  FFMA.FTZ R38, R38, R3.reuse, -R47.reuse ;  /* 0x0000000326267223 */ /* 0x180fe2000001082f */
[----:B------:R2:W-:Y:S01]  /*2bc0*/  MUFU.EX2 R183, R8 ;  /* 0x0000000800b77308 */ /* 0x0005e20000000800 */
[-CC-:B------:R-:W-:Y:S01]  /*2bd0*/  FFMA.FTZ R14, R14, R3.reuse, -R47.reuse ;  /* 0x000000030e0e7223 */ /* 0x180fe2000001082f */
[-CC-:B------:R-:W-:Y:S01]  /*2be0*/  FFMA.FTZ R42, R42, R3.reuse, -R47.reuse ;  /* 0x000000032a2a7223 */ /* 0x180fe2000001082f */
[-CC-:B------:R-:W-:Y:S01]  /*2bf0*/  FFMA.FTZ R20, R20, R3.reuse, -R47.reuse ;  /* 0x0000000314147223 */ /* 0x180fe2000001082f */
[-CC-:B------:R-:W-:Y:S01]  /*2c00*/  FFMA.FTZ R46, R46, R3.reuse, -R47.reuse ;  /* 0x000000032e2e7223 */ /* 0x180fe2000001082f */
[-CC-:B------:R-:W-:Y:S01]  /*2c10*/  FFMA.FTZ R24, R24, R3.reuse, -R47.reuse ;  /* 0x0000000318187223 */ /* 0x180fe2000001082f */
[-CC-:B------:R-:W-:Y:S01]  /*2c20*/  FFMA.FTZ R50, R50, R3.reuse, -R47.reuse ;  /* 0x0000000332327223 */ /* 0x180fe2000001082f */
[-C--:B------:R-:W-:Y:S01]  /*2c30*/  FFMA.FTZ R28, R28, R3.reuse, -R47 ;  /* 0x000000031c1c7223 */ /* 0x080fe2000001082f */
[----:B------:R-:W-:Y:S01]  /*2c40*/  MUFU.EX2 R26, R26 ;  /* 0x0000001a001a7308 */ /* 0x000fe20000000800 */
[----:B--2---:R-:W-:Y:S01]  /*2c50*/  FADD.FTZ R8, R182, R49 ;  /* 0x00000031b6087221 */ /* 0x004fe20000010000 */
[-CC-:B------:R-:W-:Y:S01]  /*2c60*/  FFMA.FTZ R54, R54, R3.reuse, -R47.reuse ;  /* 0x0000000336367223 */ /* 0x180fe2000001082f */
[-CC-:B------:R-:W-:Y:S01]  /*2c70*/  FFMA.FTZ R32, R32, R3.reuse, -R47.reuse ;  /* 0x0000000320207223 */ /* 0x180fe2000001082f */
[-CC-:B------:R-:W-:Y:S01]  /*2c80*/  FFMA.FTZ R58, R58, R3.reuse, -R47.reuse ;  /* 0x000000033a3a7223 */ /* 0x180fe2000001082f */
[----:B------:R-:W-:Y:S01]  /*2c90*/  FADD.FTZ R49, R9, R8 ;  /* 0x0000000809317221 */ /* 0x000fe20000010000 */
[-CC-:B------:R-:W-:Y:S01]  /*2ca0*/  FFMA.FTZ R36, R36, R3.reuse, -R47.reuse ;  /* 0x0000000324247223 */ /* 0x180fe2000001082f */
[-C--:B------:R-:W-:Y:S01]  /*2cb0*/  FFMA.FTZ R62, R62, R3.reuse, -R47 ;  /* 0x000000033e3e7223 */ /* 0x080fe2000001082f */
[----:B------:R-:W2:Y:S01]  /*2cc0*/  MUFU.EX2 R27, R27 ;  /* 0x0000001b001b7308 */ /* 0x000ea20000000800 */
[----:B0-----:R-:W-:Y:S01]  /*2cd0*/  FADD.FTZ R8, R176, R49 ;  /* 0x00000031b0087221 */ /* 0x001fe20000010000 */
[-CC-:B------:R-:W-:Y:S01]  /*2ce0*/  FFMA.FTZ R40, R40, R3.reuse, -R47.reuse ;  /* 0x0000000328287223 */ /* 0x180fe2000001082f */
[-CC-:B------:R-:W-:Y:S01]  /*2cf0*/  FFMA.FTZ R66, R66, R3.reuse, -R47.reuse ;  /* 0x0000000342427223 */ /* 0x180fe2000001082f */
[-CC-:B------:R-:W-:Y:S01]  /*2d00*/  FFMA.FTZ R44, R44, R3.reuse, -R47.reuse ;  /* 0x000000032c2c7223 */ /* 0x180fe2000001082f */
[----:B-----5:R-:W-:Y:S01]  /*2d10*/  FADD.FTZ R49, R11, R8 ;  /* 0x000000080b317221 */ /* 0x020fe20000010000 */
[-C--:B------:R-:W-:Y:S01]  /*2d20*/  FFMA.FTZ R70, R70, R3.reuse, -R47 ;  /* 0x0000000346467223 */ /* 0x080fe2000001082f */
[----:B------:R-:W-:Y:S01]  /*2d30*/  F2FP.F16.F32.PACK_AB R182, R9, R182 ;  /* 0x000000b609b6723e */ /* 0x000fe200000000ff */
[----:B------:R-:W0:Y:S01]  /*2d40*/  MUFU.EX2 R30, R30 ;  /* 0x0000001e001e7308 */ /* 0x000e220000000800 */
[----:B-1----:R-:W-:Y:S01]  /*2d50*/  FADD.FTZ R8, R178, R49 ;  /* 0x00000031b2087221 */ /* 0x002fe20000010000 */
[-CC-:B------:R-:W-:Y:S01]  /*2d60*/  FFMA.FTZ R48, R48, R3.reuse, -R47.reuse ;  /* 0x0000000330307223 */ /* 0x180fe2000001082f */
[-CC-:B------:R-:W-:Y:S01]  /*2d70*/  FFMA.FTZ R74, R74, R3.reuse, -R47.reuse ;  /* 0x000000034a4a7223 */ /* 0x180fe2000001082f */
[-CC-:B------:R-:W-:Y:S01]  /*2d80*/  FFMA.FTZ R52, R52, R3.reuse, -R47.reuse ;  /* 0x0000000334347223 */ /* 0x180fe2000001082f */
[----:B------:R-:W-:Y:S01]  /*2d90*/  FADD.FTZ R51, R13, R8 ;  /* 0x000000080d337221 */ /* 0x000fe20000010000 */
[-CC-:B------:R-:W-:Y:S01]  /*2da0*/  FFMA.FTZ R78, R78, R3.reuse, -R47.reuse ;  /* 0x000000034e4e7223 */ /* 0x180fe2000001082f */
[-C--:B------:R-:W-:Y:S01]  /*2db0*/  FFMA.FTZ R80, R80, R3.reuse, -R47 ;  /* 0x0000000350507223 */ /* 0x080fe2000001082f */
[----:B------:R-:W1:Y:S01]  /*2dc0*/  MUFU.EX2 R34, R34 ;  /* 0x0000002200227308 */ /* 0x000e620000000800 */
[----:B--2---:R-:W-:Y:S01]  /*2dd0*/  FADD.FTZ R49, R26, R27 ;  /* 0x0000001b1a317221 */ /* 0x004fe20000010000 */
[-CC-:B------:R-:W-:Y:S01]  /*2de0*/  FFMA.FTZ R82, R82, R3.reuse, -R47.reuse ;  /* 0x0000000352527223 */ /* 0x180fe2000001082f */
[-CC-:B------:R-:W-:Y:S01]  /*2df0*/  FFMA.FTZ R56, R56, R3.reuse, -R47.reuse ;  /* 0x0000000338387223 */ /* 0x180fe2000001082f */
[-CC-:B------:R-:W-:Y:S01]  /*2e00*/  FFMA.FTZ R86, R86, R3.reuse, -R47.reuse ;  /* 0x0000000356567223 */ /* 0x180fe2000001082f */
[----:B------:R-:W-:Y:S01]  /*2e10*/  FFMA.FTZ R47, R90, R3, -R47 ;  /* 0x000000035a2f7223 */ /* 0x000fe2000001082f */
[----:B------:R-:W-:Y:S01]  /*2e20*/  F2FP.F16.F32.PACK_AB R176, R11, R176 ;  /* 0x000000b00bb0723e */ /* 0x000fe200000000ff */
[----:B------:R-:W-:Y:S01]  /*2e30*/  IMAD.MOV.U32 R90, RZ, RZ, R151 ;  /* 0x000000ffff5a7224 */ /* 0x000fe200078e0097 */
[----:B------:R2:W3:Y:S01]  /*2e40*/  MUFU.EX2 R177, R12 ;  /* 0x0000000c00b17308 */ /* 0x0004e20000000800 */
[----:B0-----:R-:W-:Y:S01]  /*2e50*/  FADD.FTZ R8, R30, R49 ;  /* 0x000000311e087221 */ /* 0x001fe20000010000 */
[----:B------:R-:W-:-:S02]  /*2e60*/  F2FP.F16.F32.PACK_AB R178, R13, R178 ;  /* 0x000000b20db2723e */ /* 0x000fc400000000ff */
[----:B------:R-:W-:Y:S01]  /*2e70*/  F2FP.F16.F32.PACK_AB R181, R27, R26 ;  /* 0x0000001a1bb5723e */ /* 0x000fe200000000ff */
[C---:B------:R-:W-:Y:S01]  /*2e80*/  FADD.FTZ R49, R183.reuse, R8 ;  /* 0x00000008b7317221 */ /* 0x040fe20000010000 */
[----:B------:R-:W-:Y:S02]  /*2e90*/  F2FP.F16.F32.PACK_AB R183, R183, R30 ;  /* 0x0000001eb7b7723e */ /* 0x000fe400000000ff */
[----:B------:R-:W0:Y:S01]  /*2ea0*/  MUFU.EX2 R38, R38 ;  /* 0x0000002600267308 */ /* 0x000e220000000800 */
[----:B--2---:R-:W-:Y:S01]  /*2eb0*/  FADD.FTZ R12, R172, R51 ;  /* 0x00000033ac0c7221 */ /* 0x004fe20000010000 */
[----:B-1----:R-:W-:Y:S01]  /*2ec0*/  FADD.FTZ R8, R34, R49 ;  /* 0x0000003122087221 */ /* 0x002fe20000010000 */
[C---:B------:R-:W-:Y:S02]  /*2ed0*/  F2FP.F16.F32.PACK_AB R172, R15.reuse, R172 ;  /* 0x000000ac0fac723e */ /* 0x040fe400000000ff */
[----:B------:R-:W-:-:S03]  /*2ee0*/  FADD.FTZ R51, R15, R12 ;  /* 0x0000000c0f337221 */ /* 0x000fc60000010000 */
[----:B------:R-:W1:Y:S01]  /*2ef0*/  MUFU.EX2 R179, R14 ;  /* 0x0000000e00b37308 */ /* 0x000e620000000800 */
[----:B------:R-:W-:Y:S01]  /*2f00*/  FADD.FTZ R12, R174, R51 ;  /* 0x00000033ae0c7221 */ /* 0x000fe20000010000 */
[----:B---3--:R-:W-:Y:S01]  /*2f10*/  FADD.FTZ R49, R177, R8 ;  /* 0x00000008b1317221 */ /* 0x008fe20000010000 */
[C---:B------:R-:W-:Y:S02]  /*2f20*/  F2FP.F16.F32.PACK_AB R174, R21.reuse, R174 ;  /* 0x000000ae15ae723e */ /* 0x040fe400000000ff */
[----:B------:R-:W-:Y:S01]  /*2f30*/  FADD.FTZ R51, R21, R12 ;  /* 0x0000000c15337221 */ /* 0x000fe20000010000 */
[----:B------:R-:W-:Y:S02]  /*2f40*/  F2FP.F16.F32.PACK_AB R177, R177, R34 ;  /* 0x00000022b1b1723e */ /* 0x000fe400000000ff */
[----:B------:R-:W2:Y:S01]  /*2f50*/  MUFU.EX2 R42, R42 ;  /* 0x0000002a002a7308 */ /* 0x000ea20000000800 */
[----:B0-----:R-:W-:Y:S01]  /*2f60*/  FADD.FTZ R8, R38, R49 ;  /* 0x0000003126087221 */ /* 0x001fe20000010000 */
[----:B------:R-:W-:Y:S01]  /*2f70*/  FADD.FTZ R12, R168, R51 ;  /* 0x00000033a80c7221 */ /* 0x000fe20000010000 */
[----:B------:R-:W-:-:S03]  /*2f80*/  F2FP.F16.F32.PACK_AB R168, R25, R168 ;  /* 0x000000a819a8723e */ /* 0x000fc600000000ff */
[----:B------:R-:W-:Y:S02]  /*2f90*/  FADD.FTZ R51, R25, R12 ;  /* 0x0000000c19337221 */ /* 0x000fe40000010000 */
[----:B------:R-:W0:Y:S01]  /*2fa0*/  MUFU.EX2 R173, R20 ;  /* 0x0000001400ad7308 */ /* 0x000e220000000800 */
[----:B-1----:R-:W-:Y:S01]  /*2fb0*/  FADD.FTZ R49, R179, R8 ;  /* 0x00000008b3317221 */ /* 0x002fe20000010000 */
[----:B------:R-:W-:Y:S01]  /*2fc0*/  FADD.FTZ R12, R170, R51 ;  /* 0x00000033aa0c7221 */ /* 0x000fe20000010000 */
[----:B------:R-:W-:Y:S02]  /*2fd0*/  F2FP.F16.F32.PACK_AB R170, R29, R170 ;  /* 0x000000aa1daa723e */ /* 0x000fe400000000ff */
[----:B------:R-:W-:Y:S01]  /*2fe0*/  F2FP.F16.F32.PACK_AB R179, R179, R38 ;  /* 0x00000026b3b3723e */ /* 0x000fe200000000ff */
[----:B------:R-:W-:Y:S01]  /*2ff0*/  FADD.FTZ R51, R29, R12 ;  /* 0x0000000c1d337221 */ /* 0x000fe20000010000 */
[----:B------:R-:W-:Y:S01]  /*3000*/  IMAD.MOV.U32 R12, RZ, RZ, 0x3f800000 ;  /* 0x3f800000ff0c7424 */ /* 0x000fe200078e00ff */
[----:B------:R-:W1:Y:S01]  /*3010*/  MUFU.EX2 R46, R46 ;  /* 0x0000002e002e7308 */ /* 0x000e620000000800 */
[----:B--2---:R-:W-:-:S07]  /*3020*/  FADD.FTZ R8, R42, R49 ;  /* 0x000000312a087221 */ /* 0x004fce0000010000 */
[----:B------:R-:W2:Y:S01]  /*3030*/  MUFU.EX2 R175, R24 ;  /* 0x0000001800af7308 */ /* 0x000ea20000000800 */
[----:B0-----:R-:W-:Y:S01]  /*3040*/  FADD.FTZ R49, R173, R8 ;  /* 0x00000008ad317221 */ /* 0x001fe20000010000 */
[----:B------:R-:W-:Y:S01]  /*3050*/  FADD.FTZ R8, R152, R51 ;  /* 0x0000003398087221 */ /* 0x000fe20000010000 */
[----:B------:R-:W-:Y:S02]  /*3060*/  F2FP.F16.F32.PACK_AB R152, R31, R152 ;  /* 0x000000981f98723e */ /* 0x000fe400000000ff */
[----:B------:R-:W-:Y:S01]  /*3070*/  F2FP.F16.F32.PACK_AB R173, R173, R42 ;  /* 0x0000002aadad723e */ /* 0x000fe200000000ff */
[----:B------:R-:W-:Y:S02]  /*3080*/  FADD.FTZ R51, R31, R8 ;  /* 0x000000081f337221 */ /* 0x000fe40000010000 */
[----:B------:R-:W0:Y:S01]  /*3090*/  MUFU.EX2 R50, R50 ;  /* 0x0000003200327308 */ /* 0x000e220000000800 */
[----:B-1----:R-:W-:Y:S01]  /*30a0*/  FADD.FTZ R6, R46, R49 ;  /* 0x000000312e067221 */ /* 0x002fe20000010000 */
[----:B------:R-:W-:Y:S01]  /*30b0*/  FADD.FTZ R8, R154, R51 ;  /* 0x000000339a087221 */ /* 0x000fe20000010000 */
[----:B------:R-:W-:-:S03]  /*30c0*/  F2FP.F16.F32.PACK_AB R154, R33, R154 ;  /* 0x0000009a219a723e */ /* 0x000fc600000000ff */
[----:B------:R-:W-:Y:S02]  /*30d0*/  FADD.FTZ R51, R33, R8 ;  /* 0x0000000821337221 */ /* 0x000fe40000010000 */
[----:B------:R-:W1:Y:S01]  /*30e0*/  MUFU.EX2 R169, R28 ;  /* 0x0000001c00a97308 */ /* 0x000e620000000800 */
[----:B--2---:R-:W-:Y:S01]  /*30f0*/  FADD.FTZ R49, R175, R6 ;  /* 0x00000006af317221 */ /* 0x004fe20000010000 */
[----:B------:R-:W-:Y:S01]  /*3100*/  FADD.FTZ R8, R156, R51 ;  /* 0x000000339c087221 */ /* 0x000fe20000010000 */
[----:B------:R-:W-:Y:S02]  /*3110*/  F2FP.F16.F32.PACK_AB R156, R35, R156 ;  /* 0x0000009c239c723e */ /* 0x000fe400000000ff */
[----:B------:R-:W-:Y:S01]  /*3120*/  F2FP.F16.F32.PACK_AB R175, R175, R46 ;  /* 0x0000002eafaf723e */ /* 0x000fe200000000ff */
[----:B------:R-:W-:Y:S02]  /*3130*/  FADD.FTZ R51, R35, R8 ;  /* 0x0000000823337221 */ /* 0x000fe40000010000 */
[----:B------:R-:W2:Y:S01]  /*3140*/  MUFU.EX2 R54, R54 ;  /* 0x0000003600367308 */ /* 0x000ea20000000800 */
[----:B0-----:R-:W-:-:S07]  /*3150*/  FADD.FTZ R6, R50, R49 ;  /* 0x0000003132067221 */ /* 0x001fce0000010000 */
[----:B------:R-:W0:Y:S01]  /*3160*/  MUFU.EX2 R171, R32 ;  /* 0x0000002000ab7308 */ /* 0x000e220000000800 */
[C---:B-1----:R-:W-:Y:S01]  /*3170*/  FADD.FTZ R49, R169.reuse, R6 ;  /* 0x00000006a9317221 */ /* 0x042fe20000010000 */
[----:B------:R-:W-:-:S06]  /*3180*/  F2FP.F16.F32.PACK_AB R169, R169, R50 ;  /* 0x00000032a9a9723e */ /* 0x000fcc00000000ff */
[----:B------:R-:W1:Y:S01]  /*3190*/  MUFU.EX2 R58, R58 ;  /* 0x0000003a003a7308 */ /* 0x000e620000000800 */
[----:B--2---:R-:W-:-:S07]  /*31a0*/  FADD.FTZ R6, R54, R49 ;  /* 0x0000003136067221 */ /* 0x004fce0000010000 */
[----:B------:R-:W2:Y:S01]  /*31b0*/  MUFU.EX2 R158, R158 ;  /* 0x0000009e009e7308 */ /* 0x000ea20000000800 */
[C---:B0-----:R-:W-:Y:S01]  /*31c0*/  FADD.FTZ R49, R171.reuse, R6 ;  /* 0x00000006ab317221 */ /* 0x041fe20000010000 */
[----:B------:R-:W-:-:S06]  /*31d0*/  F2FP.F16.F32.PACK_AB R171, R171, R54 ;  /* 0x00000036abab723e */ /* 0x000fcc00000000ff */
[----:B------:R-:W0:Y:S01]  /*31e0*/  MUFU.EX2 R153, R36 ;  /* 0x0000002400997308 */ /* 0x000e220000000800 */
[----:B-1----:R-:W-:-:S07]  /*31f0*/  FADD.FTZ R6, R58, R49 ;  /* 0x000000313a067221 */ /* 0x002fce0000010000 */
[----:B------:R1:W3:Y:S01]  /*3200*/  MUFU.EX2 R41, R124 ;  /* 0x0000007c00297308 */ /* 0x0002e20000000800 */
[----:B--2---:R-:W-:-:S07]  /*3210*/  FADD.FTZ R8, R158, R51 ;  /* 0x000000339e087221 */ /* 0x004fce0000010000 */
[----:B------:R-:W2:Y:S01]  /*3220*/  MUFU.EX2 R62, R62 ;  /* 0x0000003e003e7308 */ /* 0x000ea20000000800 */
[C---:B0-----:R-:W-:Y:S01]  /*3230*/  FADD.FTZ R7, R153.reuse, R6 ;  /* 0x0000000699077221 */ /* 0x041fe20000010000 */
[----:B------:R-:W-:Y:S01]  /*3240*/  F2FP.F16.F32.PACK_AB R153, R153, R58 ;  /* 0x0000003a9999723e */ /* 0x000fe200000000ff */
[----:B-1----:R-:W-:-:S05]  /*3250*/  IMAD.MOV.U32 R124, RZ, RZ, R151 ;  /* 0x000000ffff7c7224 */ /* 0x002fca00078e0097 */
[----:B------:R-:W0:Y:S01]  /*3260*/  MUFU.EX2 R72, R72 ;  /* 0x0000004800487308 */ /* 0x000e220000000800 */
[C---:B---3--:R-:W-:Y:S01]  /*3270*/  FADD.FTZ R9, R41.reuse, R8 ;  /* 0x0000000829097221 */ /* 0x048fe20000010000 */
[----:B------:R-:W-:-:S06]  /*3280*/  F2FP.F16.F32.PACK_AB R158, R41, R158 ;  /* 0x0000009e299e723e */ /* 0x000fcc00000000ff */
[----:B------:R-:W1:Y:S01]  /*3290*/  MUFU.EX2 R155, R40 ;  /* 0x00000028009b7308 */ /* 0x000e620000000800 */
[----:B--2---:R-:W-:-:S07]  /*32a0*/  FADD.FTZ R6, R62, R7 ;  /* 0x000000073e067221 */ /* 0x004fce0000010000 */
[----:B------:R2:W3:Y:S01]  /*32b0*/  MUFU.EX2 R43, R126 ;  /* 0x0000007e002b7308 */ /* 0x0004e20000000800 */
[----:B0-----:R-:W-:-:S07]  /*32c0*/  FADD.FTZ R8, R72, R9 ;  /* 0x0000000948087221 */ /* 0x001fce0000010000 */
[----:B------:R-:W0:Y:S01]  /*32d0*/  MUFU.EX2 R66, R66 ;  /* 0x0000004200427308 */ /* 0x000e220000000800 */
[C---:B-1----:R-:W-:Y:S01]  /*32e0*/  FADD.FTZ R7, R155.reuse, R6 ;  /* 0x000000069b077221 */ /* 0x042fe20000010000 */
[----:B------:R-:W-:Y:S01]  /*32f0*/  F2FP.F16.F32.PACK_AB R155, R155, R62 ;  /* 0x0000003e9b9b723e */ /* 0x000fe200000000ff */
[----:B--2---:R-:W-:-:S05]  /*3300*/  IMAD.MOV.U32 R126, RZ, RZ, R151 ;  /* 0x000000ffff7e7224 */ /* 0x004fca00078e0097 */
[----:B------:R-:W1:Y:S01]  /*3310*/  MUFU.EX2 R76, R76 ;  /* 0x0000004c004c7308 */ /* 0x000e620000000800 */
[C---:B---3--:R-:W-:Y:S01]  /*3320*/  FADD.FTZ R9, R43.reuse, R8 ;  /* 0x000000082b097221 */ /* 0x048fe20000010000 */
[----:B------:R-:W-:-:S06]  /*3330*/  F2FP.F16.F32.PACK_AB R160, R43, R72 ;  /* 0x000000482ba0723e */ /* 0x000fcc00000000ff */
[----:B------:R-:W2:Y:S01]  /*3340*/  MUFU.EX2 R157, R44 ;  /* 0x0000002c009d7308 */ /* 0x000ea20000000800 */
[----:B0-----:R-:W-:-:S07]  /*3350*/  FADD.FTZ R6, R66, R7 ;  /* 0x0000000742067221 */ /* 0x001fce0000010000 */
[----:B------:R0:W3:Y:S01]  /*3360*/  MUFU.EX2 R45, R128 ;  /* 0x00000080002d7308 */ /* 0x0000e20000000800 */
[----:B-1----:R-:W-:-:S07]  /*3370*/  FADD.FTZ R8, R76, R9 ;  /* 0x000000094c087221 */ /* 0x002fce0000010000 */
[----:B------:R-:W1:Y:S01]  /*3380*/  MUFU.EX2 R70, R70 ;  /* 0x0000004600467308 */ /* 0x000e620000000800 */
[C---:B--2---:R-:W-:Y:S01]  /*3390*/  FADD.FTZ R7, R157.reuse, R6 ;  /* 0x000000069d077221 */ /* 0x044fe20000010000 */
[----:B------:R-:W-:Y:S01]  /*33a0*/  F2FP.F16.F32.PACK_AB R157, R157, R66 ;  /* 0x000000429d9d723e */ /* 0x000fe200000000ff */
[----:B0-----:R-:W-:-:S05]  /*33b0*/  IMAD.MOV.U32 R128, RZ, RZ, R151 ;  /* 0x000000ffff807224 */ /* 0x001fca00078e0097 */
[----:B------:R-:W0:Y:S01]  /*33c0*/  MUFU.EX2 R130, R130 ;  /* 0x0000008200827308 */ /* 0x000e220000000800 */
[C---:B---3--:R-:W-:Y:S01]  /*33d0*/  FADD.FTZ R9, R45.reuse, R8 ;  /* 0x000000082d097221 */ /* 0x048fe20000010000 */
[----:B------:R-:W-:-:S06]  /*33e0*/  F2FP.F16.F32.PACK_AB R162, R45, R76 ;  /* 0x0000004c2da2723e */ /* 0x000fcc00000000ff */
[----:B------:R-:W2:Y:S01]  /*33f0*/  MUFU.EX2 R159, R48 ;  /* 0x00000030009f7308 */ /* 0x000ea20000000800 */
[----:B-1----:R-:W-:-:S07]  /*3400*/  FADD.FTZ R6, R70, R7 ;  /* 0x0000000746067221 */ /* 0x002fce0000010000 */
[----:B------:R1:W3:Y:S01]  /*3410*/  MUFU.EX2 R37, R132 ;  /* 0x0000008400257308 */ /* 0x0002e20000000800 */
[----:B0-----:R-:W-:-:S07]  /*3420*/  FADD.FTZ R8, R130, R9 ;  /* 0x0000000982087221 */ /* 0x001fce0000010000 */
[----:B------:R-:W0:Y:S01]  /*3430*/  MUFU.EX2 R74, R74 ;  /* 0x0000004a004a7308 */ /* 0x000e220000000800 */
[C---:B--2---:R-:W-:Y:S01]  /*3440*/  FADD.FTZ R7, R159.reuse, R6 ;  /* 0x000000069f077221 */ /* 0x044fe20000010000 */
[----:B------:R-:W-:Y:S01]  /*3450*/  F2FP.F16.F32.PACK_AB R159, R159, R70 ;  /* 0x000000469f9f723e */ /* 0x000fe200000000ff */
[----:B-1----:R-:W-:-:S05]  /*3460*/  IMAD.MOV.U32 R132, RZ, RZ, R151 ;  /* 0x000000ffff847224 */ /* 0x002fca00078e0097 */
[----:B------:R-:W1:Y:S01]  /*3470*/  MUFU.EX2 R84, R84 ;  /* 0x0000005400547308 */ /* 0x000e620000000800 */
[C---:B---3--:R-:W-:Y:S01]  /*3480*/  FADD.FTZ R9, R37.reuse, R8 ;  /* 0x0000000825097221 */ /* 0x048fe20000010000 */
[----:B------:R-:W-:Y:S01]  /*3490*/  F2FP.F16.F32.PACK_AB R164, R37, R130 ;  /* 0x0000008225a4723e */ /* 0x000fe200000000ff */
[----:B------:R-:W-:-:S05]  /*34a0*/  IMAD.MOV.U32 R130, RZ, RZ, R151 ;  /* 0x000000ffff827224 */ /* 0x000fca00078e0097 */
[----:B------:R-:W2:Y:S01]  /*34b0*/  MUFU.EX2 R161, R52 ;  /* 0x0000003400a17308 */ /* 0x000ea20000000800 */
[----:B0-----:R-:W-:-:S07]  /*34c0*/  FADD.FTZ R6, R74, R7 ;  /* 0x000000074a067221 */ /* 0x001fce0000010000 */
[----:B------:R-:W0:Y:S01]  /*34d0*/  MUFU.EX2 R78, R78 ;  /* 0x0000004e004e7308 */ /* 0x000e220000000800 */
[----:B-1----:R-:W-:-:S07]  /*34e0*/  FADD.FTZ R8, R84, R9 ;  /* 0x0000000954087221 */ /* 0x002fce0000010000 */
[----:B------:R-:W1:Y:S01]  /*34f0*/  MUFU.EX2 R163, R80 ;  /* 0x0000005000a37308 */ /* 0x000e620000000800 */
[C---:B--2---:R-:W-:Y:S01]  /*3500*/  FADD.FTZ R9, R161.reuse, R6 ;  /* 0x00000006a1097221 */ /* 0x044fe20000010000 */
[----:B------:R-:W-:-:S06]  /*3510*/  F2FP.F16.F32.PACK_AB R161, R161, R74 ;  /* 0x0000004aa1a1723e */ /* 0x000fcc00000000ff */
        /* <DEDUP_REMOVED lines=11> */
[----:B-1----:R-:W-:Y:S01]  /*35d0*/  FADD.FTZ R6, R86, R9 ;  /* 0x0000000956067221 */ /* 0x002fe20000010000 */
[C---:B--2---:R-:W-:Y:S01]  /*35e0*/  FADD.FTZ R7, R39.reuse, R8 ;  /* 0x0000000827077221 */ /* 0x044fe20000010000 */
[----:B------:R-:W-:Y:S01]  /*35f0*/  F2FP.F16.F32.PACK_AB R166, R39, R84 ;  /* 0x0000005427a6723e */ /* 0x000fe200000000ff */
[----:B------:R-:W-:Y:S02]  /*3600*/  IMAD.MOV.U32 R8, RZ, RZ, 0x3f800000 ;  /* 0x3f800000ff087424 */ /* 0x000fe400078e00ff */
[C---:B0-----:R-:W-:Y:S01]  /*3610*/  FADD.FTZ R6, R47.reuse, R6 ;  /* 0x000000062f067221 */ /* 0x041fe20000010000 */
[----:B------:R-:W-:Y:S01]  /*3620*/  F2FP.F16.F32.PACK_AB R167, R47, R86 ;  /* 0x000000562fa7723e */ /* 0x000fe200000000ff */
[----:B------:R-:W-:Y:S06]  /*3630*/  @!P2 BRA `(.L_x_15) ;  /* 0x0000002000fca947 */ /* 0x000fec0003800000 */
[----:B------:R-:W-:Y:S01]  /*3640*/  VIADD R193, R193, 0xfffffffe ;  /* 0xfffffffec1c17836 */ /* 0x000fe20000000000 */
[----:B------:R-:W-:Y:S01]  /*3650*/  CS2R R150, SRZ ;  /* 0x0000000000967805 */ /* 0x000fe2000001ff00 */
[----:B------:R-:W-:Y:S01]  /*3660*/  IMAD.MOV.U32 R9, RZ, RZ, R10 ;  /* 0x000000ffff097224 */ /* 0x000fe200078e000a */
[----:B------:R-:W-:Y:S01]  /*3670*/  CS2R R146, SRZ ;  /* 0x0000000000927805 */ /* 0x000fe2000001ff00 */
[----:B------:R-:W-:Y:S01]  /*3680*/  IMAD.MOV.U32 R11, RZ, RZ, R0 ;  /* 0x000000ffff0b7224 */ /* 0x000fe200078e0000 */
[----:B------:R-:W-:Y:S01]  /*3690*/  CS2R R142, SRZ ;  /* 0x00000000008e7805 */ /* 0x000fe2000001ff00 */
[----:B------:R-:W-:Y:S01]  /*36a0*/  IMAD.MOV.U32 R8, RZ, RZ, 0x3f800000 ;  /* 0x3f800000ff087424 */ /* 0x000fe200078e00ff */
[----:B------:R-:W-:Y:S02]  /*36b0*/  CS2R R138, SRZ ;  /* 0x00000000008a7805 */ /* 0x000fe4000001ff00 */
[----:B------:R-:W-:Y:S02]  /*36c0*/  CS2R R134, SRZ ;  /* 0x0000000000867805 */ /* 0x000fe4000001ff00 */
[----:B------:R-:W-:-:S02]  /*36d0*/  CS2R R130, SRZ ;  /* 0x0000000000827805 */ /* 0x000fc4000001ff00 */
[----:B------:R-:W-:Y:S02]  /*36e0*/  CS2R R126, SRZ ;  /* 0x00000000007e7805 */ /* 0x000fe4000001ff00 */
[----:B------:R-:W-:Y:S02]  /*36f0*/  CS2R R122, SRZ ;  /* 0x00000000007a7805 */ /* 0x000fe4000001ff00 */
[----:B------:R-:W-:Y:S02]  /*3700*/  CS2R R118, SRZ ;  /* 0x0000000000767805 */ /* 0x000fe4000001ff00 */
        /* <DEDUP_REMOVED lines=22> */
[----:B------:R-:W-:Y:S01]  /*3870*/  CS2R R88, SRZ ;  /* 0x0000000000587805 */ /* 0x000fe2000001ff00 */
[----:B------:R-:W-:Y:S01]  /*3880*/  UMOV UR4, UR37 ;  /* 0x0000002500047c82 */ /* 0x000fe20008000000 */
[----:B------:R-:W-:-:S05]  /*3890*/  UMOV UR5, UR36 ;  /* 0x0000002400057c82 */ /* 0x000fca0008000000 */
.L_x_24:
[----:B------:R-:W-:-:S04]  /*38a0*/  UIADD3 UR6, UR5, 0x1, URZ ;  /* 0x0000000105067890 */ /* 0x000fc8000fffe03f */
[----:B------:R-:W-:-:S04]  /*38b0*/  UISETP.NE.AND UP0, UPT, UR6, 0x2, UPT ;  /* 0x000000020600788c */ /* 0x000fc8000bf05270 */
[----:B------:R-:W-:Y:S02]  /*38c0*/  USEL UR37, URZ, 0x1, UP0 ;  /* 0x000000013f257887 */ /* 0x000fe40008000000 */
[----:B------:R-:W-:Y:S02]  /*38d0*/  USEL UR36, UR6, URZ, UP0 ;  /* 0x0000003f06247287 */ /* 0x000fe40008000000 */
[----:B------:R-:W-:Y:S01]  /*38e0*/  ULOP3.LUT UR37, UR4, UR37, URZ, 0x3c, !UPT ;  /* 0x0000002504257292 */ /* 0x000fe2000f8e3c3f */
[----:B------:R-:W-:Y:S11]  /*38f0*/  @!P0 BRA `(.L_x_16) ;  /* 0x0000000000048947 */ /* 0x000ff60003800000 */
[----:B------:R-:W-:Y:S01]  /*3900*/  BPT.TRAP 0x1 ;  /* 0x000000040000795c */ /* 0x000fe20000300000 */
.L_x_16:
[----:B------:R-:W0:Y:S01]  /*3910*/  S2UR UR7, SR_CgaCtaId ;  /* 0x00000000000779c3 */ /* 0x000e220000008800 */
[----:B------:R-:W-:Y:S01]  /*3920*/  UMOV UR6, 0x400 ;  /* 0x0000040000067882 */ /* 0x000fe20000000000 */
[----:B------:R-:W-:-:S05]  /*3930*/  IMAD.U32 R0, RZ, RZ, UR37 ;  /* 0x00000025ff007e24 */ /* 0x000fca000f8e00ff */
[----:B------:R-:W-:Y:S01]  /*3940*/  SHF.L.U32 R0, R0, 0x1f, RZ ;  /* 0x0000001f00007819 */ /* 0x000fe200000006ff */
[----:B0-----:R-:W-:-:S04]  /*3950*/  ULEA UR6, UR7, UR6, 0x18 ;  /* 0x0000000607067291 */ /* 0x001fc8000f8ec03f */
[----:B------:R-:W-:-:S09]  /*3960*/  ULEA UR7, UR36, UR6, 0x3 ;  /* 0x0000000624077291 */ /* 0x000fd2000f8e183f */
[----:B------:R0:W1:Y:S01]  /*3970*/  SYNCS.PHASECHK.TRANS64.TRYWAIT P2, [UR7+0x34830], R0 ;  /* 0x03483000ff0075a7 */ /* 0x0000620008040147 */
[----:B------:R-:W-:Y:S05]  /*3980*/  @!P0 BRA `(.L_x_17) ;  /* 0x0000000000048947 */ /* 0x000fea0003800000 */
[----:B------:R-:W-:Y:S01]  /*3990*/  BPT.TRAP 0x1 ;  /* 0x000000040000795c */ /* 0x000fe20000300000 */
.L_x_17:
[----:B-1----:R-:W-:Y:S05]  /*39a0*/  @P2 BRA `(.L_x_18) ;  /* 0x0000000000082947 */ /* 0x002fea0003800000 */
[----:B------:R-:W1:Y:S02]  /*39b0*/  SYNCS.PHASECHK.TRANS64.TRYWAIT P2, [UR7+0x34830], R0 ;  /* 0x03483000ff0075a7 */ /* 0x000e640008040147 */
[----:B-1----:R-:W-:Y:S05]  /*39c0*/  @!P2 BRA `(.L_x_19) ;  /* 0x000000840054a947 */ /* 0x002fea0003800000 */
.L_x_18:
[----:B------:R-:W-:Y:S01]  /*39d0*/  R2UR UR44, R4 ;  /* 0x00000000042c72ca */ /* 0x000fe200000e0000 */
[----:B------:R-:W-:Y:S01]  /*39e0*/  UIMAD UR10, UR36, 0xc00, UR38 ;  /* 0x00000c00240a78a4 */ /* 0x000fe2000f8e0226 */
[----:B------:R-:W-:Y:S01]  /*39f0*/  R2UR UR45, R5 ;  /* 0x00000000052d72ca */ /* 0x000fe200000e0000 */
[----:B------:R-:W-:Y:S01]  /*3a00*/  WARPGROUP.ARRIVE ;  /* 0x00000000000079c5 */ /* 0x000fe20000000000 */
[----:B------:R-:W-:Y:S01]  /*3a10*/  UMOV UR47, 0x40000040 ;  /* 0x40000040002f7882 */ /* 0x000fe20000000000 */
[----:B------:R-:W-:Y:S01]  /*3a20*/  UIADD3 UR14, UR10, 0x400, URZ ;  /* 0x000004000a0e7890 */ /* 0x000fe2000fffe03f */
[-C--:B------:R-:W-:Y:S01]  /*3a30*/  FMUL.FTZ R88, R88, R12.reuse ;  /* 0x0000000c58587220 */ /* 0x080fe20000410000 */
[----:B------:R-:W-:Y:S01]  /*3a40*/  UMOV UR15, 0x40000040 ;  /* 0x40000040000f7882 */ /* 0x000fe20000000000 */
[----:B------:R-:W-:Y:S01]  /*3a50*/  UMOV UR46, UR10 ;  /* 0x0000000a002e7c82 */ /* 0x000fe20008000000 */
[----:B------:R-:W-:Y:S01]  /*3a60*/  UIADD3 UR18, UR10, 0x402, URZ ;  /* 0x000004020a127890 */ /* 0x000fe2000fffe03f */
[-C--:B------:R-:W-:Y:S01]  /*3a70*/  FMUL.FTZ R89, R89, R12.reuse ;  /* 0x0000000c59597220 */ /* 0x080fe20000410000 */
[----:B------:R-:W-:Y:S01]  /*3a80*/  UMOV UR19, 0x40000040 ;  /* 0x4000004000137882 */ /* 0x000fe20000000000 */
[----:B------:R-:W-:Y:S01]  /*3a90*/  UIADD3 UR22, UR10, 0x404, URZ ;  /* 0x000004040a167890 */ /* 0x000fe2000fffe03f */
[-C--:B------:R-:W-:Y:S01]  /*3aa0*/  FMUL.FTZ R92, R92, R12.reuse ;  /* 0x0000000c5c5c7220 */ /* 0x080fe20000410000 */
[----:B------:R-:W-:Y:S01]  /*3ab0*/  UMOV UR23, 0x40000040 ;  /* 0x4000004000177882 */ /* 0x000fe20000000000 */
[----:B------:R-:W-:Y:S01]  /*3ac0*/  HGMMA.64x128x16.F32 R24, gdesc[UR44], RZ, !UPT, gsb0 ;  /* 0x01e000002c1879f0 */ /* 0x000fe2000c0008ff */
[----:B------:R-:W-:Y:S01]  /*3ad0*/  UIADD3 UR46, UR10, 0x2, URZ ;  /* 0x000000020a2e7890 */ /* 0x000fe2000fffe03f */
[-C--:B------:R-:W-:Y:S01]  /*3ae0*/  FMUL.FTZ R93, R93, R12.reuse ;  /* 0x0000000c5d5d7220 */ /* 0x080fe20000410000 */
[----:B------:R-:W-:Y:S01]  /*3af0*/  UMOV UR44, UR56 ;  /* 0x00000038002c7c82 */ /* 0x000fe20008000000 */
[----:B------:R-:W-:Y:S01]  /*3b00*/  UMOV UR45, UR57 ;  /* 0x00000039002d7c82 */ /* 0x000fe20008000000 */
[----:B------:R-:W-:Y:S01]  /*3b10*/  UMOV UR47, 0x40000040 ;  /* 0x40000040002f7882 */ /* 0x000fe20000000000 */
[----:B------:R-:W-:Y:S01]  /*3b20*/  UIADD3 UR26, UR10, 0x406, URZ ;  /* 0x000004060a1a7890 */ /* 0x000fe2000fffe03f */
[-C--:B------:R-:W-:Y:S01]  /*3b30*/  FMUL.FTZ R96, R96, R12.reuse ;  /* 0x0000000c60607220 */ /* 0x080fe20000410000 */
        /* <DEDUP_REMOVED lines=10> */
[-C--:B------:R-:W-:Y:S01]  /*3be0*/  FMUL.FTZ R104, R104, R12.reuse ;  /* 0x0000000c68687220 */ /* 0x080fe20000410000 */
        /* <DEDUP_REMOVED lines=22> */
[----:B------:R-:W-:Y:S01]  /*3d50*/  FMUL.FTZ R149, R149, R12 ;  /* 0x0000000c95957220 */ /* 0x000fe20000410000 */
        /* <DEDUP_REMOVED lines=32> */
[----:B------:R-:W-:-:S02]  /*3f60*/  WARPGROUP.DEPBAR.LE gsb0, 0x0 ;  /* 0x00008000000079c5 */ /* 0x000fc40000010000 */
[----:B------:R-:W-:-:S06]  /*3f70*/  WARPGROUP.ARRIVE ;  /* 0x00000000000079c5 */ /* 0x000fcc0000000000 */
[----:B------:R-:W-:Y:S01]  /*3f80*/  HGMMA.64x128x16.F32 R24, gdesc[UR44], R24, gsb0 ;  /* 0x01e000002c1879f0 */ /* 0x000fe20008000818 */
[----:B------:R-:W-:Y:S01]  /*3f90*/  UIADD3 UR46, UR10, 0x4, URZ ;  /* 0x000000040a2e7890 */ /* 0x000fe2000fffe03f */
[----:B------:R-:W-:Y:S01]  /*3fa0*/  UMOV UR44, UR52 ;  /* 0x00000034002c7c82 */ /* 0x000fe20008000000 */
[----:B------:R-:W-:Y:S01]  /*3fb0*/  UMOV UR45, UR53 ;  /* 0x00000035002d7c82 */ /* 0x000fe20008000000 */
[----:B------:R-:W-:Y:S01]  /*3fc0*/  UMOV UR47, 0x40000040 ;  /* 0x40000040002f7882 */ /* 0x000fe20000000000 */
[----:B------:R-:W-:Y:S02]  /*3fd0*/  WARPGROUP.DEPBAR.LE gsb0, 0x0 ;  /* 0x00008000000079c5 */ /* 0x000fe40000010000 */
        /* <DEDUP_REMOVED lines=38> */
[----:B------:R-:W-:Y:S05]  /*4240*/  @!P0 BRA `(.L_x_20) ;  /* 0x0000000000048947 */ /* 0x000fea0003800000 */
[----:B------:R-:W-:Y:S01]  /*4250*/  BPT.TRAP 0x1 ;  /* 0x000000040000795c */ /* 0x000fe20000300000 */
.L_x_20:
[----:B------:R-:W-:Y:S01]  /*4260*/  ULEA UR10, UR5, UR6, 0x3 ;  /* 0x00000006050a7291 */ /* 0x000fe2000f8e183f */
[----:B01----:R-:W-:-:S05]  /*4270*/  IMAD.U32 R0, RZ, RZ, UR4 ;  /* 0x00000004ff007e24 */ /* 0x003fca000f8e00ff */
[----:B------:R-:W-:-:S04]  /*4280*/  SHF.L.U32 R0, R0, 0x1f, RZ ;  /* 0x0000001f00007819 */ /* 0x000fc800000006ff */
[----:B------:R0:W1:Y:S01]  /*4290*/  SYNCS.PHASECHK.TRANS64.TRYWAIT P2, [UR10+0x34850], R0 ;  /* 0x03485000ff0075a7 */ /* 0x000062000804014a */
[----:B------:R-:W-:Y:S05]  /*42a0*/  @!P0 BRA `(.L_x_21) ;  /* 0x0000000000048947 */ /* 0x000fea0003800000 */
[----:B------:R-:W-:Y:S01]  /*42b0*/  BPT.TRAP 0x1 ;  /* 0x000000040000795c */ /* 0x000fe20000300000 */
.L_x_21:
[----:B-1----:R-:W-:Y:S05]  /*42c0*/  @P2 BRA `(.L_x_22) ;  /* 0x0000000000082947 */ /* 0x002fea0003800000 */
[----:B------:R-:W1:Y:S02]  /*42d0*/  SYNCS.PHASECHK.TRANS64.TRYWAIT P2, [UR10+0x34850], R0 ;  /* 0x03485000ff0075a7 */ /* 0x000e64000804014a */
[----:B-1----:R-:W-:Y:S05]  /*42e0*/  @!P2 BRA `(.L_x_23) ;  /* 0x0000007c0024a947 */ /* 0x002fea0003800000 */
.L_x_22:
[----:B------:R-:W-:Y:S01]  /*42f0*/  UIADD3 UR6, UR6, 0x400, URZ ;  /* 0x0000040006067890 */ /* 0x000fe2000fffe03f */
[----:B------:R-:W-:Y:S01]  /*4300*/  WARPGROUP.ARRIVE ;  /* 0x00000000000079c5 */ /* 0x000fe20000000000 */
[----:B------:R-:W-:Y:S01]  /*4310*/  UMOV UR15, 0x40000040 ;  /* 0x40000040000f7882 */ /* 0x000fe20000000000 */
[----:B01----:R-:W-:Y:S01]  /*4320*/  FMNMX.FTZ R0, R24, R11, !PT ;  /* 0x0000000b18007209 */ /* 0x003fe20007810000 */
[----:B------:R-:W-:Y:S01]  /*4330*/  USHF.R.U32.HI UR6, URZ, 0x4, UR6 ;  /* 0x000000043f067899 */ /* 0x000fe20008011606 */
[C---:B------:R-:W-:Y:S01]  /*4340*/  ISETP.GT.AND P2, PT, R193.reuse, RZ, PT ;  /* 0x000000ffc100720c */ /* 0x040fe20003f44270 */
[----:B------:R-:W-:Y:S01]  /*4350*/  VIADD R193, R193, 0xffffffff ;  /* 0xffffffffc1c17836 */ /* 0x000fe20000000000 */
[----:B------:R-:W-:Y:S01]  /*4360*/  FMNMX.FTZ R3, R25, R0, !PT ;  /* 0x0000000019037209 */ /* 0x000fe20007810000 */
[----:B------:R-:W-:-:S03]  /*4370*/  ULOP3.LUT UR6, UR6, 0x3fff, URZ, 0xc0, !UPT ;  /* 0x00003fff06067892 */ /* 0x000fc6000f8ec03f */
[----:B------:R-:W-:Y:S01]  /*4380*/  FMNMX.FTZ R0, R28, R3, !PT ;  /* 0x000000031c007209 */ /* 0x000fe20007810000 */
[----:B------:R-:W-:-:S03]  /*4390*/  ULOP3.LUT UR4, UR6, 0x4000000, URZ, 0xfc, !UPT ;  /* 0x0400000006047892 */ /* 0x000fc6000f8efc3f */
[----:B------:R-:W-:Y:S01]  /*43a0*/  FMNMX.FTZ R3, R29, R0, !PT ;  /* 0x000000001d037209 */ /* 0x000fe20007810000 */
[----:B------:R-:W-:-:S03]  /*43b0*/  ULEA UR4, UR5, UR4, 0xb ;  /* 0x0000000405047291 */ /* 0x000fc6000f8e583f */
[----:B------:R-:W-:Y:S01]  /*43c0*/  FMNMX.FTZ R0, R32, R3, !PT ;  /* 0x0000000320007209 */ /* 0x000fe20007810000 */
[----:B------:R-:W-:Y:S01]  /*43d0*/  UIADD3 UR6, UR4, 0x80, URZ ;  /* 0x0000008004067890 */ /* 0x000fe2000fffe03f */
[----:B------:R-:W-:Y:S02]  /*43e0*/  UMOV UR5, UR36 ;  /* 0x0000002400057c82 */ /* 0x000fe40008000000 */
[----:B------:R-:W-:Y:S01]  /*43f0*/  UMOV UR14, UR4 ;  /* 0x00000004000e7c82 */ /* 0x000fe20008000000 */
[----:B------:R-:W-:Y:S01]  /*4400*/  FMNMX.FTZ R3, R33, R0, !PT ;  /* 0x0000000021037209 */ /* 0x000fe20007810000 */
[----:B------:R-:W-:Y:S01]  /*4410*/  HGMMA.64x128x16.F32 R88, R180, gdesc[UR12].tnspB, R88, gsb0 ;  /* 0x41e0000cb4587df0 */ /* 0x000fe20008000858 */
[----:B------:R-:W-:Y:S01]  /*4420*/  UMOV UR15, 0x40000040 ;  /* 0x40000040000f7882 */ /* 0x000fe20000000000 */
[----:B------:R-:W-:Y:S01]  /*4430*/  UMOV UR14, UR6 ;  /* 0x00000006000e7c82 */ /* 0x000fe20008000000 */
[----:B------:R-:W-:Y:S01]  /*4440*/  UIADD3 UR6, UR4, 0x100, URZ ;  /* 0x0000010004067890 */ /* 0x000fe2000fffe03f */
[----:B------:R-:W-:-:S04]  /*4450*/  FMNMX.FTZ R0, R36, R3, !PT ;  /* 0x0000000324007209 */ /* 0x000fc80007810000 */
        /* <DEDUP_REMOVED lines=24> */
[----:B------:R-:W-:-:S05]  /*45e0*/  FMNMX.FTZ R10, R85, R0, !PT ;  /* 0x00000000550a7209 */ /* 0x000fca0007810000 */
[----:B------:R-:W0:Y:S02]  /*45f0*/  SHFL.BFLY PT, R3, R10, 0x2, 0x1f ;  /* 0x0c401f000a037f89 */ /* 0x000e2400000e0000 */
[----:B0-----:R-:W-:Y:S02]  /*4600*/  FMNMX.FTZ R13, R10, R3, !PT ;  /* 0x000000030a0d7209 */ /* 0x001fe40007810000 */
[----:B------:R-:W0:Y:S01]  /*4610*/  LDC R3, c[0x0][0x988] ;  /* 0x00026200ff037b82 */ /* 0x000e220000000800 */
[----:B------:R-:W-:Y:S02]  /*4620*/  FMNMX.FTZ R10, R26, R9, !PT ;  /* 0x000000091a0a7209 */ /* 0x000fe40007810000 */
[----:B------:R-:W1:Y:S02]  /*4630*/  SHFL.BFLY PT, R0, R13, 0x1, 0x1f ;  /* 0x0c201f000d007f89 */ /* 0x000e6400000e0000 */
[----:B------:R-:W-:Y:S01]  /*4640*/  FMNMX.FTZ R15, R27, R10, !PT ;  /* 0x0000000a1b0f7209 */ /* 0x000fe20007810000 */
[----:B------:R-:W-:-:S02]  /*4650*/  WARPGROUP.DEPBAR.LE gsb0, 0x0 ;  /* 0x00008000000079c5 */ /* 0x000fc40000010000 */
[----:B------:R-:W-:Y:S01]  /*4660*/  WARPGROUP.ARRIVE ;  /* 0x00000000000079c5 */ /* 0x000fe20000000000 */
[----:B------:R-:W-:-:S04]  /*4670*/  FMNMX.FTZ R10, R30, R15, !PT ;  /* 0x0000000f1e0a7209 */ /* 0x000fc80007810000 */
[----:B------:R-:W-:Y:S01]  /*4680*/  FMNMX.FTZ R21, R31, R10, !PT ;  /* 0x0000000a1f157209 */ /* 0x000fe20007810000 */
[----:B------:R-:W-:Y:S01]  /*4690*/  HGMMA.64x128x16.F32 R88, R176, gdesc[UR12].tnspB, R88, gsb0 ;  /* 0x41e0000cb0587df0 */ /* 0x000fe20008000858 */
[----:B------:R-:W-:Y:S01]  /*46a0*/  UMOV UR14, UR6 ;  /* 0x00000006000e7c82 */ /* 0x000fe20008000000 */
[----:B------:R-:W-:Y:S01]  /*46b0*/  UMOV UR15, 0x40000040 ;  /* 0x40000040000f7882 */ /* 0x000fe20000000000 */
[----:B------:R-:W-:Y:S01]  /*46c0*/  UIADD3 UR6, UR4, 0x180, URZ ;  /* 0x0000018004067890 */ /* 0x000fe2000fffe03f */
[----:B------:R-:W-:-:S04]  /*46d0*/  FMNMX.FTZ R10, R34, R21, !PT ;  /* 0x00000015220a7209 */ /* 0x000fc80007810000 */
[----:B------:R-:W-:Y:S02]  /*46e0*/  FMNMX.FTZ R21, R35, R10, !PT ;  /* 0x0000000a23157209 */ /* 0x000fe40007810000 */
[----:B-1----:R-:W-:Y:S02]  /*46f0*/  FMNMX.FTZ R0, R13, R0, !PT ;  /* 0x000000000d007209 */ /* 0x002fe40007810000 */
[----:B------:R-:W-:-:S03]  /*4700*/  FMNMX.FTZ R10, R38, R21, !PT ;  /* 0x00000015260a7209 */ /* 0x000fc60007810000 */
[----:B------:R-:W-:-:S04]  /*4710*/  FADD.FTZ R8, -R0, R11 ;  /* 0x0000000b00087221 */ /* 0x000fc80000010100 */
[-C--:B0-----:R-:W-:Y:S01]  /*4720*/  FMUL.FTZ R12, R8, R3.reuse ;  /* 0x00000003080c7220 */ /* 0x081fe20000410000 */
[----:B------:R-:W-:-:S04]  /*4730*/  FMUL.FTZ R8, R0, R3 ;  /* 0x0000000300087220 */ /* 0x000fc80000410000 */
[-CC-:B------:R-:W-:Y:S01]  /*4740*/  FFMA.FTZ R180, R25, R3.reuse, -R8.reuse ;  /* 0x0000000319b47223 */ /* 0x180fe20000010808 */
[----:B------:R-:W-:Y:S01]  /*4750*/  FMNMX.FTZ R25, R39, R10, !PT ;  /* 0x0000000a27197209 */ /* 0x000fe20007810000 */
[-CC-:B------:R-:W-:Y:S01]  /*4760*/  FFMA.FTZ R13, R29, R3.reuse, -R8.reuse ;  /* 0x000000031d0d7223 */ /* 0x180fe20000010808 */
[-CC-:B------:R-:W-:Y:S01]  /*4770*/  FFMA.FTZ R33, R33, R3.reuse, -R8.reuse ;  /* 0x0000000321217223 */ /* 0x180fe20000010808 */
[--C-:B------:R-:W-:Y:S01]  /*4780*/  FFMA.FTZ R37, R37, R3, -R8.reuse ;  /* 0x0000000325257223 */ /* 0x100fe20000010808 */
[----:B------:R-:W-:Y:S01]  /*4790*/  FMNMX.FTZ R10, R42, R25, !PT ;  /* 0x000000192a0a7209 */ /* 0x000fe20007810000 */
[-CC-:B------:R-:W-:Y:S01]  /*47a0*/  FFMA.FTZ R41, R41, R3.reuse, -R8.reuse ;  /* 0x0000000329297223 */ /* 0x180fe20000010808 */
[----:B------:R0:W-:Y:S01]  /*47b0*/  MUFU.EX2 R15, R33 ;  /* 0x00000021000f7308 */ /* 0x0001e20000000800 */
        /* <DEDUP_REMOVED lines=15> */
[----:B------:R-:W-:Y:S01]  /*48b0*/  MUFU.EX2 R25, R41 ;  /* 0x0000002900197308 */ /* 0x000fe20000000800 */
[-CC-:B------:R-:W-:Y:S01]  /*48c0*/  FFMA.FTZ R24, R80, R3.reuse, -R8.reuse ;  /* 0x0000000350187223 */ /* 0x180fe20000010808 */
[----:B------:R-:W-:Y:S01]  /*48d0*/  FMNMX.FTZ R29, R51, R10, !PT ;  /* 0x0000000a331d7209 */ /* 0x000fe20007810000 */
[-CC-:B------:R-:W-:Y:S01]  /*48e0*/  FFMA.FTZ R28, R84, R3.reuse, -R8.reuse ;  /* 0x00000003541c7223 */ /* 0x180fe20000010808 */
[----:B------:R-:W-:-:S02]  /*48f0*/  FFMA.FTZ R85, R85, R3, -R8 ;  /* 0x0000000355557223 */ /* 0x000fc40000010808 */
[----:B------:R-:W-:Y:S02]  /*4900*/  FMNMX.FTZ R10, R54, R29, !PT ;  /* 0x0000001d360a7209 */ /* 0x000fe40007810000 */
[----:B------:R-:W-:Y:S02]  /*4910*/  MUFU.EX2 R29, R45 ;  /* 0x0000002d001d7308 */ /* 0x000fe40000000800 */
[----:B0-----:R-:W-:-:S04]  /*4920*/  FMNMX.FTZ R33, R55, R10, !PT ;  /* 0x0000000a37217209 */ /* 0x001fc80007810000 */
[----:B------:R-:W-:Y:S02]  /*4930*/  FMNMX.FTZ R10, R58, R33, !PT ;  /* 0x000000213a0a7209 */ /* 0x000fe40007810000 */
[----:B------:R-:W-:Y:S02]  /*4940*/  MUFU.EX2 R12, R12 ;  /* 0x0000000c000c7308 */ /* 0x000fe40000000800 */
[----:B------:R-:W-:-:S04]  /*4950*/  FMNMX.FTZ R33, R59, R10, !PT ;  /* 0x0000000a3b217209 */ /* 0x000fc80007810000 */
[----:B------:R-:W-:Y:S02]  /*4960*/  FMNMX.FTZ R10, R62, R33, !PT ;  /* 0x000000213e0a7209 */ /* 0x000fe40007810000 */
[----:B------:R0:W-:Y:S02]  /*4970*/  MUFU.EX2 R33, R49 ;  /* 0x0000003100217308 */ /* 0x0001e40000000800 */
[----:B-1----:R-:W-:-:S04]  /*4980*/  FMNMX.FTZ R37, R63, R10, !PT ;  /* 0x0000000a3f257209 */ /* 0x002fc80007810000 */
[----:B------:R-:W-:Y:S02]  /*4990*/  FMNMX.FTZ R10, R66, R37, !PT ;  /* 0x00000025420a7209 */ /* 0x000fe40007810000 */
[----:B------:R-:W1:Y:S01]  /*49a0*/  MUFU.EX2 R11, R11 ;  /* 0x0000000b000b7308 */ /* 0x000e620000000800 */
[-CC-:B0-----:R-:W-:Y:S01]  /*49b0*/  FFMA.FTZ R49, R65, R3.reuse, -R8.reuse ;  /* 0x0000000341317223 */ /* 0x181fe20000010808 */
[----:B------:R-:W-:Y:S01]  /*49c0*/  FMNMX.FTZ R37, R67, R10, !PT ;  /* 0x0000000a43257209 */ /* 0x000fe20007810000 */
[----:B------:R-:W-:-:S03]  /*49d0*/  FFMA.FTZ R65, R81, R3, -R8 ;  /* 0x0000000351417223 */ /* 0x000fc60000010808 */
[----:B------:R-:W-:Y:S02]  /*49e0*/  FMNMX.FTZ R10, R70, R37, !PT ;  /* 0x00000025460a7209 */ /* 0x000fe40007810000 */
[----:B------:R0:W-:Y:S02]  /*49f0*/  MUFU.EX2 R37, R53 ;  /* 0x0000003500257308 */ /* 0x0001e40000000800 */
[----:B------:R-:W-:-:S04]  /*4a00*/  FMNMX.FTZ R41, R71, R10, !PT ;  /* 0x0000000a47297209 */ /* 0x000fc80007810000 */
[----:B------:R-:W-:Y:S02]  /*4a10*/  FMNMX.FTZ R10, R74, R41, !PT ;  /* 0x000000294a0a7209 */ /* 0x000fe40007810000 */
[----:B------:R-:W2:Y:S01]  /*4a20*/  MUFU.EX2 R180, R180 ;  /* 0x000000b400b47308 */ /* 0x000ea20000000800 */
[----:B0-----:R-:W-:Y:S01]  /*4a30*/  FFMA.FTZ R53, R69, R3, -R8 ;  /* 0x0000000345357223 */ /* 0x001fe20000010808 */
[----:B------:R-:W-:Y:S01]  /*4a40*/  FMNMX.FTZ R41, R75, R10, !PT ;  /* 0x0000000a4b297209 */ /* 0x000fe20007810000 */
[----:B-1----:R-:W-:-:S03]  /*4a50*/  FFMA.FTZ R7, R12, R7, R11 ;  /* 0x000000070c077223 */ /* 0x002fc6000001000b */
[----:B------:R-:W-:Y:S02]  /*4a60*/  FMNMX.FTZ R10, R78, R41, !PT ;  /* 0x000000294e0a7209 */ /* 0x000fe40007810000 */
[----:B------:R0:W-:Y:S02]  /*4a70*/  MUFU.EX2 R41, R57 ;  /* 0x0000003900297308 */ /* 0x0001e40000000800 */
[----:B------:R-:W-:-:S04]  /*4a80*/  FMNMX.FTZ R45, R79, R10, !PT ;  /* 0x0000000a4f2d7209 */ /* 0x000fc80007810000 */
[----:B------:R-:W-:Y:S02]  /*4a90*/  FMNMX.FTZ R10, R82, R45, !PT ;  /* 0x0000002d520a7209 */ /* 0x000fe40007810000 */
[----:B------:R-:W1:Y:S01]  /*4aa0*/  MUFU.EX2 R182, R182 ;  /* 0x000000b600b67308 */ /* 0x000e620000000800 */
[C---:B--2---:R-:W-:Y:S01]  /*4ab0*/  FADD.FTZ R7, R180.reuse, R7 ;  /* 0x00000007b4077221 */ /* 0x044fe20000010000 */
[----:B------:R-:W-:Y:S02]  /*4ac0*/  FMNMX.FTZ R45, R83, R10, !PT ;  /* 0x0000000a532d7209 */ /* 0x000fe40007810000 */
[----:B------:R-:W-:Y:S02]  /*4ad0*/  F2FP.F16.F32.PACK_AB R180, R180, R11 ;  /* 0x0000000bb4b4723e */ /* 0x000fe400000000ff */
[----:B------:R-:W-:Y:S02]  /*4ae0*/  FMNMX.FTZ R10, R86, R45, !PT ;  /* 0x0000002d560a7209 */ /* 0x000fe40007810000 */
[----:B------:R2:W-:Y:S02]  /*4af0*/  MUFU.EX2 R45, R61 ;  /* 0x0000003d002d7308 */ /* 0x0005e40000000800 */
[----:B------:R-:W-:-:S05]  /*4b00*/  FMNMX.FTZ R10, R87, R10, !PT ;  /* 0x0000000a570a7209 */ /* 0x000fca0007810000 */
[----:B0-----:R-:W0:Y:S01]  /*4b10*/  SHFL.BFLY PT, R57, R10, 0x2, 0x1f ;  /* 0x0c401f000a397f89 */ /* 0x001e2200000e0000 */
[----:B------:R-:W3:Y:S01]  /*4b20*/  MUFU.EX2 R13, R13 ;  /* 0x0000000d000d7308 */ /* 0x000ee20000000800 */
[----:B--2---:R-:W-:-:S07]  /*4b30*/  FFMA.FTZ R61, R77, R3, -R8 ;  /* 0x000000034d3d7223 */ /* 0x004fce0000010808 */
[----:B------:R-:W-:Y:S01]  /*4b40*/  MUFU.EX2 R49, R49 ;  /* 0x0000003100317308 */ /* 0x000fe20000000800 */
[----:B------:R-:W-:Y:S02]  /*4b50*/  WARPGROUP.DEPBAR.LE gsb0, 0x0 ;  /* 0x00008000000079c5 */ /* 0x000fe40000010000 */
[----:B------:R-:W-:Y:S01]  /*4b60*/  WARPGROUP.ARRIVE ;  /* 0x00000000000079c5 */ /* 0x000fe20000000000 */
[-CC-:B------:R-:W-:Y:S01]  /*4b70*/  FFMA.FTZ R176, R32, R3.reuse, -R8.reuse ;  /* 0x0000000320b07223 */ /* 0x180fe20000010808 */
[----:B------:R-:W-:-:S03]  /*4b80*/  FFMA.FTZ R178, R36, R3, -R8 ;  /* 0x0000000324b27223 */ /* 0x000fc60000010808 */
[----:B------:R-:W-:Y:S01]  /*4b90*/  MUFU.EX2 R53, R53 ;  /* 0x0000003500357308 */ /* 0x000fe20000000800 */
[----:B------:R-:W-:Y:S01]  /*4ba0*/  HGMMA.64x128x16.F32 R88, R172, gdesc[UR12].tnspB, R88, gsb0 ;  /* 0x41e0000cac587df0 */ /* 0x000fe20008000858 */
[----:B------:R-:W-:Y:S01]  /*4bb0*/  UMOV UR14, UR6 ;  /* 0x00000006000e7c82 */ /* 0x000fe20008000000 */
[----:B------:R-:W-:Y:S01]  /*4bc0*/  UMOV UR15, 0x40000040 ;  /* 0x40000040000f7882 */ /* 0x000fe20000000000 */
[----:B------:R-:W-:Y:S01]  /*4bd0*/  UIADD3 UR6, UR4, 0x200, URZ ;  /* 0x0000020004067890 */ /* 0x000fe2000fffe03f */
[----:B0-----:R-:W-:-:S03]  /*4be0*/  FMNMX.FTZ R32, R10, R57, !PT ;  /* 0x000000390a207209 */ /* 0x001fc60007810000 */
[----:B------:R-:W-:Y:S02]  /*4bf0*/  MUFU.EX2 R176, R176 ;  /* 0x000000b000b07308 */ /* 0x000fe40000000800 */
[----:B------:R-:W0:Y:S06]  /*4c00*/  SHFL.BFLY PT, R69, R32, 0x1, 0x1f ;  /* 0x0c201f0020457f89 */ /* 0x000e2c00000e0000 */
[----:B------:R-:W-:Y:S08]  /*4c10*/  MUFU.EX2 R178, R178 ;  /* 0x000000b200b27308 */ /* 0x000ff00000000800 */
[----:B------:R-:W-:Y:S08]  /*4c20*/  MUFU.EX2 R14, R14 ;  /* 0x0000000e000e7308 */ /* 0x000ff00000000800 */
[----:B------:R-:W2:Y:S01]  /*4c30*/  MUFU.EX2 R57, R73 ;  /* 0x0000004900397308 */ /* 0x000ea20000000800 */
[----:B0-----:R-:W-:-:S07]  /*4c40*/  FMNMX.FTZ R10, R32, R69, !PT ;  /* 0x00000045200a7209 */ /* 0x001fce0007810000 */
[----:B------:R-:W-:Y:S08]  /*4c50*/  MUFU.EX2 R20, R20 ;  /* 0x0000001400147308 */ /* 0x000ff00000000800 */
[----:B------:R-:W0:Y:S08]  /*4c60*/  MUFU.EX2 R61, R61 ;  /* 0x0000003d003d7308 */ /* 0x000e300000000800 */
[----:B------:R-:W-:Y:S08]  /*4c70*/  MUFU.EX2 R24, R24 ;  /* 0x0000001800187308 */ /* 0x000ff00000000800 */
[----:B------:R-:W-:Y:S08]  /*4c80*/  MUFU.EX2 R65, R65 ;  /* 0x0000004100417308 */ /* 0x000ff00000000800 */
[----:B------:R-:W-:Y:S01]  /*4c90*/  MUFU.EX2 R28, R28 ;  /* 0x0000001c001c7308 */ /* 0x000fe20000000800 */
[----:B------:R-:W-:-:S02]  /*4ca0*/  WARPGROUP.DEPBAR.LE gsb0, 0x0 ;  /* 0x00008000000079c5 */ /* 0x000fc40000010000 */
[----:B------:R-:W-:Y:S01]  /*4cb0*/  WARPGROUP.ARRIVE ;  /* 0x00000000000079c5 */ /* 0x000fe20000000000 */
[-CC-:B------:R-:W-:Y:S01]  /*4cc0*/  FFMA.FTZ R172, R40, R3.reuse, -R8.reuse ;  /* 0x0000000328ac7223 */ /* 0x180fe20000010808 */
[----:B------:R-:W-:-:S04]  /*4cd0*/  FFMA.FTZ R174, R44, R3, -R8 ;  /* 0x000000032cae7223 */ /* 0x000fc80000010808 */
[----:B------:R-:W-:Y:S01]  /*4ce0*/  HGMMA.64x128x16.F32 R88, R168, gdesc[UR12].tnspB, R88, gsb0 ;  /* 0x41e0000ca8587df0 */ /* 0x000fe20008000858 */
[----:B------:R-:W-:Y:S01]  /*4cf0*/  UMOV UR14, UR6 ;  /* 0x00000006000e7c82 */ /* 0x000fe20008000000 */
[----:B------:R-:W-:Y:S01]  /*4d00*/  UMOV UR15, 0x40000040 ;  /* 0x40000040000f7882 */ /* 0x000fe20000000000 */
[----:B------:R-:W-:Y:S01]  /*4d10*/  UIADD3 UR6, UR4, 0x280, URZ ;  /* 0x0000028004067890 */ /* 0x000fe2000fffe03f */
[----:B------:R-:W-:Y:S08]  /*4d20*/  MUFU.EX2 R172, R172 ;  /* 0x000000ac00ac7308 */ /* 0x000ff00000000800 */
[----:B------:R-:W-:Y:S01]  /*4d30*/  MUFU.EX2 R174, R174 ;  /* 0x000000ae00ae7308 */ /* 0x000fe20000000800 */
[----:B------:R-:W-:-:S02]  /*4d40*/  WARPGROUP.DEPBAR.LE gsb0, 0x0 ;  /* 0x00008000000079c5 */ /* 0x000fc40000010000 */
[----:B------:R-:W-:Y:S01]  /*4d50*/  WARPGROUP.ARRIVE ;  /* 0x00000000000079c5 */ /* 0x000fe20000000000 */
[-CC-:B------:R-:W-:Y:S01]  /*4d60*/  FFMA.FTZ R168, R48, R3.reuse, -R8.reuse ;  /* 0x0000000330a87223 */ /* 0x180fe20000010808 */
[-C--:B------:R-:W-:Y:S01]  /*4d70*/  FMUL.FTZ R48, R10, R3.reuse ;  /* 0x000000030a307220 */ /* 0x080fe20000410000 */
[----:B------:R-:W-:-:S03]  /*4d80*/  FFMA.FTZ R170, R52, R3, -R8 ;  /* 0x0000000334aa7223 */ /* 0x000fc60000010808 */
[----:B------:R-:W-:Y:S01]  /*4d90*/  HGMMA.64x128x16.F32 R88, R152, gdesc[UR12].tnspB, R88, gsb0 ;  /* 0x41e0000c98587df0 */ /* 0x000fe20008000858 */
[----:B------:R-:W-:Y:S01]  /*4da0*/  UMOV UR14, UR6 ;  /* 0x00000006000e7c82 */ /* 0x000fe20008000000 */
[----:B------:R-:W-:Y:S01]  /*4db0*/  UMOV UR15, 0x40000040 ;  /* 0x40000040000f7882 */ /* 0x000fe20000000000 */
[----:B------:R-:W-:Y:S01]  /*4dc0*/  UIADD3 UR6, UR4, 0x300, URZ ;  /* 0x0000030004067890 */ /* 0x000fe2000fffe03f */
[-CC-:B------:R-:W-:Y:S01]  /*4dd0*/  FFMA.FTZ R181, R26, R3.reuse, -R48.reuse ;  /* 0x000000031ab57223 */ /* 0x180fe20000010830 */
[----:B------:R-:W-:Y:S01]  /*4de0*/  UIADD3 UR4, UR4, 0x380, URZ ;  /* 0x0000038004047890 */ /* 0x000fe2000fffe03f */
[-CC-:B------:R-:W-:Y:S01]  /*4df0*/  FFMA.FTZ R26, R27, R3.reuse, -R48.reuse ;  /* 0x000000031b1a7223 */ /* 0x180fe20000010830 */
[----:B------:R-:W-:Y:S01]  /*4e00*/  IMAD.U32 R27, RZ, RZ, UR7 ;  /* 0x00000007ff1b7e24 */ /* 0x000fe2000f8e00ff */
[----:B------:R-:W-:Y:S01]  /*4e10*/  UMOV UR7, 0x40000040 ;  /* 0x4000004000077882 */ /* 0x000fe20000000000 */
[-CC-:B------:R-:W-:Y:S01]  /*4e20*/  FFMA.FTZ R183, R30, R3.reuse, -R48.reuse ;  /* 0x000000031eb77223 */ /* 0x180fe20000010830 */
[----:B------:R-:W-:Y:S01]  /*4e30*/  MUFU.EX2 R181, R181 ;  /* 0x000000b500b57308 */ /* 0x000fe20000000800 */
[----:B------:R-:W-:Y:S01]  /*4e40*/  FFMA.FTZ R36, R31, R3, -R48 ;  /* 0x000000031f247223 */ /* 0x000fe20000010830 */
[----:B------:R-:W-:-:S02]  /*4e50*/  @!P1 VIADD R27, R27, 0x34840 ;  /* 0x000348401b1b9836 */ /* 0x000fc40000000000 */
[-CC-:B------:R-:W-:Y:S01]  /*4e60*/  FFMA.FTZ R177, R34, R3.reuse, -R48.reuse ;  /* 0x0000000322b17223 */ /* 0x180fe20000010830 */
[-CC-:B------:R-:W-:Y:S01]  /*4e70*/  FFMA.FTZ R44, R35, R3.reuse, -R48.reuse ;  /* 0x00000003232c7223 */ /* 0x180fe20000010830 */
[-CC-:B------:R-:W-:Y:S01]  /*4e80*/  FFMA.FTZ R179, R38, R3.reuse, -R48.reuse ;  /* 0x0000000326b37223 */ /* 0x180fe20000010830 */
[-CC-:B------:R-:W-:Y:S01]  /*4e90*/  FFMA.FTZ R38, R39, R3.reuse, -R48.reuse ;  /* 0x0000000327267223 */ /* 0x180fe20000010830 */
[----:B------:R-:W-:Y:S01]  /*4ea0*/  @!P1 PRMT R27, RZ, 0x654, R27 ;  /* 0x00000654ff1b9816 */ /* 0x000fe2000000001b */
[----:B------:R-:W-:Y:S01]  /*4eb0*/  MUFU.EX2 R26, R26 ;  /* 0x0000001a001a7308 */ /* 0x000fe20000000800 */
[-CC-:B------:R-:W-:Y:S01]  /*4ec0*/  FFMA.FTZ R175, R46, R3.reuse, -R48.reuse ;  /* 0x000000032eaf7223 */ /* 0x180fe20000010830 */
[----:B-1----:R-:W-:Y:S01]  /*4ed0*/  FADD.FTZ R46, R182, R7 ;  /* 0x00000007b62e7221 */ /* 0x002fe20000010000 */
[-CC-:B------:R-:W-:Y:S01]  /*4ee0*/  FFMA.FTZ R173, R42, R3.reuse, -R48.reuse ;  /* 0x000000032aad7223 */ /* 0x180fe20000010830 */
[-CC-:B------:R-:W-:Y:S01]  /*4ef0*/  FFMA.FTZ R40, R43, R3.reuse, -R48.reuse ;  /* 0x000000032b287223 */ /* 0x180fe20000010830 */
[-CC-:B------:R-:W-:Y:S01]  /*4f00*/  FFMA.FTZ R34, R47, R3.reuse, -R48.reuse ;  /* 0x000000032f227223 */ /* 0x180fe20000010830 */
[-CC-:B------:R-:W-:Y:S01]  /*4f10*/  FFMA.FTZ R169, R50, R3.reuse, -R48.reuse ;  /* 0x0000000332a97223 */ /* 0x180fe20000010830 */
[-CC-:B------:R-:W-:Y:S01]  /*4f20*/  FFMA.FTZ R30, R51, R3.reuse, -R48.reuse ;  /* 0x00000003331e7223 */ /* 0x180fe20000010830 */
        /* <DEDUP_REMOVED lines=17> */
[----:B------:R-:W-:Y:S01]  /*5040*/  FFMA.FTZ R86, R86, R3, -R48 ;  /* 0x0000000356567223 */ /* 0x000fe20000010830 */
[----:B------:R-:W-:Y:S01]  /*5050*/  IMAD.U32 R31, RZ, RZ, UR10 ;  /* 0x0000000aff1f7e24 */ /* 0x000fe2000f8e00ff */
[----:B---3--:R-:W-:-:S03]  /*5060*/  F2FP.F16.F32.PACK_AB R182, R13, R182 ;  /* 0x000000b60db6723e */ /* 0x008fc600000000ff */
[----:B------:R-:W-:Y:S02]  /*5070*/  @!P1 VIADD R31, R31, 0x34860 ;  /* 0x000348601f1f9836 */ /* 0x000fe40000000000 */
[----:B------:R-:W-:Y:S03]  /*5080*/  MUFU.EX2 R44, R44 ;  /* 0x0000002c002c7308 */ /* 0x000fe60000000800 */
[----:B------:R-:W-:-:S05]  /*5090*/  @!P1 PRMT R31, RZ, 0x654, R31 ;  /* 0x00000654ff1f9816 */ /* 0x000fca000000001f */
[----:B------:R-:W-:Y:S08]  /*50a0*/  MUFU.EX2 R179, R179 ;  /* 0x000000b300b37308 */ /* 0x000ff00000000800 */
        /* <DEDUP_REMOVED lines=9> */
[----:B------:R-:W-:Y:S01]  /*5140*/  MUFU.EX2 R171, R171 ;  /* 0x000000ab00ab7308 */ /* 0x000fe20000000800 */
[----:B------:R-:W-:-:S02]  /*5150*/  WARPGROUP.DEPBAR.LE gsb0, 0x0 ;  /* 0x00008000000079c5 */ /* 0x000fc40000010000 */
[----:B------:R-:W-:Y:S01]  /*5160*/  WARPGROUP.ARRIVE ;  /* 0x00000000000079c5 */ /* 0x000fe20000000000 */
[-CC-:B------:R-:W-:Y:S01]  /*5170*/  FFMA.FTZ R152, R56, R3.reuse, -R8.reuse ;  /* 0x0000000338987223 */ /* 0x180fe20000010808 */
[-C--:B------:R-:W-:Y:S01]  /*5180*/  FFMA.FTZ R154, R60, R3.reuse, -R8 ;  /* 0x000000033c9a7223 */ /* 0x080fe20000010808 */
[-CC-:B------:R-:W-:Y:S02]  /*5190*/  FFMA.FTZ R153, R58, R3.reuse, -R48.reuse ;  /* 0x000000033a997223 */ /* 0x180fe40000010830 */
[----:B------:R-:W-:Y:S01]  /*51a0*/  MUFU.EX2 R32, R32 ;  /* 0x0000002000207308 */ /* 0x000fe20000000800 */
[-CC-:B------:R-:W-:Y:S01]  /*51b0*/  FFMA.FTZ R155, R62, R3.reuse, -R48.reuse ;  /* 0x000000033e9b7223 */ /* 0x180fe20000010830 */
[----:B------:R-:W-:Y:S01]  /*51c0*/  HGMMA.64x128x16.F32 R88, R156, gdesc[UR12].tnspB, R88, gsb0 ;  /* 0x41e0000c9c587df0 */ /* 0x000fe20008000858 */
[----:B------:R-:W-:Y:S01]  /*51d0*/  UMOV UR14, UR6 ;  /* 0x00000006000e7c82 */ /* 0x000fe20008000000 */
[----:B------:R-:W-:Y:S01]  /*51e0*/  UMOV UR15, 0x40000040 ;  /* 0x40000040000f7882 */ /* 0x000fe20000000000 */
[----:B------:R-:W-:Y:S01]  /*51f0*/  UMOV UR6, UR4 ;  /* 0x0000000400067c82 */ /* 0x000fe20008000000 */
[----:B------:R-:W-:Y:S01]  /*5200*/  FFMA.FTZ R48, R87, R3, -R48 ;  /* 0x0000000357307223 */ /* 0x000fe20000010830 */
[----:B------:R-:W-:Y:S01]  /*5210*/  UMOV UR4, UR37 ;  /* 0x0000002500047c82 */ /* 0x000fe20008000000 */
        /* <DEDUP_REMOVED lines=16> */
[----:B------:R-:W-:Y:S02]  /*5320*/  FADD.FTZ R8, -R10, R9 ;  /* 0x000000090a087221 */ /* 0x000fe40000010100 */
[----:B------:R-:W-:Y:S01]  /*5330*/  MUFU.EX2 R157, R66 ;  /* 0x00000042009d7308 */ /* 0x000fe20000000800 */
[----:B------:R-:W-:Y:S01]  /*5340*/  HGMMA.64x128x16.F32 R88, R160, gdesc[UR12].tnspB, R88, gsb0 ;  /* 0x41e0000ca0587df0 */ /* 0x000fe20008000858 */
[----:B------:R-:W-:-:S06]  /*5350*/  FMUL.FTZ R8, R8, R3 ;  /* 0x0000000308087220 */ /* 0x000fcc0000410000 */
[----:B------:R-:W-:Y:S08]  /*5360*/  MUFU.EX2 R156, R156 ;  /* 0x0000009c009c7308 */ /* 0x000ff00000000800 */
[----:B------:R-:W-:Y:S08]  /*5370*/  MUFU.EX2 R8, R8 ;  /* 0x0000000800087308 */ /* 0x000ff00000000800 */
[----:B------:R-:W-:Y:S08]  /*5380*/  MUFU.EX2 R158, R158 ;  /* 0x0000009e009e7308 */ /* 0x000ff00000000800 */
[----:B------:R-:W-:Y:S08]  /*5390*/  MUFU.EX2 R159, R70 ;  /* 0x00000046009f7308 */ /* 0x000ff00000000800 */
[----:B------:R-:W1:Y:S01]  /*53a0*/  MUFU.EX2 R9, R85 ;  /* 0x0000005500097308 */ /* 0x000e620000000800 */
[----:B------:R-:W-:-:S02]  /*53b0*/  WARPGROUP.DEPBAR.LE gsb0, 0x0 ;  /* 0x00008000000079c5 */ /* 0x000fc40000010000 */
[----:B------:R-:W-:-:S05]  /*53c0*/  WARPGROUP.ARRIVE ;  /* 0x00000000000079c5 */ /* 0x000fca0000000000 */
[----:B------:R-:W3:Y:S01]  /*53d0*/  MUFU.EX2 R161, R74 ;  /* 0x0000004a00a17308 */ /* 0x000ee20000000800 */
[----:B--2---:R-:W-:Y:S02]  /*53e0*/  F2FP.F16.F32.PACK_AB R160, R57, R14 ;  /* 0x0000000e39a0723e */ /* 0x004fe400000000ff */
[----:B0-----:R-:W-:Y:S01]  /*53f0*/  F2FP.F16.F32.PACK_AB R162, R61, R20 ;  /* 0x000000143da2723e */ /* 0x001fe200000000ff */
[----:B------:R-:W-:Y:S04]  /*5400*/  HGMMA.64x128x16.F32 R88, R164, gdesc[UR4].tnspB, R88, gsb0 ;  /* 0x41e00004a4587df0 */ /* 0x000fe80008000858 */
[----:B------:R-:W0:Y:S01]  /*5410*/  MUFU.EX2 R163, R78 ;  /* 0x0000004e00a37308 */ /* 0x000e220000000800 */
[----:B------:R-:W-:Y:S02]  /*5420*/  WARPGROUP.DEPBAR.LE gsb0, 0x0 ;  /* 0x00008000000079c5 */ /* 0x000fe40000010000 */
[----:B------:R2:W-:Y:S05]  /*5430*/  @!P1 SYNCS.ARRIVE.TRANS64.RED.A1T0 RZ, [R27+URZ], RZ ;  /* 0x000000ff1bff99a7 */ /* 0x0005ea000810043f */
[----:B------:R-:W4:Y:S01]  /*5440*/  MUFU.EX2 R165, R82 ;  /* 0x0000005200a57308 */ /* 0x000f220000000800 */
[----:B-1----:R-:W-:-:S02]  /*5450*/  F2FP.F16.F32.PACK_AB R166, R9, R28 ;  /* 0x0000001c09a6723e */ /* 0x002fc400000000ff */
[----:B------:R-:W-:Y:S01]  /*5460*/  F2FP.F16.F32.PACK_AB R164, R65, R24 ;  /* 0x0000001841a4723e */ /* 0x000fe200000000ff */
[----:B--2---:R-:W-:Y:S01]  /*5470*/  FFMA.FTZ R27, R8, R6, R181 ;  /* 0x00000006081b7223 */ /* 0x004fe200000100b5 */
[----:B------:R-:W-:-:S03]  /*5480*/  F2FP.F16.F32.PACK_AB R181, R26, R181 ;  /* 0x000000b51ab5723e */ /* 0x000fc600000000ff */
[----:B------:R-:W1:Y:S01]  /*5490*/  MUFU.EX2 R167, R86 ;  /* 0x0000005600a77308 */ /* 0x000e620000000800 */
[----:B------:R2:W-:Y:S01]  /*54a0*/  @!P1 SYNCS.ARRIVE.TRANS64.RED.A1T0 RZ, [R31+URZ], RZ ;  /* 0x000000ff1fff99a7 */ /* 0x0005e2000810043f */
[----:B------:R-:W-:Y:S01]  /*54b0*/  FADD.FTZ R6, R26, R27 ;  /* 0x0000001b1a067221 */ /* 0x000fe20000010000 */
[----:B------:R-:W-:-:S03]  /*54c0*/  FADD.FTZ R27, R13, R46 ;  /* 0x0000002e0d1b7221 */ /* 0x000fc60000010000 */
[----:B------:R-:W-:Y:S01]  /*54d0*/  FADD.FTZ R7, R183, R6 ;  /* 0x00000006b7077221 */ /* 0x000fe20000010000 */
[----:B------:R-:W-:Y:S01]  /*54e0*/  FADD.FTZ R46, R176, R27 ;  /* 0x0000001bb02e7221 */ /* 0x000fe20000010000 */
[C---:B------:R-:W-:Y:S02]  /*54f0*/  F2FP.F16.F32.PACK_AB R176, R15.reuse, R176 ;  /* 0x000000b00fb0723e */ /* 0x040fe400000000ff */
[C---:B------:R-:W-:Y:S01]  /*5500*/  FADD.FTZ R6, R36.reuse, R7 ;  /* 0x0000000724067221 */ /* 0x040fe20000010000 */
[----:B------:R-:W-:Y:S01]  /*5510*/  FADD.FTZ R27, R15, R46 ;  /* 0x0000002e0f1b7221 */ /* 0x000fe20000010000 */
[----:B------:R-:W-:Y:S02]  /*5520*/  F2FP.F16.F32.PACK_AB R183, R36, R183 ;  /* 0x000000b724b7723e */ /* 0x000fe400000000ff */
[----:B------:R-:W-:Y:S01]  /*5530*/  FADD.FTZ R7, R177, R6 ;  /* 0x00000006b1077221 */ /* 0x000fe20000010000 */
[----:B------:R-:W-:Y:S01]  /*5540*/  FADD.FTZ R46, R178, R27 ;  /* 0x0000001bb22e7221 */ /* 0x000fe20000010000 */
[----:B------:R-:W-:-:S02]  /*5550*/  F2FP.F16.F32.PACK_AB R177, R44, R177 ;  /* 0x000000b12cb1723e */ /* 0x000fc400000000ff */
[----:B------:R-:W-:Y:S01]  /*5560*/  FADD.FTZ R6, R44, R7 ;  /* 0x000000072c067221 */ /* 0x000fe20000010000 */
[C---:B------:R-:W-:Y:S01]  /*5570*/  FADD.FTZ R27, R21.reuse, R46 ;  /* 0x0000002e151b7221 */ /* 0x040fe20000010000 */
[----:B------:R-:W-:Y:S02]  /*5580*/  F2FP.F16.F32.PACK_AB R178, R21, R178 ;  /* 0x000000b215b2723e */ /* 0x000fe400000000ff */
[----:B------:R-:W-:Y:S01]  /*5590*/  FADD.FTZ R7, R179, R6 ;  /* 0x00000006b3077221 */ /* 0x000fe20000010000 */
[----:B------:R-:W-:Y:S01]  /*55a0*/  FADD.FTZ R46, R172, R27 ;  /* 0x0000001bac2e7221 */ /* 0x000fe20000010000 */
[C---:B------:R-:W-:Y:S02]  /*55b0*/  F2FP.F16.F32.PACK_AB R179, R38.reuse, R179 ;  /* 0x000000b326b3723e */ /* 0x040fe400000000ff */
[----:B------:R-:W-:Y:S01]  /*55c0*/  FADD.FTZ R6, R38, R7 ;  /* 0x0000000726067221 */ /* 0x000fe20000010000 */
[C---:B------:R-:W-:Y:S01]  /*55d0*/  FADD.FTZ R27, R25.reuse, R46 ;  /* 0x0000002e191b7221 */ /* 0x040fe20000010000 */
[----:B------:R-:W-:-:S02]  /*55e0*/  F2FP.F16.F32.PACK_AB R172, R25, R172 ;  /* 0x000000ac19ac723e */ /* 0x000fc400000000ff */
[----:B------:R-:W-:Y:S01]  /*55f0*/  FADD.FTZ R7, R173, R6 ;  /* 0x00000006ad077221 */ /* 0x000fe20000010000 */
[----:B------:R-:W-:Y:S01]  /*5600*/  FADD.FTZ R46, R174, R27 ;  /* 0x0000001bae2e7221 */ /* 0x000fe20000010000 */
[C---:B------:R-:W-:Y:S02]  /*5610*/  F2FP.F16.F32.PACK_AB R173, R40.reuse, R173 ;  /* 0x000000ad28ad723e */ /* 0x040fe400000000ff */
[----:B------:R-:W-:Y:S01]  /*5620*/  FADD.FTZ R6, R40, R7 ;  /* 0x0000000728067221 */ /* 0x000fe20000010000 */
[C---:B------:R-:W-:Y:S01]  /*5630*/  FADD.FTZ R11, R29.reuse, R46 ;  /* 0x0000002e1d0b7221 */ /* 0x040fe20000010000 */
        /* <DEDUP_REMOVED lines=21> */
[----:B------:R-:W-:Y:S01]  /*5790*/  F2FP.F16.F32.PACK_AB R153, R42, R153 ;  /* 0x000000992a99723e */ /* 0x000fe200000000ff */
[----:B------:R-:W-:-:S02]  /*57a0*/  IMAD.MOV.U32 R11, RZ, RZ, R0 ;  /* 0x000000ffff0b7224 */ /* 0x000fc400078e0000 */
        /* <DEDUP_REMOVED lines=19> */
[----:B------:R-:W-:-:S03]  /*58e0*/  FADD.FTZ R7, R57, R26 ;  /* 0x0000001a39077221 */ /* 0x000fc60000010000 */
[----:B---3--:R-:W-:Y:S01]  /*58f0*/  FADD.FTZ R6, R161, R6 ;  /* 0x00000006a1067221 */ /* 0x008fe20000010000 */
[----:B------:R-:W-:Y:S01]  /*5900*/  FADD.FTZ R26, R20, R7 ;  /* 0x00000007141a7221 */ /* 0x000fe20000010000 */
[C---:B------:R-:W-:Y:S02]  /*5910*/  F2FP.F16.F32.PACK_AB R161, R75.reuse, R161 ;  /* 0x000000a14ba1723e */ /* 0x040fe400000000ff */
[----:B------:R-:W-:Y:S01]  /*5920*/  FADD.FTZ R6, R75, R6 ;  /* 0x000000064b067221 */ /* 0x000fe20000010000 */
[----:B------:R-:W-:-:S03]  /*5930*/  FADD.FTZ R7, R61, R26 ;  /* 0x0000001a3d077221 */ /* 0x000fc60000010000 */
[----:B0-----:R-:W-:Y:S01]  /*5940*/  FADD.FTZ R6, R163, R6 ;  /* 0x00000006a3067221 */ /* 0x001fe20000010000 */
[----:B------:R-:W-:Y:S01]  /*5950*/  FADD.FTZ R14, R24, R7 ;  /* 0x00000007180e7221 */ /* 0x000fe20000010000 */
[C---:B------:R-:W-:Y:S02]  /*5960*/  F2FP.F16.F32.PACK_AB R163, R79.reuse, R163 ;  /* 0x000000a34fa3723e */ /* 0x040fe400000000ff */
[----:B------:R-:W-:Y:S01]  /*5970*/  FADD.FTZ R6, R79, R6 ;  /* 0x000000064f067221 */ /* 0x000fe20000010000 */
[----:B------:R-:W-:-:S03]  /*5980*/  FADD.FTZ R7, R65, R14 ;  /* 0x0000000e41077221 */ /* 0x000fc60000010000 */
[----:B----4-:R-:W-:Y:S01]  /*5990*/  FADD.FTZ R6, R165, R6 ;  /* 0x00000006a5067221 */ /* 0x010fe20000010000 */
[----:B------:R-:W-:Y:S01]  /*59a0*/  FADD.FTZ R14, R28, R7 ;  /* 0x000000071c0e7221 */ /* 0x000fe20000010000 */
[C---:B------:R-:W-:Y:S02]  /*59b0*/  F2FP.F16.F32.PACK_AB R165, R83.reuse, R165 ;  /* 0x000000a553a5723e */ /* 0x040fe400000000ff */
[----:B------:R-:W-:Y:S01]  /*59c0*/  FADD.FTZ R6, R83, R6 ;  /* 0x0000000653067221 */ /* 0x000fe20000010000 */
[----:B------:R-:W-:Y:S01]  /*59d0*/  FADD.FTZ R7, R9, R14 ;  /* 0x0000000e09077221 */ /* 0x000fe20000010000 */
[----:B------:R-:W-:Y:S02]  /*59e0*/  IMAD.MOV.U32 R9, RZ, RZ, R10 ;  /* 0x000000ffff097224 */ /* 0x000fe400078e000a */
[----:B-1----:R-:W-:Y:S01]  /*59f0*/  FADD.FTZ R6, R167, R6 ;  /* 0x00000006a7067221 */ /* 0x002fe20000010000 */
[----:B------:R-:W-:-:S03]  /*5a00*/  F2FP.F16.F32.PACK_AB R167, R48, R167 ;  /* 0x000000a730a7723e */ /* 0x000fc600000000ff */
[----:B------:R-:W-:Y:S01]  /*5a10*/  FADD.FTZ R6, R48, R6 ;  /* 0x0000000630067221 */ /* 0x000fe20000010000 */
[----:B--2---:R-:W-:Y:S06]  /*5a20*/  @P2 BRA `(.L_x_24) ;  /* 0xffffffdc009c2947 */ /* 0x004fec000383ffff */
.L_x_15:
[----:B------:R-:W-:Y:S06]  /*5a30*/  BAR.ARV 0x8, 0x180 ;  /* 0x0206000000007b1d */ /* 0x000fec0000002000 */
        /* <DEDUP_REMOVED lines=64> */
[----:B------:R-:W-:Y:S06]  /*5e40*/  @!P0 BRA `(.L_x_25) ;  /* 0x0000000000048947 */ /* 0x000fec0003800000 */
[----:B------:R-:W-:Y:S01]  /*5e50*/  BPT.TRAP 0x1 ;  /* 0x000000040000795c */ /* 0x000fe20000300000 */
.L_x_25:
        /* <DEDUP_REMOVED lines=9> */
.L_x_26:
[----:B-1----:R-:W-:Y:S05]  /*5ef0*/  @P2 BRA `(.L_x_27) ;  /* 0x0000000000082947 */ /* 0x002fea0003800000 */
[----:B------:R-:W1:Y:S02]  /*5f00*/  SYNCS.PHASECHK.TRANS64.TRYWAIT P0, [UR12+0x34850], R4 ;  /* 0x03485004ff0075a7 */ /* 0x000e64000800014c */
[----:B-1----:R-:W-:Y:S05]  /*5f10*/  @!P0 BRA `(.L_x_28) ;  /* 0x0000006000308947 */ /* 0x002fea0003800000 */
.L_x_27:
[----:B------:R-:W-:Y:S01]  /*5f20*/  UIADD3 UR5, UR4, 0x400, URZ ;  /* 0x0000040004057890 */ /* 0x000fe2000fffe03f */
[----:B------:R-:W-:Y:S01]  /*5f30*/  WARPGROUP.ARRIVE ;  /* 0x00000000000079c5 */ /* 0x000fe20000000000 */
[----:B------:R-:W-:Y:S01]  /*5f40*/  UMOV UR7, 0x40000040 ;  /* 0x4000004000077882 */ /* 0x000fe20000000000 */
[----:B01----:R-:W0:Y:S01]  /*5f50*/  SHFL.BFLY PT, R4, R7, 0x2, 0x1f ;  /* 0x0c401f0007047f89 */ /* 0x003e2200000e0000 */
[----:B------:R-:W-:Y:S01]  /*5f60*/  USHF.R.U32.HI UR5, URZ, 0x4, UR5 ;  /* 0x000000043f057899 */ /* 0x000fe20008011605 */
[----:B------:R-:W-:Y:S01]  /*5f70*/  IMAD.MOV.U32 R96, RZ, RZ, -0x800000 ;  /* 0xff800000ff607424 */ /* 0x000fe200078e00ff */
[----:B------:R-:W-:Y:S01]  /*5f80*/  CS2R R98, SRZ ;  /* 0x0000000000627805 */ /* 0x000fe2000001ff00 */
[----:B------:R-:W1:Y:S01]  /*5f90*/  SHFL.BFLY PT, R5, R6, 0x2, 0x1f ;  /* 0x0c401f0006057f89 */ /* 0x000e6200000e0000 */
[----:B------:R-:W-:Y:S01]  /*5fa0*/  ULOP3.LUT UR5, UR5, 0x3fff, URZ, 0xc0, !UPT ;  /* 0x00003fff05057892 */ /* 0x000fe2000f8ec03f */
[----:B------:R-:W-:Y:S01]  /*5fb0*/  IMAD.MOV.U32 R93, RZ, RZ, -0x800000 ;  /* 0xff800000ff5d7424 */ /* 0x000fe200078e00ff */
[----:B------:R-:W2:Y:S01]  /*5fc0*/  LDC R115, c[0x0][0xc38] ;  /* 0x00030e00ff737b82 */ /* 0x000ea20000000800 */
[----:B------:R-:W-:Y:S01]  /*5fd0*/  R2UR UR14, R186 ;  /* 0x00000000ba0e72ca */ /* 0x000fe200000e0000 */
[----:B------:R-:W-:Y:S01]  /*5fe0*/  ULOP3.LUT UR5, UR5, 0x4000000, URZ, 0xfc, !UPT ;  /* 0x0400000005057892 */ /* 0x000fe2000f8efc3f */
[----:B------:R-:W-:Y:S01]  /*5ff0*/  R2UR UR13, R185 ;  /* 0x00000000b90d72ca */ /* 0x000fe200000e0000 */
[----:B------:R-:W-:-:S02]  /*6000*/  ULDC UR10, c[0x0][0xc44] ;  /* 0x00031100000a7ab9 */ /* 0x000fc40000000800 */
[----:B------:R-:W-:-:S07]  /*6010*/  ULEA UR8, UR36, UR5, 0xb ;  /* 0x0000000524087291 */ /* 0x000fce000f8e583f */
[----:B------:R-:W-:Y:S01]  /*6020*/  UMOV UR6, UR8 ;  /* 0x0000000800067c82 */ /* 0x000fe20008000000 */
[----:B------:R-:W3:Y:S02]  /*6030*/  S2UR UR5, SR_SWINHI ;  /* 0x00000000000579c3 */ /* 0x000ee40000002f00 */
[----:B---3--:R-:W-:Y:S01]  /*6040*/  HGMMA.64x128x16.F32 R24, R180, gdesc[UR4].tnspB, R24, gsb0 ;  /* 0x41e00004b4187df0 */ /* 0x008fe20008000818 */
[----:B------:R-:W-:Y:S01]  /*6050*/  UIADD3 UR6, UR8, 0x80, URZ ;  /* 0x0000008008067890 */ /* 0x000fe2000fffe03f */
[----:B0-----:R-:W-:Y:S01]  /*6060*/  FADD.FTZ R4, R4, R7 ;  /* 0x0000000704047221 */ /* 0x001fe20000010000 */
[----:B------:R-:W-:Y:S01]  /*6070*/  UMOV UR7, 0x40000040 ;  /* 0x4000004000077882 */ /* 0x000fe20000000000 */
[----:B------:R-:W-:Y:S02]  /*6080*/  IMAD R7, R23, 0x40, R16 ;  /* 0x0000004017077824 */ /* 0x000fe400078e0210 */
[----:B-1----:R-:W-:Y:S01]  /*6090*/  FADD.FTZ R8, R5, R6 ;  /* 0x0000000605087221 */ /* 0x002fe20000010000 */
[----:B------:R-:W-:Y:S01]  /*60a0*/  IMAD R92, RZ, RZ, -UR14 ;  /* 0x8000000eff5c7e24 */ /* 0x000fe2000f8e02ff */
[----:B------:R-:W0:Y:S03]  /*60b0*/  SHFL.BFLY PT, R5, R4, 0x1, 0x1f ;  /* 0x0c201f0004057f89 */ /* 0x000e2600000e0000 */
[----:B--2---:R-:W-:Y:S01]  /*60c0*/  IMAD R92, R115, R92, UR13 ;  /* 0x0000000d735c7e24 */ /* 0x004fe2000f8e025c */
[----:B------:R-:W1:Y:S01]  /*60d0*/  SHFL.BFLY PT, R9, R8, 0x1, 0x1f ;  /* 0x0c201f0008097f89 */ /* 0x000e6200000e0000 */
[----:B------:R-:W-:Y:S01]  /*60e0*/  R2UR UR13, R19 ;  /* 0x00000000130d72ca */ /* 0x000fe200000e0000 */
[----:B------:R-:W-:Y:S01]  /*60f0*/  IMAD.U32 R19, RZ, RZ, UR12 ;  /* 0x0000000cff137e24 */ /* 0x000fe2000f8e00ff */
[----:B------:R-:W-:-:S03]  /*6100*/  USHF.R.S32.HI UR12, URZ, 0x1f, UR39 ;  /* 0x0000001f3f0c7899 */ /* 0x000fc60008011427 */
[----:B------:R-:W-:-:S05]  /*6110*/  @!P1 VIADD R19, R19, 0x34860 ;  /* 0x0003486013139836 */ /* 0x000fca0000000000 */
[----:B------:R-:W-:Y:S01]  /*6120*/  @!P1 PRMT R19, RZ, 0x654, R19 ;  /* 0x00000654ff139816 */ /* 0x000fe20000000013 */
[----:B0-----:R-:W-:Y:S01]  /*6130*/  FADD.FTZ R11, R4, R5 ;  /* 0x00000005040b7221 */ /* 0x001fe20000010000 */
[----:B-1----:R-:W-:-:S04]  /*6140*/  FADD.FTZ R12, R8, R9 ;  /* 0x00000009080c7221 */ /* 0x002fc80000010000 */
[----:B------:R-:W-:Y:S02]  /*6150*/  FSETP.NE.FTZ.AND P0, PT, R11, RZ, PT ;  /* 0x000000ff0b00720b */ /* 0x000fe40003f15000 */
[----:B------:R-:W-:-:S11]  /*6160*/  FSETP.NE.FTZ.AND P2, PT, R12, RZ, PT ;  /* 0x000000ff0c00720b */ /* 0x000fd60003f55000 */
[----:B------:R-:W0:Y:S02]  /*6170*/  @P0 MUFU.LG2 R6, R11 ;  /* 0x0000000b00060308 */ /* 0x000e240000000c00 */
[----:B------:R-:W-:-:S06]  /*6180*/  @P2 FMUL.FTZ R8, R3, 0.69314718246459960938 ;  /* 0x3f31721803082820 */ /* 0x000fcc0000410000 */
[----:B------:R-:W1:Y:S08]  /*6190*/  @P2 MUFU.LG2 R9, R12 ;  /* 0x0000000c00092308 */ /* 0x000e700000000c00 */
[----:B------:R-:W-:Y:S01]  /*61a0*/  @P2 MUFU.RCP R98, R12 ;  /* 0x0000000c00622308 */ /* 0x000fe20000001000 */
[----:B0-----:R-:W-:-:S07]  /*61b0*/  @P0 FMUL.FTZ R6, R6, 0.69314718246459960938 ;  /* 0x3f31721806060820 */ /* 0x001fce0000410000 */
[----:B------:R0:W2:Y:S01]  /*61c0*/  @P0 MUFU.RCP R99, R11 ;  /* 0x0000000b00630308 */ /* 0x0000a20000001000 */
[----:B-1----:R-:W-:-:S04]  /*61d0*/  @P2 FMUL.FTZ R9, R9, 0.69314718246459960938 ;  /* 0x3f31721809092820 */ /* 0x002fc80000410000 */
[----:B------:R-:W-:Y:S01]  /*61e0*/  @P2 FFMA.FTZ R93, R8, R10, R9 ;  /* 0x0000000a085d2223 */ /* 0x000fe20000010009 */
[----:B------:R-:W-:Y:S02]  /*61f0*/  WARPGROUP.DEPBAR.LE gsb0, 0x0 ;  /* 0x00008000000079c5 */ /* 0x000fe40000010000 */
[----:B------:R-:W-:-:S06]  /*6200*/  WARPGROUP.ARRIVE ;  /* 0x00000000000079c5 */ /* 0x000fcc0000000000 */
[----:B------:R-:W-:Y:S01]  /*6210*/  HGMMA.64x128x16.F32 R24, R176, gdesc[UR4].tnspB, R24, gsb0 ;  /* 0x41e00004b0187df0 */ /* 0x000fe20008000818 */
[----:B------:R-:W-:Y:S01]  /*6220*/  UIADD3 UR6, UR8, 0x100, URZ ;  /* 0x0000010008067890 */ /* 0x000fe2000fffe03f */
[----:B------:R-:W-:Y:S01]  /*6230*/  UMOV UR7, 0x40000040 ;  /* 0x4000004000077882 */ /* 0x000fe20000000000 */
[----:B------:R-:W-:Y:S02]  /*6240*/  WARPGROUP.DEPBAR.LE gsb0, 0x0 ;  /* 0x00008000000079c5 */ /* 0x000fe40000010000 */
[----:B------:R-:W-:-:S07]  /*6250*/  WARPGROUP.ARRIVE ;  /* 0x00000000000079c5 */ /* 0x000fce0000000000 */
        /* <DEDUP_REMOVED lines=18> */
[----:B------:R-:W-:Y:S01]  /*6380*/  UIADD3 UR8, UR8, 0x380, URZ ;  /* 0x0000038008087890 */ /* 0x000fe2000fffe03f */
[----:B------:R-:W-:Y:S02]  /*6390*/  WARPGROUP.DEPBAR.LE gsb0, 0x0 ;  /* 0x00008000000079c5 */ /* 0x000fe40000010000 */
[----:B------:R-:W-:-:S06]  /*63a0*/  WARPGROUP.ARRIVE ;  /* 0x00000000000079c5 */ /* 0x000fcc0000000000 */
[----:B------:R-:W-:Y:S01]  /*63b0*/  HGMMA.64x128x16.F32 R24, R160, gdesc[UR4].tnspB, R24, gsb0 ;  /* 0x41e00004a0187df0 */ /* 0x000fe20008000818 */
[----:B------:R-:W-:Y:S01]  /*63c0*/  UMOV UR6, UR4 ;  /* 0x0000000400067c82 */ /* 0x000fe20008000000 */
[----:B------:R-:W-:Y:S01]  /*63d0*/  UMOV UR7, UR5 ;  /* 0x0000000500077c82 */ /* 0x000fe20008000000 */
[----:B------:R-:W-:Y:S01]  /*63e0*/  UIADD3 UR5, -UR39, URZ, URZ ;  /* 0x0000003f27057290 */ /* 0x000fe2000fffe13f */
[----:B------:R-:W-:Y:S01]  /*63f0*/  IMAD.U32 R88, RZ, RZ, UR6 ;  /* 0x00000006ff587e24 */ /* 0x000fe2000f8e00ff */
[----:B------:R-:W-:Y:S01]  /*6400*/  UMOV UR6, UR8 ;  /* 0x0000000800067c82 */ /* 0x000fe20008000000 */
[----:B------:R-:W-:Y:S01]  /*6410*/  IMAD.U32 R89, RZ, RZ, UR7 ;  /* 0x00000007ff597e24 */ /* 0x000fe2000f8e00ff */
[----:B------:R-:W-:Y:S01]  /*6420*/  UMOV UR7, 0x40000040 ;  /* 0x4000004000077882 */ /* 0x000fe20000000000 */
[----:B------:R-:W-:Y:S01]  /*6430*/  UIMAD UR10, UR10, UR5, UR14 ;  /* 0x000000050a0a72a4 */ /* 0x000fe2000f8e020e */
[----:B------:R-:W-:Y:S01]  /*6440*/  IMAD.WIDE R4, R190, 0x2, R88 ;  /* 0x00000002be047825 */ /* 0x000fe200078e0258 */
[----:B------:R-:W-:-:S02]  /*6450*/  ULDC.64 UR8, c[0x0][0xb90] ;  /* 0x0002e40000087ab9 */ /* 0x000fc40000000a00 */
[----:B------:R-:W-:Y:S01]  /*6460*/  USHF.R.S32.HI UR11, URZ, 0x1f, UR10 ;  /* 0x0000001f3f0b7899 */ /* 0x000fe2000801140a */
[----:B------:R-:W-:-:S04]  /*6470*/  IMAD.WIDE R88, R7, 0x2, R88 ;  /* 0x0000000207587825 */ /* 0x000fc800078e0258 */
[----:B------:R-:W-:Y:S01]  /*6480*/  @P0 FMUL.FTZ R7, R3, 0.69314718246459960938 ;  /* 0x3f31721803070820 */ /* 0x000fe20000410000 */
[C---:B------:R-:W-:Y:S01]  /*6490*/  IADD3 R3, P5, R4.reuse, 0x4040, RZ ;  /* 0x0000404004037810 */ /* 0x040fe20007fbe0ff */
[----:B------:R-:W-:Y:S01]  /*64a0*/  UIMAD UR5, UR11, UR8, URZ ;  /* 0x000000080b0572a4 */ /* 0x000fe2000f8e023f */
[C---:B------:R-:W-:Y:S01]  /*64b0*/  IADD3 R111, P6, R4.reuse, 0x4060, RZ ;  /* 0x00004060046f7810 */ /* 0x040fe20007fde0ff */
[----:B------:R-:W-:Y:S01]  /*64c0*/  @P0 FFMA.FTZ R96, R7, R0, R6 ;  /* 0x0000000007600223 */ /* 0x000fe20000010006 */
[----:B------:R-:W-:Y:S01]  /*64d0*/  LOP3.LUT R0, R3, 0x380, RZ, 0xc0, !PT ;  /* 0x0000038003007812 */ /* 0x000fe200078ec0ff */
[--C-:B------:R-:W-:Y:S01]  /*64e0*/  IMAD.X R109, RZ, RZ, R5.reuse, P5 ;  /* 0x000000ffff6d7224 */ /* 0x100fe200028e0605 */
[----:B------:R-:W-:Y:S01]  /*64f0*/  IADD3 R6, P2, R4, 0x20, RZ ;  /* 0x0000002004067810 */ /* 0x000fe20007f5e0ff */
[----:B------:R-:W-:Y:S01]  /*6500*/  UIMAD UR5, UR10, UR9, UR5 ;  /* 0x000000090a0572a4 */ /* 0x000fe2000f8e0205 */
[----:B------:R-:W-:Y:S02]  /*6510*/  SHF.R.U64 R0, R0, 0x3, RZ ;  /* 0x0000000300007819 */ /* 0x000fe400000012ff */
[----:B------:R-:W-:Y:S01]  /*6520*/  LOP3.LUT R110, R111, 0x380, RZ, 0xc0, !PT ;  /* 0x000003806f6e7812 */ /* 0x000fe200078ec0ff */
[----:B------:R-:W-:Y:S01]  /*6530*/  IMAD.X R103, RZ, RZ, R5, P2 ;  /* 0x000000ffff677224 */ /* 0x000fe200010e0605 */
[----:B------:R-:W-:-:S02]  /*6540*/  LOP3.LUT R108, R0, R3, RZ, 0x3c, !PT ;  /* 0x00000003006c7212 */ /* 0x000fc400078e3cff */
[----:B------:R-:W1:Y:S01]  /*6550*/  LDC R0, c[0x0][0xbe8] ;  /* 0x0002fa00ff007b82 */ /* 0x000e620000000800 */
[----:B------:R-:W-:Y:S02]  /*6560*/  SHF.R.U64 R110, R110, 0x3, RZ ;  /* 0x000000036e6e7819 */ /* 0x000fe400000012ff */
[----:B------:R-:W-:Y:S02]  /*6570*/  LOP3.LUT R113, R4, 0x380, RZ, 0xc0, !PT ;  /* 0x0000038004717812 */ /* 0x000fe400078ec0ff */
[----:B------:R-:W-:Y:S01]  /*6580*/  LOP3.LUT R110, R110, R111, RZ, 0x3c, !PT ;  /* 0x0000006f6e6e7212 */ /* 0x000fe200078e3cff */
[----:B------:R-:W-:Y:S01]  /*6590*/  IMAD.X R111, RZ, RZ, R5, P6 ;  /* 0x000000ffff6f7224 */ /* 0x000fe200030e0605 */
[----:B------:R-:W-:Y:S02]  /*65a0*/  LOP3.LUT R3, R6, 0x380, RZ, 0xc0, !PT ;  /* 0x0000038006037812 */ /* 0x000fe400078ec0ff */
[C---:B------:R-:W-:Y:S02]  /*65b0*/  IADD3 R10, P4, R4.reuse, 0x4020, RZ ;  /* 0x00004020040a7810 */ /* 0x040fe40007f9e0ff */
[----:B------:R-:W-:-:S02]  /*65c0*/  IADD3 R9, P3, R4, 0x4000, RZ ;  /* 0x0000400004097810 */ /* 0x000fc40007f7e0ff */
[C---:B------:R-:W-:Y:S01]  /*65d0*/  IADD3 R7, P0, R4.reuse, 0x60, RZ ;  /* 0x0000006004077810 */ /* 0x040fe20007f1e0ff */
[--C-:B------:R-:W-:Y:S01]  /*65e0*/  IMAD.X R105, RZ, RZ, R5.reuse, P4 ;  /* 0x000000ffff697224 */ /* 0x100fe200020e0605 */
[----:B------:R-:W-:Y:S01]  /*65f0*/  IADD3 R8, P6, R4, 0x40, RZ ;  /* 0x0000004004087810 */ /* 0x000fe20007fde0ff */
[--C-:B------:R-:W-:Y:S01]  /*6600*/  IMAD.X R107, RZ, RZ, R5.reuse, P3 ;  /* 0x000000ffff6b7224 */ /* 0x100fe200018e0605 */
[----:B------:R-:W-:Y:S01]  /*6610*/  SHF.R.U64 R113, R113, 0x3, RZ ;  /* 0x0000000371717819 */ /* 0x000fe200000012ff */
[--C-:B------:R-:W-:Y:S01]  /*6620*/  IMAD.X R101, RZ, RZ, R5.reuse, P0 ;  /* 0x000000ffff657224 */ /* 0x100fe200000e0605 */
[----:B------:R-:W-:Y:S01]  /*6630*/  SHF.R.U64 R3, R3, 0x3, RZ ;  /* 0x0000000303037819 */ /* 0x000fe200000012ff */
[--C-:B------:R-:W-:Y:S01]  /*6640*/  IMAD.X R95, RZ, RZ, R5.reuse, P6 ;  /* 0x000000ffff5f7224 */ /* 0x100fe200030e0605 */
[----:B------:R-:W-:Y:S01]  /*6650*/  LOP3.LUT R112, R113, R4, RZ, 0x3c, !PT ;  /* 0x0000000471707212 */ /* 0x000fe200078e3cff */
[----:B------:R-:W-:Y:S01]  /*6660*/  IMAD.MOV.U32 R113, RZ, RZ, R5 ;  /* 0x000000ffff717224 */ /* 0x000fe200078e0005 */
[----:B------:R-:W-:-:S02]  /*6670*/  LOP3.LUT R5, R10, 0x380, RZ, 0xc0, !PT ;  /* 0x000003800a057812 */ /* 0x000fc400078ec0ff */
[----:B-1----:R-:W-:Y:S02]  /*6680*/  ISETP.NE.AND P2, PT, R0, 0x1, PT ;  /* 0x000000010000780c */ /* 0x002fe40003f45270 */
[----:B------:R-:W-:Y:S02]  /*6690*/  LOP3.LUT R102, R3, R6, RZ, 0x3c, !PT ;  /* 0x0000000603667212 */ /* 0x000fe400078e3cff */
[----:B------:R-:W-:Y:S02]  /*66a0*/  LOP3.LUT R3, R8, 0x380, RZ, 0xc0, !PT ;  /* 0x0000038008037812 */ /* 0x000fe400078ec0ff */
[----:B------:R-:W-:Y:S02]  /*66b0*/  SHF.R.U64 R5, R5, 0x3, RZ ;  /* 0x0000000305057819 */ /* 0x000fe400000012ff */
[----:B------:R-:W-:Y:S02]  /*66c0*/  SHF.R.U64 R3, R3, 0x3, RZ ;  /* 0x0000000303037819 */ /* 0x000fe400000012ff */
[----:B------:R-:W-:-:S02]  /*66d0*/  MOV R112, R112 ;  /* 0x0000007000707202 */ /* 0x000fc40000000f00 */
[----:B------:R-:W-:Y:S01]  /*66e0*/  LOP3.LUT R4, R9, 0x380, RZ, 0xc0, !PT ;  /* 0x0000038009047812 */ /* 0x000fe200078ec0ff */
[----:B------:R-:W1:Y:S01]  /*66f0*/  @P2 LDC R114, c[0x0][0xbec] ;  /* 0x0002fb00ff722b82 */ /* 0x000e620000000800 */
[----:B------:R-:W-:Y:S02]  /*6700*/  LOP3.LUT R104, R5, R10, RZ, 0x3c, !PT ;  /* 0x0000000a05687212 */ /* 0x000fe400078e3cff */
[----:B------:R-:W-:Y:S02]  /*6710*/  LOP3.LUT R94, R3, R8, RZ, 0x3c, !PT ;  /* 0x00000008035e7212 */ /* 0x000fe400078e3cff */
[----:B------:R-:W-:Y:S02]  /*6720*/  SHF.R.U64 R4, R4, 0x3, RZ ;  /* 0x0000000304047819 */ /* 0x000fe400000012ff */
[----:B------:R-:W-:Y:S01]  /*6730*/  MOV R104, R104 ;  /* 0x0000006800687202 */ /* 0x000fe20000000f00 */
[----:B------:R-:W3:Y:S01]  /*6740*/  @P2 LDC R113, c[0x0][0xbf0] ;  /* 0x0002fc00ff712b82 */ /* 0x000ee20000000800 */
[----:B------:R-:W-:-:S02]  /*6750*/  MOV R105, R102 ;  /* 0x0000006600697202 */ /* 0x000fc40000000f00 */
[----:B------:R-:W-:Y:S02]  /*6760*/  MOV R103, R94 ;  /* 0x0000005e00677202 */ /* 0x000fe40000000f00 */
[----:B------:R-:W-:Y:S02]  /*6770*/  LOP3.LUT R106, R4, R9, RZ, 0x3c, !PT ;  /* 0x00000009046a7212 */ /* 0x000fe400078e3cff */
[----:B------:R-:W-:Y:S01]  /*6780*/  LOP3.LUT R4, R7, 0x380, RZ, 0xc0, !PT ;  /* 0x0000038007047812 */ /* 0x000fe200078ec0ff */
[----:B------:R-:W4:Y:S01]  /*6790*/  LDC.64 R94, c[0x0][0xb98] ;  /* 0x0002e600ff5e7b82 */ /* 0x000f220000000a00 */
[----:B------:R-:W-:Y:S01]  /*67a0*/  MOV R106, R106 ;  /* 0x0000006a006a7202 */ /* 0x000fe20000000f00 */
[----:B------:R-:W-:Y:S01]  /*67b0*/  IMAD R107, R92, 0x80, R189 ;  /* 0x000000805c6b7824 */ /* 0x000fe200078e02bd */
[----:B------:R-:W-:Y:S02]  /*67c0*/  SHF.R.U64 R4, R4, 0x3, RZ ;  /* 0x0000000304047819 */ /* 0x000fe400000012ff */
[----:B------:R-:W-:-:S02]  /*67d0*/  IADD3 R15, P0, R88, 0x2000, RZ ;  /* 0x00002000580f7810 */ /* 0x000fc40007f1e0ff */
[----:B------:R-:W-:Y:S01]  /*67e0*/  LOP3.LUT R100, R4, R7, RZ, 0x3c, !PT ;  /* 0x0000000704647212 */ /* 0x000fe200078e3cff */
[----:B-1----:R-:W-:Y:S01]  /*67f0*/  @P2 IMAD.HI.U32 R102, R107, R114, RZ ;  /* 0x000000726b662227 */ /* 0x002fe200078e00ff */
[----:B------:R-:W-:Y:S02]  /*6800*/  IADD3 R21, P6, R88, 0x1000, RZ ;  /* 0x0000100058157810 */ /* 0x000fe40007fde0ff */
[----:B------:R-:W-:Y:S02]  /*6810*/  LOP3.LUT R14, R15, 0x380, RZ, 0xc0, !PT ;  /* 0x000003800f0e7812 */ /* 0x000fe400078ec0ff */
[----:B------:R-:W-:Y:S01]  /*6820*/  MOV R100, R100 ;  /* 0x0000006400647202 */ /* 0x000fe20000000f00 */
[----:B------:R-:W-:Y:S01]  /*6830*/  IMAD.MOV.U32 R101, RZ, RZ, R107 ;  /* 0x000000ffff657224 */ /* 0x000fe200078e006b */
[----:B------:R-:W-:Y:S02]  /*6840*/  LOP3.LUT R20, R21, 0x380, RZ, 0xc0, !PT ;  /* 0x0000038015147812 */ /* 0x000fe400078ec0ff */
[----:B---3--:R-:W-:-:S02]  /*6850*/  @P2 SHF.R.U32.HI R101, RZ, R113, R102 ;  /* 0x00000071ff652219 */ /* 0x008fc40000011666 */
[----:B------:R-:W-:Y:S02]  /*6860*/  SHF.R.U64 R14, R14, 0x3, RZ ;  /* 0x000000030e0e7819 */ /* 0x000fe400000012ff */
[----:B------:R-:W-:Y:S02]  /*6870*/  LOP3.LUT R5, R88, 0x380, RZ, 0xc0, !PT ;  /* 0x0000038058057812 */ /* 0x000fe400078ec0ff */
[----:B------:R-:W-:Y:S02]  /*6880*/  SHF.R.U64 R20, R20, 0x3, RZ ;  /* 0x0000000314147819 */ /* 0x000fe400000012ff */
[----:B------:R-:W-:Y:S01]  /*6890*/  LOP3.LUT R14, R14, R15, RZ, 0x3c, !PT ;  /* 0x0000000f0e0e7212 */ /* 0x000fe200078e3cff */
[----:B------:R-:W-:Y:S01]  /*68a0*/  IMAD.X R15, RZ, RZ, R89, P0 ;  /* 0x000000ffff0f7224 */ /* 0x000fe200000e0659 */
[----:B------:R-:W-:Y:S02]  /*68b0*/  IADD3 R4, P0, R88, 0x7000, RZ ;  /* 0x0000700058047810 */ /* 0x000fe40007f1e0ff */
[----:B------:R-:W-:-:S02]  /*68c0*/  SHF.R.U64 R5, R5, 0x3, RZ ;  /* 0x0000000305057819 */ /* 0x000fc400000012ff */
[----:B------:R-:W-:Y:S01]  /*68d0*/  LOP3.LUT R20, R20, R21, RZ, 0x3c, !PT ;  /* 0x0000001514147212 */ /* 0x000fe200078e3cff */
[--C-:B------:R-:W-:Y:S01]  /*68e0*/  IMAD.X R21, RZ, RZ, R89.reuse, P6 ;  /* 0x000000ffff157224 */ /* 0x100fe200030e0659 */
[C---:B------:R-:W-:Y:S02]  /*68f0*/  IADD3 R13, P3, R88.reuse, 0x3000, RZ ;  /* 0x00003000580d7810 */ /* 0x040fe40007f7e0ff */
[C---:B0-----:R-:W-:Y:S02]  /*6900*/  IADD3 R11, P4, R88.reuse, 0x4000, RZ ;  /* 0x00004000580b7810 */ /* 0x041fe40007f9e0ff */
[C---:B------:R-:W-:Y:S02]  /*6910*/  IADD3 R9, P5, R88.reuse, 0x5000, RZ ;  /* 0x0000500058097810 */ /* 0x040fe40007fbe0ff */
[----:B------:R-:W-:Y:S02]  /*6920*/  IADD3 R7, P6, R88, 0x6000, RZ ;  /* 0x0000600058077810 */ /* 0x000fe40007fde0ff */
[----:B------:R-:W-:Y:S01]  /*6930*/  LOP3.LUT R88, R5, R88, RZ, 0x3c, !PT ;  /* 0x0000005805587212 */ /* 0x000fe200078e3cff */
[----:B------:R-:W-:Y:S01]  /*6940*/  IMAD.X R5, RZ, RZ, R89, P0 ;  /* 0x000000ffff057224 */ /* 0x000fe200000e0659 */
[----:B------:R-:W-:-:S02]  /*6950*/  LOP3.LUT R12, R13, 0x380, RZ, 0xc0, !PT ;  /* 0x000003800d0c7812 */ /* 0x000fc400078ec0ff */
[----:B------:R-:W-:Y:S02]  /*6960*/  LOP3.LUT R3, R4, 0x380, RZ, 0xc0, !PT ;  /* 0x0000038004037812 */ /* 0x000fe400078ec0ff */
[----:B------:R-:W-:Y:S02]  /*6970*/  SHF.R.U64 R12, R12, 0x3, RZ ;  /* 0x000000030c0c7819 */ /* 0x000fe400000012ff */
[----:B------:R-:W-:Y:S02]  /*6980*/  SHF.R.U64 R3, R3, 0x3, RZ ;  /* 0x0000000303037819 */ /* 0x000fe400000012ff */
[----:B------:R-:W-:Y:S01]  /*6990*/  LOP3.LUT R12, R12, R13, RZ, 0x3c, !PT ;  /* 0x0000000d0c0c7212 */ /* 0x000fe200078e3cff */
[----:B------:R-:W-:Y:S01]  /*69a0*/  IMAD.X R13, RZ, RZ, R89, P3 ;  /* 0x000000ffff0d7224 */ /* 0x000fe200018e0659 */
[----:B------:R-:W-:Y:S02]  /*69b0*/  LOP3.LUT R4, R3, R4, RZ, 0x3c, !PT ;  /* 0x0000000403047212 */ /* 0x000fe400078e3cff */
[----:B------:R-:W-:-:S02]  /*69c0*/  MOV R97, R108 ;  /* 0x0000006c00617202 */ /* 0x000fc40000000f00 */
[----:B------:R-:W-:Y:S01]  /*69d0*/  MOV R3, R110 ;  /* 0x0000006e00037202 */ /* 0x000fe20000000f00 */
[----:B------:R-:W-:Y:S02]  /*69e0*/  WARPGROUP.DEPBAR.LE gsb0, 0x0 ;  /* 0x00008000000079c5 */ /* 0x000fe40000010000 */
[----:B------:R-:W-:Y:S01]  /*69f0*/  WARPGROUP.ARRIVE ;  /* 0x00000000000079c5 */ /* 0x000fe20000000000 */
[----:B------:R-:W-:Y:S02]  /*6a00*/  LOP3.LUT R6, R7, 0x380, RZ, 0xc0, !PT ;  /* 0x0000038007067812 */ /* 0x000fe400078ec0ff */
[----:B------:R-:W-:Y:S02]  /*6a10*/  LOP3.LUT R10, R11, 0x380, RZ, 0xc0, !PT ;  /* 0x000003800b0a7812 */ /* 0x000fe400078ec0ff */
[----:B------:R-:W-:Y:S01]  /*6a20*/  SHF.R.U64 R6, R6, 0x3, RZ ;  /* 0x0000000306067819 */ /* 0x000fe200000012ff */
[----:B------:R-:W-:Y:S01]  /*6a30*/  HGMMA.64x128x16.F32 R24, R164, gdesc[UR4].tnspB, R24, gsb0 ;  /* 0x41e00004a4187df0 */ /* 0x000fe20008000818 */
[----:B------:R-:W-:Y:S01]  /*6a40*/  UIMAD.WIDE.U32 UR6, UR10, UR8, URZ ;  /* 0x000000080a0672a5 */ /* 0x000fe2000f8e003f */
[----:B------:R-:W-:-:S02]  /*6a50*/  LOP3.LUT R8, R9, 0x380, RZ, 0xc0, !PT ;  /* 0x0000038009087812 */ /* 0x000fc400078ec0ff */
[----:B------:R-:W-:Y:S01]  /*6a60*/  ULDC.64 UR8, c[0x0][0xae8] ;  /* 0x0002ba0000087ab9 */ /* 0x000fe20000000a00 */
[----:B------:R-:W-:Y:S01]  /*6a70*/  LOP3.LUT R6, R6, R7, RZ, 0x3c, !PT ;  /* 0x0000000706067212 */ /* 0x000fe200078e3cff */
[--C-:B------:R-:W-:Y:S01]  /*6a80*/  IMAD.X R7, RZ, RZ, R89.reuse, P6 ;  /* 0x000000ffff077224 */ /* 0x100fe200030e0659 */
[----:B------:R-:W-:Y:S01]  /*6a90*/  SHF.R.U64 R10, R10, 0x3, RZ ;  /* 0x000000030a0a7819 */ /* 0x000fe200000012ff */
[----:B------:R-:W-:Y:S01]  /*6aa0*/  IMAD.U32 R90, RZ, RZ, UR6 ;  /* 0x00000006ff5a7e24 */ /* 0x000fe2000f8e00ff */
[----:B------:R-:W-:Y:S02]  /*6ab0*/  UIADD3 UR6, UR7, UR5, URZ ;  /* 0x0000000507067290 */ /* 0x000fe4000fffe03f */
[----:B------:R-:W-:Y:S01]  /*6ac0*/  IMAD.U32 R91, RZ, RZ, UR7 ;  /* 0x00000007ff5b7e24 */ /* 0x000fe2000f8e00ff */
[----:B------:R-:W-:Y:S01]  /*6ad0*/  SHF.R.U64 R8, R8, 0x3, RZ ;  /* 0x0000000308087819 */ /* 0x000fe200000012ff */
[----:B------:R-:W-:Y:S01]  /*6ae0*/  ULDC UR5, c[0x0][0xa88] ;  /* 0x0002a20000057ab9 */ /* 0x000fe20000000800 */
[----:B------:R-:W-:Y:S01]  /*6af0*/  LOP3.LUT R10, R10, R11, RZ, 0x3c, !PT ;  /* 0x0000000b0a0a7212 */ /* 0x000fe200078e3cff */
[--C-:B------:R-:W-:Y:S01]  /*6b00*/  IMAD.X R11, RZ, RZ, R89.reuse, P4 ;  /* 0x000000ffff0b7224 */ /* 0x100fe200020e0659 */
[----:B------:R-:W-:Y:S01]  /*6b10*/  LOP3.LUT R8, R8, R9, RZ, 0x3c, !PT ;  /* 0x0000000908087212 */ /* 0x000fe200078e3cff */
[----:B------:R-:W-:Y:S01]  /*6b20*/  IMAD.U32 R91, RZ, RZ, UR6 ;  /* 0x00000006ff5b7e24 */ /* 0x000fe2000f8e00ff */
[----:B------:R-:W-:Y:S01]  /*6b30*/  ULDC.64 UR6, c[0x0][0xb88] ;  /* 0x0002e20000067ab9 */ /* 0x000fe20000000a00 */
[----:B------:R-:W-:-:S02]  /*6b40*/  IMAD.X R9, RZ, RZ, R89, P5 ;  /* 0x000000ffff097224 */ /* 0x000fc400028e0659 */
[----:B----4-:R-:W-:Y:S01]  /*6b50*/  IMAD.WIDE.U32 R90, R94, UR39, R90 ;  /* 0x000000275e5a7c25 */ /* 0x010fe2000f8e005a */
[----:B------:R-:W-:Y:S02]  /*6b60*/  UIADD3 UR4, UR4, 0x34820, URZ ;  /* 0x0003482004047890 */ /* 0x000fe4000fffe03f */
[----:B------:R-:W-:Y:S02]  /*6b70*/  UIADD3 UR36, UR36, 0x1, URZ ;  /* 0x0000000124247890 */ /* 0x000fe4000fffe03f */
[----:B------:R-:W-:Y:S02]  /*6b80*/  UPRMT UR4, URZ, 0x654, UR4 ;  /* 0x000006543f047896 */ /* 0x000fe40008000004 */
[----:B------:R-:W-:Y:S01]  /*6b90*/  UISETP.NE.AND UP0, UPT, UR36, 0x2, UPT ;  /* 0x000000022400788c */ /* 0x000fe2000bf05270 */
[----:B------:R-:W-:Y:S02]  /*6ba0*/  WARPGROUP.DEPBAR.LE gsb0, 0x0 ;  /* 0x00008000000079c5 */ /* 0x000fe40000010000 */
[----:B------:R0:W-:Y:S01]  /*6bb0*/  @!P1 SYNCS.ARRIVE.TRANS64.RED.A1T0 RZ, [R19+URZ], RZ ;  /* 0x000000ff13ff99a7 */ /* 0x0001e2000810043f */
[-C--:B--2---:R-:W-:Y:S01]  /*6bc0*/  FMUL.FTZ R25, R25, R99.reuse ;  /* 0x0000006319197220 */ /* 0x084fe20000410000 */
[-C--:B------:R-:W-:Y:S01]  /*6bd0*/  FMUL.FTZ R24, R24, R99.reuse ;  /* 0x0000006318187220 */ /* 0x080fe20000410000 */
[-C--:B------:R-:W-:Y:S01]  /*6be0*/  FMUL.FTZ R27, R27, R98.reuse ;  /* 0x000000621b1b7220 */ /* 0x080fe20000410000 */
[----:B------:R-:W-:Y:S01]  /*6bf0*/  FMUL.FTZ R26, R26, R98 ;  /* 0x000000621a1a7220 */ /* 0x000fe20000410000 */
[-C--:B------:R-:W-:Y:S01]  /*6c00*/  FMUL.FTZ R29, R29, R99.reuse ;  /* 0x000000631d1d7220 */ /* 0x080fe20000410000 */
[-C--:B------:R-:W-:Y:S01]  /*6c10*/  FMUL.FTZ R28, R28, R99.reuse ;  /* 0x000000631c1c7220 */ /* 0x080fe20000410000 */
[----:B------:R-:W-:Y:S01]  /*6c20*/  FMUL.FTZ R33, R33, R99 ;  /* 0x0000006321217220 */ /* 0x000fe20000410000 */
[----:B0-----:R-:W-:-:S02]  /*6c30*/  IMAD.MOV R19, RZ, RZ, -R101 ;  /* 0x000000ffff137224 */ /* 0x001fc400078e0a65 */
[-C--:B------:R-:W-:Y:S01]  /*6c40*/  FMUL.FTZ R32, R32, R99.reuse ;  /* 0x0000006320207220 */ /* 0x080fe20000410000 */
[----:B------:R-:W-:Y:S01]  /*6c50*/  FMUL.FTZ R102, R36, R99 ;  /* 0x0000006324667220 */ /* 0x000fe20000410000 */
[----:B------:R-:W-:Y:S01]  /*6c60*/  IMAD R36, R94, UR12, RZ ;  /* 0x0000000c5e247c24 */ /* 0x000fe2000f8e02ff */
[----:B------:R-:W-:Y:S01]  /*6c70*/  F2FP.F16.F32.PACK_AB R24, R25, R24 ;  /* 0x000000181918723e */ /* 0x000fe200000000ff */
[----:B------:R-:W-:Y:S02]  /*6c80*/  IMAD R19, R0, R19, R107 ;  /* 0x0000001300137224 */ /* 0x000fe400078e026b */
[-C--:B------:R-:W-:Y:S01]  /*6c90*/  FMUL.FTZ R31, R31, R98.reuse ;  /* 0x000000621f1f7220 */ /* 0x080fe20000410000 */
[----:B------:R-:W-:Y:S01]  /*6ca0*/  FMUL.FTZ R30, R30, R98 ;  /* 0x000000621e1e7220 */ /* 0x000fe20000410000 */
[----:B------:R-:W-:Y:S01]  /*6cb0*/  F2FP.F16.F32.PACK_AB R25, R27, R26 ;  /* 0x0000001a1b19723e */ /* 0x000fe200000000ff */
[----:B------:R-:W-:Y:S01]  /*6cc0*/  FMUL.FTZ R37, R37, R99 ;  /* 0x0000006325257220 */ /* 0x000fe20000410000 */
[----:B------:R-:W-:Y:S01]  /*6cd0*/  F2FP.F16.F32.PACK_AB R26, R29, R28 ;  /* 0x0000001c1d1a723e */ /* 0x000fe200000000ff */
[----:B------:R-:W-:Y:S01]  /*6ce0*/  IMAD R95, R95, UR39, R36 ;  /* 0x000000275f5f7c24 */ /* 0x000fe2000f8e0224 */
[----:B------:R-:W-:Y:S01]  /*6cf0*/  F2FP.F16.F32.PACK_AB R28, R33, R32 ;  /* 0x00000020211c723e */ /* 0x000fe200000000ff */
[-C--:B------:R-:W-:Y:S01]  /*6d00*/  FMUL.FTZ R39, R39, R98.reuse ;  /* 0x0000006227277220 */ /* 0x080fe20000410000 */
[----:B------:R-:W-:Y:S01]  /*6d10*/  SHF.R.S32.HI R33, RZ, 0x1f, R101 ;  /* 0x0000001fff217819 */ /* 0x000fe20000011465 */
[-C--:B------:R-:W-:Y:S01]  /*6d20*/  FMUL.FTZ R38, R38, R98.reuse ;  /* 0x0000006226267220 */ /* 0x080fe20000410000 */
[----:B------:R-:W-:Y:S01]  /*6d30*/  SHF.R.S32.HI R32, RZ, 0x1f, R19 ;  /* 0x0000001fff207819 */ /* 0x000fe20000011413 */
[----:B------:R-:W-:Y:S01]  /*6d40*/  FMUL.FTZ R35, R35, R98 ;  /* 0x0000006223237220 */ /* 0x000fe20000410000 */
[----:B------:R-:W-:Y:S01]  /*6d50*/  IADD3 R36, P0, R101, R90, RZ ;  /* 0x0000005a65247210 */ /* 0x000fe20007f1e0ff */
[----:B------:R-:W-:Y:S01]  /*6d60*/  FMUL.FTZ R34, R34, R98 ;  /* 0x0000006222227220 */ /* 0x000fe20000410000 */
[----:B------:R-:W-:Y:S01]  /*6d70*/  F2FP.F16.F32.PACK_AB R27, R31, R30 ;  /* 0x0000001e1f1b723e */ /* 0x000fe200000000ff */
[----:B------:R-:W-:Y:S01]  /*6d80*/  BAR.SYNC.DEFER_BLOCKING 0x1, 0x100 ;  /* 0x0044000000007b1d */ /* 0x000fe20000010000 */
[----:B------:R-:W-:Y:S01]  /*6d90*/  F2FP.F16.F32.PACK_AB R30, R37, R102 ;  /* 0x00000066251e723e */ /* 0x000fe200000000ff */
[----:B------:R-:W-:Y:S01]  /*6da0*/  IMAD R32, R32, UR6, RZ ;  /* 0x0000000620207c24 */ /* 0x000fe2000f8e02ff */
[----:B------:R-:W-:Y:S01]  /*6db0*/  IADD3.X R37, R33, R91, R95, P0, !PT ;  /* 0x0000005b21257210 */ /* 0x000fe200007fe45f */
[----:B------:R-:W-:Y:S01]  /*6dc0*/  FMUL.FTZ R41, R41, R99 ;  /* 0x0000006329297220 */ /* 0x000fe20000410000 */
[----:B------:R-:W-:Y:S01]  /*6dd0*/  F2FP.F16.F32.PACK_AB R31, R39, R38 ;  /* 0x00000026271f723e */ /* 0x000fe200000000ff */
[----:B------:R-:W-:-:S02]  /*6de0*/  IMAD R39, R19, UR7, R32 ;  /* 0x0000000713277c24 */ /* 0x000fc4000f8e0220 */
[----:B------:R-:W-:Y:S01]  /*6df0*/  FMUL.FTZ R40, R40, R99 ;  /* 0x0000006328287220 */ /* 0x000fe20000410000 */
[----:B------:R-:W-:-:S04]  /*6e00*/  IMAD.WIDE.U32 R36, R19, UR6, R36 ;  /* 0x0000000613247c25 */ /* 0x000fc8000f8e0024 */
[-C--:B------:R-:W-:Y:S01]  /*6e10*/  FMUL.FTZ R45, R45, R99.reuse ;  /* 0x000000632d2d7220 */ /* 0x080fe20000410000 */
[-C--:B------:R-:W-:Y:S01]  /*6e20*/  FMUL.FTZ R44, R44, R99.reuse ;  /* 0x000000632c2c7220 */ /* 0x080fe20000410000 */
[-C--:B------:R-:W-:Y:S01]  /*6e30*/  FMUL.FTZ R43, R43, R98.reuse ;  /* 0x000000622b2b7220 */ /* 0x080fe20000410000 */
[-C--:B------:R-:W-:Y:S01]  /*6e40*/  FMUL.FTZ R42, R42, R98.reuse ;  /* 0x000000622a2a7220 */ /* 0x080fe20000410000 */
[-C--:B------:R-:W-:Y:S01]  /*6e50*/  FMUL.FTZ R47, R47, R98.reuse ;  /* 0x000000622f2f7220 */ /* 0x080fe20000410000 */
[-C--:B------:R-:W-:Y:S01]  /*6e60*/  FMUL.FTZ R46, R46, R98.reuse ;  /* 0x000000622e2e7220 */ /* 0x080fe20000410000 */
[----:B------:R-:W-:Y:S01]  /*6e70*/  ULDC.64 UR6, c[0x0][0xb50] ;  /* 0x0002d40000067ab9 */ /* 0x000fe20000000a00 */
        /* <DEDUP_REMOVED lines=8> */
[----:B------:R0:W-:Y:S01]  /*6f00*/  STSM.16.M88.4 [R112], R24 ;  /* 0x0000001870007844 */ /* 0x0001e20000000200 */
[----:B------:R-:W-:Y:S01]  /*6f10*/  F2FP.F16.F32.PACK_AB R29, R35, R34 ;  /* 0x00000022231d723e */ /* 0x000fe200000000ff */
        /* <DEDUP_REMOVED lines=10> */
[----:B------:R-:W-:Y:S01]  /*6fc0*/  F2FP.F16.F32.PACK_AB R32, R41, R40 ;  /* 0x000000282920723e */ /* 0x000fe200000000ff */
[-C--:B------:R-:W-:Y:S01]  /*6fd0*/  FMUL.FTZ R65, R65, R99.reuse ;  /* 0x0000006341417220 */ /* 0x080fe20000410000 */
[----:B------:R-:W-:Y:S01]  /*6fe0*/  F2FP.F16.F32.PACK_AB R33, R43, R42 ;  /* 0x0000002a2b21723e */ /* 0x000fe200000000ff */
[-C--:B------:R-:W-:Y:S01]  /*6ff0*/  FMUL.FTZ R64, R64, R99.reuse ;  /* 0x0000006340407220 */ /* 0x080fe20000410000 */
[----:B0-----:R-:W-:Y:S01]  /*7000*/  IMAD.IADD R25, R37, 0x1, R39 ;  /* 0x0000000125197824 */ /* 0x001fe200078e0227 */
[----:B------:R-:W-:Y:S01]  /*7010*/  LEA R37, P3, R36, UR6, 0x2 ;  /* 0x0000000624257c11 */ /* 0x000fe2000f8610ff */
[-C--:B------:R-:W-:Y:S01]  /*7020*/  FMUL.FTZ R69, R69, R99.reuse ;  /* 0x0000006345457220 */ /* 0x080fe20000410000 */
[----:B------:R-:W-:Y:S01]  /*7030*/  F2FP.F16.F32.PACK_AB R34, R45, R44 ;  /* 0x0000002c2d22723e */ /* 0x000fe200000000ff */
[-C--:B------:R-:W-:Y:S01]  /*7040*/  FMUL.FTZ R68, R68, R99.reuse ;  /* 0x0000006344447220 */ /* 0x080fe20000410000 */
        /* <DEDUP_REMOVED lines=18> */
[----:B------:R-:W-:Y:S01]  /*7170*/  FMUL.FTZ R86, R86, R98 ;  /* 0x0000006256567220 */ /* 0x000fe20000410000 */
[----:B------:R-:W-:Y:S01]  /*7180*/  LEA.HI.X R36, R36, UR7, R25, 0x2, P3 ;  /* 0x0000000724247c11 */ /* 0x000fe200098f1419 */
[----:B------:R0:W-:Y:S01]  /*7190*/  STSM.16.M88.4 [R105], R28 ;  /* 0x0000001c69007844 */ /* 0x0001e20000000200 */
[----:B------:R-:W-:Y:S01]  /*71a0*/  F2FP.F16.F32.PACK_AB R24, R49, R48 ;  /* 0x000000303118723e */ /* 0x000fe200000000ff */
[----:B------:R-:W-:Y:S01]  /*71b0*/  IMAD R41, R92, 0x80, R188 ;  /* 0x000000805c297824 */ /* 0x000fe200078e02bc */
[----:B------:R-:W-:Y:S01]  /*71c0*/  F2FP.F16.F32.PACK_AB R25, R51, R50 ;  /* 0x000000323319723e */ /* 0x000fe200000000ff */
[----:B------:R1:W-:Y:S01]  /*71d0*/  STSM.16.M88.4 [R103], R32 ;  /* 0x0000002067007844 */ /* 0x0003e20000000200 */
[----:B------:R-:W-:Y:S01]  /*71e0*/  F2FP.F16.F32.PACK_AB R26, R53, R52 ;  /* 0x00000034351a723e */ /* 0x000fe200000000ff */
[----:B------:R-:W-:Y:S01]  /*71f0*/  IMAD R94, R0, UR5, RZ ;  /* 0x00000005005e7c24 */ /* 0x000fe2000f8e02ff */
[----:B------:R-:W-:Y:S01]  /*7200*/  F2FP.F16.F32.PACK_AB R27, R55, R54 ;  /* 0x00000036371b723e */ /* 0x000fe200000000ff */
[----:B------:R-:W-:Y:S01]  /*7210*/  SHFL.IDX PT, R52, R37, RZ, 0x1c1f ;  /* 0x001c1fff25347589 */ /* 0x000fe200000e0000 */
[----:B------:R-:W-:Y:S01]  /*7220*/  F2FP.F16.F32.PACK_AB R72, R73, R72 ;  /* 0x000000484948723e */ /* 0x000fe200000000ff */
[----:B------:R-:W-:Y:S01]  /*7230*/  VIADD R19, R41, 0x8 ;  /* 0x0000000829137836 */ /* 0x000fe20000000000 */
[----:B------:R-:W-:Y:S01]  /*7240*/  F2FP.F16.F32.PACK_AB R73, R75, R74 ;  /* 0x0000004a4b49723e */ /* 0x000fe200000000ff */
[----:B------:R-:W-:Y:S01]  /*7250*/  STSM.16.M88.4 [R100], R24 ;  /* 0x0000001864007844 */ /* 0x000fe20000000200 */
[----:B------:R-:W-:-:S02]  /*7260*/  F2FP.F16.F32.PACK_AB R80, R81, R80 ;  /* 0x000000505150723e */ /* 0x000fc400000000ff */
[----:B------:R-:W-:Y:S01]  /*7270*/  F2FP.F16.F32.PACK_AB R74, R77, R76 ;  /* 0x0000004c4d4a723e */ /* 0x000fe200000000ff */
[----:B------:R-:W2:Y:S01]  /*7280*/  SHFL.IDX PT, R53, R36, RZ, 0x1c1f ;  /* 0x001c1fff24357589 */ /* 0x000ea200000e0000 */
[----:B0-----:R-:W-:Y:S02]  /*7290*/  F2FP.F16.F32.PACK_AB R28, R57, R56 ;  /* 0x00000038391c723e */ /* 0x001fe400000000ff */
[----:B------:R-:W-:Y:S01]  /*72a0*/  F2FP.F16.F32.PACK_AB R29, R59, R58 ;  /* 0x0000003a3b1d723e */ /* 0x000fe200000000ff */
[----:B------:R-:W-:Y:S01]  /*72b0*/  SHFL.IDX PT, R54, R37, 0x1, 0x1c1f ;  /* 0x003c1f0025367f89 */ /* 0x000fe200000e0000 */
[----:B------:R-:W-:Y:S01]  /*72c0*/  F2FP.F16.F32.PACK_AB R30, R61, R60 ;  /* 0x0000003c3d1e723e */ /* 0x000fe200000000ff */
[----:B------:R-:W0:Y:S01]  /*72d0*/  @P2 LDC R56, c[0x0][0xbf0] ;  /* 0x0002fc00ff382b82 */ /* 0x000e220000000800 */
[----:B------:R-:W-:Y:S01]  /*72e0*/  F2FP.F16.F32.PACK_AB R31, R63, R62 ;  /* 0x0000003e3f1f723e */ /* 0x000fe200000000ff */
[----:B------:R-:W3:Y:S01]  /*72f0*/  SHFL.IDX PT, R55, R36, 0x1, 0x1c1f ;  /* 0x003c1f0024377f89 */ /* 0x000ee200000e0000 */
[----:B-1----:R-:W-:-:S02]  /*7300*/  F2FP.F16.F32.PACK_AB R32, R65, R64 ;  /* 0x000000404120723e */ /* 0x002fc400000000ff */
[----:B------:R-:W-:Y:S01]  /*7310*/  F2FP.F16.F32.PACK_AB R33, R67, R66 ;  /* 0x000000424321723e */ /* 0x000fe200000000ff */
[----:B------:R-:W-:Y:S01]  /*7320*/  STSM.16.M88.4 [R106], R28 ;  /* 0x0000001c6a007844 */ /* 0x000fe20000000200 */
[----:B------:R-:W-:Y:S02]  /*7330*/  F2FP.F16.F32.PACK_AB R34, R69, R68 ;  /* 0x000000444522723e */ /* 0x000fe400000000ff */
[----:B------:R-:W-:Y:S02]  /*7340*/  F2FP.F16.F32.PACK_AB R35, R71, R70 ;  /* 0x000000464723723e */ /* 0x000fe400000000ff */
[----:B------:R-:W-:Y:S02]  /*7350*/  F2FP.F16.F32.PACK_AB R75, R79, R78 ;  /* 0x0000004e4f4b723e */ /* 0x000fe400000000ff */
[----:B------:R-:W-:Y:S01]  /*7360*/  F2FP.F16.F32.PACK_AB R81, R83, R82 ;  /* 0x000000525351723e */ /* 0x000fe200000000ff */
[----:B------:R-:W-:Y:S01]  /*7370*/  STSM.16.M88.4 [R104], R32 ;  /* 0x0000002068007844 */ /* 0x000fe20000000200 */
[----:B------:R-:W-:-:S02]  /*7380*/  F2FP.F16.F32.PACK_AB R82, R85, R84 ;  /* 0x000000545552723e */ /* 0x000fc400000000ff */
[----:B------:R-:W-:Y:S01]  /*7390*/  F2FP.F16.F32.PACK_AB R83, R87, R86 ;  /* 0x000000565753723e */ /* 0x000fe200000000ff */
[----:B------:R-:W-:Y:S01]  /*73a0*/  STSM.16.M88.4 [R97], R72 ;  /* 0x0000004861007844 */ /* 0x000fe20000000200 */
[----:B------:R-:W-:-:S03]  /*73b0*/  LOP3.LUT P0, RZ, R184, 0x3, RZ, 0xc0, !PT ;  /* 0x00000003b8ff7812 */ /* 0x000fc6000780c0ff */
[----:B------:R1:W-:Y:S01]  /*73c0*/  STSM.16.M88.4 [R3], R80 ;  /* 0x0000005003007844 */ /* 0x0003e20000000200 */
[----:B------:R-:W-:Y:S01]  /*73d0*/  BAR.SYNC.DEFER_BLOCKING 0x1, 0x100 ;  /* 0x0044000000007b1d */ /* 0x000fe20000010000 */
[-C--:B------:R-:W-:Y:S02]  /*73e0*/  ISETP.GE.OR P1, PT, R41, R94.reuse, P0 ;  /* 0x0000005e2900720c */ /* 0x080fe40000726670 */
[----:B------:R-:W-:-:S05]  /*73f0*/  ISETP.GE.OR P0, PT, R19, R94, P0 ;  /* 0x0000005e1300720c */ /* 0x000fca0000706670 */
[----:B------:R-:W4:Y:S01]  /*7400*/  @P2 LDC R19, c[0x0][0xbec] ;  /* 0x0002fb00ff132b82 */ /* 0x000f220000000800 */
[----:B-1----:R-:W-:Y:S01]  /*7410*/  IMAD R3, R18, 0x20, R23 ;  /* 0x0000002012037824 */ /* 0x002fe200078e0217 */
[----:B------:R-:W-:-:S04]  /*7420*/  UIMAD UR5, UR11, UR8, URZ ;  /* 0x000000080b0572a4 */ /* 0x000fc8000f8e023f */
[----:B--2---:R1:W-:Y:S04]  /*7430*/  @!P1 ST.E desc[UR60][R52.64], R96 ;  /* 0x0000006034009985 */ /* 0x0043e8000c10193c */
[----:B---3--:R2:W-:Y:S04]  /*7440*/  @!P0 ST.E desc[UR60][R54.64], R93 ;  /* 0x0000005d36008985 */ /* 0x0085e8000c10193c */
[----:B------:R3:W5:Y:S01]  /*7450*/  LD.E.128 R24, desc[UR60][R12.64] ;  /* 0x0000003c0c187980 */ /* 0x000762000c101d00 */
[----:B-1----:R-:W1:Y:S01]  /*7460*/  LDC.64 R52, c[0x0][0xae0] ;  /* 0x0002b800ff347b82 */ /* 0x002e620000000a00 */
[----:B------:R-:W-:-:S02]  /*7470*/  UIMAD.WIDE.U32 UR6, UR10, UR8, URZ ;  /* 0x000000080a0672a5 */ /* 0x000fc4000f8e003f */
[----:B------:R0:W5:Y:S01]  /*7480*/  LD.E.128 R28, desc[UR60][R4.64] ;  /* 0x0000003c041c7980 */ /* 0x000162000c101d00 */
[----:B---3--:R-:W-:Y:S01]  /*7490*/  IMAD R12, R92, 0x80, R3 ;  /* 0x000000805c0c7824 */ /* 0x008fe200078e0203 */
[----:B------:R-:W-:Y:S02]  /*74a0*/  UIMAD UR5, UR10, UR9, UR5 ;  /* 0x000000090a0572a4 */ /* 0x000fe4000f8e0205 */
[----:B------:R3:W5:Y:S01]  /*74b0*/  LD.E.128 R32, desc[UR60][R6.64] ;  /* 0x0000003c06207980 */ /* 0x000762000c101d00 */
[----:B----4-:R-:W-:Y:S01]  /*74c0*/  @P2 IMAD.HI.U32 R3, R12, R19, RZ ;  /* 0x000000130c032227 */ /* 0x010fe200078e00ff */
[----:B------:R-:W-:Y:S01]  /*74d0*/  ULDC.64 UR8, c[0x0][0xaf0] ;  /* 0x0002bc0000087ab9 */ /* 0x000fe20000000a00 */
[----:B------:R-:W-:Y:S01]  /*74e0*/  UIADD3 UR7, UR7, UR5, URZ ;  /* 0x0000000507077290 */ /* 0x000fe2000fffe03f */
[----:B------:R-:W5:Y:S01]  /*74f0*/  LD.E.128 R88, desc[UR60][R88.64] ;  /* 0x0000003c58587980 */ /* 0x000f62000c101d00 */
[----:B0-----:R-:W-:Y:S01]  /*7500*/  IMAD.MOV.U32 R4, RZ, RZ, R12 ;  /* 0x000000ffff047224 */ /* 0x001fe200078e000c */
[----:B------:R-:W-:Y:S01]  /*7510*/  @P2 SHF.R.U32.HI R4, RZ, R56, R3 ;  /* 0x00000038ff042219 */ /* 0x000fe20000011603 */
[----:B------:R-:W-:Y:S01]  /*7520*/  UIMAD UR5, UR12, UR8, URZ ;  /* 0x000000080c0572a4 */ /* 0x000fe2000f8e023f */
[----:B------:R-:W5:Y:S02]  /*7530*/  LD.E.128 R40, desc[UR60][R20.64] ;  /* 0x0000003c14287980 */ /* 0x000f64000c101d00 */
[--C-:B------:R-:W-:Y:S01]  /*7540*/  SHF.R.S32.HI R3, RZ, 0x1f, R4.reuse ;  /* 0x0000001fff037819 */ /* 0x100fe20000011404 */
[----:B------:R-:W-:Y:S01]  /*7550*/  UIMAD UR5, UR39, UR9, UR5 ;  /* 0x00000009270572a4 */ /* 0x000fe2000f8e0205 */
[----:B---3--:R-:W-:Y:S01]  /*7560*/  IMAD.MOV R7, RZ, RZ, -R4 ;  /* 0x000000ffff077224 */ /* 0x008fe200078e0a04 */
[----:B------:R-:W-:Y:S01]  /*7570*/  UIMAD.WIDE.U32 UR6, UR39, UR8, UR6 ;  /* 0x00000008270672a5 */ /* 0x000fe2000f8e0006 */
[----:B------:R-:W5:Y:S01]  /*7580*/  LD.E.128 R36, desc[UR60][R14.64] ;  /* 0x0000003c0e247980 */ /* 0x000f62000c101d00 */
[----:B-1----:R-:W-:-:S02]  /*7590*/  IMAD R5, R3, R52, RZ ;  /* 0x0000003403057224 */ /* 0x002fc400078e02ff */
[----:B------:R-:W-:Y:S01]  /*75a0*/  UIADD3 UR7, UR7, UR5, URZ ;  /* 0x0000000507077290 */ /* 0x000fe2000fffe03f */
[----:B------:R-:W-:Y:S01]  /*75b0*/  IMAD R3, R0, R7, R12 ;  /* 0x0000000700037224 */ /* 0x000fe200078e020c */
[----:B------:R0:W5:Y:S01]  /*75c0*/  LD.E.128 R44, desc[UR60][R10.64] ;  /* 0x0000003c0a2c7980 */ /* 0x000162000c101d00 */
[----:B------:R-:W-:-:S03]  /*75d0*/  IMAD R7, R4, R53, R5 ;  /* 0x0000003504077224 */ /* 0x000fc600078e0205 */
[----:B------:R1:W5:Y:S01]  /*75e0*/  LD.E.128 R48, desc[UR60][R8.64] ;  /* 0x0000003c08307980 */ /* 0x000362000c101d00 */
[----:B------:R-:W-:Y:S01]  /*75f0*/  SHF.R.S32.HI R0, RZ, 0x1f, R3 ;  /* 0x0000001fff007819 */ /* 0x000fe20000011403 */
[----:B------:R-:W-:Y:S01]  /*7600*/  IMAD.WIDE.U32 R4, R4, R52, UR6 ;  /* 0x0000000604047e25 */ /* 0x000fe2000f8e0034 */
[----:B------:R-:W-:Y:S01]  /*7610*/  ULDC.64 UR6, c[0x0][0xad8] ;  /* 0x0002b60000067ab9 */ /* 0x000fe20000000a00 */
[----:B------:R-:W-:Y:S01]  /*7620*/  @!PT LDS RZ, [RZ] ;  /* 0x00000000fffff984 */ /* 0x000fe20000000800 */
[----:B------:R-:W-:Y:S01]  /*7630*/  @!PT LDS RZ, [RZ] ;  /* 0x00000000fffff984 */ /* 0x000fe20000000800 */
[----:B------:R-:W-:Y:S01]  /*7640*/  @!PT LDS RZ, [RZ] ;  /* 0x00000000fffff984 */ /* 0x000fe20000000800 */
[----:B------:R-:W-:Y:S01]  /*7650*/  @!PT LDS RZ, [RZ] ;  /* 0x00000000fffff984 */ /* 0x000fe20000000800 */
[----:B------:R3:W-:Y:S06]  /*7660*/  MEMBAR.ALL.CTA ;  /* 0x0000000000007992 */ /* 0x0007ec0000008000 */
[----:B---3--:R-:W1:Y:S01]  /*7670*/  FENCE.VIEW.ASYNC.S ;  /* 0x00000000000073c6 */ /* 0x008e620000000000 */
[----:B------:R-:W-:-:S02]  /*7680*/  IMAD.IADD R5, R5, 0x1, R7 ;  /* 0x0000000105057824 */ /* 0x000fc400078e0207 */
[----:B------:R-:W-:Y:S02]  /*7690*/  IMAD R0, R0, UR6, RZ ;  /* 0x0000000600007c24 */ /* 0x000fe4000f8e02ff */
[----:B0-----:R-:W-:Y:S02]  /*76a0*/  IMAD R11, R92, 0x80, R23 ;  /* 0x000000805c0b7824 */ /* 0x001fe400078e0217 */
[C---:B------:R-:W-:Y:S02]  /*76b0*/  IMAD R7, R3.reuse, UR7, R0 ;  /* 0x0000000703077c24 */ /* 0x040fe4000f8e0200 */
[----:B------:R-:W-:Y:S01]  /*76c0*/  IMAD.WIDE.U32 R4, R3, UR6, R4 ;  /* 0x0000000603047c25 */ /* 0x000fe2000f8e0004 */
[----:B------:R-:W-:Y:S01]  /*76d0*/  ISETP.GE.AND P1, PT, R11, R94, PT ;  /* 0x0000005e0b00720c */ /* 0x000fe20003f26270 */
[----:B------:R-:W-:Y:S02]  /*76e0*/  ULDC.64 UR6, c[0x0][0xa80] ;  /* 0x0002a00000067ab9 */ /* 0x000fe40000000a00 */
[----:B------:R-:W-:Y:S01]  /*76f0*/  IMAD.IADD R5, R5, 0x1, R7 ;  /* 0x0000000105057824 */ /* 0x000fe200078e0207 */
[----:B------:R-:W-:Y:S01]  /*7700*/  LEA R0, P2, R4, UR6, 0x1 ;  /* 0x0000000604007c11 */ /* 0x000fe2000f8408ff */
[----:B------:R-:W-:Y:S01]  /*7710*/  VIADD R3, R11, 0x20 ;  /* 0x000000200b037836 */ /* 0x000fe20000000000 */
[----:B------:R-:W-:-:S02]  /*7720*/  ULDC UR5, c[0x0][0xc] ;  /* 0x0000030000057ab9 */ /* 0x000fc40000000800 */
[----:B------:R-:W-:Y:S01]  /*7730*/  UIADD3 UR13, UR5, UR13, URZ ;  /* 0x0000000d050d7290 */ /* 0x000fe2000fffe03f */
[----:B------:R-:W-:Y:S01]  /*7740*/  LEA.HI.X R10, R4, UR7, R5, 0x1, P2 ;  /* 0x00000007040a7c11 */ /* 0x000fe200090f0c05 */
[----:B------:R-:W-:Y:S01]  /*7750*/  USEL UR6, URZ, 0x1, UP0 ;  /* 0x000000013f067887 */ /* 0x000fe20008000000 */
[-C--:B------:R-:W-:Y:S01]  /*7760*/  ISETP.GE.AND P3, PT, R3, R94.reuse, PT ;  /* 0x0000005e0300720c */ /* 0x080fe20003f66270 */
[----:B------:R-:W-:Y:S01]  /*7770*/  VIADD R3, R11, 0x40 ;  /* 0x000000400b037836 */ /* 0x000fe20000000000 */
[----:B------:R-:W-:Y:S01]  /*7780*/  USEL UR36, UR36, URZ, UP0 ;  /* 0x0000003f24247287 */ /* 0x000fe20008000000 */
[----:B-1----:R2:W0:Y:S01]  /*7790*/  SHFL.IDX PT, R8, R0, RZ, 0x181f ;  /* 0x00181fff00087589 */ /* 0x00242200000e0000 */
[----:B------:R-:W-:Y:S01]  /*77a0*/  ULOP3.LUT UR37, UR37, UR6, URZ, 0x3c, !UPT ;  /* 0x0000000625257292 */ /* 0x000fe2000f8e3c3f */
[----:B------:R-:W-:Y:S01]  /*77b0*/  IMAD.U32 R19, RZ, RZ, UR13 ;  /* 0x0000000dff137e24 */ /* 0x000fe2000f8e00ff */
[----:B------:R-:W-:Y:S01]  /*77c0*/  SYNCS.ARRIVE.TRANS64.RED.A1T0 RZ, [UR4], RZ ;  /* 0x000000ffffff79a7 */ /* 0x000fe20008100404 */
[----:B------:R2:W1:Y:S01]  /*77d0*/  SHFL.IDX PT, R9, R10, RZ, 0x181f ;  /* 0x00181fff0a097589 */ /* 0x00046200000e0000 */
[----:B------:R-:W-:Y:S01]  /*77e0*/  BSSY B0, `(.L_x_29) ;  /* 0x000000b000007945 */ /* 0x000fe20003800000 */
[----:B------:R-:W-:-:S03]  /*77f0*/  ISETP.GE.AND P0, PT, R3, R94, PT ;  /* 0x0000005e0300720c */ /* 0x000fc60003f06270 */
[----:B------:R-:W-:Y:S10]  /*7800*/  @P1 BRA `(.L_x_30) ;  /* 0x0000000000201947 */ /* 0x000ff40003800000 */
[----:B------:R-:W-:Y:S02]  /*7810*/  ULDC UR4, c[0x0][0xac8] ;  /* 0x0002b20000047ab9 */ /* 0x000fe40000000800 */
[----:B------:R-:W-:Y:S02]  /*7820*/  ISETP.GE.AND P2, PT, R17, UR4, PT ;  /* 0x0000000411007c0c */ /* 0x000fe4000bf46270 */
[----:B------:R-:W-:-:S11]  /*7830*/  ISETP.GE.AND P1, PT, R16, UR4, PT ;  /* 0x0000000410007c0c */ /* 0x000fd6000bf26270 */
[C---:B0-----:R-:W-:Y:S02]  /*7840*/  @!P2 LEA R6, P4, R17.reuse, R8, 0x1 ;  /* 0x000000081106a211 */ /* 0x041fe400078808ff */
[----:B-1----:R-:W-:Y:S02]  /*7850*/  @!P1 IMAD.WIDE R4, R16, 0x2, R8 ;  /* 0x0000000210049825 */ /* 0x002fe400078e0208 */
[----:B------:R-:W-:-:S03]  /*7860*/  @!P2 LEA.HI.X R7, R17, R9, R192, 0x1, P4 ;  /* 0x000000091107a211 */ /* 0x000fc600020f0cc0 */
[----:B-----5:R3:W-:Y:S04]  /*7870*/  @!P1 ST.E.128 desc[UR60][R4.64], R88 ;  /* 0x0000005804009985 */ /* 0x0207e8000c101d3c */
[----:B------:R3:W-:Y:S02]  /*7880*/  @!P2 ST.E.128 desc[UR60][R6.64], R44 ;  /* 0x0000002c0600a985 */ /* 0x0007e4000c101d3c */
.L_x_30:
[----:B------:R-:W-:Y:S05]  /*7890*/  BSYNC B0 ;  /* 0x0000000000007941 */ /* 0x000fea0003800000 */
.L_x_29:
[----:B-1----:R1:W4:Y:S01]  /*78a0*/  SHFL.IDX PT, R9, R10, 0x1, 0x181f ;  /* 0x00381f000a097f89 */ /* 0x00232200000e0000 */
[----:B------:R-:W-:Y:S03]  /*78b0*/  BSSY B0, `(.L_x_31) ;  /* 0x000000b000007945 */ /* 0x000fe60003800000 */
[----:B0-----:R1:W0:Y:S01]  /*78c0*/  SHFL.IDX PT, R8, R0, 0x1, 0x181f ;  /* 0x00381f0000087f89 */ /* 0x00122200000e0000 */
[----:B------:R-:W-:Y:S05]  /*78d0*/  @P3 BRA `(.L_x_32) ;  /* 0x0000000000203947 */ /* 0x000fea0003800000 */
[----:B------:R-:W-:Y:S02]  /*78e0*/  ULDC UR4, c[0x0][0xac8] ;  /* 0x0002b20000047ab9 */ /* 0x000fe40000000800 */
[----:B------:R-:W-:Y:S02]  /*78f0*/  ISETP.GE.AND P3, PT, R17, UR4, PT ;  /* 0x0000000411007c0c */ /* 0x000fe4000bf66270 */
[----:B------:R-:W-:-:S11]  /*7900*/  ISETP.GE.AND P2, PT, R16, UR4, PT ;  /* 0x0000000410007c0c */ /* 0x000fd6000bf46270 */
[C---:B0--3--:R-:W-:Y:S02]  /*7910*/  @!P3 LEA R6, P1, R17.reuse, R8, 0x1 ;  /* 0x000000081106b211 */ /* 0x049fe400078208ff */
[----:B----4-:R-:W-:Y:S02]  /*7920*/  @!P2 IMAD.WIDE R4, R16, 0x2, R8 ;  /* 0x000000021004a825 */ /* 0x010fe400078e0208 */
[----:B------:R-:W-:-:S03]  /*7930*/  @!P3 LEA.HI.X R7, R17, R9, R192, 0x1, P1 ;  /* 0x000000091107b211 */ /* 0x000fc600008f0cc0 */
[----:B-----5:R0:W-:Y:S04]  /*7940*/  @!P2 ST.E.128 desc[UR60][R4.64], R40 ;  /* 0x000000280400a985 */ /* 0x0201e8000c101d3c */
[----:B------:R0:W-:Y:S02]  /*7950*/  @!P3 ST.E.128 desc[UR60][R6.64], R48 ;  /* 0x000000300600b985 */ /* 0x0001e4000c101d3c */
.L_x_32:
[----:B------:R-:W-:Y:S05]  /*7960*/  BSYNC B0 ;  /* 0x0000000000007941 */ /* 0x000fea0003800000 */
.L_x_31:
[----:B----4-:R4:W1:Y:S01]  /*7970*/  SHFL.IDX PT, R9, R10, 0x2, 0x181f ;  /* 0x00581f000a097f89 */ /* 0x01086200000e0000 */
[----:B------:R-:W-:Y:S03]  /*7980*/  BSSY B0, `(.L_x_33) ;  /* 0x000000b000007945 */ /* 0x000fe60003800000 */
[----:B0-----:R4:W0:Y:S01]  /*7990*/  SHFL.IDX PT, R8, R0, 0x2, 0x181f ;  /* 0x00581f0000087f89 */ /* 0x00182200000e0000 */
[----:B------:R-:W-:Y:S05]  /*79a0*/  @P0 BRA `(.L_x_34) ;  /* 0x0000000000200947 */ /* 0x000fea0003800000 */
[----:B------:R-:W-:Y:S02]  /*79b0*/  ULDC UR4, c[0x0][0xac8] ;  /* 0x0002b20000047ab9 */ /* 0x000fe40000000800 */
[----:B------:R-:W-:Y:S02]  /*79c0*/  ISETP.GE.AND P2, PT, R17, UR4, PT ;  /* 0x0000000411007c0c */ /* 0x000fe4000bf46270 */
[----:B------:R-:W-:-:S11]  /*79d0*/  ISETP.GE.AND P1, PT, R16, UR4, PT ;  /* 0x0000000410007c0c */ /* 0x000fd6000bf26270 */
[C---:B0--3--:R-:W-:Y:S02]  /*79e0*/  @!P2 LEA R6, P0, R17.reuse, R8, 0x1 ;  /* 0x000000081106a211 */ /* 0x049fe400078008ff */
[----:B-1----:R-:W-:Y:S02]  /*79f0*/  @!P1 IMAD.WIDE R4, R16, 0x2, R8 ;  /* 0x0000000210049825 */ /* 0x002fe400078e0208 */
[----:B------:R-:W-:-:S03]  /*7a00*/  @!P2 LEA.HI.X R7, R17, R9, R192, 0x1, P0 ;  /* 0x000000091107a211 */ /* 0x000fc600000f0cc0 */
[----:B-----5:R0:W-:Y:S04]  /*7a10*/  @!P1 ST.E.128 desc[UR60][R4.64], R36 ;  /* 0x0000002404009985 */ /* 0x0201e8000c101d3c */
[----:B------:R0:W-:Y:S02]  /*7a20*/  @!P2 ST.E.128 desc[UR60][R6.64], R32 ;  /* 0x000000200600a985 */ /* 0x0001e4000c101d3c */
.L_x_34:
[----:B------:R-:W-:Y:S05]  /*7a30*/  BSYNC B0 ;  /* 0x0000000000007941 */ /* 0x000fea0003800000 */
.L_x_33:
[----:B------:R-:W-:Y:S01]  /*7a40*/  VIADD R3, R11, 0x60 ;  /* 0x000000600b037836 */ /* 0x000fe20000000000 */
[----:B-1----:R1:W1:Y:S01]  /*7a50*/  SHFL.IDX PT, R9, R10, 0x3, 0x181f ;  /* 0x00781f000a097f89 */ /* 0x00226200000e0000 */
[----:B------:R-:W-:Y:S01]  /*7a60*/  BSSY B0, `(.L_x_35) ;  /* 0x000000d000007945 */ /* 0x000fe20003800000 */
[----:B------:R-:W-:Y:S02]  /*7a70*/  VIADD R22, R22, 0x1 ;  /* 0x0000000116167836 */ /* 0x000fe40000000000 */
[----:B------:R-:W-:Y:S01]  /*7a80*/  ISETP.GE.AND P0, PT, R3, R94, PT ;  /* 0x0000005e0300720c */ /* 0x000fe20003f06270 */
[----:B0-----:R0:W0:-:S12]  /*7a90*/  SHFL.IDX PT, R8, R0, 0x3, 0x181f ;  /* 0x00781f0000087f89 */ /* 0x00101800000e0000 */
        /* <DEDUP_REMOVED lines=9> */
.L_x_36:
[----:B------:R-:W-:Y:S05]  /*7b30*/  BSYNC B0 ;  /* 0x0000000000007941 */ /* 0x000fea0003800000 */
.L_x_35:
[----:B0-2-4-:R-:W0:Y:S01]  /*7b40*/  LDC R0, c[0x0][0xc34] ;  /* 0x00030d00ff007b82 */ /* 0x015e220000000800 */
[----:B------:R-:W-:-:S13]  /*7b50*/  R2UR UR4, R19 ;  /* 0x00000000130472ca */ /* 0x000fda00000e0000 */
[----:B0-----:R-:W-:-:S13]  /*7b60*/  ISETP.LE.AND P0, PT, R0, UR4, PT ;  /* 0x0000000400007c0c */ /* 0x001fda000bf03270 */
[----:B------:R-:W-:Y:S05]  /*7b70*/  @!P0 BRA `(.L_x_37) ;  /* 0xffffff90007c8947 */ /* 0x000fea000383ffff */
[----:B------:R-:W-:Y:S05]  /*7b80*/  EXIT ;  /* 0x000000000000794d */ /* 0x000fea0003800000 */
.L_x_7:
[----:B------:R-:W-:-:S08]  /*7b90*/  NOP ;  /* 0x0000000000007918 */ /* 0x000fd00000000000 */
[----:B0-----:R-:W0:-:S00]  /*7ba0*/  USETMAXREG.DEALLOC.CTAPOOL 0x18 ;  /* 0x00000018000079c8 */ /* 0x001e0000080e0500 */
[----:B------:R-:W1:Y:S01]  /*7bb0*/  S2UR UR5, SR_CTAID.X ;  /* 0x00000000000579c3 */ /* 0x000e620000002500 */
[----:B0-----:R-:W-:Y:S02]  /*7bc0*/  IMAD.MOV.U32 R2, RZ, RZ, 0x1 ;  /* 0x00000001ff027424 */ /* 0x001fe400078e00ff */
[----:B------:R-:W-:-:S05]  /*7bd0*/  IMAD.MOV.U32 R18, RZ, RZ, RZ ;  /* 0x000000ffff127224 */ /* 0x000fca00078e00ff */
[----:B------:R-:W1:Y:S02]  /*7be0*/  LDC R3, c[0x0][0xc34] ;  /* 0x00030d00ff037b82 */ /* 0x000e640000000800 */
[----:B-1----:R-:W-:Y:S01]  /*7bf0*/  ISETP.LE.AND P0, PT, R3, UR5, PT ;  /* 0x0000000503007c0c */ /* 0x002fe2000bf03270 */
[----:B------:R-:W-:-:S05]  /*7c00*/  IMAD.MOV.U32 R3, RZ, RZ, 0x1 ;  /* 0x00000001ff037424 */ /* 0x000fca00078e00ff */
[----:B------:R0:W-:Y:S07]  /*7c10*/  STL [R1+0x4], R3 ;  /* 0x0000040301007387 */ /* 0x0001ee0000100800 */
[----:B------:R-:W-:Y:S05]  /*7c20*/  @P0 BRA `(.L_x_38) ;  /* 0x0000003c00b80947 */ /* 0x000fea0003800000 */
[----:B------:R-:W1:Y:S01]  /*7c30*/  S2UR UR4, SR_CgaCtaId ;  /* 0x00000000000479c3 */ /* 0x000e620000008800 */
[C---:B------:R-:W-:Y:S01]  /*7c40*/  IMAD.SHL.U32 R2, R0.reuse, 0x8, RZ ;  /* 0x0000000800027824 */ /* 0x040fe200078e00ff */
[----:B------:R-:W-:Y:S01]  /*7c50*/  LOP3.LUT R5, R0, 0x7f, RZ, 0xc0, !PT ;  /* 0x0000007f00057812 */ /* 0x000fe200078ec0ff */
[----:B------:R-:W-:Y:S01]  /*7c60*/  UMOV UR36, 0x400 ;  /* 0x0000040000247882 */ /* 0x000fe20000000000 */
[----:B------:R-:W-:Y:S01]  /*7c70*/  IMAD.MOV.U32 R18, RZ, RZ, RZ ;  /* 0x000000ffff127224 */ /* 0x000fe200078e00ff */
[----:B------:R-:W-:Y:S01]  /*7c80*/  ULDC.64 UR38, c[0x0][0x198] ;  /* 0x0000660000267ab9 */ /* 0x000fe20000000a00 */
[C---:B0-----:R-:W-:Y:S01]  /*7c90*/  LOP3.LUT R3, R2.reuse, 0x1f8, RZ, 0xc0, !PT ;  /* 0x000001f802037812 */ /* 0x041fe200078ec0ff */
[----:B------:R-:W-:Y:S01]  /*7ca0*/  ULDC UR37, c[0x0][0xc] ;  /* 0x0000030000257ab9 */ /* 0x000fe20000000800 */
[----:B------:R-:W-:Y:S02]  /*7cb0*/  LOP3.LUT R2, R2, 0x38, RZ, 0xc0, !PT ;  /* 0x0000003802027812 */ /* 0x000fe400078ec0ff */
[----:B------:R-:W-:Y:S01]  /*7cc0*/  LOP3.LUT R4, R3, 0x38, R0, 0x78, !PT ;  /* 0x0000003803047812 */ /* 0x000fe200078e7800 */
[----:B------:R-:W-:Y:S01]  /*7cd0*/  IMAD.SHL.U32 R3, R5, 0x8, RZ ;  /* 0x0000000805037824 */ /* 0x000fe200078e00ff */
[----:B------:R-:W-:-:S04]  /*7ce0*/  SHF.R.U32.HI R5, RZ, 0x3, R5 ;  /* 0x00000003ff057819 */ /* 0x000fc80000011605 */
[----:B------:R-:W-:Y:S01]  /*7cf0*/  LOP3.LUT R4, R4, 0x200, R3, 0xf8, !PT ;  /* 0x0000020004047812 */ /* 0x000fe200078ef803 */
[----:B------:R-:W-:-:S05]  /*7d00*/  IMAD.SHL.U32 R3, R0, 0x10, RZ ;  /* 0x0000001000037824 */ /* 0x000fca00078e00ff */
[----:B------:R-:W-:Y:S01]  /*7d10*/  LOP3.LUT R0, R5, 0x70, R3, 0xf8, !PT ;  /* 0x0000007005007812 */ /* 0x000fe200078ef803 */
[----:B------:R-:W-:Y:S01]  /*7d20*/  IMAD.U32 R3, RZ, RZ, UR5 ;  /* 0x00000005ff037e24 */ /* 0x000fe2000f8e00ff */
[----:B-1----:R-:W-:Y:S01]  /*7d30*/  ULEA UR36, UR4, UR36, 0x18 ;  /* 0x0000002404247291 */ /* 0x002fe2000f8ec03f */
[----:B------:R-:W-:-:S05]  /*7d40*/  IMAD.MOV.U32 R0, RZ, RZ, 0x1 ;  /* 0x00000001ff007424 */ /* 0x000fca00078e00ff */
[----:B------:R-:W-:-:S05]  /*7d50*/  LEA R4, R4, UR36, 0x1 ;  /* 0x0000002404047c11 */ /* 0x000fca000f8e08ff */
[----:B------:R-:W-:Y:S04]  /*7d60*/  STL [R1+0x10], R4 ;  /* 0x0000100401007387 */ /* 0x000fe80000100800 */
[----:B------:R0:W-:Y:S04]  /*7d70*/  STL [R1+0x24], R3 ;  /* 0x0000240301007387 */ /* 0x0001e80000100800 */
[----:B------:R1:W-:Y:S04]  /*7d80*/  STL [R1+0x4], R0 ;  /* 0x0000040001007387 */ /* 0x0003e80000100800 */
[----:B------:R2:W-:Y:S01]  /*7d90*/  STL [R1+0x2c], RZ ;  /* 0x00002cff01007387 */ /* 0x0005e20000100800 */
[----:B0-----:R-:W-:-:S02]  /*7da0*/  LOP3.LUT R3, R2, 0x40, RZ, 0xfc, !PT ;  /* 0x0000004002037812 */ /* 0x001fc400078efcff */
[----:B-1----:R-:W-:-:S07]  /*7db0*/  LOP3.LUT R0, R2, 0x80, RZ, 0xfc, !PT ;  /* 0x0000008002007812 */ /* 0x002fce00078efcff */
.L_x_114:
[----:B------:R-:W3:Y:S01]  /*7dc0*/  LDL R2, [R1+0x24] ;  /* 0x0000240001027983 */ /* 0x000ee20000100800 */
[----:B0-----:R-:W0:Y:S01]  /*7dd0*/  LDC R0, c[0x0][0xc38] ;  /* 0x00030e00ff007b82 */ /* 0x001e220000000800 */
[----:B------:R-:W-:Y:S05]  /*7de0*/  YIELD ;  /* 0x0000000000007946 */ /* 0x000fea0003800000 */
[----:B------:R-:W-:Y:S02]  /*7df0*/  ULDC.64 UR4, c[0x0][0x418] ;  /* 0x0001060000047ab9 */ /* 0x000fe40000000a00 */
[----:B------:R-:W1:Y:S01]  /*7e00*/  LDC R16, c[0x0][0xc44] ;  /* 0x00031100ff107b82 */ /* 0x000e620000000800 */
[----:B------:R-:W-:-:S03]  /*7e10*/  UISETP.NE.U32.AND UP0, UPT, UR4, URZ, UPT ;  /* 0x0000003f0400728c */ /* 0x000fc6000bf05070 */
[----:B------:R-:W-:Y:S01]  /*7e20*/  ULDC UR4, c[0x0][0x424] ;  /* 0x0001090000047ab9 */ /* 0x000fe20000000800 */
[----:B------:R-:W-:Y:S02]  /*7e30*/  UISETP.NE.AND.EX UP0, UPT, UR5, URZ, UPT, UP0 ;  /* 0x0000003f0500728c */ /* 0x000fe4000bf05300 */
[----:B------:R-:W-:Y:S02]  /*7e40*/  UIADD3 UR5, UR36, 0x1c400, URZ ;  /* 0x0001c40024057890 */ /* 0x000fe4000fffe03f */
[----:B------:R-:W-:Y:S02]  /*7e50*/  USEL UR4, UR4, 0x1, UP0 ;  /* 0x0000000104047887 */ /* 0x000fe40008000000 */
[----:B------:R-:W-:Y:S01]  /*7e60*/  ULOP3.LUT UP0, URZ, UR5, 0x3ff, URZ, 0xc0, !UPT ;  /* 0x000003ff053f7892 */ /* 0x000fe2000f80c03f */
[----:B0-----:R-:W-:-:S13]  /*7e70*/  ISETP.NE.AND P0, PT, R0, 0x1, PT ;  /* 0x000000010000780c */ /* 0x001fda0003f05270 */
[----:B------:R-:W3:Y:S08]  /*7e80*/  @P0 LDC R0, c[0x0][0xc3c] ;  /* 0x00030f00ff000b82 */ /* 0x000ef00000000800 */
[----:B------:R-:W0:Y:S01]  /*7e90*/  @P0 LDC R3, c[0x0][0xc40] ;  /* 0x00031000ff030b82 */ /* 0x000e220000000800 */
[----:B---3--:R-:W-:-:S04]  /*7ea0*/  @P0 IMAD.HI.U32 R0, R2, R0, RZ ;  /* 0x0000000002000227 */ /* 0x008fc800078e00ff */
[----:B------:R-:W-:Y:S01]  /*7eb0*/  IMAD.MOV.U32 R4, RZ, RZ, R2 ;  /* 0x000000ffff047224 */ /* 0x000fe200078e0002 */
[----:B0-----:R-:W-:Y:S02]  /*7ec0*/  @P0 SHF.R.U32.HI R4, RZ, R3, R0 ;  /* 0x00000003ff040219 */ /* 0x001fe40000011600 */
[----:B-1----:R-:W-:Y:S01]  /*7ed0*/  ISETP.NE.AND P0, PT, R16, 0x1, PT ;  /* 0x000000011000780c */ /* 0x002fe20003f05270 */
[----:B------:R-:W0:Y:S02]  /*7ee0*/  LDC R0, c[0x0][0x2f0] ;  /* 0x0000bc00ff007b82 */ /* 0x000e240000000800 */
[----:B------:R-:W-:Y:S01]  /*7ef0*/  IMAD.MOV.U32 R5, RZ, RZ, R4 ;  /* 0x000000ffff057224 */ /* 0x000fe200078e0004 */
[----:B------:R-:W-:Y:S09]  /*7f00*/  STL [R1+0x1c], R4 ;  /* 0x00001c0401007387 */ /* 0x000ff20000100800 */
[----:B------:R-:W1:Y:S02]  /*7f10*/  @P0 LDC.64 R2, c[0x0][0xc48] ;  /* 0x00031200ff020b82 */ /* 0x000e640000000a00 */
[----:B-1----:R-:W-:-:S05]  /*7f20*/  @P0 IMAD.HI.U32 R2, R4, R2, RZ ;  /* 0x0000000204020227 */ /* 0x002fca00078e00ff */
[----:B------:R-:W-:Y:S01]  /*7f30*/  @P0 SHF.R.U32.HI R5, RZ, R3, R2 ;  /* 0x00000003ff050219 */ /* 0x000fe20000011602 */
[----:B0-----:R-:W-:Y:S01]  /*7f40*/  IMAD R2, R0, UR4, RZ ;  /* 0x0000000400027c24 */ /* 0x001fe2000f8e02ff */
[----:B------:R-:W-:-:S03]  /*7f50*/  PLOP3.LUT P0, PT, PT, PT, UP0, 0x80, 0x0 ;  /* 0x000000000000781c */ /* 0x000fc60003f0f008 */
[----:B------:R-:W-:Y:S01]  /*7f60*/  VIADD R0, R2, 0x7f ;  /* 0x0000007f02007836 */ /* 0x000fe20000000000 */
[----:B------:R-:W-:Y:S01]  /*7f70*/  STL [R1+0x14], R5 ;  /* 0x0000140501007387 */ /* 0x000fe20000100800 */
[----:B------:R-:W-:-:S03]  /*7f80*/  IMAD.MOV R3, RZ, RZ, -R5 ;  /* 0x000000ffff037224 */ /* 0x000fc600078e0a05 */
[----:B------:R0:W-:Y:S01]  /*7f90*/  STL [R1+0x28], R2 ;  /* 0x0000280201007387 */ /* 0x0001e20000100800 */
[----:B------:R-:W-:Y:S01]  /*7fa0*/  IMAD R16, R16, R3, R4 ;  /* 0x0000000310107224 */ /* 0x000fe200078e0204 */
[----:B0-----:R-:W-:-:S04]  /*7fb0*/  SHF.R.S32.HI R2, RZ, 0x1f, R0 ;  /* 0x0000001fff027819 */ /* 0x001fc80000011400 */
[----:B------:R-:W-:-:S04]  /*7fc0*/  LEA.HI R2, R2, R0, RZ, 0x7 ;  /* 0x0000000002027211 */ /* 0x000fc800078f38ff */
[----:B------:R-:W-:-:S05]  /*7fd0*/  SHF.R.S32.HI R0, RZ, 0x7, R2 ;  /* 0x00000007ff007819 */ /* 0x000fca0000011402 */
[----:B------:R0:W-:Y:S01]  /*7fe0*/  STL [R1+0x20], R0 ;  /* 0x0000200001007387 */ /* 0x0001e20000100800 */
[----:B--2---:R-:W-:Y:S05]  /*7ff0*/  @!P0 BRA `(.L_x_39) ;  /* 0x0000000000408947 */ /* 0x004fea0003800000 */
[----:B------:R-:W-:Y:S01]  /*8000*/  MOV R2, 0x0 ;  /* 0x0000000000027802 */ /* 0x000fe20000000f00 */
[----:B------:R-:W-:Y:S01]  /*8010*/  ULDC.64 UR6, c[0x4][0xb8] ;  /* 0x01002e0000067ab9 */ /* 0x000fe20000000a00 */
[----:B------:R-:W-:Y:S01]  /*8020*/  ULDC.64 UR8, c[0x4][0xc0] ;  /* 0x0100300000087ab9 */ /* 0x000fe20000000a00 */
[----:B------:R-:W-:Y:S01]  /*8030*/  ULDC.64 UR4, c[0x4][0x8] ;  /* 0x0100020000047ab9 */ /* 0x000fe20000000a00 */
[----:B------:R-:W-:Y:S02]  /*8040*/  IMAD.U32 R4, RZ, RZ, UR6 ;  /* 0x00000006ff047e24 */ /* 0x000fe4000f8e00ff */
[----:B------:R-:W1:Y:S01]  /*8050*/  LDC.64 R2, c[0x4][R2] ;  /* 0x0100000002027b82 */ /* 0x000e620000000a00 */
[----:B------:R-:W-:Y:S02]  /*8060*/  IMAD.U32 R5, RZ, RZ, UR7 ;  /* 0x00000007ff057e24 */ /* 0x000fe4000f8e00ff */
[----:B------:R-:W-:Y:S02]  /*8070*/  IMAD.U32 R6, RZ, RZ, UR8 ;  /* 0x00000008ff067e24 */ /* 0x000fe4000f8e00ff */
[----:B------:R-:W-:-:S02]  /*8080*/  IMAD.U32 R7, RZ, RZ, UR9 ;  /* 0x00000009ff077e24 */ /* 0x000fc4000f8e00ff */
[----:B------:R-:W-:Y:S02]  /*8090*/  IMAD.U32 R10, RZ, RZ, UR4 ;  /* 0x00000004ff0a7e24 */ /* 0x000fe4000f8e00ff */
[----:B------:R-:W-:Y:S02]  /*80a0*/  IMAD.U32 R11, RZ, RZ, UR5 ;  /* 0x00000005ff0b7e24 */ /* 0x000fe4000f8e00ff */
[----:B------:R-:W-:Y:S02]  /*80b0*/  IMAD.MOV.U32 R8, RZ, RZ, 0x70 ;  /* 0x00000070ff087424 */ /* 0x000fe400078e00ff */
[----:B------:R-:W-:Y:S02]  /*80c0*/  IMAD.MOV.U32 R12, RZ, RZ, 0x1 ;  /* 0x00000001ff0c7424 */ /* 0x000fe400078e00ff */
[----:B------:R-:W-:-:S07]  /*80d0*/  IMAD.MOV.U32 R13, RZ, RZ, RZ ;  /* 0x000000ffff0d7224 */ /* 0x000fce00078e00ff */
[----:B------:R-:W-:-:S07]  /*80e0*/  LEPC R20, `(.L_x_39) ;  /* 0x000000001014794e */ /* 0x000fce0000000000 */
[----:B012---:R-:W-:Y:S05]  /*80f0*/  CALL.ABS.NOINC R2 ;  /* 0x0000000002007343 */ /* 0x007fea0003c00000 */
.L_x_39:
[----:B------:R-:W-:-:S04]  /*8100*/  UIADD3 UR4, UR36, 0x400, URZ ;  /* 0x0000040024047890 */ /* 0x000fc8000fffe03f */
[----:B------:R-:W-:-:S06]  /*8110*/  ULOP3.LUT UP0, URZ, UR4, 0x3ff, URZ, 0xc0, !UPT ;  /* 0x000003ff043f7892 */ /* 0x000fcc000f80c03f */
[----:B------:R-:W-:-:S13]  /*8120*/  PLOP3.LUT P0, PT, PT, PT, UP0, 0x80, 0x0 ;  /* 0x000000000000781c */ /* 0x000fda0003f0f008 */
[----:B------:R-:W-:Y:S05]  /*8130*/  @!P0 BRA `(.L_x_40) ;  /* 0x00000000007c8947 */ /* 0x000fea0003800000 */
[----:B------:R-:W-:Y:S01]  /*8140*/  MOV R17, 0x0 ;  /* 0x0000000000117802 */ /* 0x000fe20000000f00 */
[----:B------:R-:W-:Y:S01]  /*8150*/  ULDC.64 UR6, c[0x4][0xb8] ;  /* 0x01002e0000067ab9 */ /* 0x000fe20000000a00 */
[----:B------:R-:W-:Y:S01]  /*8160*/  ULDC.64 UR8, c[0x4][0xc0] ;  /* 0x0100300000087ab9 */ /* 0x000fe20000000a00 */
[----:B------:R-:W-:Y:S01]  /*8170*/  ULDC.64 UR4, c[0x4][0x10] ;  /* 0x0100040000047ab9 */ /* 0x000fe20000000a00 */
[----:B------:R1:W3:Y:S01]  /*8180*/  LDC.64 R2, c[0x4][R17] ;  /* 0x0100000011027b82 */ /* 0x0002e20000000a00 */
[----:B------:R-:W-:Y:S02]  /*8190*/  IMAD.U32 R4, RZ, RZ, UR6 ;  /* 0x00000006ff047e24 */ /* 0x000fe4000f8e00ff */
[----:B------:R-:W-:Y:S02]  /*81a0*/  IMAD.U32 R5, RZ, RZ, UR7 ;  /* 0x00000007ff057e24 */ /* 0x000fe4000f8e00ff */
[----:B------:R-:W-:Y:S02]  /*81b0*/  IMAD.U32 R6, RZ, RZ, UR8 ;  /* 0x00000008ff067e24 */ /* 0x000fe4000f8e00ff */
[----:B------:R-:W-:-:S02]  /*81c0*/  IMAD.U32 R7, RZ, RZ, UR9 ;  /* 0x00000009ff077e24 */ /* 0x000fc4000f8e00ff */
[----:B------:R-:W-:Y:S02]  /*81d0*/  IMAD.U32 R10, RZ, RZ, UR4 ;  /* 0x00000004ff0a7e24 */ /* 0x000fe4000f8e00ff */
[----:B------:R-:W-:Y:S02]  /*81e0*/  IMAD.U32 R11, RZ, RZ, UR5 ;  /* 0x00000005ff0b7e24 */ /* 0x000fe4000f8e00ff */
[----:B------:R-:W-:Y:S02]  /*81f0*/  IMAD.MOV.U32 R8, RZ, RZ, 0x70 ;  /* 0x00000070ff087424 */ /* 0x000fe400078e00ff */
[----:B------:R-:W-:Y:S02]  /*8200*/  IMAD.MOV.U32 R12, RZ, RZ, 0x1 ;  /* 0x00000001ff0c7424 */ /* 0x000fe400078e00ff */
[----:B-1----:R-:W-:-:S07]  /*8210*/  IMAD.MOV.U32 R13, RZ, RZ, RZ ;  /* 0x000000ffff0d7224 */ /* 0x002fce00078e00ff */
[----:B------:R-:W-:-:S07]  /*8220*/  LEPC R20, `(.L_x_41) ;  /* 0x000000001014794e */ /* 0x000fce0000000000 */
[----:B0-23--:R-:W-:Y:S05]  /*8230*/  CALL.ABS.NOINC R2 ;  /* 0x0000000002007343 */ /* 0x00dfea0003c00000 */
.L_x_41:
[----:B------:R0:W1:Y:S01]  /*8240*/  LDC.64 R2, c[0x4][R17] ;  /* 0x0100000011027b82 */ /* 0x0000620000000a00 */
[----:B------:R-:W-:Y:S01]  /*8250*/  ULDC.64 UR6, c[0x4][0xb8] ;  /* 0x01002e0000067ab9 */ /* 0x000fe20000000a00 */
[----:B------:R-:W-:Y:S01]  /*8260*/  ULDC.64 UR8, c[0x4][0xc0] ;  /* 0x0100300000087ab9 */ /* 0x000fe20000000a00 */
[----:B------:R-:W-:Y:S01]  /*8270*/  ULDC.64 UR4, c[0x4][0x18] ;  /* 0x0100060000047ab9 */ /* 0x000fe20000000a00 */
        /* <DEDUP_REMOVED lines=8> */
[----:B0-----:R-:W-:-:S07]  /*8300*/  IMAD.MOV.U32 R13, RZ, RZ, RZ ;  /* 0x000000ffff0d7224 */ /* 0x001fce00078e00ff */
[----:B------:R-:W-:-:S07]  /*8310*/  LEPC R20, `(.L_x_40) ;  /* 0x000000001014794e */ /* 0x000fce0000000000 */
[----:B-1----:R-:W-:Y:S05]  /*8320*/  CALL.ABS.NOINC R2 ;  /* 0x0000000002007343 */ /* 0x002fea0003c00000 */
.L_x_40:
[----:B------:R-:W3:Y:S01]  /*8330*/  LDL R2, [R1+0x20] ;  /* 0x0000200001027983 */ /* 0x000ee20000100800 */
[----:B------:R-:W-:-:S03]  /*8340*/  ULDC.64 UR4, c[0x0][0x9f8] ;  /* 0x00027e0000047ab9 */ /* 0x000fc60000000a00 */
[----:B0-----:R-:W4:Y:S01]  /*8350*/  LDL R0, [R1+0x14] ;  /* 0x0000140001007983 */ /* 0x001f220000100800 */
[----:B------:R-:W-:-:S04]  /*8360*/  ISETP.NE.U32.AND P0, PT, RZ, UR4, PT ;  /* 0x00000004ff007c0c */ /* 0x000fc8000bf05070 */
[----:B------:R-:W-:Y:S01]  /*8370*/  ISETP.NE.AND.EX P0, PT, RZ, UR5, PT, P0 ;  /* 0x00000005ff007c0c */ /* 0x000fe2000bf05300 */
[----:B---3--:R-:W-:-:S12]  /*8380*/  IMAD.MOV.U32 R17, RZ, RZ, R2 ;  /* 0x000000ffff117224 */ /* 0x008fd800078e0002 */
[----:B------:R-:W0:Y:S01]  /*8390*/  @P0 LDC.64 R2, c[0x0][0x9f8] ;  /* 0x00027e00ff020b82 */ /* 0x000e220000000a00 */
[----:B----4-:R-:W-:Y:S02]  /*83a0*/  IMAD.MOV.U32 R7, RZ, RZ, R0 ;  /* 0x000000ffff077224 */ /* 0x010fe400078e0000 */
[----:B0-----:R-:W-:-:S05]  /*83b0*/  @P0 IMAD.WIDE R2, R0, 0x4, R2 ;  /* 0x0000000400020825 */ /* 0x001fca00078e0202 */
[----:B------:R0:W3:Y:S01]  /*83c0*/  @P0 LDG.E R7, desc[UR60][R2.64] ;  /* 0x0000003c02070981 */ /* 0x0000e2000c1e1900 */
[----:B------:R-:W-:Y:S01]  /*83d0*/  VIADD R9, R17, 0xffffffff ;  /* 0xffffffff11097836 */ /* 0x000fe20000000000 */
[----:B------:R-:W-:Y:S01]  /*83e0*/  UMOV UR4, 0xffffffff ;  /* 0xffffffff00047882 */ /* 0x000fe20000000000 */
[----:B------:R-:W-:Y:S01]  /*83f0*/  LOP3.LUT R19, R19, 0xfffffffe, RZ, 0xc0, !PT ;  /* 0xfffffffe13137812 */ /* 0x000fe200078ec0ff */
[----:B0-----:R-:W0:Y:S02]  /*8400*/  LDC.64 R2, c[0x0][0x418] ;  /* 0x00010600ff027b82 */ /* 0x001e240000000a00 */
[----:B0-----:R-:W-:-:S04]  /*8410*/  ISETP.NE.U32.AND P0, PT, R2, RZ, PT ;  /* 0x000000ff0200720c */ /* 0x001fc80003f05070 */
[----:B------:R-:W-:-:S13]  /*8420*/  ISETP.NE.AND.EX P1, PT, R3, RZ, PT, P0 ;  /* 0x000000ff0300720c */ /* 0x000fda0003f25300 */
[----:B------:R-:W-:Y:S02]  /*8430*/  @P1 LOP3.LUT R19, R19, 0x1, RZ, 0xfc, !PT ;  /* 0x0000000113131812 */ /* 0x000fe400078efcff */
[----:B---3--:R-:W-:Y:S01]  /*8440*/  SHF.R.S32.HI R8, RZ, 0x1f, R7 ;  /* 0x0000001fff087819 */ /* 0x008fe20000011407 */
[----:B------:R0:W-:Y:S01]  /*8450*/  STL [R1], R7 ;  /* 0x0000000701007387 */ /* 0x0001e20000100800 */
[----:B------:R-:W-:-:S03]  /*8460*/  SEL R17, R7, RZ, !P1 ;  /* 0x000000ff07117207 */ /* 0x000fc60004800000 */
[----:B------:R0:W-:Y:S04]  /*8470*/  STL [R1+0x18], R9 ;  /* 0x0000180901007387 */ /* 0x0001e80000100800 */
[----:B------:R0:W-:Y:S01]  /*8480*/  STL [R1+0xc], R8 ;  /* 0x00000c0801007387 */ /* 0x0001e20000100800 */
[----:B------:R-:W-:Y:S05]  /*8490*/  BRA.DIV UR4, `(.L_x_42) ;  /* 0x0000003a04e87947 */ /* 0x000fea000b800000 */
[----:B------:R-:W1:Y:S02]  /*84a0*/  S2R R0, SR_TID.X ;  /* 0x0000000000007919 */ /* 0x000e640000002100 */
[----:B-1----:R-:W-:-:S04]  /*84b0*/  SHF.R.U32.HI R0, RZ, 0x5, R0 ;  /* 0x00000005ff007819 */ /* 0x002fc80000011600 */
[----:B------:R-:W-:-:S05]  /*84c0*/  LOP3.LUT R0, R0, 0x3, RZ, 0xc0, !PT ;  /* 0x0000000300007812 */ /* 0x000fca00078ec0ff */
[----:B------:R1:W3:Y:S02]  /*84d0*/  SHFL.IDX PT, R14, R0, RZ, 0x1f ;  /* 0x00001fff000e7589 */ /* 0x0002e400000e0000 */
.L_x_130:
[----:B---3--:R-:W-:Y:S02]  /*84e0*/  ISETP.NE.AND P0, PT, R14, RZ, PT ;  /* 0x000000ff0e00720c */ /* 0x008fe40003f05270 */
[----:B------:R-:W-:Y:S02]  /*84f0*/  PLOP3.LUT P2, PT, PT, PT, PT, 0x8, 0x0 ;  /* 0x000000000000781c */ /* 0x000fe40003f4e170 */
[----:B------:R-:W-:-:S11]  /*8500*/  LOP3.LUT R19, R19, 0xfffffffd, RZ, 0xc0, !PT ;  /* 0xfffffffd13137812 */ /* 0x000fd600078ec0ff */
[----:B------:R-:W-:Y:S01]  /*8510*/  @P2 LOP3.LUT R19, R19, 0x2, RZ, 0xfc, !PT ;  /* 0x0000000213132812 */ /* 0x000fe200078efcff */
[----:B------:R-:W-:Y:S06]  /*8520*/  @P0 BRA `(.L_x_43) ;  /* 0x0000000400240947 */ /* 0x000fec0003800000 */
[----:B------:R-:W-:-:S03]  /*8530*/  UMOV UR4, 0xffffffff ;  /* 0xffffffff00047882 */ /* 0x000fc60000000000 */
[----:B------:R-:W-:Y:S05]  /*8540*/  BRA.DIV UR4, `(.L_x_44) ;  /* 0x0000003a04f07947 */ /* 0x000fea000b800000 */
[----:B------:R-:W-:-:S13]  /*8550*/  ELECT P6, URZ, PT ;  /* 0x00000000003f782f */ /* 0x000fda00038c0000 */
.L_x_133:
[----:B------:R-:W-:Y:S05]  /*8560*/  @!P6 BRA `(.L_x_43) ;  /* 0x000000040014e947 */ /* 0x000fea0003800000 */
[----:B------:R3:W-:Y:S01]  /*8570*/  STL [R1+0x8], R9 ;  /* 0x0000080901007387 */ /* 0x0007e20000100800 */
[----:B------:R-:W-:Y:S01]  /*8580*/  IMAD.MOV.U32 R17, RZ, RZ, R7 ;  /* 0x000000ffff117224 */ /* 0x000fe200078e0007 */
[----:B------:R-:W-:Y:S06]  /*8590*/  @!P1 BRA `(.L_x_45) ;  /* 0x00000000004c9947 */ /* 0x000fec0003800000 */
[----:B------:R-:W4:Y:S01]  /*85a0*/  LDC R6, c[0x0][0x43c] ;  /* 0x00010f00ff067b82 */ /* 0x000f220000000800 */
[----:B-1----:R-:W-:Y:S01]  /*85b0*/  IMAD.MOV.U32 R0, RZ, RZ, R9 ;  /* 0x000000ffff007224 */ /* 0x002fe200078e0009 */
[----:B------:R-:W-:Y:S01]  /*85c0*/  ULDC.64 UR4, c[0x0][0x428] ;  /* 0x00010a0000047ab9 */ /* 0x000fe20000000a00 */
[----:B----4-:R-:W-:-:S13]  /*85d0*/  ISETP.NE.AND P0, PT, R6, 0x1, PT ;  /* 0x000000010600780c */ /* 0x010fda0003f05270 */
[----:B------:R-:W1:Y:S02]  /*85e0*/  @P0 LDC.64 R4, c[0x0][0x440] ;  /* 0x00011000ff040b82 */ /* 0x000e640000000a00 */
[----:B-1----:R-:W-:-:S05]  /*85f0*/  @P0 IMAD.HI.U32 R4, R9, R4, RZ ;  /* 0x0000000409040227 */ /* 0x002fca00078e00ff */
[----:B------:R-:W-:-:S04]  /*8600*/  @P0 SHF.R.U32.HI R0, RZ, R5, R4 ;  /* 0x00000005ff000219 */ /* 0x000fc80000011604 */
[--C-:B------:R-:W-:Y:S01]  /*8610*/  SHF.R.S32.HI R5, RZ, 0x1f, R0.reuse ;  /* 0x0000001fff057819 */ /* 0x100fe20000011400 */
[----:B------:R-:W-:-:S04]  /*8620*/  IMAD.MOV R4, RZ, RZ, -R0 ;  /* 0x000000ffff047224 */ /* 0x000fc800078e0a00 */
[----:B------:R-:W-:Y:S02]  /*8630*/  IMAD R6, R6, R4, R9 ;  /* 0x0000000406067224 */ /* 0x000fe400078e0209 */
[----:B------:R-:W-:-:S03]  /*8640*/  IMAD.MOV.U32 R4, RZ, RZ, R0 ;  /* 0x000000ffff047224 */ /* 0x000fc600078e0000 */
[----:B------:R1:W-:Y:S01]  /*8650*/  STL [R1+0x8], R6 ;  /* 0x0000080601007387 */ /* 0x0003e20000100800 */
[----:B------:R-:W-:-:S03]  /*8660*/  IMAD.WIDE.U32 R4, R7, UR4, R4 ;  /* 0x0000000407047c25 */ /* 0x000fc6000f8e0004 */
[----:B------:R-:W-:Y:S01]  /*8670*/  LEA R2, P0, R4, R2, 0x2 ;  /* 0x0000000204027211 */ /* 0x000fe200078010ff */
[----:B-1----:R-:W-:-:S04]  /*8680*/  IMAD R6, R8, UR4, RZ ;  /* 0x0000000408067c24 */ /* 0x002fc8000f8e02ff */
[----:B------:R-:W-:-:S04]  /*8690*/  IMAD R0, R7, UR5, R6 ;  /* 0x0000000507007c24 */ /* 0x000fc8000f8e0206 */
[----:B------:R-:W-:-:S05]  /*86a0*/  IMAD.IADD R0, R5, 0x1, R0 ;  /* 0x0000000105007824 */ /* 0x000fca00078e0200 */
[----:B------:R-:W-:-:S05]  /*86b0*/  LEA.HI.X R3, R4, R3, R0, 0x2, P0 ;  /* 0x0000000304037211 */ /* 0x000fca00000f1400 */
[----:B------:R4:W5:Y:S02]  /*86c0*/  LDG.E R17, desc[UR60][R2.64] ;  /* 0x0000003c02117981 */ /* 0x000964000c1e1900 */
.L_x_45:
[----:B----4-:R-:W4:Y:S01]  /*86d0*/  LDL R2, [R1+0x4] ;  /* 0x0000040001027983 */ /* 0x010f220000100800 */
[----:B-1----:R-:W-:Y:S02]  /*86e0*/  LEA R0, R18, UR36, 0x3 ;  /* 0x0000002412007c11 */ /* 0x002fe4000f8e18ff */
[----:B----4-:R-:W-:-:S04]  /*86f0*/  SHF.L.U32 R2, R2, 0x1f, RZ ;  /* 0x0000001f02027819 */ /* 0x010fc800000006ff */
[----:B------:R-:W1:Y:S02]  /*8700*/  SYNCS.PHASECHK.TRANS64.TRYWAIT P0, [R0+URZ+0x34840], R2 ;  /* 0x03484002000075a7 */ /* 0x000e64000800017f */
[----:B-1----:R-:W-:Y:S05]  /*8710*/  @!P0 BRA `(.L_x_46) ;  /* 0x00000038009c8947 */ /* 0x002fea0003800000 */
.L_x_134:
[----:B------:R-:W4:Y:S02]  /*8720*/  S2R R3, SR_TID.X ;  /* 0x0000000000037919 */ /* 0x000f240000002100 */
[----:B----4-:R-:W-:-:S04]  /*8730*/  LOP3.LUT R3, R3, 0x7f, RZ, 0xc0, !PT ;  /* 0x0000007f03037812 */ /* 0x010fc800078ec0ff */
[----:B------:R-:W-:-:S13]  /*8740*/  ISETP.NE.AND P0, PT, R3, RZ, PT ;  /* 0x000000ff0300720c */ /* 0x000fda0003f05270 */
[----:B------:R-:W-:Y:S05]  /*8750*/  @P0 BRA `(.L_x_47) ;  /* 0x00000000001c0947 */ /* 0x000fea0003800000 */
[----:B------:R-:W4:Y:S01]  /*8760*/  S2R R3, SR_TID.X ;  /* 0x0000000000037919 */ /* 0x000f220000002100 */
[----:B-1----:R-:W-:-:S04]  /*8770*/  IMAD.MOV.U32 R2, RZ, RZ, 0xc000 ;  /* 0x0000c000ff027424 */ /* 0x002fc800078e00ff */
[----:B------:R1:W-:Y:S01]  /*8780*/  SYNCS.ARRIVE.TRANS64 RZ, [R0+URZ+0x34830], R2 ;  /* 0x0348300200ff79a7 */ /* 0x0003e2000800003f */
[----:B----4-:R-:W-:-:S04]  /*8790*/  LOP3.LUT R3, R3, 0x1f, RZ, 0xc0, !PT ;  /* 0x0000001f03037812 */ /* 0x010fc800078ec0ff */
[----:B------:R-:W-:-:S13]  /*87a0*/  ISETP.NE.AND P0, PT, R3, RZ, PT ;  /* 0x000000ff0300720c */ /* 0x000fda0003f05270 */
[----:B-1----:R-:W-:Y:S05]  /*87b0*/  @!P0 BRA `(.L_x_47) ;  /* 0x0000000000048947 */ /* 0x002fea0003800000 */
[----:B------:R-:W-:Y:S01]  /*87c0*/  BPT.TRAP 0x1 ;  /* 0x000000040000795c */ /* 0x000fe20000300000 */
.L_x_47:
[----:B-1----:R-:W4:Y:S01]  /*87d0*/  LDL R2, [R1+0x8] ;  /* 0x0000080001027983 */ /* 0x002f220000100800 */
[----:B------:R-:W-:Y:S01]  /*87e0*/  R2UR UR8, R18 ;  /* 0x00000000120872ca */ /* 0x000fe200000e0000 */
[----:B------:R-:W-:Y:S01]  /*87f0*/  UIADD3 UR4, UP0, UR38, 0x370, URZ ;  /* 0x0000037026047890 */ /* 0x000fe2000ff1e03f */
[----:B------:R-:W-:Y:S01]  /*8800*/  R2UR UR9, R0 ;  /* 0x00000000000972ca */ /* 0x000fe200000e0000 */
[----:B------:R-:W-:Y:S01]  /*8810*/  UMOV UR10, URZ ;  /* 0x0000003f000a7c82 */ /* 0x000fe20008000000 */
[----:B------:R-:W-:Y:S01]  /*8820*/  R2UR UR12, R16 ;  /* 0x00000000100c72ca */ /* 0x000fe200000e0000 */
[----:B------:R-:W-:Y:S01]  /*8830*/  UIADD3.X UR5, URZ, UR39, URZ, UP0, !UPT ;  /* 0x000000273f057290 */ /* 0x000fe200087fe43f */
[----:B-----5:R-:W-:Y:S01]  /*8840*/  R2UR UR13, R17 ;  /* 0x00000000110d72ca */ /* 0x020fe200000e0000 */
[----:B------:R-:W-:Y:S01]  /*8850*/  UMOV UR6, 0x0 ;  /* 0x0000000000067882 */ /* 0x000fe20000000000 */
[----:B------:R-:W-:Y:S01]  /*8860*/  UMOV UR7, 0x14f00000 ;  /* 0x14f0000000077882 */ /* 0x000fe20000000000 */
[----:B------:R-:W-:Y:S01]  /*8870*/  UMOV UR16, 0x40 ;  /* 0x0000004000107882 */ /* 0x000fe20000000000 */
[----:B------:R-:W-:-:S02]  /*8880*/  PLOP3.LUT P0, PT, PT, PT, PT, 0x80, 0x0 ;  /* 0x000000000000781c */ /* 0x000fc40003f0f070 */
[----:B------:R-:W-:Y:S01]  /*8890*/  LOP3.LUT R19, R19, 0xfffffffd, RZ, 0xc0, !PT ;  /* 0xfffffffd13137812 */ /* 0x000fe200078ec0ff */
[----:B------:R-:W-:Y:S02]  /*88a0*/  UIMAD UR8, UR8, 0xc000, UR36 ;  /* 0x0000c000080878a4 */ /* 0x000fe4000f8e0224 */
[----:B------:R-:W-:Y:S02]  /*88b0*/  UIADD3 UR9, UR9, 0x34830, URZ ;  /* 0x0003483009097890 */ /* 0x000fe4000fffe03f */
[----:B------:R-:W-:Y:S02]  /*88c0*/  UIADD3 UR14, UR8, 0x1c400, URZ ;  /* 0x0001c400080e7890 */ /* 0x000fe4000fffe03f */
[----:B------:R-:W-:Y:S02]  /*88d0*/  UIADD3 UR15, UR8, 0x20400, URZ ;  /* 0x00020400080f7890 */ /* 0x000fe4000fffe03f */
[----:B------:R-:W-:Y:S02]  /*88e0*/  UIADD3 UR17, UR8, 0x24400, URZ ;  /* 0x0002440008117890 */ /* 0x000fe4000fffe03f */
[----:B------:R-:W-:Y:S01]  /*88f0*/  @P0 LOP3.LUT R19, R19, 0x2, RZ, 0xfc, !PT ;  /* 0x0000000213130812 */ /* 0x000fe200078efcff */
[----:B------:R-:W-:Y:S01]  /*8900*/  UMOV UR8, UR14 ;  /* 0x0000000e00087c82 */ /* 0x000fe20008000000 */
[----:B------:R-:W-:Y:S01]  /*8910*/  UMOV UR14, 0x80 ;  /* 0x00000080000e7882 */ /* 0x000fe20000000000 */
[----:B----4-:R-:W-:-:S13]  /*8920*/  R2UR UR11, R2 ;  /* 0x00000000020b72ca */ /* 0x010fda00000e0000 */
[----:B------:R-:W-:-:S09]  /*8930*/  USHF.L.U32 UR11, UR11, 0x7, URZ ;  /* 0x000000070b0b7899 */ /* 0x000fd2000800063f */
[----:B------:R1:W-:Y:S02]  /*8940*/  UTMALDG.4D [UR8], [UR4], desc[UR6] ;  /* 0x00000608040075b4 */ /* 0x0003e40008019000 */
[----:B-1----:R-:W-:Y:S01]  /*8950*/  UMOV UR8, UR15 ;  /* 0x0000000f00087c82 */ /* 0x002fe20008000000 */
[----:B------:R-:W-:Y:S02]  /*8960*/  UMOV UR10, UR16 ;  /* 0x00000010000a7c82 */ /* 0x000fe40008000000 */
[----:B------:R1:W-:Y:S02]  /*8970*/  UTMALDG.4D [UR8], [UR4], desc[UR6] ;  /* 0x00000608040075b4 */ /* 0x0003e40008019000 */
[----:B-1----:R-:W-:Y:S01]  /*8980*/  UMOV UR8, UR17 ;  /* 0x0000001100087c82 */ /* 0x002fe20008000000 */
[----:B------:R-:W-:Y:S02]  /*8990*/  UMOV UR10, UR14 ;  /* 0x0000000e000a7c82 */ /* 0x000fe40008000000 */
[----:B------:R4:W-:Y:S02]  /*89a0*/  UTMALDG.4D [UR8], [UR4], desc[UR6] ;  /* 0x00000608040075b4 */ /* 0x0009e40008019000 */
[----:B----4-:R-:W-:Y:S01]  /*89b0*/  NOP ;  /* 0x0000000000007918 */ /* 0x010fe20000000000 */
.L_x_43:
[----:B------:R-:W-:Y:S05]  /*89c0*/  WARPSYNC.ALL ;  /* 0x0000000000007948 */ /* 0x000fea0003800000 */
[----:B------:R-:W-:Y:S01]  /*89d0*/  UIADD3 UR4, UR36, 0x10400, URZ ;  /* 0x0001040024047890 */ /* 0x000fe2000fffe03f */
[----:B------:R-:W-:Y:S03]  /*89e0*/  BAR.SYNC.DEFER_BLOCKING 0x8, 0x180 ;  /* 0x0206000000007b1d */ /* 0x000fe60000010000 */
[----:B------:R-:W-:-:S06]  /*89f0*/  ULOP3.LUT UP0, URZ, UR4, 0x3ff, URZ, 0xc0, !UPT ;  /* 0x000003ff043f7892 */ /* 0x000fcc000f80c03f */
[----:B------:R-:W-:-:S13]  /*8a00*/  PLOP3.LUT P0, PT, PT, PT, UP0, 0x80, 0x0 ;  /* 0x000000000000781c */ /* 0x000fda0003f0f008 */
[----:B------:R-:W-:Y:S05]  /*8a10*/  @!P0 BRA `(.L_x_48) ;  /* 0x0000000000408947 */ /* 0x000fea0003800000 */
[----:B------:R-:W-:Y:S01]  /*8a20*/  MOV R2, 0x0 ;  /* 0x0000000000027802 */ /* 0x000fe20000000f00 */
[----:B------:R-:W-:Y:S01]  /*8a30*/  ULDC.64 UR6, c[0x4][0xb8] ;  /* 0x01002e0000067ab9 */ /* 0x000fe20000000a00 */
[----:B------:R-:W-:Y:S01]  /*8a40*/  ULDC.64 UR8, c[0x4][0xc0] ;  /* 0x0100300000087ab9 */ /* 0x000fe20000000a00 */
[----:B------:R-:W-:Y:S01]  /*8a50*/  ULDC.64 UR4, c[0x4][0x20] ;  /* 0x0100080000047ab9 */ /* 0x000fe20000000a00 */
[----:B------:R-:W-:Y:S02]  /*8a60*/  IMAD.U32 R4, RZ, RZ, UR6 ;  /* 0x00000006ff047e24 */ /* 0x000fe4000f8e00ff */
[----:B------:R-:W4:Y:S01]  /*8a70*/  LDC.64 R2, c[0x4][R2] ;  /* 0x0100000002027b82 */ /* 0x000f220000000a00 */
[----:B------:R-:W-:Y:S02]  /*8a80*/  IMAD.U32 R5, RZ, RZ, UR7 ;  /* 0x00000007ff057e24 */ /* 0x000fe4000f8e00ff */
[----:B------:R-:W-:Y:S02]  /*8a90*/  IMAD.U32 R6, RZ, RZ, UR8 ;  /* 0x00000008ff067e24 */ /* 0x000fe4000f8e00ff */
[----:B0-----:R-:W-:-:S02]  /*8aa0*/  IMAD.U32 R7, RZ, RZ, UR9 ;  /* 0x00000009ff077e24 */ /* 0x001fc4000f8e00ff */
[----:B------:R-:W-:Y:S02]  /*8ab0*/  IMAD.U32 R10, RZ, RZ, UR4 ;  /* 0x00000004ff0a7e24 */ /* 0x000fe4000f8e00ff */
[----:B------:R-:W-:Y:S02]  /*8ac0*/  IMAD.U32 R11, RZ, RZ, UR5 ;  /* 0x00000005ff0b7e24 */ /* 0x000fe4000f8e00ff */
[----:B------:R-:W-:Y:S02]  /*8ad0*/  IMAD.MOV.U32 R8, RZ, RZ, 0x70 ;  /* 0x00000070ff087424 */ /* 0x000fe400078e00ff */
[----:B------:R-:W-:Y:S02]  /*8ae0*/  IMAD.MOV.U32 R12, RZ, RZ, 0x1 ;  /* 0x00000001ff0c7424 */ /* 0x000fe400078e00ff */
[----:B------:R-:W-:-:S07]  /*8af0*/  IMAD.MOV.U32 R13, RZ, RZ, RZ ;  /* 0x000000ffff0d7224 */ /* 0x000fce00078e00ff */
[----:B------:R-:W-:-:S07]  /*8b00*/  LEPC R20, `(.L_x_48) ;  /* 0x000000001014794e */ /* 0x000fce0000000000 */
[----:B-1234-:R-:W-:Y:S05]  /*8b10*/  CALL.ABS.NOINC R2 ;  /* 0x0000000002007343 */ /* 0x01efea0003c00000 */
.L_x_48:
[----:B------:R-:W4:Y:S01]  /*8b20*/  LDL.LU R4, [R1+0x14] ;  /* 0x0000140001047983 */ /* 0x000f220000300800 */
[----:B-1----:R-:W-:Y:S01]  /*8b30*/  SHF.R.S32.HI R0, RZ, 0x1f, R16 ;  /* 0x0000001fff007819 */ /* 0x002fe20000011410 */
[----:B------:R-:W-:Y:S01]  /*8b40*/  ULDC.64 UR4, c[0x0][0x2d8] ;  /* 0x0000b60000047ab9 */ /* 0x000fe20000000a00 */
[----:B0-----:R-:W0:Y:S01]  /*8b50*/  LDC R8, c[0x0][0x448] ;  /* 0x00011200ff087b82 */ /* 0x001e220000000800 */
[----:B------:R-:W2:Y:S01]  /*8b60*/  LDL.LU R7, [R1+0x1c] ;  /* 0x00001c0001077983 */ /* 0x000ea20000300800 */
[----:B------:R-:W-:-:S03]  /*8b70*/  ULDC.64 UR6, c[0x0][0x280] ;  /* 0x0000a00000067ab9 */ /* 0x000fc60000000a00 */
[----:B------:R-:W3:Y:S01]  /*8b80*/  LDL R5, [R1+0x24] ;  /* 0x0000240001057983 */ /* 0x000ee20000100800 */
[----:B------:R-:W-:Y:S02]  /*8b90*/  IMAD R0, R0, UR4, RZ ;  /* 0x0000000400007c24 */ /* 0x000fe4000f8e02ff */
[C---:B------:R-:W-:Y:S01]  /*8ba0*/  IMAD.WIDE.U32 R2, R16.reuse, UR4, RZ ;  /* 0x0000000410027c25 */ /* 0x040fe2000f8e00ff */
[----:B------:R-:W1:Y:S03]  /*8bb0*/  S2R R10, SR_TID.X ;  /* 0x00000000000a7919 */ /* 0x000e660000002100 */
[----:B------:R-:W-:Y:S01]  /*8bc0*/  IMAD R0, R16, UR5, R0 ;  /* 0x0000000510007c24 */ /* 0x000fe2000f8e0200 */
[----:B------:R-:W-:-:S03]  /*8bd0*/  ULDC.64 UR4, c[0x0][0x2e0] ;  /* 0x0000b80000047ab9 */ /* 0x000fc60000000a00 */
[----:B------:R-:W-:Y:S01]  /*8be0*/  IMAD.IADD R3, R3, 0x1, R0 ;  /* 0x0000000103037824 */ /* 0x000fe200078e0200 */
[----:B0-----:R-:W-:-:S13]  /*8bf0*/  ISETP.NE.AND P0, PT, R8, 0x1, PT ;  /* 0x000000010800780c */ /* 0x001fda0003f05270 */
[----:B------:R-:W0:Y:S01]  /*8c00*/  @P0 LDC R6, c[0x0][0x44c] ;  /* 0x00011300ff060b82 */ /* 0x000e220000000800 */
[----:B-1----:R-:W-:-:S05]  /*8c10*/  IMAD.SHL.U32 R10, R10, 0x8, RZ ;  /* 0x000000080a0a7824 */ /* 0x002fca00078e00ff */
[----:B------:R-:W-:-:S04]  /*8c20*/  LOP3.LUT R10, R10, 0x38, RZ, 0xc0, !PT ;  /* 0x000000380a0a7812 */ /* 0x000fc800078ec0ff */
[C---:B------:R-:W-:Y:S02]  /*8c30*/  LOP3.LUT R11, R10.reuse, 0x40, RZ, 0xfc, !PT ;  /* 0x000000400a0b7812 */ /* 0x040fe400078efcff */
[----:B------:R-:W-:Y:S02]  /*8c40*/  LOP3.LUT R10, R10, 0x80, RZ, 0xfc, !PT ;  /* 0x000000800a0a7812 */ /* 0x000fe400078efcff */
[----:B----4-:R-:W-:Y:S01]  /*8c50*/  SHF.R.S32.HI R0, RZ, 0x1f, R4 ;  /* 0x0000001fff007819 */ /* 0x010fe20000011404 */
[----:B------:R-:W-:-:S04]  /*8c60*/  IMAD.WIDE.U32 R2, R4, UR4, R2 ;  /* 0x0000000404027c25 */ /* 0x000fc8000f8e0002 */
[----:B------:R-:W-:Y:S01]  /*8c70*/  IMAD R0, R0, UR4, RZ ;  /* 0x0000000400007c24 */ /* 0x000fe2000f8e02ff */
[----:B------:R-:W-:-:S03]  /*8c80*/  ULDC UR4, c[0x0][0xc38] ;  /* 0x00030e0000047ab9 */ /* 0x000fc60000000800 */
[----:B------:R-:W-:Y:S02]  /*8c90*/  IMAD R0, R4, UR5, R0 ;  /* 0x0000000504007c24 */ /* 0x000fe4000f8e0200 */
[----:B------:R-:W1:Y:S02]  /*8ca0*/  S2R R4, SR_TID.X ;  /* 0x0000000000047919 */ /* 0x000e640000002100 */
[----:B------:R-:W-:Y:S02]  /*8cb0*/  IMAD.IADD R3, R3, 0x1, R0 ;  /* 0x0000000103037824 */ /* 0x000fe400078e0200 */
[----:B--2---:R-:W-:Y:S02]  /*8cc0*/  IMAD.MOV R0, RZ, RZ, -R7 ;  /* 0x000000ffff007224 */ /* 0x004fe400078e0a07 */
[----:B------:R-:W2:Y:S02]  /*8cd0*/  @P0 LDC R7, c[0x0][0x450] ;  /* 0x00011400ff070b82 */ /* 0x000ea40000000800 */
[----:B---3--:R-:W-:Y:S01]  /*8ce0*/  IMAD R0, R0, UR4, R5 ;  /* 0x0000000400007c24 */ /* 0x008fe2000f8e0205 */
[----:B------:R-:W-:-:S03]  /*8cf0*/  ULDC.64 UR4, c[0x0][0x2d0] ;  /* 0x0000b40000047ab9 */ /* 0x000fc60000000a00 */
[----:B------:R-:W-:Y:S01]  /*8d00*/  IMAD.SHL.U32 R5, R0, 0x80, RZ ;  /* 0x0000008000057824 */ /* 0x000fe200078e00ff */
[----:B-1----:R-:W-:-:S04]  /*8d10*/  LOP3.LUT R4, R4, 0x7f, RZ, 0xc0, !PT ;  /* 0x0000007f04047812 */ /* 0x002fc800078ec0ff */
[----:B------:R-:W-:Y:S02]  /*8d20*/  SHF.R.U32.HI R9, RZ, 0x3, R4 ;  /* 0x00000003ff097819 */ /* 0x000fe40000011604 */
[----:B------:R-:W1:Y:S02]  /*8d30*/  S2R R4, SR_TID.X ;  /* 0x0000000000047919 */ /* 0x000e640000002100 */
[----:B-1----:R-:W-:-:S05]  /*8d40*/  IMAD.SHL.U32 R4, R4, 0x10, RZ ;  /* 0x0000001004047824 */ /* 0x002fca00078e00ff */
[----:B------:R-:W-:Y:S02]  /*8d50*/  LOP3.LUT R4, R9, 0x70, R4, 0xf8, !PT ;  /* 0x0000007009047812 */ /* 0x000fe400078ef804 */
[----:B------:R-:W1:Y:S02]  /*8d60*/  S2R R9, SR_TID.X ;  /* 0x0000000000097919 */ /* 0x000e640000002100 */
[----:B------:R-:W-:-:S05]  /*8d70*/  LOP3.LUT R0, R4, R5, RZ, 0xfc, !PT ;  /* 0x0000000504007212 */ /* 0x000fca00078efcff */
[----:B0-----:R-:W-:-:S04]  /*8d80*/  @P0 IMAD.HI.U32 R6, R0, R6, RZ ;  /* 0x0000000600060227 */ /* 0x001fc800078e00ff */
[----:B------:R-:W-:Y:S01]  /*8d90*/  IMAD.MOV.U32 R4, RZ, RZ, R0 ;  /* 0x000000ffff047224 */ /* 0x000fe200078e0000 */
[----:B--2---:R-:W-:-:S05]  /*8da0*/  @P0 SHF.R.U32.HI R4, RZ, R7, R6 ;  /* 0x00000007ff040219 */ /* 0x004fca0000011606 */
[----:B------:R-:W-:Y:S02]  /*8db0*/  IMAD.MOV R6, RZ, RZ, -R4 ;  /* 0x000000ffff067224 */ /* 0x000fe400078e0a04 */
[----:B------:R-:W-:-:S04]  /*8dc0*/  IMAD.WIDE.U32 R2, R4, UR4, R2 ;  /* 0x0000000404027c25 */ /* 0x000fc8000f8e0002 */
[----:B------:R-:W-:Y:S01]  /*8dd0*/  IMAD R0, R8, R6, R0 ;  /* 0x0000000608007224 */ /* 0x000fe200078e0200 */
[----:B------:R-:W-:-:S05]  /*8de0*/  SHF.R.S32.HI R6, RZ, 0x1f, R4 ;  /* 0x0000001fff067819 */ /* 0x000fca0000011404 */
[----:B------:R-:W-:Y:S02]  /*8df0*/  IMAD R6, R6, UR4, RZ ;  /* 0x0000000406067c24 */ /* 0x000fe4000f8e02ff */
[----:B-1----:R-:W-:Y:S02]  /*8e00*/  IMAD.SHL.U32 R9, R9, 0x8, RZ ;  /* 0x0000000809097824 */ /* 0x002fe400078e00ff */
[----:B------:R-:W-:Y:S01]  /*8e10*/  IMAD R6, R4, UR5, R6 ;  /* 0x0000000504067c24 */ /* 0x000fe2000f8e0206 */
[----:B------:R-:W-:Y:S01]  /*8e20*/  SHF.R.S32.HI R4, RZ, 0x1f, R0 ;  /* 0x0000001fff047819 */ /* 0x000fe20000011400 */
[----:B------:R-:W-:Y:S01]  /*8e30*/  ULDC.64 UR4, c[0x0][0x2c8] ;  /* 0x0000b20000047ab9 */ /* 0x000fe20000000a00 */
[----:B------:R-:W-:Y:S01]  /*8e40*/  LOP3.LUT R9, R9, 0x38, RZ, 0xc0, !PT ;  /* 0x0000003809097812 */ /* 0x000fe200078ec0ff */
[----:B------:R-:W-:Y:S02]  /*8e50*/  IMAD.IADD R3, R3, 0x1, R6 ;  /* 0x0000000103037824 */ /* 0x000fe400078e0206 */
[----:B------:R-:W-:-:S02]  /*8e60*/  IMAD R4, R4, UR4, RZ ;  /* 0x0000000404047c24 */ /* 0x000fc4000f8e02ff */
[----:B------:R-:W-:Y:S01]  /*8e70*/  IMAD.WIDE.U32 R2, R0, UR4, R2 ;  /* 0x0000000400027c25 */ /* 0x000fe2000f8e0002 */
[----:B------:R-:W-:Y:S02]  /*8e80*/  ULDC UR4, c[0x0][0x2b8] ;  /* 0x0000ae0000047ab9 */ /* 0x000fe40000000800 */
[----:B------:R-:W-:Y:S01]  /*8e90*/  ISETP.GE.AND P2, PT, R10, UR4, PT ;  /* 0x000000040a007c0c */ /* 0x000fe2000bf46270 */
[----:B------:R-:W-:Y:S01]  /*8ea0*/  IMAD R4, R0, UR5, R4 ;  /* 0x0000000500047c24 */ /* 0x000fe2000f8e0204 */
[----:B------:R0:W5:Y:S01]  /*8eb0*/  LDL R10, [R1+0x10] ;  /* 0x00001000010a7983 */ /* 0x0001620000100800 */
[C---:B------:R-:W-:Y:S02]  /*8ec0*/  LEA R0, P3, R2.reuse, UR6, 0x1 ;  /* 0x0000000602007c11 */ /* 0x040fe4000f8608ff */
[----:B------:R-:W-:Y:S01]  /*8ed0*/  IMAD.IADD R4, R3, 0x1, R4 ;  /* 0x0000000103047824 */ /* 0x000fe200078e0204 */
[----:B------:R-:W-:Y:S02]  /*8ee0*/  ISETP.GE.AND P0, PT, R9, UR4, PT ;  /* 0x0000000409007c0c */ /* 0x000fe4000bf06270 */
[----:B------:R-:W-:Y:S01]  /*8ef0*/  ISETP.GE.AND P1, PT, R11, UR4, PT ;  /* 0x000000040b007c0c */ /* 0x000fe2000bf26270 */
[----:B------:R-:W-:Y:S01]  /*8f00*/  UMOV UR4, 0xffffffff ;  /* 0xffffffff00047882 */ /* 0x000fe20000000000 */
[----:B------:R-:W-:-:S02]  /*8f10*/  LEA.HI.X R4, R2, UR7, R4, 0x1, P3 ;  /* 0x0000000702047c11 */ /* 0x000fc400098f0c04 */
[----:B0-----:R-:W-:Y:S09]  /*8f20*/  BRA.DIV UR4, `(.L_x_49) ;  /* 0x0000003204ac7947 */ /* 0x001ff2000b800000 */
[----:B------:R-:W0:Y:S01]  /*8f30*/  S2R R6, SR_TID.X ;  /* 0x0000000000067919 */ /* 0x000e220000002100 */
[----:B------:R-:W-:Y:S02]  /*8f40*/  ULDC UR4, c[0x0][0x288] ;  /* 0x0000a20000047ab9 */ /* 0x000fe40000000800 */
[----:B------:R-:W-:Y:S01]  /*8f50*/  IMAD R3, R8, UR4, RZ ;  /* 0x0000000408037c24 */ /* 0x000fe2000f8e02ff */
[----:B------:R-:W1:Y:S01]  /*8f60*/  S2R R11, SR_TID.X ;  /* 0x00000000000b7919 */ /* 0x000e620000002100 */
[----:B------:R-:W2:Y:S04]  /*8f70*/  SHFL.IDX PT, R7, R0, RZ, 0x181f ;  /* 0x00181fff00077589 */ /* 0x000ea800000e0000 */
[----:B------:R-:W-:Y:S01]  /*8f80*/  SHFL.IDX PT, R8, R0, 0x1, 0x181f ;  /* 0x00381f0000087f89 */ /* 0x000fe200000e0000 */
[----:B0-----:R-:W-:-:S04]  /*8f90*/  LOP3.LUT R6, R6, 0x7f, RZ, 0xc0, !PT ;  /* 0x0000007f06067812 */ /* 0x001fc800078ec0ff */
[----:B------:R-:W-:Y:S01]  /*8fa0*/  SHF.R.U32.HI R6, RZ, 0x3, R6 ;  /* 0x00000003ff067819 */ /* 0x000fe20000011606 */
[----:B-1----:R-:W-:-:S04]  /*8fb0*/  IMAD.SHL.U32 R11, R11, 0x8, RZ ;  /* 0x000000080b0b7824 */ /* 0x002fc800078e00ff */
[----:B------:R-:W-:Y:S01]  /*8fc0*/  IMAD.IADD R2, R6, 0x1, R5 ;  /* 0x0000000106027824 */ /* 0x000fe200078e0205 */
[----:B------:R-:W-:Y:S01]  /*8fd0*/  LOP3.LUT R11, R11, 0x38, RZ, 0xc0, !PT ;  /* 0x000000380b0b7812 */ /* 0x000fe200078ec0ff */
[----:B------:R-:W0:Y:S02]  /*8fe0*/  SHFL.IDX PT, R6, R4, RZ, 0x181f ;  /* 0x00181fff04067589 */ /* 0x000e2400000e0000 */
[C---:B------:R-:W-:Y:S01]  /*8ff0*/  VIADD R5, R2.reuse, 0x10 ;  /* 0x0000001002057836 */ /* 0x040fe20000000000 */
[----:B------:R-:W-:-:S04]  /*9000*/  ISETP.GE.AND P4, PT, R2, R3, PT ;  /* 0x000000030200720c */ /* 0x000fc80003f86270 */
[----:B------:R-:W-:Y:S02]  /*9010*/  ISETP.GE.AND P3, PT, R5, R3, PT ;  /* 0x000000030500720c */ /* 0x000fe40003f66270 */
[----:B------:R-:W1:Y:S07]  /*9020*/  SHFL.IDX PT, R5, R4, 0x1, 0x181f ;  /* 0x00381f0004057f89 */ /* 0x000e6e00000e0000 */
[----:B--2---:R-:W-:-:S05]  /*9030*/  @!P4 LEA R7, P5, R11, R7, 0x1 ;  /* 0x000000070b07c211 */ /* 0x004fca00078a08ff */
[----:B0-----:R-:W-:Y:S01]  /*9040*/  @!P4 IMAD.X R6, RZ, RZ, R6, P5 ;  /* 0x000000ffff06c224 */ /* 0x001fe200028e0606 */
[----:B------:R-:W-:-:S04]  /*9050*/  @!P3 LEA R8, P5, R11, R8, 0x1 ;  /* 0x000000080b08b211 */ /* 0x000fc800078a08ff */
[----:B------:R-:W-:-:S04]  /*9060*/  @!P4 LOP3.LUT R7, R7, R6, RZ, 0x3c, !PT ;  /* 0x000000060707c212 */ /* 0x000fc800078e3cff */
[----:B------:R-:W-:Y:S01]  /*9070*/  @!P4 LOP3.LUT R6, R7, R6, RZ, 0x3c, !PT ;  /* 0x000000060706c212 */ /* 0x000fe200078e3cff */
[----:B-1----:R-:W-:-:S03]  /*9080*/  @!P3 IMAD.X R5, RZ, RZ, R5, P5 ;  /* 0x000000ffff05b224 */ /* 0x002fc600028e0605 */
[----:B------:R-:W-:-:S05]  /*9090*/  @!P4 LOP3.LUT R7, R7, R6, RZ, 0x3c, !PT ;  /* 0x000000060707c212 */ /* 0x000fca00078e3cff */
[----:B-----5:R-:W-:Y:S04]  /*90a0*/  @!P4 LDGSTS.E.BYPASS.LTC128B.128 [R10+0x10400], desc[UR60][R6.64], !P0 ;  /* 0x10400000060acfae */ /* 0x020fe8000c101d7c */
[----:B------:R-:W-:Y:S04]  /*90b0*/  @!P4 LDGSTS.E.BYPASS.LTC128B.128 [R10+0x14400], desc[UR60][R6.64+0x80], !P1 ;  /* 0x14400080060acfae */ /* 0x000fe8000c901d7c */
[----:B------:R0:W-:Y:S02]  /*90c0*/  @!P4 LDGSTS.E.BYPASS.LTC128B.128 [R10+0x18400], desc[UR60][R6.64+0x100], !P2 ;  /* 0x18400100060acfae */ /* 0x0001e4000d101d7c */
[----:B0-----:R-:W-:-:S02]  /*90d0*/  @!P3 IMAD.MOV.U32 R6, RZ, RZ, R8 ;  /* 0x000000ffff06b224 */ /* 0x001fc400078e0008 */
[----:B------:R-:W-:Y:S01]  /*90e0*/  @!P3 IMAD.MOV.U32 R7, RZ, RZ, R5 ;  /* 0x000000ffff07b224 */ /* 0x000fe200078e0005 */
[----:B------:R-:W0:Y:S01]  /*90f0*/  SHFL.IDX PT, R8, R0, 0x2, 0x181f ;  /* 0x00581f0000087f89 */ /* 0x000e2200000e0000 */
[----:B------:R-:W-:-:S03]  /*9100*/  VIADD R5, R2, 0x20 ;  /* 0x0000002002057836 */ /* 0x000fc60000000000 */
[----:B------:R-:W-:Y:S04]  /*9110*/  @!P3 LDGSTS.E.BYPASS.LTC128B.128 [R10+0x10c00], desc[UR60][R6.64], !P0 ;  /* 0x10c00000060abfae */ /* 0x000fe8000c101d7c */
[----:B------:R-:W-:Y:S04]  /*9120*/  @!P3 LDGSTS.E.BYPASS.LTC128B.128 [R10+0x14c00], desc[UR60][R6.64+0x80], !P1 ;  /* 0x14c00080060abfae */ /* 0x000fe8000c901d7c */
[----:B------:R1:W-:Y:S01]  /*9130*/  @!P3 LDGSTS.E.BYPASS.LTC128B.128 [R10+0x18c00], desc[UR60][R6.64+0x100], !P2 ;  /* 0x18c00100060abfae */ /* 0x0003e2000d101d7c */
[----:B------:R-:W-:-:S03]  /*9140*/  ISETP.GE.AND P3, PT, R5, R3, PT ;  /* 0x000000030500720c */ /* 0x000fc60003f66270 */
[----:B------:R-:W2:Y:S10]  /*9150*/  SHFL.IDX PT, R5, R4, 0x2, 0x181f ;  /* 0x00581f0004057f89 */ /* 0x000eb400000e0000 */
[----:B0-----:R-:W-:-:S05]  /*9160*/  @!P3 LEA R8, P4, R11, R8, 0x1 ;  /* 0x000000080b08b211 */ /* 0x001fca00078808ff */
[----:B-1----:R-:W-:Y:S02]  /*9170*/  @!P3 IMAD.MOV.U32 R6, RZ, RZ, R8 ;  /* 0x000000ffff06b224 */ /* 0x002fe400078e0008 */
[----:B--2---:R-:W-:Y:S02]  /*9180*/  @!P3 IMAD.X R9, RZ, RZ, R5, P4 ;  /* 0x000000ffff09b224 */ /* 0x004fe400020e0605 */
[----:B------:R-:W-:Y:S02]  /*9190*/  VIADD R5, R2, 0x30 ;  /* 0x0000003002057836 */ /* 0x000fe40000000000 */
[----:B------:R-:W-:-:S05]  /*91a0*/  @!P3 IMAD.MOV.U32 R7, RZ, RZ, R9 ;  /* 0x000000ffff07b224 */ /* 0x000fca00078e0009 */
[----:B------:R-:W-:Y:S04]  /*91b0*/  @!P3 LDGSTS.E.BYPASS.LTC128B.128 [R10+0x11400], desc[UR60][R6.64], !P0 ;  /* 0x11400000060abfae */ /* 0x000fe8000c101d7c */
[----:B------:R-:W-:Y:S04]  /*91c0*/  @!P3 LDGSTS.E.BYPASS.LTC128B.128 [R10+0x15400], desc[UR60][R6.64+0x80], !P1 ;  /* 0x15400080060abfae */ /* 0x000fe8000c901d7c */
[----:B------:R0:W-:Y:S01]  /*91d0*/  @!P3 LDGSTS.E.BYPASS.LTC128B.128 [R10+0x19400], desc[UR60][R6.64+0x100], !P2 ;  /* 0x19400100060abfae */ /* 0x0001e2000d101d7c */
[----:B------:R-:W-:-:S03]  /*91e0*/  ISETP.GE.AND P3, PT, R5, R3, PT ;  /* 0x000000030500720c */ /* 0x000fc60003f66270 */
[----:B------:R-:W-:Y:S04]  /*91f0*/  SHFL.IDX PT, R5, R4, 0x3, 0x181f ;  /* 0x00781f0004057f89 */ /* 0x000fe800000e0000 */
[----:B0-----:R-:W0:Y:S06]  /*9200*/  SHFL.IDX PT, R6, R0, 0x3, 0x181f ;  /* 0x00781f0000067f89 */ /* 0x001e2c00000e0000 */
[----:B0-----:R-:W-:-:S05]  /*9210*/  @!P3 LEA R6, P4, R11, R6, 0x1 ;  /* 0x000000060b06b211 */ /* 0x001fca00078808ff */
[----:B------:R-:W-:-:S04]  /*9220*/  @!P3 IMAD.X R5, RZ, RZ, R5, P4 ;  /* 0x000000ffff05b224 */ /* 0x000fc800020e0605 */
[----:B------:R-:W-:Y:S02]  /*9230*/  @!P3 IMAD.MOV.U32 R7, RZ, RZ, R5 ;  /* 0x000000ffff07b224 */ /* 0x000fe400078e0005 */
[----:B------:R-:W-:-:S03]  /*9240*/  VIADD R5, R2, 0x40 ;  /* 0x0000004002057836 */ /* 0x000fc60000000000 */
        /* <DEDUP_REMOVED lines=20> */
[----:B------:R-:W-:Y:S02]  /*9390*/  @!P3 LDGSTS.E.BYPASS.LTC128B.128 [R10+0x12c00], desc[UR60][R6.64], !P0 ;  /* 0x12c00000060abfae */ /* 0x000fe4000c101d7c */
[----:B------:R-:W-:Y:S02]  /*93a0*/  ISETP.GE.AND P4, PT, R5, R3, PT ;  /* 0x000000030500720c */ /* 0x000fe40003f86270 */
[----:B------:R-:W-:Y:S04]  /*93b0*/  @!P3 LDGSTS.E.BYPASS.LTC128B.128 [R10+0x16c00], desc[UR60][R6.64+0x80], !P1 ;  /* 0x16c00080060abfae */ /* 0x000fe8000c901d7c */
[----:B------:R0:W-:Y:S04]  /*93c0*/  @!P3 LDGSTS.E.BYPASS.LTC128B.128 [R10+0x1ac00], desc[UR60][R6.64+0x100], !P2 ;  /* 0x1ac00100060abfae */ /* 0x0001e8000d101d7c */
[----:B------:R-:W-:Y:S04]  /*93d0*/  SHFL.IDX PT, R5, R4, 0x6, 0x181f ;  /* 0x00d81f0004057f89 */ /* 0x000fe800000e0000 */
[----:B------:R-:W-:Y:S04]  /*93e0*/  SHFL.IDX PT, R4, R4, 0x7, 0x181f ;  /* 0x00f81f0004047f89 */ /* 0x000fe800000e0000 */
[----:B0-----:R-:W0:Y:S04]  /*93f0*/  SHFL.IDX PT, R6, R0, 0x6, 0x181f ;  /* 0x00d81f0000067f89 */ /* 0x001e2800000e0000 */
[----:B------:R-:W1:Y:S01]  /*9400*/  SHFL.IDX PT, R0, R0, 0x7, 0x181f ;  /* 0x00f81f0000007f89 */ /* 0x000e6200000e0000 */
[----:B0-----:R-:W-:-:S05]  /*9410*/  @!P4 LEA R6, P3, R11, R6, 0x1 ;  /* 0x000000060b06c211 */ /* 0x001fca00078608ff */
[----:B------:R-:W-:-:S04]  /*9420*/  @!P4 IMAD.X R5, RZ, RZ, R5, P3 ;  /* 0x000000ffff05c224 */ /* 0x000fc800018e0605 */
[----:B------:R-:W-:-:S05]  /*9430*/  @!P4 IMAD.MOV.U32 R7, RZ, RZ, R5 ;  /* 0x000000ffff07c224 */ /* 0x000fca00078e0005 */
[----:B------:R0:W-:Y:S04]  /*9440*/  @!P4 LDGSTS.E.BYPASS.LTC128B.128 [R10+0x13400], desc[UR60][R6.64], !P0 ;  /* 0x13400000060acfae */ /* 0x0001e8000c101d7c */
[----:B------:R0:W-:Y:S04]  /*9450*/  @!P4 LDGSTS.E.BYPASS.LTC128B.128 [R10+0x17400], desc[UR60][R6.64+0x80], !P1 ;  /* 0x17400080060acfae */ /* 0x0001e8000c901d7c */
[----:B-1----:R0:W-:Y:S02]  /*9460*/  @!P4 LDGSTS.E.BYPASS.LTC128B.128 [R10+0x1b400], desc[UR60][R6.64+0x100], !P2 ;  /* 0x1b400100060acfae */ /* 0x0021e4000d101d7c */
.L_x_151:
[----:B------:R-:W-:Y:S01]  /*9470*/  VIADD R2, R2, 0x70 ;  /* 0x0000007002027836 */ /* 0x000fe20000000000 */
[----:B------:R-:W-:Y:S04]  /*9480*/  BSSY B0, `(.L_x_50) ;  /* 0x000000e000007945 */ /* 0x000fe80003800000 */
[----:B------:R-:W-:-:S13]  /*9490*/  ISETP.GE.AND P3, PT, R2, R3, PT ;  /* 0x000000030200720c */ /* 0x000fda0003f66270 */
[----:B------:R-:W-:Y:S05]  /*94a0*/  @P3 BRA `(.L_x_51) ;  /* 0x00000000002c3947 */ /* 0x000fea0003800000 */
[----:B------:R-:W1:Y:S02]  /*94b0*/  S2R R5, SR_TID.X ;  /* 0x0000000000057919 */ /* 0x000e640000002100 */
[----:B-1----:R-:W-:-:S05]  /*94c0*/  IMAD.SHL.U32 R5, R5, 0x8, RZ ;  /* 0x0000000805057824 */ /* 0x002fca00078e00ff */
[----:B------:R-:W-:-:S04]  /*94d0*/  LOP3.LUT R5, R5, 0x38, RZ, 0xc0, !PT ;  /* 0x0000003805057812 */ /* 0x000fc800078ec0ff */
[----:B------:R-:W-:-:S05]  /*94e0*/  LEA R2, P3, R5, R0, 0x1 ;  /* 0x0000000005027211 */ /* 0x000fca00078608ff */
[----:B------:R-:W-:-:S05]  /*94f0*/  IMAD.X R3, RZ, RZ, R4, P3 ;  /* 0x000000ffff037224 */ /* 0x000fca00018e0604 */
[----:B------:R-:W-:Y:S01]  /*9500*/  @!PT LDS RZ, [RZ] ;  /* 0x00000000fffff984 */ /* 0x000fe20000000800 */
[----:B------:R-:W-:Y:S01]  /*9510*/  @!PT LDS RZ, [RZ] ;  /* 0x00000000fffff984 */ /* 0x000fe20000000800 */
[----:B------:R-:W-:Y:S01]  /*9520*/  @!PT LDS RZ, [RZ] ;  /* 0x00000000fffff984 */ /* 0x000fe20000000800 */
[----:B------:R1:W-:Y:S04]  /*9530*/  LDGSTS.E.BYPASS.LTC128B.128 [R10+0x13c00], desc[UR60][R2.64], !P0 ;  /* 0x13c00000020a7fae */ /* 0x0003e8000c101d7c */
[----:B------:R1:W-:Y:S04]  /*9540*/  LDGSTS.E.BYPASS.LTC128B.128 [R10+0x17c00], desc[UR60][R2.64+0x80], !P1 ;  /* 0x17c00080020a7fae */ /* 0x0003e8000c901d7c */
[----:B------:R1:W-:Y:S02]  /*9550*/  LDGSTS.E.BYPASS.LTC128B.128 [R10+0x1bc00], desc[UR60][R2.64+0x100], !P2 ;  /* 0x1bc00100020a7fae */ /* 0x0003e4000d101d7c */
.L_x_51:
[----:B------:R-:W-:Y:S05]  /*9560*/  BSYNC B0 ;  /* 0x0000000000007941 */ /* 0x000fea0003800000 */
.L_x_50:
[----:B-1----:R-:W2:Y:S01]  /*9570*/  LDL R2, [R1+0x2c] ;  /* 0x00002c0001027983 */ /* 0x002ea20000100800 */
[----:B------:R-:W-:Y:S01]  /*9580*/  NOP ;  /* 0x0000000000007918 */ /* 0x000fe20000000000 */
[----:B------:R-:W-:Y:S02]  /*9590*/  SYNCS.ARRIVE.TRANS64.RED.A0T1 RZ, [UR36+0x34800], RZ ;  /* 0x034800ffffff79a7 */ /* 0x000fe40008200424 */
[----:B------:R-:W-:Y:S01]  /*95a0*/  ARRIVES.LDGSTSBAR.64.TRANSCNT [UR36+0x34800] ;  /* 0x03480000ff0079b0 */ /* 0x000fe20008000aa4 */
[----:B--2---:R-:W-:-:S04]  /*95b0*/  LOP3.LUT R0, R2, 0x1, RZ, 0xc, !PT ;  /* 0x0000000102007812 */ /* 0x004fc800078e0cff */
[----:B------:R-:W-:Y:S01]  /*95c0*/  SHF.L.U32 R0, R0, 0x1f, RZ ;  /* 0x0000001f00007819 */ /* 0x000fe200000006ff */
[----:B------:R-:W-:Y:S01]  /*95d0*/  NOP ;  /* 0x0000000000007918 */ /* 0x000fe20000000000 */
[----:B------:R-:W2:Y:S01]  /*95e0*/  LDL.LU R2, [R1+0x28] ;  /* 0x0000280001027983 */ /* 0x000ea20000300800 */
[----:B------:R-:W-:Y:S01]  /*95f0*/  SYNCS.ARRIVE.TRANS64.A1T0 RZ, [UR36+0x34800], RZ ;  /* 0x034800ffffff79a7 */ /* 0x000fe20008100024 */
[----:B------:R-:W-:Y:S01]  /*9600*/  BSSY B0, `(.L_x_52) ;  /* 0x0000005000007945 */ /* 0x000fe20003800000 */
[----:B------:R-:W-:Y:S01]  /*9610*/  IMAD.U32 R14, RZ, RZ, UR36 ;  /* 0x00000024ff0e7e24 */ /* 0x000fe2000f8e00ff */
[----:B------:R-:W1:Y:S01]  /*9620*/  SYNCS.PHASECHK.TRANS64.TRYWAIT P0, [UR36+0x34820], R0 ;  /* 0x03482000ff0075a7 */ /* 0x000e620008000164 */
[----:B--2---:R-:W-:Y:S01]  /*9630*/  ISETP.GE.AND P1, PT, R2, 0x81, PT ;  /* 0x000000810200780c */ /* 0x004fe20003f26270 */
[----:B-1----:R-:W-:-:S12]  /*9640*/  @!P0 BRA `(.L_x_53) ;  /* 0x0000003400b48947 */ /* 0x002fd80003800000 */
.L_x_152:
[----:B------:R-:W-:Y:S05]  /*9650*/  BSYNC B0 ;  /* 0x0000000000007941 */ /* 0x000fea0003800000 */
.L_x_52:
[----:B------:R-:W-:Y:S01]  /*9660*/  VIADD R9, R14, 0x34800 ;  /* 0x000348000e097836 */ /* 0x000fe20000000000 */
[----:B------:R-:W-:Y:S06]  /*9670*/  @!P1 BRA `(.L_x_54) ;  /* 0x0000001c00f09947 */ /* 0x000fec0003800000 */
[----:B------:R-:W0:Y:S01]  /*9680*/  LDL R2, [R1+0x20] ;  /* 0x0000200001027983 */ /* 0x000e220000100800 */
[----:B-1----:R-:W-:Y:S02]  /*9690*/  IMAD.MOV.U32 R0, RZ, RZ, 0x1 ;  /* 0x00000001ff007424 */ /* 0x002fe400078e00ff */
[----:B0-----:R-:W-:-:S05]  /*96a0*/  IMAD.MOV R10, RZ, RZ, -R2 ;  /* 0x000000ffff0a7224 */ /* 0x001fca00078e0a02 */
[----:B------:R-:W-:-:S05]  /*96b0*/  VIADDMNMX R10, R10, R0, 0xffffffff, !PT ;  /* 0xffffffff0a0a7446 */ /* 0x000fca0007800100 */
[----:B------:R-:W-:-:S05]  /*96c0*/  IMAD.IADD R0, R2, 0x1, R10 ;  /* 0x0000000102007824 */ /* 0x000fca00078e020a */
[----:B------:R-:W-:-:S04]  /*96d0*/  LOP3.LUT R0, R0, 0x1, RZ, 0xc0, !PT ;  /* 0x0000000100007812 */ /* 0x000fc800078ec0ff */
[----:B------:R-:W-:Y:S01]  /*96e0*/  ISETP.NE.U32.AND P0, PT, R0, 0x1, PT ;  /* 0x000000010000780c */ /* 0x000fe20003f05070 */
[----:B------:R-:W-:-:S12]  /*96f0*/  VIADD R0, R2, 0xfffffffe ;  /* 0xfffffffe02007836 */ /* 0x000fd80000000000 */
[----:B------:R-:W-:Y:S05]  /*9700*/  @P0 BRA `(.L_x_55) ;  /* 0x00000008009c0947 */ /* 0x000fea0003800000 */
[----:B------:R-:W2:Y:S01]  /*9710*/  LDL R2, [R1+0x4] ;  /* 0x0000040001027983 */ /* 0x000ea20000100800 */
[----:B------:R-:W-:Y:S01]  /*9720*/  LOP3.LUT P2, RZ, R19, 0x2, RZ, 0xc0, !PT ;  /* 0x0000000213ff7812 */ /* 0x000fe2000784c0ff */
[----:B------:R-:W-:Y:S01]  /*9730*/  VIADD R4, R18, 0x1 ;  /* 0x0000000112047836 */ /* 0x000fe20000000000 */
[----:B------:R-:W-:Y:S04]  /*9740*/  BSSY B0, `(.L_x_56) ;  /* 0x000009f000007945 */ /* 0x000fe80003800000 */
[----:B------:R-:W-:-:S04]  /*9750*/  ISETP.NE.AND P0, PT, R4, 0x2, PT ;  /* 0x000000020400780c */ /* 0x000fc80003f05270 */
[----:B------:R-:W-:Y:S02]  /*9760*/  SEL R8, RZ, 0x1, P0 ;  /* 0x00000001ff087807 */ /* 0x000fe40000000000 */
[----:B------:R-:W-:Y:S02]  /*9770*/  SEL R4, R4, RZ, P0 ;  /* 0x000000ff04047207 */ /* 0x000fe40000000000 */
[----:B--2---:R-:W-:Y:S01]  /*9780*/  LOP3.LUT R8, R2, R8, RZ, 0x3c, !PT ;  /* 0x0000000802087212 */ /* 0x004fe200078e3cff */
[----:B------:R-:W-:Y:S06]  /*9790*/  @!P2 BRA `(.L_x_57) ;  /* 0x000000080064a947 */ /* 0x000fec0003800000 */
[----:B------:R-:W-:Y:S01]  /*97a0*/  LOP3.LUT P2, RZ, R19, 0x1, RZ, 0xc0, !PT ;  /* 0x0000000113ff7812 */ /* 0x000fe2000784c0ff */
[----:B------:R-:W-:-:S12]  /*97b0*/  IMAD.MOV.U32 R6, RZ, RZ, R17 ;  /* 0x000000ffff067224 */ /* 0x000fd800078e0011 */
[----:B------:R-:W-:Y:S05]  /*97c0*/  @!P2 BRA `(.L_x_58) ;  /* 0x000000000050a947 */ /* 0x000fea0003800000 */
[----:B------:R-:W2:Y:S01]  /*97d0*/  LDL R11, [R1+0xc] ;  /* 0x00000c00010b7983 */ /* 0x000ea20000100800 */
[----:B------:R-:W0:Y:S01]  /*97e0*/  LDC R6, c[0x0][0x43c] ;  /* 0x00010f00ff067b82 */ /* 0x000e220000000800 */
[----:B------:R-:W-:Y:S02]  /*97f0*/  ULDC.64 UR4, c[0x0][0x428] ;  /* 0x00010a0000047ab9 */ /* 0x000fe40000000a00 */
[----:B------:R-:W3:Y:S01]  /*9800*/  LDL R7, [R1] ;  /* 0x0000000001077983 */ /* 0x000ee20000100800 */
[----:B0-----:R-:W-:-:S13]  /*9810*/  ISETP.NE.AND P0, PT, R6, 0x1, PT ;  /* 0x000000010600780c */ /* 0x001fda0003f05270 */
[----:B------:R-:W0:Y:S02]  /*9820*/  @P0 LDC.64 R2, c[0x0][0x440] ;  /* 0x00011000ff020b82 */ /* 0x000e240000000a00 */
[----:B0-----:R-:W-:-:S04]  /*9830*/  @P0 IMAD.HI.U32 R5, R0, R2, RZ ;  /* 0x0000000200050227 */ /* 0x001fc800078e00ff */
[----:B------:R-:W-:Y:S01]  /*9840*/  IMAD.MOV.U32 R2, RZ, RZ, R0 ;  /* 0x000000ffff027224 */ /* 0x000fe200078e0000 */
[----:B------:R-:W-:-:S05]  /*9850*/  @P0 SHF.R.U32.HI R2, RZ, R3, R5 ;  /* 0x00000003ff020219 */ /* 0x000fca0000011605 */
[----:B------:R-:W-:-:S04]  /*9860*/  IMAD.MOV R3, RZ, RZ, -R2 ;  /* 0x000000ffff037224 */ /* 0x000fc800078e0a02 */
[----:B------:R-:W-:Y:S01]  /*9870*/  IMAD R0, R6, R3, R0 ;  /* 0x0000000306007224 */ /* 0x000fe200078e0200 */
[----:B------:R-:W-:Y:S01]  /*9880*/  SHF.R.S32.HI R3, RZ, 0x1f, R2 ;  /* 0x0000001fff037819 */ /* 0x000fe20000011402 */
[----:B--2---:R-:W-:-:S04]  /*9890*/  IMAD R5, R11, UR4, RZ ;  /* 0x000000040b057c24 */ /* 0x004fc8000f8e02ff */
[C---:B---3--:R-:W-:Y:S02]  /*98a0*/  IMAD R5, R7.reuse, UR5, R5 ;  /* 0x0000000507057c24 */ /* 0x048fe4000f8e0205 */
[----:B------:R-:W-:Y:S01]  /*98b0*/  IMAD.WIDE.U32 R2, R7, UR4, R2 ;  /* 0x0000000407027c25 */ /* 0x000fe2000f8e0002 */
[----:B------:R-:W-:-:S03]  /*98c0*/  ULDC.64 UR4, c[0x0][0x418] ;  /* 0x0001060000047ab9 */ /* 0x000fc60000000a00 */
[----:B------:R-:W-:Y:S01]  /*98d0*/  IMAD.IADD R3, R5, 0x1, R3 ;  /* 0x0000000105037824 */ /* 0x000fe200078e0203 */
[----:B------:R-:W-:-:S04]  /*98e0*/  LEA R6, P0, R2, UR4, 0x2 ;  /* 0x0000000402067c11 */ /* 0x000fc8000f8010ff */
[----:B------:R-:W-:-:S05]  /*98f0*/  LEA.HI.X R7, R2, UR5, R3, 0x2, P0 ;  /* 0x0000000502077c11 */ /* 0x000fca00080f1403 */
[----:B------:R0:W5:Y:S04]  /*9900*/  LDG.E R6, desc[UR60][R6.64] ;  /* 0x0000003c06067981 */ /* 0x000168000c1e1900 */
.L_x_58:
[----:B------:R-:W-:Y:S01]  /*9910*/  LEA R3, R4, UR36, 0x3 ;  /* 0x0000002404037c11 */ /* 0x000fe2000f8e18ff */
[----:B------:R-:W-:Y:S01]  /*9920*/  BSSY B1, `(.L_x_59) ;  /* 0x0000004000017945 */ /* 0x000fe20003800000 */
[----:B------:R-:W-:-:S04]  /*9930*/  SHF.L.U32 R2, R8, 0x1f, RZ ;  /* 0x0000001f08027819 */ /* 0x000fc800000006ff */
[----:B------:R-:W1:Y:S02]  /*9940*/  SYNCS.PHASECHK.TRANS64.TRYWAIT P0, [R3+URZ+0x34840], R2 ;  /* 0x03484002030075a7 */ /* 0x000e64000800017f */
[----:B-1----:R-:W-:Y:S05]  /*9950*/  @!P0 BRA `(.L_x_60) ;  /* 0x0000003400048947 */ /* 0x002fea0003800000 */
.L_x_153:
[----:B------:R-:W-:Y:S05]  /*9960*/  BSYNC B1 ;  /* 0x0000000000017941 */ /* 0x000fea0003800000 */
.L_x_59:
[----:B------:R-:W2:Y:S01]  /*9970*/  S2R R5, SR_TID.X ;  /* 0x0000000000057919 */ /* 0x000ea20000002100 */
[----:B------:R-:W-:Y:S01]  /*9980*/  BSSY B1, `(.L_x_61) ;  /* 0x000000b000017945 */ /* 0x000fe20003800000 */
[----:B--2---:R-:W-:-:S04]  /*9990*/  LOP3.LUT R5, R5, 0x7f, RZ, 0xc0, !PT ;  /* 0x0000007f05057812 */ /* 0x004fc800078ec0ff */
[----:B------:R-:W-:-:S13]  /*99a0*/  ISETP.NE.AND P1, PT, R5, RZ, PT ;  /* 0x000000ff0500720c */ /* 0x000fda0003f25270 */
[----:B------:R-:W-:Y:S05]  /*99b0*/  @P1 BRA `(.L_x_62) ;  /* 0x00000000001c1947 */ /* 0x000fea0003800000 */
[----:B------:R-:W2:Y:S01]  /*99c0*/  S2R R5, SR_TID.X ;  /* 0x0000000000057919 */ /* 0x000ea20000002100 */
[----:B-1----:R-:W-:-:S04]  /*99d0*/  IMAD.MOV.U32 R2, RZ, RZ, 0xc000 ;  /* 0x0000c000ff027424 */ /* 0x002fc800078e00ff */
[----:B------:R3:W-:Y:S01]  /*99e0*/  SYNCS.ARRIVE.TRANS64 RZ, [R3+URZ+0x34830], R2 ;  /* 0x0348300203ff79a7 */ /* 0x0007e2000800003f */
[----:B--2---:R-:W-:-:S04]  /*99f0*/  LOP3.LUT R5, R5, 0x1f, RZ, 0xc0, !PT ;  /* 0x0000001f05057812 */ /* 0x004fc800078ec0ff */
[----:B------:R-:W-:-:S13]  /*9a00*/  ISETP.NE.AND P0, PT, R5, RZ, PT ;  /* 0x000000ff0500720c */ /* 0x000fda0003f05270 */
[----:B---3--:R-:W-:Y:S05]  /*9a10*/  @!P0 BRA `(.L_x_62) ;  /* 0x0000000000048947 */ /* 0x008fea0003800000 */
[----:B------:R-:W-:Y:S01]  /*9a20*/  BPT.TRAP 0x1 ;  /* 0x000000040000795c */ /* 0x000fe20000300000 */
.L_x_62:
[----:B------:R-:W-:Y:S05]  /*9a30*/  BSYNC B1 ;  /* 0x0000000000017941 */ /* 0x000fea0003800000 */
.L_x_61:
[----:B------:R-:W-:Y:S01]  /*9a40*/  IMAD.MOV.U32 R11, RZ, RZ, RZ ;  /* 0x000000ffff0b7224 */ /* 0x000fe200078e00ff */
[----:B------:R-:W-:Y:S01]  /*9a50*/  UIADD3 UR4, UP0, UR38, 0x370, URZ ;  /* 0x0000037026047890 */ /* 0x000fe2000ff1e03f */
[----:B------:R-:W-:Y:S01]  /*9a60*/  IMAD R5, R4, 0xc000, R14 ;  /* 0x0000c00004057824 */ /* 0x000fe200078e020e */
[----:B------:R-:W-:Y:S01]  /*9a70*/  PLOP3.LUT P0, PT, PT, PT, PT, 0x80, 0x0 ;  /* 0x000000000000781c */ /* 0x000fe20003f0f070 */
[----:B-1----:R-:W-:Y:S01]  /*9a80*/  VIADD R3, R3, 0x34830 ;  /* 0x0003483003037836 */ /* 0x002fe20000000000 */
[----:B------:R-:W-:Y:S01]  /*9a90*/  R2UR UR10, R11 ;  /* 0x000000000b0a72ca */ /* 0x000fe200000e0000 */
[----:B------:R-:W-:Y:S01]  /*9aa0*/  IMAD.SHL.U32 R2, R0, 0x80, RZ ;  /* 0x0000008000027824 */ /* 0x000fe200078e00ff */
[----:B------:R-:W-:Y:S01]  /*9ab0*/  UIADD3.X UR5, URZ, UR39, URZ, UP0, !UPT ;  /* 0x000000273f057290 */ /* 0x000fe200087fe43f */
[----:B0-----:R-:W-:Y:S01]  /*9ac0*/  VIADD R7, R5, 0x1c400 ;  /* 0x0001c40005077836 */ /* 0x001fe20000000000 */
[----:B------:R-:W-:Y:S01]  /*9ad0*/  UMOV UR6, 0x0 ;  /* 0x0000000000067882 */ /* 0x000fe20000000000 */
[----:B------:R-:W-:-:S10]  /*9ae0*/  UMOV UR7, 0x14f00000 ;  /* 0x14f0000000077882 */ /* 0x000fd40000000000 */
.L_x_63:
[----:B------:R-:W-:-:S13]  /*9af0*/  @P0 ELECT P2, URZ, PT ;  /* 0x00000000003f082f */ /* 0x000fda0003840000 */
[----:B-----5:R-:W-:Y:S02]  /*9b00*/  @P2 R2UR UR13, R6 ;  /* 0x00000000060d22ca */ /* 0x020fe400000e0000 */
[----:B------:R-:W-:Y:S02]  /*9b10*/  @P2 R2UR UR12, R16 ;  /* 0x00000000100c22ca */ /* 0x000fe400000e0000 */
[----:B------:R-:W-:Y:S02]  /*9b20*/  @P2 R2UR UR11, R2 ;  /* 0x00000000020b22ca */ /* 0x000fe400000e0000 */
[----:B------:R-:W-:Y:S02]  /*9b30*/  @P2 R2UR UR9, R3 ;  /* 0x00000000030922ca */ /* 0x000fe400000e0000 */
[----:B------:R-:W-:Y:S02]  /*9b40*/  @P2 R2UR UR8, R7 ;  /* 0x00000000070822ca */ /* 0x000fe400000e0000 */
[----:B------:R-:W-:-:S02]  /*9b50*/  @P2 PLOP3.LUT P0, PT, P2, PT, PT, 0x8, 0x0 ;  /* 0x000000000000281c */ /* 0x000fc4000170e170 */
[----:B------:R-:W-:-:S09]  /*9b60*/  PLOP3.LUT P2, PT, PT, PT, PT, 0x8, 0x0 ;  /* 0x000000000000781c */ /* 0x000fd20003f4e170 */
[----:B------:R0:W-:Y:S02]  /*9b70*/  UTMALDG.4D [UR8], [UR4], desc[UR6] ;  /* 0x00000608040075b4 */ /* 0x0001e40008019000 */
[----:B0-----:R-:W-:Y:S05]  /*9b80*/  @P0 BRA.U.ANY `(.L_x_63) ;  /* 0xfffffffd00d80947 */ /* 0x001fea000393ffff */
[----:B------:R-:W-:Y:S01]  /*9b90*/  IMAD.MOV.U32 R15, RZ, RZ, 0x40 ;  /* 0x00000040ff0f7424 */ /* 0x000fe200078e00ff */
[----:B------:R-:W-:Y:S01]  /*9ba0*/  PLOP3.LUT P0, PT, PT, PT, PT, 0x80, 0x0 ;  /* 0x000000000000781c */ /* 0x000fe20003f0f070 */
[----:B------:R-:W-:Y:S01]  /*9bb0*/  VIADD R7, R5, 0x20400 ;  /* 0x0002040005077836 */ /* 0x000fe20000000000 */
[----:B------:R-:W-:Y:S01]  /*9bc0*/  UMOV UR6, 0x0 ;  /* 0x0000000000067882 */ /* 0x000fe20000000000 */
[----:B------:R-:W-:Y:S01]  /*9bd0*/  UMOV UR7, 0x14f00000 ;  /* 0x14f0000000077882 */ /* 0x000fe20000000000 */
[----:B------:R-:W-:-:S15]  /*9be0*/  R2UR UR10, R15 ;  /* 0x000000000f0a72ca */ /* 0x000fde00000e0000 */
.L_x_64:
[----:B------:R-:W-:-:S13]  /*9bf0*/  @P0 ELECT P2, URZ, PT ;  /* 0x00000000003f082f */ /* 0x000fda0003840000 */
[----:B------:R-:W-:Y:S02]  /*9c00*/  @P2 R2UR UR13, R6 ;  /* 0x00000000060d22ca */ /* 0x000fe400000e0000 */
        /* <DEDUP_REMOVED lines=8> */
[----:B------:R-:W-:Y:S01]  /*9c90*/  PLOP3.LUT P0, PT, PT, PT, PT, 0x80, 0x0 ;  /* 0x000000000000781c */ /* 0x000fe20003f0f070 */
[----:B------:R-:W-:Y:S01]  /*9ca0*/  VIADD R5, R5, 0x24400 ;  /* 0x0002440005057836 */ /* 0x000fe20000000000 */
[----:B------:R-:W-:Y:S01]  /*9cb0*/  UMOV UR6, 0x0 ;  /* 0x0000000000067882 */ /* 0x000fe20000000000 */
[----:B------:R-:W-:Y:S01]  /*9cc0*/  UMOV UR7, 0x14f00000 ;  /* 0x14f0000000077882 */ /* 0x000fe20000000000 */
[----:B------:R-:W-:-:S09]  /*9cd0*/  UMOV UR10, 0x80 ;  /* 0x00000080000a7882 */ /* 0x000fd20000000000 */
.L_x_65:
        /* <DEDUP_REMOVED lines=10> */
[----:B------:R-:W2:Y:S01]  /*9d80*/  LDL.LU R7, [R1+0x4] ;  /* 0x0000040001077983 */ /* 0x000ea20000300800 */
[----:B------:R-:W-:Y:S01]  /*9d90*/  IMAD R3, R18, 0x8, R9 ;  /* 0x0000000812037824 */ /* 0x000fe200078e0209 */
[----:B------:R-:W-:Y:S01]  /*9da0*/  BSSY B1, `(.L_x_66) ;  /* 0x0000004000017945 */ /* 0x000fe20003800000 */
[----:B--2---:R-:W-:-:S04]  /*9db0*/  SHF.L.U32 R2, R7, 0x1f, RZ ;  /* 0x0000001f07027819 */ /* 0x004fc800000006ff */
[----:B------:R-:W0:Y:S02]  /*9dc0*/  SYNCS.PHASECHK.TRANS64.TRYWAIT P0, [R3+URZ+0x60], R2 ;  /* 0x00006002030075a7 */ /* 0x000e24000800017f */
[----:B0-----:R-:W-:Y:S05]  /*9dd0*/  @!P0 BRA `(.L_x_67) ;  /* 0x0000002c00f88947 */ /* 0x001fea0003800000 */
.L_x_154:
[----:B------:R-:W-:Y:S05]  /*9de0*/  BSYNC B1 ;  /* 0x0000000000017941 */ /* 0x000fea0003800000 */
.L_x_66:
[----:B------:R-:W-:Y:S01]  /*9df0*/  BSSY B1, `(.L_x_68) ;  /* 0x000000c000017945 */ /* 0x000fe20003800000 */
[----:B------:R-:W-:Y:S02]  /*9e00*/  IMAD.MOV.U32 R12, RZ, RZ, 0x0 ;  /* 0x00000000ff0c7424 */ /* 0x000fe400078e00ff */
[----:B------:R-:W-:Y:S01]  /*9e10*/  IMAD.MOV.U32 R13, RZ, RZ, 0x14f00000 ;  /* 0x14f00000ff0d7424 */ /* 0x000fe200078e00ff */
[----:B------:R-:W-:Y:S06]  /*9e20*/  @P1 BRA `(.L_x_69) ;  /* 0x0000000000201947 */ /* 0x000fec0003800000 */
[----:B------:R-:W1:Y:S01]  /*9e30*/  S2R R5, SR_TID.X ;  /* 0x0000000000057919 */ /* 0x000e620000002100 */
[----:B0-----:R-:W-:Y:S01]  /*9e40*/  LEA R2, R18, UR36, 0x3 ;  /* 0x0000002412027c11 */ /* 0x001fe2000f8e18ff */
[----:B------:R-:W-:-:S04]  /*9e50*/  IMAD.MOV.U32 R3, RZ, RZ, 0x8000 ;  /* 0x00008000ff037424 */ /* 0x000fc800078e00ff */
[----:B------:R2:W-:Y:S01]  /*9e60*/  SYNCS.ARRIVE.TRANS64 RZ, [R2+URZ+0x34850], R3 ;  /* 0x0348500302ff79a7 */ /* 0x0005e2000800003f */
[----:B-1----:R-:W-:-:S04]  /*9e70*/  LOP3.LUT R5, R5, 0x1f, RZ, 0xc0, !PT ;  /* 0x0000001f05057812 */ /* 0x002fc800078ec0ff */
[----:B------:R-:W-:-:S13]  /*9e80*/  ISETP.NE.AND P0, PT, R5, RZ, PT ;  /* 0x000000ff0500720c */ /* 0x000fda0003f05270 */
[----:B--2---:R-:W-:Y:S05]  /*9e90*/  @!P0 BRA `(.L_x_69) ;  /* 0x0000000000048947 */ /* 0x004fea0003800000 */
[----:B------:R-:W-:Y:S01]  /*9ea0*/  BPT.TRAP 0x1 ;  /* 0x000000040000795c */ /* 0x000fe20000300000 */
.L_x_69:
[----:B------:R-:W-:Y:S05]  /*9eb0*/  BSYNC B1 ;  /* 0x0000000000017941 */ /* 0x000fea0003800000 */
.L_x_68:
[----:B------:R-:W2:Y:S01]  /*9ec0*/  LDL.LU R5, [R1+0x8] ;  /* 0x0000080001057983 */ /* 0x000ea20000300800 */
[----:B------:R-:W-:Y:S01]  /*9ed0*/  R2UR UR10, R11 ;  /* 0x000000000b0a72ca */ /* 0x000fe200000e0000 */
[----:B------:R-:W-:Y:S01]  /*9ee0*/  UIADD3 UR4, UP0, UR38, 0x470, URZ ;  /* 0x0000047026047890 */ /* 0x000fe2000ff1e03f */
[----:B------:R-:W-:Y:S02]  /*9ef0*/  R2UR UR6, R12 ;  /* 0x000000000c0672ca */ /* 0x000fe400000e0000 */
[----:B------:R-:W-:Y:S01]  /*9f00*/  R2UR UR7, R13 ;  /* 0x000000000d0772ca */ /* 0x000fe200000e0000 */
[----:B------:R-:W-:Y:S01]  /*9f10*/  UIADD3.X UR5, URZ, UR39, URZ, UP0, !UPT ;  /* 0x000000273f057290 */ /* 0x000fe200087fe43f */
[C---:B0-----:R-:W-:Y:S02]  /*9f20*/  LEA R2, R18.reuse, UR36, 0x3 ;  /* 0x0000002412027c11 */ /* 0x041fe4000f8e18ff */
[----:B------:R-:W-:Y:S02]  /*9f30*/  LEA R3, R18, UR36, 0xf ;  /* 0x0000002412037c11 */ /* 0x000fe4000f8e78ff */
[----:B------:R-:W-:Y:S01]  /*9f40*/  PLOP3.LUT P0, PT, PT, PT, PT, 0x80, 0x0 ;  /* 0x000000000000781c */ /* 0x000fe20003f0f070 */
[----:B------:R-:W-:-:S02]  /*9f50*/  VIADD R2, R2, 0x34850 ;  /* 0x0003485002027836 */ /* 0x000fc40000000000 */
[----:B------:R-:W-:Y:S02]  /*9f60*/  VIADD R7, R3, 0x400 ;  /* 0x0000040003077836 */ /* 0x000fe40000000000 */
[----:B--2---:R-:W-:-:S08]  /*9f70*/  IMAD.SHL.U32 R5, R5, 0x80, RZ ;  /* 0x0000008005057824 */ /* 0x004fd000078e00ff */
.L_x_70:
        /* <DEDUP_REMOVED lines=10> */
[----:B------:R-:W-:Y:S01]  /*a020*/  R2UR UR10, R15 ;  /* 0x000000000f0a72ca */ /* 0x000fe200000e0000 */
[----:B------:R-:W-:Y:S01]  /*a030*/  VIADD R3, R3, 0x4400 ;  /* 0x0000440003037836 */ /* 0x000fe20000000000 */
[----:B------:R-:W-:Y:S02]  /*a040*/  R2UR UR6, R12 ;  /* 0x000000000c0672ca */ /* 0x000fe400000e0000 */
[----:B------:R-:W-:Y:S02]  /*a050*/  R2UR UR7, R13 ;  /* 0x000000000d0772ca */ /* 0x000fe400000e0000 */
[----:B------:R-:W-:-:S13]  /*a060*/  PLOP3.LUT P0, PT, PT, PT, PT, 0x80, 0x0 ;  /* 0x000000000000781c */ /* 0x000fda0003f0f070 */
.L_x_71:
        /* <DEDUP_REMOVED lines=10> */
[----:B------:R0:W-:Y:S01]  /*a110*/  STL [R1+0x8], R0 ;  /* 0x0000080001007387 */ /* 0x0001e20000100800 */
[----:B------:R-:W-:-:S07]  /*a120*/  IMAD.MOV.U32 R17, RZ, RZ, R6 ;  /* 0x000000ffff117224 */ /* 0x000fce00078e0006 */
.L_x_57:
[----:B------:R-:W-:Y:S05]  /*a130*/  BSYNC B0 ;  /* 0x0000000000007941 */ /* 0x000fea0003800000 */
.L_x_56:
[----:B0-----:R-:W2:Y:S01]  /*a140*/  LDL.LU R0, [R1+0x20] ;  /* 0x0000200001007983 */ /* 0x001ea20000300800 */
[----:B------:R-:W-:-:S03]  /*a150*/  IMAD.MOV.U32 R18, RZ, RZ, R4 ;  /* 0x000000ffff127224 */ /* 0x000fc600078e0004 */
[----:B------:R0:W-:Y:S02]  /*a160*/  STL [R1+0x4], R8 ;  /* 0x0000040801007387 */ /* 0x0001e40000100800 */
[----:B0-2---:R-:W-:-:S07]  /*a170*/  VIADD R0, R0, 0xfffffffd ;  /* 0xfffffffd00007836 */ /* 0x005fce0000000000 */
.L_x_55:
[----:B------:R-:W2:Y:S01]  /*a180*/  LDL.LU R2, [R1+0x18] ;  /* 0x0000180001027983 */ /* 0x000ea20000300800 */
[----:B------:R-:W-:Y:S01]  /*a190*/  IMAD.MOV R10, RZ, RZ, -R10 ;  /* 0x000000ffff0a7224 */ /* 0x000fe200078e0a0a */
[----:B------:R-:W-:Y:S04]  /*a1a0*/  BSSY B0, `(.L_x_54) ;  /* 0x0000149000007945 */ /* 0x000fe80003800000 */
[----:B--2---:R-:W-:-:S13]  /*a1b0*/  ISETP.NE.AND P0, PT, R2, R10, PT ;  /* 0x0000000a0200720c */ /* 0x004fda0003f05270 */
[----:B------:R-:W-:Y:S05]  /*a1c0*/  @!P0 BRA `(.L_x_72) ;  /* 0x0000001400188947 */ /* 0x000fea0003800000 */
[----:B------:R-:W-:-:S07]  /*a1d0*/  IMAD.MOV.U32 R6, RZ, RZ, R17 ;  /* 0x000000ffff067224 */ /* 0x000fce00078e0011 */
.L_x_105:
[----:B--2---:R-:W2:Y:S01]  /*a1e0*/  LDL R2, [R1+0x4] ;  /* 0x0000040001027983 */ /* 0x004ea20000100800 */
[----:B------:R-:W-:Y:S01]  /*a1f0*/  LOP3.LUT P1, RZ, R19, 0x2, RZ, 0xc0, !PT ;  /* 0x0000000213ff7812 */ /* 0x000fe2000782c0ff */
[----:B------:R-:W-:Y:S01]  /*a200*/  VIADD R4, R18, 0x1 ;  /* 0x0000000112047836 */ /* 0x000fe20000000000 */
[----:B------:R-:W-:Y:S04]  /*a210*/  BSSY B1, `(.L_x_73) ;  /* 0x000009d000017945 */ /* 0x000fe80003800000 */
[----:B------:R-:W-:-:S04]  /*a220*/  ISETP.NE.AND P0, PT, R4, 0x2, PT ;  /* 0x000000020400780c */ /* 0x000fc80003f05270 */
[----:B------:R-:W-:Y:S02]  /*a230*/  SEL R5, RZ, 0x1, P0 ;  /* 0x00000001ff057807 */ /* 0x000fe40000000000 */
[----:B------:R-:W-:Y:S02]  /*a240*/  SEL R4, R4, RZ, P0 ;  /* 0x000000ff04047207 */ /* 0x000fe40000000000 */
[----:B--2---:R-:W-:Y:S01]  /*a250*/  LOP3.LUT R5, R2, R5, RZ, 0x3c, !PT ;  /* 0x0000000502057212 */ /* 0x004fe200078e3cff */
[----:B01----:R-:W-:Y:S06]  /*a260*/  @!P1 BRA `(.L_x_74) ;  /* 0x00000008005c9947 */ /* 0x003fec0003800000 */
        /* <DEDUP_REMOVED lines=23> */
.L_x_75:
[----:B------:R-:W-:Y:S01]  /*a3e0*/  LEA R3, R4, UR36, 0x3 ;  /* 0x0000002404037c11 */ /* 0x000fe2000f8e18ff */
[----:B------:R-:W-:Y:S01]  /*a3f0*/  BSSY B2, `(.L_x_76) ;  /* 0x0000004000027945 */ /* 0x000fe20003800000 */
[----:B------:R-:W-:-:S04]  /*a400*/  SHF.L.U32 R2, R5, 0x1f, RZ ;  /* 0x0000001f05027819 */ /* 0x000fc800000006ff */
[----:B------:R-:W1:Y:S02]  /*a410*/  SYNCS.PHASECHK.TRANS64.TRYWAIT P0, [R3+URZ+0x34840], R2 ;  /* 0x03484002030075a7 */ /* 0x000e64000800017f */
[----:B-1----:R-:W-:Y:S05]  /*a420*/  @!P0 BRA `(.L_x_77) ;  /* 0x0000002800788947 */ /* 0x002fea0003800000 */
.L_x_155:
[----:B------:R-:W-:Y:S05]  /*a430*/  BSYNC B2 ;  /* 0x0000000000027941 */ /* 0x000fea0003800000 */
.L_x_76:
[----:B0-----:R-:W0:Y:S01]  /*a440*/  S2R R7, SR_TID.X ;  /* 0x0000000000077919 */ /* 0x001e220000002100 */
[----:B------:R-:W-:Y:S01]  /*a450*/  BSSY B2, `(.L_x_78) ;  /* 0x000000b000027945 */ /* 0x000fe20003800000 */
[----:B0-----:R-:W-:-:S04]  /*a460*/  LOP3.LUT R7, R7, 0x7f, RZ, 0xc0, !PT ;  /* 0x0000007f07077812 */ /* 0x001fc800078ec0ff */
[----:B------:R-:W-:-:S13]  /*a470*/  ISETP.NE.AND P1, PT, R7, RZ, PT ;  /* 0x000000ff0700720c */ /* 0x000fda0003f25270 */
[----:B------:R-:W-:Y:S05]  /*a480*/  @P1 BRA `(.L_x_79) ;  /* 0x00000000001c1947 */ /* 0x000fea0003800000 */
[----:B------:R-:W0:Y:S01]  /*a490*/  S2R R7, SR_TID.X ;  /* 0x0000000000077919 */ /* 0x000e220000002100 */
[----:B-1----:R-:W-:-:S04]  /*a4a0*/  IMAD.MOV.U32 R2, RZ, RZ, 0xc000 ;  /* 0x0000c000ff027424 */ /* 0x002fc800078e00ff */
[----:B------:R2:W-:Y:S01]  /*a4b0*/  SYNCS.ARRIVE.TRANS64 RZ, [R3+URZ+0x34830], R2 ;  /* 0x0348300203ff79a7 */ /* 0x0005e2000800003f */
[----:B0-----:R-:W-:-:S04]  /*a4c0*/  LOP3.LUT R7, R7, 0x1f, RZ, 0xc0, !PT ;  /* 0x0000001f07077812 */ /* 0x001fc800078ec0ff */
[----:B------:R-:W-:-:S13]  /*a4d0*/  ISETP.NE.AND P0, PT, R7, RZ, PT ;  /* 0x000000ff0700720c */ /* 0x000fda0003f05270 */
[----:B--2---:R-:W-:Y:S05]  /*a4e0*/  @!P0 BRA `(.L_x_79) ;  /* 0x0000000000048947 */ /* 0x004fea0003800000 */
[----:B------:R-:W-:Y:S01]  /*a4f0*/  BPT.TRAP 0x1 ;  /* 0x000000040000795c */ /* 0x000fe20000300000 */
.L_x_79:
[----:B------:R-:W-:Y:S05]  /*a500*/  BSYNC B2 ;  /* 0x0000000000027941 */ /* 0x000fea0003800000 */
.L_x_78:
        /* <DEDUP_REMOVED lines=8> */
[----:B------:R-:W-:Y:S01]  /*a590*/  VIADD R10, R7, 0x1c400 ;  /* 0x0001c400070a7836 */ /* 0x000fe20000000000 */
[----:B------:R-:W-:Y:S01]  /*a5a0*/  UMOV UR6, 0x0 ;  /* 0x0000000000067882 */ /* 0x000fe20000000000 */
[----:B------:R-:W-:-:S10]  /*a5b0*/  UMOV UR7, 0x14f00000 ;  /* 0x14f0000000077882 */ /* 0x000fd40000000000 */
.L_x_80:
        /* <DEDUP_REMOVED lines=16> */
.L_x_81:
        /* <DEDUP_REMOVED lines=15> */
.L_x_82:
        /* <DEDUP_REMOVED lines=16> */
.L_x_156:
[----:B------:R-:W-:Y:S05]  /*a8b0*/  BSYNC B2 ;  /* 0x0000000000027941 */ /* 0x000fea0003800000 */
.L_x_83:
[----:B------:R-:W-:Y:S01]  /*a8c0*/  BSSY B2, `(.L_x_85) ;  /* 0x000000b000027945 */ /* 0x000fe20003800000 */
[----:B------:R-:W-:Y:S02]  /*a8d0*/  IMAD.MOV.U32 R10, RZ, RZ, 0x0 ;  /* 0x00000000ff0a7424 */ /* 0x000fe400078e00ff */
[----:B------:R-:W-:Y:S01]  /*a8e0*/  IMAD.MOV.U32 R11, RZ, RZ, 0x14f00000 ;  /* 0x14f00000ff0b7424 */ /* 0x000fe200078e00ff */
[----:B------:R-:W-:Y:S06]  /*a8f0*/  @P1 BRA `(.L_x_86) ;  /* 0x00000000001c1947 */ /* 0x000fec0003800000 */
[----:B------:R-:W1:Y:S01]  /*a900*/  S2R R7, SR_TID.X ;  /* 0x0000000000077919 */ /* 0x000e620000002100 */
[----:B0-----:R-:W-:-:S04]  /*a910*/  IMAD.MOV.U32 R3, RZ, RZ, 0x8000 ;  /* 0x00008000ff037424 */ /* 0x001fc800078e00ff */
[----:B------:R2:W-:Y:S01]  /*a920*/  SYNCS.ARRIVE.TRANS64 RZ, [R2+URZ+0x50], R3 ;  /* 0x0000500302ff79a7 */ /* 0x0005e2000800003f */
[----:B-1----:R-:W-:-:S04]  /*a930*/  LOP3.LUT R7, R7, 0x1f, RZ, 0xc0, !PT ;  /* 0x0000001f07077812 */ /* 0x002fc800078ec0ff */
[----:B------:R-:W-:-:S13]  /*a940*/  ISETP.NE.AND P0, PT, R7, RZ, PT ;  /* 0x000000ff0700720c */ /* 0x000fda0003f05270 */
[----:B--2---:R-:W-:Y:S05]  /*a950*/  @!P0 BRA `(.L_x_86) ;  /* 0x0000000000048947 */ /* 0x004fea0003800000 */
[----:B------:R-:W-:Y:S01]  /*a960*/  BPT.TRAP 0x1 ;  /* 0x000000040000795c */ /* 0x000fe20000300000 */
.L_x_86:
[----:B------:R-:W-:Y:S05]  /*a970*/  BSYNC B2 ;  /* 0x0000000000027941 */ /* 0x000fea0003800000 */
.L_x_85:
[----:B0-----:R-:W2:Y:S01]  /*a980*/  LDL.LU R3, [R1+0x8] ;  /* 0x0000080001037983 */ /* 0x001ea20000300800 */
[----:B------:R-:W-:Y:S01]  /*a990*/  R2UR UR10, R12 ;  /* 0x000000000c0a72ca */ /* 0x000fe200000e0000 */
[----:B------:R-:W-:Y:S01]  /*a9a0*/  UIADD3 UR4, UP0, UR38, 0x470, URZ ;  /* 0x0000047026047890 */ /* 0x000fe2000ff1e03f */
[----:B------:R-:W-:Y:S01]  /*a9b0*/  R2UR UR6, R10 ;  /* 0x000000000a0672ca */ /* 0x000fe200000e0000 */
[----:B------:R-:W-:Y:S01]  /*a9c0*/  VIADD R2, R2, 0x50 ;  /* 0x0000005002027836 */ /* 0x000fe20000000000 */
[----:B------:R-:W-:Y:S01]  /*a9d0*/  R2UR UR7, R11 ;  /* 0x000000000b0772ca */ /* 0x000fe200000e0000 */
[----:B------:R-:W-:Y:S01]  /*a9e0*/  UIADD3.X UR5, URZ, UR39, URZ, UP0, !UPT ;  /* 0x000000273f057290 */ /* 0x000fe200087fe43f */
[----:B------:R-:W-:Y:S02]  /*a9f0*/  LEA R18, R18, UR36, 0xf ;  /* 0x0000002412127c11 */ /* 0x000fe4000f8e78ff */
[----:B------:R-:W-:-:S03]  /*aa00*/  PLOP3.LUT P0, PT, PT, PT, PT, 0x80, 0x0 ;  /* 0x000000000000781c */ /* 0x000fc60003f0f070 */
[----:B------:R-:W-:Y:S02]  /*aa10*/  VIADD R7, R18, 0x400 ;  /* 0x0000040012077836 */ /* 0x000fe40000000000 */
[----:B--2---:R-:W-:-:S08]  /*aa20*/  IMAD.SHL.U32 R3, R3, 0x80, RZ ;  /* 0x0000008003037824 */ /* 0x004fd000078e00ff */
.L_x_87:
        /* <DEDUP_REMOVED lines=15> */
.L_x_88:
        /* <DEDUP_REMOVED lines=12> */
.L_x_74:
[----:B------:R-:W-:Y:S05]  /*abe0*/  BSYNC B1 ;  /* 0x0000000000017941 */ /* 0x000fea0003800000 */
.L_x_73:
[----:B------:R-:W-:Y:S01]  /*abf0*/  VIADD R18, R4, 0x1 ;  /* 0x0000000104127836 */ /* 0x000fe20000000000 */
[----:B------:R-:W-:Y:S01]  /*ac00*/  LOP3.LUT P1, RZ, R19, 0x2, RZ, 0xc0, !PT ;  /* 0x0000000213ff7812 */ /* 0x000fe2000782c0ff */
[----:B------:R-:W-:Y:S03]  /*ac10*/  BSSY B1, `(.L_x_89) ;  /* 0x000009e000017945 */ /* 0x000fe60003800000 */
[----:B------:R-:W-:-:S04]  /*ac20*/  ISETP.NE.AND P0, PT, R18, 0x2, PT ;  /* 0x000000021200780c */ /* 0x000fc80003f05270 */
[----:B------:R-:W-:Y:S02]  /*ac30*/  SEL R2, RZ, 0x1, P0 ;  /* 0x00000001ff027807 */ /* 0x000fe40000000000 */
[----:B------:R-:W-:Y:S02]  /*ac40*/  SEL R18, R18, RZ, P0 ;  /* 0x000000ff12127207 */ /* 0x000fe40000000000 */
[----:B------:R-:W-:-:S05]  /*ac50*/  LOP3.LUT R10, R5, R2, RZ, 0x3c, !PT ;  /* 0x00000002050a7212 */ /* 0x000fca00078e3cff */
[----:B------:R1:W-:Y:S01]  /*ac60*/  STL [R1+0x4], R10 ;  /* 0x0000040a01007387 */ /* 0x0003e20000100800 */
[----:B------:R-:W-:Y:S05]  /*ac70*/  @!P1 BRA `(.L_x_90) ;  /* 0x00000008005c9947 */ /* 0x000fea0003800000 */
[----:B------:R-:W-:Y:S01]  /*ac80*/  LOP3.LUT P1, RZ, R19, 0x1, RZ, 0xc0, !PT ;  /* 0x0000000113ff7812 */ /* 0x000fe2000782c0ff */
[----:B0-----:R-:W-:-:S12]  /*ac90*/  VIADD R8, R0, 0xffffffff ;  /* 0xffffffff00087836 */ /* 0x001fd80000000000 */
        /* <DEDUP_REMOVED lines=21> */
.L_x_91:
[----:B------:R-:W-:Y:S01]  /*adf0*/  LEA R2, R18, UR36, 0x3 ;  /* 0x0000002412027c11 */ /* 0x000fe2000f8e18ff */
[----:B------:R-:W-:Y:S01]  /*ae00*/  BSSY B2, `(.L_x_92) ;  /* 0x0000004000027945 */ /* 0x000fe20003800000 */
[----:B------:R-:W-:-:S04]  /*ae10*/  SHF.L.U32 R3, R10, 0x1f, RZ ;  /* 0x0000001f0a037819 */ /* 0x000fc800000006ff */
[----:B------:R-:W2:Y:S02]  /*ae20*/  SYNCS.PHASECHK.TRANS64.TRYWAIT P0, [R2+URZ+0x34840], R3 ;  /* 0x03484003020075a7 */ /* 0x000ea4000800017f */
[----:B--2---:R-:W-:Y:S05]  /*ae30*/  @!P0 BRA `(.L_x_93) ;  /* 0x00000020001c8947 */ /* 0x004fea0003800000 */
.L_x_157:
[----:B------:R-:W-:Y:S05]  /*ae40*/  BSYNC B2 ;  /* 0x0000000000027941 */ /* 0x000fea0003800000 */
.L_x_92:
[----:B0-----:R-:W0:Y:S01]  /*ae50*/  S2R R7, SR_TID.X ;  /* 0x0000000000077919 */ /* 0x001e220000002100 */
[----:B------:R-:W-:Y:S01]  /*ae60*/  BSSY B2, `(.L_x_94) ;  /* 0x000000b000027945 */ /* 0x000fe20003800000 */
[----:B0-----:R-:W-:-:S04]  /*ae70*/  LOP3.LUT R7, R7, 0x7f, RZ, 0xc0, !PT ;  /* 0x0000007f07077812 */ /* 0x001fc800078ec0ff */
[----:B------:R-:W-:-:S13]  /*ae80*/  ISETP.NE.AND P1, PT, R7, RZ, PT ;  /* 0x000000ff0700720c */ /* 0x000fda0003f25270 */
[----:B------:R-:W-:Y:S05]  /*ae90*/  @P1 BRA `(.L_x_95) ;  /* 0x00000000001c1947 */ /* 0x000fea0003800000 */
[----:B------:R-:W0:Y:S01]  /*aea0*/  S2R R7, SR_TID.X ;  /* 0x0000000000077919 */ /* 0x000e220000002100 */
[----:B--2---:R-:W-:-:S04]  /*aeb0*/  IMAD.MOV.U32 R3, RZ, RZ, 0xc000 ;  /* 0x0000c000ff037424 */ /* 0x004fc800078e00ff */
[----:B------:R3:W-:Y:S01]  /*aec0*/  SYNCS.ARRIVE.TRANS64 RZ, [R2+URZ+0x34830], R3 ;  /* 0x0348300302ff79a7 */ /* 0x0007e2000800003f */
[----:B0-----:R-:W-:-:S04]  /*aed0*/  LOP3.LUT R7, R7, 0x1f, RZ, 0xc0, !PT ;  /* 0x0000001f07077812 */ /* 0x001fc800078ec0ff */
[----:B------:R-:W-:-:S13]  /*aee0*/  ISETP.NE.AND P0, PT, R7, RZ, PT ;  /* 0x000000ff0700720c */ /* 0x000fda0003f05270 */
[----:B---3--:R-:W-:Y:S05]  /*aef0*/  @!P0 BRA `(.L_x_95) ;  /* 0x0000000000048947 */ /* 0x008fea0003800000 */
[----:B------:R-:W-:Y:S01]  /*af00*/  BPT.TRAP 0x1 ;  /* 0x000000040000795c */ /* 0x000fe20000300000 */
.L_x_95:
[----:B------:R-:W-:Y:S05]  /*af10*/  BSYNC B2 ;  /* 0x0000000000027941 */ /* 0x000fea0003800000 */
.L_x_94:
[----:B------:R-:W-:Y:S01]  /*af20*/  IMAD.MOV.U32 R12, RZ, RZ, RZ ;  /* 0x000000ffff0c7224 */ /* 0x000fe200078e00ff */
[----:B------:R-:W-:Y:S01]  /*af30*/  UIADD3 UR4, UP0, UR38, 0x370, URZ ;  /* 0x0000037026047890 */ /* 0x000fe2000ff1e03f */
[C---:B--2---:R-:W-:Y:S01]  /*af40*/  IMAD R3, R18.reuse, 0x8, R9 ;  /* 0x0000000812037824 */ /* 0x044fe200078e0209 */
[----:B------:R-:W-:Y:S01]  /*af50*/  PLOP3.LUT P0, PT, PT, PT, PT, 0x80, 0x0 ;  /* 0x000000000000781c */ /* 0x000fe20003f0f070 */
[----:B------:R-:W-:Y:S01]  /*af60*/  IMAD R7, R18, 0xc000, R14 ;  /* 0x0000c00012077824 */ /* 0x000fe200078e020e */
[----:B------:R-:W-:Y:S01]  /*af70*/  R2UR UR10, R12 ;  /* 0x000000000c0a72ca */ /* 0x000fe200000e0000 */
[----:B------:R-:W-:Y:S01]  /*af80*/  VIADD R3, R3, 0x30 ;  /* 0x0000003003037836 */ /* 0x000fe20000000000 */
[----:B------:R-:W-:Y:S01]  /*af90*/  UIADD3.X UR5, URZ, UR39, URZ, UP0, !UPT ;  /* 0x000000273f057290 */ /* 0x000fe200087fe43f */
[----:B------:R-:W-:Y:S01]  /*afa0*/  IMAD.SHL.U32 R2, R8, 0x80, RZ ;  /* 0x0000008008027824 */ /* 0x000fe200078e00ff */
[----:B------:R-:W-:Y:S01]  /*afb0*/  UMOV UR6, 0x0 ;  /* 0x0000000000067882 */ /* 0x000fe20000000000 */
[----:B-1----:R-:W-:Y:S01]  /*afc0*/  VIADD R10, R7, 0x1c400 ;  /* 0x0001c400070a7836 */ /* 0x002fe20000000000 */
[----:B------:R-:W-:-:S09]  /*afd0*/  UMOV UR7, 0x14f00000 ;  /* 0x14f0000000077882 */ /* 0x000fd20000000000 */
.L_x_96:
        /* <DEDUP_REMOVED lines=16> */
.L_x_97:
        /* <DEDUP_REMOVED lines=15> */
.L_x_98:
        /* <DEDUP_REMOVED lines=10> */
[----:B------:R-:W-:Y:S01]  /*b270*/  SHF.L.U32 R5, R5, 0x1f, RZ ;  /* 0x0000001f05057819 */ /* 0x000fe200000006ff */
[----:B------:R-:W-:Y:S01]  /*b280*/  IMAD R2, R4, 0x8, R9 ;  /* 0x0000000804027824 */ /* 0x000fe200078e0209 */
[----:B------:R-:W-:Y:S03]  /*b290*/  BSSY B2, `(.L_x_99) ;  /* 0x0000003000027945 */ /* 0x000fe60003800000 */
[----:B------:R-:W0:Y:S02]  /*b2a0*/  SYNCS.PHASECHK.TRANS64.TRYWAIT P0, [R2+URZ+0x60], R5 ;  /* 0x00006005020075a7 */ /* 0x000e24000800017f */
[----:B0-----:R-:W-:Y:S05]  /*b2b0*/  @!P0 BRA `(.L_x_100) ;  /* 0x0000001c00108947 */ /* 0x001fea0003800000 */
.L_x_158:
[----:B------:R-:W-:Y:S05]  /*b2c0*/  BSYNC B2 ;  /* 0x0000000000027941 */ /* 0x000fea0003800000 */
.L_x_99:
[----:B------:R-:W-:Y:S01]  /*b2d0*/  BSSY B2, `(.L_x_101) ;  /* 0x000000b000027945 */ /* 0x000fe20003800000 */
[----:B------:R-:W-:Y:S02]  /*b2e0*/  IMAD.MOV.U32 R10, RZ, RZ, 0x0 ;  /* 0x00000000ff0a7424 */ /* 0x000fe400078e00ff */
[----:B------:R-:W-:Y:S01]  /*b2f0*/  IMAD.MOV.U32 R11, RZ, RZ, 0x14f00000 ;  /* 0x14f00000ff0b7424 */ /* 0x000fe200078e00ff */
[----:B------:R-:W-:Y:S06]  /*b300*/  @P1 BRA `(.L_x_102) ;  /* 0x00000000001c1947 */ /* 0x000fec0003800000 */
[----:B------:R-:W1:Y:S01]  /*b310*/  S2R R7, SR_TID.X ;  /* 0x0000000000077919 */ /* 0x000e620000002100 */
[----:B------:R-:W-:-:S04]  /*b320*/  IMAD.MOV.U32 R3, RZ, RZ, 0x8000 ;  /* 0x00008000ff037424 */ /* 0x000fc800078e00ff */
[----:B------:R2:W-:Y:S01]  /*b330*/  SYNCS.ARRIVE.TRANS64 RZ, [R2+URZ+0x50], R3 ;  /* 0x0000500302ff79a7 */ /* 0x0005e2000800003f */
[----:B-1----:R-:W-:-:S04]  /*b340*/  LOP3.LUT R7, R7, 0x1f, RZ, 0xc0, !PT ;  /* 0x0000001f07077812 */ /* 0x002fc800078ec0ff */
[----:B------:R-:W-:-:S13]  /*b350*/  ISETP.NE.AND P0, PT, R7, RZ, PT ;  /* 0x000000ff0700720c */ /* 0x000fda0003f05270 */
[----:B--2---:R-:W-:Y:S05]  /*b360*/  @!P0 BRA `(.L_x_102) ;  /* 0x0000000000048947 */ /* 0x004fea0003800000 */
[----:B------:R-:W-:Y:S01]  /*b370*/  BPT.TRAP 0x1 ;  /* 0x000000040000795c */ /* 0x000fe20000300000 */
.L_x_102:
[----:B------:R-:W-:Y:S05]  /*b380*/  BSYNC B2 ;  /* 0x0000000000027941 */ /* 0x000fea0003800000 */
.L_x_101:
[----:B------:R-:W2:Y:S01]  /*b390*/  LDL.LU R3, [R1+0x8] ;  /* 0x0000080001037983 */ /* 0x000ea20000300800 */
[----:B------:R-:W-:Y:S01]  /*b3a0*/  R2UR UR10, R12 ;  /* 0x000000000c0a72ca */ /* 0x000fe200000e0000 */
[----:B------:R-:W-:Y:S01]  /*b3b0*/  UIADD3 UR4, UP0, UR38, 0x470, URZ ;  /* 0x0000047026047890 */ /* 0x000fe2000ff1e03f */
[----:B------:R-:W-:Y:S01]  /*b3c0*/  R2UR UR6, R10 ;  /* 0x000000000a0672ca */ /* 0x000fe200000e0000 */
[----:B0-----:R-:W-:Y:S01]  /*b3d0*/  VIADD R2, R2, 0x50 ;  /* 0x0000005002027836 */ /* 0x001fe20000000000 */
[----:B------:R-:W-:Y:S01]  /*b3e0*/  R2UR UR7, R11 ;  /* 0x000000000b0772ca */ /* 0x000fe200000e0000 */
[----:B------:R-:W-:Y:S01]  /*b3f0*/  UIADD3.X UR5, URZ, UR39, URZ, UP0, !UPT ;  /* 0x000000273f057290 */ /* 0x000fe200087fe43f */
[----:B------:R-:W-:Y:S02]  /*b400*/  LEA R4, R4, UR36, 0xf ;  /* 0x0000002404047c11 */ /* 0x000fe4000f8e78ff */
[----:B------:R-:W-:-:S03]  /*b410*/  PLOP3.LUT P0, PT, PT, PT, PT, 0x80, 0x0 ;  /* 0x000000000000781c */ /* 0x000fc60003f0f070 */
[----:B------:R-:W-:Y:S02]  /*b420*/  VIADD R5, R4, 0x400 ;  /* 0x0000040004057836 */ /* 0x000fe40000000000 */
[----:B--2---:R-:W-:-:S08]  /*b430*/  IMAD.SHL.U32 R3, R3, 0x80, RZ ;  /* 0x0000008003037824 */ /* 0x004fd000078e00ff */
.L_x_103:
        /* <DEDUP_REMOVED lines=15> */
.L_x_104:
        /* <DEDUP_REMOVED lines=12> */
.L_x_90:
[----:B------:R-:W-:Y:S05]  /*b5f0*/  BSYNC B1 ;  /* 0x0000000000017941 */ /* 0x000fea0003800000 */
.L_x_89:
[C---:B------:R-:W-:Y:S01]  /*b600*/  ISETP.GT.AND P0, PT, R0.reuse, 0x1, PT ;  /* 0x000000010000780c */ /* 0x040fe20003f04270 */
[----:B------:R-:W-:-:S12]  /*b610*/  VIADD R0, R0, 0xfffffffe ;  /* 0xfffffffe00007836 */ /* 0x000fd80000000000 */
[----:B------:R-:W-:Y:S05]  /*b620*/  @P0 BRA `(.L_x_105) ;  /* 0xffffffe800ec0947 */ /* 0x000fea000383ffff */
.L_x_72:
[----:B------:R-:W-:Y:S05]  /*b630*/  BSYNC B0 ;  /* 0x0000000000007941 */ /* 0x000fea0003800000 */
.L_x_54:
[----:B------:R-:W-:Y:S01]  /*b640*/  LOP3.LUT P0, RZ, R19, 0x2, RZ, 0xc0, !PT ;  /* 0x0000000213ff7812 */ /* 0x000fe2000780c0ff */
[----:B------:R-:W-:-:S12]  /*b650*/  BSSY B0, `(.L_x_106) ;  /* 0x000003a000007945 */ /* 0x000fd80003800000 */
[----:B------:R-:W-:Y:S05]  /*b660*/  @!P0 BRA `(.L_x_107) ;  /* 0x0000000000e08947 */ /* 0x000fea0003800000 */
[----:B-1----:R-:W3:Y:S01]  /*b670*/  LDL R0, [R1+0x4] ;  /* 0x0000040001007983 */ /* 0x002ee20000100800 */
[----:B------:R-:W-:Y:S01]  /*b680*/  LEA R3, R18, UR36, 0x3 ;  /* 0x0000002412037c11 */ /* 0x000fe2000f8e18ff */
[----:B------:R-:W-:Y:S01]  /*b690*/  BSSY B1, `(.L_x_108) ;  /* 0x0000007000017945 */ /* 0x000fe20003800000 */
[----:B------:R-:W1:Y:S02]  /*b6a0*/  S2R R2, SR_TID.X ;  /* 0x0000000000027919 */ /* 0x000e640000002100 */
[----:B-1----:R-:W-:-:S04]  /*b6b0*/  LOP3.LUT R2, R2, 0x7f, RZ, 0xc0, !PT ;  /* 0x0000007f02027812 */ /* 0x002fc800078ec0ff */
[----:B------:R-:W-:Y:S02]  /*b6c0*/  ISETP.NE.AND P1, PT, R2, RZ, PT ;  /* 0x000000ff0200720c */ /* 0x000fe40003f25270 */
[----:B---3--:R-:W-:-:S04]  /*b6d0*/  SHF.L.U32 R0, R0, 0x1f, RZ ;  /* 0x0000001f00007819 */ /* 0x008fc800000006ff */
[----:B------:R-:W1:Y:S02]  /*b6e0*/  SYNCS.PHASECHK.TRANS64.TRYWAIT P0, [R3+URZ+0x34860], R0 ;  /* 0x03486000030075a7 */ /* 0x000e64000800017f */
[----:B-1----:R-:W-:Y:S05]  /*b6f0*/  @!P0 BRA `(.L_x_109) ;  /* 0x0000001800148947 */ /* 0x002fea0003800000 */
.L_x_159:
[----:B------:R-:W-:Y:S05]  /*b700*/  BSYNC B1 ;  /* 0x0000000000017941 */ /* 0x000fea0003800000 */
.L_x_108:
[----:B------:R-:W-:Y:S04]  /*b710*/  BSSY B1, `(.L_x_110) ;  /* 0x0000009000017945 */ /* 0x000fe80003800000 */
[----:B------:R-:W-:Y:S05]  /*b720*/  @P1 BRA `(.L_x_111) ;  /* 0x00000000001c1947 */ /* 0x000fea0003800000 */
[----:B------:R-:W3:Y:S01]  /*b730*/  S2R R2, SR_TID.X ;  /* 0x0000000000027919 */ /* 0x000ee20000002100 */
[----:B-1----:R-:W-:-:S04]  /*b740*/  IMAD.MOV.U32 R0, RZ, RZ, 0x8000 ;  /* 0x00008000ff007424 */ /* 0x002fc800078e00ff */
[----:B------:R4:W-:Y:S01]  /*b750*/  SYNCS.ARRIVE.TRANS64 RZ, [R3+URZ+0x34850], R0 ;  /* 0x0348500003ff79a7 */ /* 0x0009e2000800003f */
[----:B---3--:R-:W-:-:S04]  /*b760*/  LOP3.LUT R2, R2, 0x1f, RZ, 0xc0, !PT ;  /* 0x0000001f02027812 */ /* 0x008fc800078ec0ff */
[----:B------:R-:W-:-:S13]  /*b770*/  ISETP.NE.AND P0, PT, R2, RZ, PT ;  /* 0x000000ff0200720c */ /* 0x000fda0003f05270 */
[----:B----4-:R-:W-:Y:S05]  /*b780*/  @!P0 BRA `(.L_x_111) ;  /* 0x0000000000048947 */ /* 0x010fea0003800000 */
[----:B------:R-:W-:Y:S01]  /*b790*/  BPT.TRAP 0x1 ;  /* 0x000000040000795c */ /* 0x000fe20000300000 */
.L_x_111:
[----:B------:R-:W-:Y:S05]  /*b7a0*/  BSYNC B1 ;  /* 0x0000000000017941 */ /* 0x000fea0003800000 */
.L_x_110:
[----:B------:R-:W3:Y:S01]  /*b7b0*/  LDL R4, [R1+0x8] ;  /* 0x0000080001047983 */ /* 0x000ee20000100800 */
[----:B------:R-:W-:Y:S01]  /*b7c0*/  LEA R2, R18, UR36, 0xf ;  /* 0x0000002412027c11 */ /* 0x000fe2000f8e78ff */
[----:B-1----:R-:W-:Y:S01]  /*b7d0*/  VIADD R0, R3, 0x34850 ;  /* 0x0003485003007836 */ /* 0x002fe20000000000 */
[----:B------:R-:W-:Y:S01]  /*b7e0*/  UIADD3 UR4, UP0, UR38, 0x470, URZ ;  /* 0x0000047026047890 */ /* 0x000fe2000ff1e03f */
[----:B------:R-:W-:Y:S01]  /*b7f0*/  PLOP3.LUT P0, PT, PT, PT, PT, 0x80, 0x0 ;  /* 0x000000000000781c */ /* 0x000fe20003f0f070 */
[----:B------:R-:W-:Y:S01]  /*b800*/  UMOV UR6, 0x0 ;  /* 0x0000000000067882 */ /* 0x000fe20000000000 */
[----:B------:R-:W-:Y:S01]  /*b810*/  UMOV UR7, 0x14f00000 ;  /* 0x14f0000000077882 */ /* 0x000fe20000000000 */
[----:B------:R-:W-:Y:S01]  /*b820*/  UIADD3.X UR5, URZ, UR39, URZ, UP0, !UPT ;  /* 0x000000273f057290 */ /* 0x000fe200087fe43f */
[----:B------:R-:W-:Y:S01]  /*b830*/  UMOV UR10, URZ ;  /* 0x0000003f000a7c82 */ /* 0x000fe20008000000 */
[----:B---3--:R-:W-:Y:S02]  /*b840*/  IMAD.SHL.U32 R3, R4, 0x80, RZ ;  /* 0x0000008004037824 */ /* 0x008fe400078e00ff */
[----:B------:R-:W-:-:S08]  /*b850*/  VIADD R4, R2, 0x400 ;  /* 0x0000040002047836 */ /* 0x000fd00000000000 */
.L_x_112:
        /* <DEDUP_REMOVED lines=9> */
[----:B-1----:R-:W-:Y:S05]  /*b8f0*/  @P0 BRA.U.ANY `(.L_x_112) ;  /* 0xfffffffd00d80947 */ /* 0x002fea000393ffff */
[----:B------:R-:W-:Y:S01]  /*b900*/  PLOP3.LUT P0, PT, PT, PT, PT, 0x80, 0x0 ;  /* 0x000000000000781c */ /* 0x000fe20003f0f070 */
[----:B------:R-:W-:Y:S01]  /*b910*/  VIADD R2, R2, 0x4400 ;  /* 0x0000440002027836 */ /* 0x000fe20000000000 */
[----:B------:R-:W-:Y:S01]  /*b920*/  UMOV UR6, 0x0 ;  /* 0x0000000000067882 */ /* 0x000fe20000000000 */
[----:B------:R-:W-:Y:S01]  /*b930*/  UMOV UR7, 0x14f00000 ;  /* 0x14f0000000077882 */ /* 0x000fe20000000000 */
[----:B------:R-:W-:-:S09]  /*b940*/  UMOV UR10, 0x40 ;  /* 0x00000040000a7882 */ /* 0x000fd20000000000 */
.L_x_113:
        /* <DEDUP_REMOVED lines=9> */
[----:B---3--:R-:W-:Y:S05]  /*b9e0*/  @P0 BRA.U.ANY `(.L_x_113) ;  /* 0xfffffffd00d80947 */ /* 0x008fea000393ffff */
.L_x_107:
[----:B------:R-:W-:Y:S05]  /*b9f0*/  BSYNC B0 ;  /* 0x0000000000007941 */ /* 0x000fea0003800000 */
.L_x_106:
[----:B0-----:R-:W3:Y:S01]  /*ba00*/  LDL.LU R6, [R1+0x24] ;  /* 0x0000240001067983 */ /* 0x001ee20000300800 */
[----:B------:R-:W-:Y:S01]  /*ba10*/  VIADD R18, R18, 0x1 ;  /* 0x0000000112127836 */ /* 0x000fe20000000000 */
[----:B------:R-:W-:Y:S02]  /*ba20*/  ULDC UR4, c[0x0][0xc34] ;  /* 0x00030d0000047ab9 */ /* 0x000fe40000000800 */
[----:B------:R-:W4:Y:S04]  /*ba30*/  LDL.LU R5, [R1+0x4] ;  /* 0x0000040001057983 */ /* 0x000f280000300800 */
[----:B------:R-:W5:Y:S01]  /*ba40*/  LDL.LU R4, [R1+0x2c] ;  /* 0x00002c0001047983 */ /* 0x000f620000300800 */
[----:B------:R-:W-:-:S04]  /*ba50*/  ISETP.NE.AND P0, PT, R18, 0x2, PT ;  /* 0x000000021200780c */ /* 0x000fc80003f05270 */
[----:B-1----:R-:W-:Y:S02]  /*ba60*/  SEL R0, RZ, 0x1, P0 ;  /* 0x00000001ff007807 */ /* 0x002fe40000000000 */
[----:B------:R-:W-:Y:S01]  /*ba70*/  SEL R18, R18, RZ, P0 ;  /* 0x000000ff12127207 */ /* 0x000fe20000000000 */
[----:B---3--:R-:W-:Y:S01]  /*ba80*/  VIADD R6, R6, UR37 ;  /* 0x0000002506067c36 */ /* 0x008fe20008000000 */
[----:B----4-:R-:W-:-:S04]  /*ba90*/  LOP3.LUT R5, R5, R0, RZ, 0x3c, !PT ;  /* 0x0000000005057212 */ /* 0x010fc800078e3cff */
[----:B------:R0:W-:Y:S01]  /*baa0*/  STL [R1+0x24], R6 ;  /* 0x0000240601007387 */ /* 0x0001e20000100800 */
[----:B------:R-:W-:Y:S01]  /*bab0*/  ISETP.GE.AND P1, PT, R6, UR4, PT ;  /* 0x0000000406007c0c */ /* 0x000fe2000bf26270 */
[----:B-----5:R-:W-:-:S05]  /*bac0*/  VIADD R4, R4, 0x1 ;  /* 0x0000000104047836 */ /* 0x020fca0000000000 */
[----:B------:R0:W-:Y:S04]  /*bad0*/  STL [R1+0x2c], R4 ;  /* 0x00002c0401007387 */ /* 0x0001e80000100800 */
[----:B------:R0:W-:Y:S03]  /*bae0*/  STL [R1+0x4], R5 ;  /* 0x0000040501007387 */ /* 0x0001e60000100800 */
[----:B------:R-:W-:Y:S05]  /*baf0*/  @!P1 BRA `(.L_x_114) ;  /* 0xffffffc000b09947 */ /* 0x000fea000383ffff */
[----:B------:R-:W-:-:S07]  /*bb00*/  LOP3.LUT R2, R4, 0x1, RZ, 0xc, !PT ;  /* 0x0000000104027812 */ /* 0x000fce00078e0cff */
.L_x_38:
[----:B0-----:R-:W0:Y:S01]  /*bb10*/  S2R R3, SR_CgaCtaId ;  /* 0x0000000000037919 */ /* 0x001e220000008800 */
[----:B------:R-:W-:Y:S01]  /*bb20*/  MOV R0, 0x400 ;  /* 0x0000040000007802 */ /* 0x000fe20000000f00 */
[----:B------:R-:W-:Y:S03]  /*bb30*/  BSSY B0, `(.L_x_115) ;  /* 0x0000005000007945 */ /* 0x000fe60003800000 */
[----:B0-----:R-:W-:Y:S02]  /*bb40*/  LEA R0, R3, R0, 0x18 ;  /* 0x0000000003007211 */ /* 0x001fe400078ec0ff */
[----:B------:R-:W-:-:S04]  /*bb50*/  SHF.L.U32 R3, R2, 0x1f, RZ ;  /* 0x0000001f02037819 */ /* 0x000fc800000006ff */
[----:B------:R-:W0:Y:S02]  /*bb60*/  SYNCS.PHASECHK.TRANS64.TRYWAIT P0, [R0+URZ+0x34820], R3 ;  /* 0x03482003000075a7 */ /* 0x000e24000800017f */
[----:B0-----:R-:W-:Y:S05]  /*bb70*/  @!P0 BRA `(.L_x_116) ;  /* 0x0000001400088947 */ /* 0x001fea0003800000 */
.L_x_160:
[----:B------:R-:W-:Y:S05]  /*bb80*/  BSYNC B0 ;  /* 0x0000000000007941 */ /* 0x000fea0003800000 */
.L_x_115:
[----:B------:R-:W-:-:S03]  /*bb90*/  UMOV UR4, 0xffffffff ;  /* 0xffffffff00047882 */ /* 0x000fc60000000000 */
[----:B------:R-:W-:Y:S05]  /*bba0*/  BRA.DIV UR4, `(.L_x_117) ;  /* 0x0000001604107947 */ /* 0x000fea000b800000 */
[----:B------:R-:W1:Y:S02]  /*bbb0*/  S2R R2, SR_TID.X ;  /* 0x0000000000027919 */ /* 0x000e640000002100 */
[----:B-1----:R-:W-:-:S04]  /*bbc0*/  SHF.R.U32.HI R2, RZ, 0x5, R2 ;  /* 0x00000005ff027819 */ /* 0x002fc80000011602 */
[----:B------:R-:W-:-:S05]  /*bbd0*/  LOP3.LUT R2, R2, 0x3, RZ, 0xc0, !PT ;  /* 0x0000000302027812 */ /* 0x000fca00078ec0ff */
[----:B------:R1:W3:Y:S02]  /*bbe0*/  SHFL.IDX PT, R14, R2, RZ, 0x1f ;  /* 0x00001fff020e7589 */ /* 0x0002e400000e0000 */
.L_x_163:
[----:B---3--:R-:W-:Y:S01]  /*bbf0*/  ISETP.NE.AND P0, PT, R14, RZ, PT ;  /* 0x000000ff0e00720c */ /* 0x008fe20003f05270 */
[----:B------:R-:W-:-:S12]  /*bc00*/  BSSY B0, `(.L_x_118) ;  /* 0x0000025000007945 */ /* 0x000fd80003800000 */
[----:B------:R-:W-:Y:S05]  /*bc10*/  @P0 BRA `(.L_x_119) ;  /* 0x00000000008c0947 */ /* 0x000fea0003800000 */
[----:B------:R-:W-:-:S03]  /*bc20*/  UMOV UR4, 0xffffffff ;  /* 0xffffffff00047882 */ /* 0x000fc60000000000 */
[----:B------:R-:W-:Y:S05]  /*bc30*/  BRA.DIV UR4, `(.L_x_120) ;  /* 0x0000001604207947 */ /* 0x000fea000b800000 */
[----:B------:R-:W-:-:S13]  /*bc40*/  ELECT P6, URZ, PT ;  /* 0x00000000003f782f */ /* 0x000fda00038c0000 */
.L_x_166:
[----:B------:R-:W-:Y:S05]  /*bc50*/  @!P6 BRA `(.L_x_119) ;  /* 0x00000000007ce947 */ /* 0x000fea0003800000 */
[----:B-1----:R-:W3:Y:S02]  /*bc60*/  LDL.LU R2, [R1+0x30] ;  /* 0x0000300001027983 */ /* 0x002ee40000300800 */
[----:B---3--:R-:W-:-:S04]  /*bc70*/  LOP3.LUT R2, R2, 0x2, RZ, 0xfc, !PT ;  /* 0x0000000202027812 */ /* 0x008fc800078efcff */
[----:B------:R-:W-:-:S13]  /*bc80*/  ISETP.NE.AND P2, PT, R2, 0x3, PT ;  /* 0x000000030200780c */ /* 0x000fda0003f45270 */
[----:B------:R-:W-:Y:S05]  /*bc90*/  @!P2 BRA `(.L_x_121) ;  /* 0x000000000004a947 */ /* 0x000fea0003800000 */
[----:B------:R-:W-:Y:S01]  /*bca0*/  BPT.TRAP 0x1 ;  /* 0x000000040000795c */ /* 0x000fe20000300000 */
.L_x_121:
[----:B------:R-:W3:Y:S01]  /*bcb0*/  LDL.LU R7, [R1+0x4] ;  /* 0x0000040001077983 */ /* 0x000ee20000300800 */
[----:B0-----:R-:W-:Y:S02]  /*bcc0*/  VIADD R3, R0, 0x34840 ;  /* 0x0003484000037836 */ /* 0x001fe40000000000 */
[C---:B------:R-:W-:Y:S02]  /*bcd0*/  VIADD R2, R18.reuse, 0x1 ;  /* 0x0000000112027836 */ /* 0x040fe40000000000 */
[----:B------:R-:W-:-:S03]  /*bce0*/  IMAD R6, R18, 0x8, R3 ;  /* 0x0000000812067824 */ /* 0x000fc600078e0203 */
[----:B------:R-:W-:-:S04]  /*bcf0*/  ISETP.NE.AND P1, PT, R2, 0x2, PT ;  /* 0x000000020200780c */ /* 0x000fc80003f25270 */
[----:B------:R-:W-:Y:S02]  /*bd00*/  SEL R4, RZ, 0x1, P1 ;  /* 0x00000001ff047807 */ /* 0x000fe40000800000 */
[C---:B---3--:R-:W-:Y:S02]  /*bd10*/  SHF.L.U32 R5, R7.reuse, 0x1f, RZ ;  /* 0x0000001f07057819 */ /* 0x048fe400000006ff */
[----:B------:R-:W-:Y:S02]  /*bd20*/  LOP3.LUT R7, R7, R4, RZ, 0x3c, !PT ;  /* 0x0000000407077212 */ /* 0x000fe400078e3cff */
[----:B------:R-:W0:Y:S01]  /*bd30*/  SYNCS.PHASECHK.TRANS64.TRYWAIT P0, [R6+URZ], R5 ;  /* 0x00000005060075a7 */ /* 0x000e22000800017f */
[----:B------:R-:W-:Y:S02]  /*bd40*/  SEL R4, R2, RZ, P1 ;  /* 0x000000ff02047207 */ /* 0x000fe40000800000 */
[----:B------:R-:W-:-:S03]  /*bd50*/  SHF.L.U32 R2, R7, 0x1f, RZ ;  /* 0x0000001f07027819 */ /* 0x000fc600000006ff */
[----:B------:R-:W-:Y:S01]  /*bd60*/  IMAD R3, R4, 0x8, R3 ;  /* 0x0000000804037824 */ /* 0x000fe200078e0203 */
[----:B0-----:R-:W-:Y:S06]  /*bd70*/  @!P0 BRA `(.L_x_122) ;  /* 0x0000001000f08947 */ /* 0x001fec0003800000 */
.L_x_167:
[----:B------:R-:W1:Y:S02]  /*bd80*/  SYNCS.PHASECHK.TRANS64.TRYWAIT P0, [R3+URZ], R2 ;  /* 0x00000002030075a7 */ /* 0x000e64000800017f */
[----:B-1----:R-:W-:Y:S05]  /*bd90*/  @!P0 BRA `(.L_x_123) ;  /* 0x0000001000fc8947 */ /* 0x002fea0003800000 */
.L_x_168:
[----:B------:R-:W-:Y:S05]  /*bda0*/  @!P2 BRA `(.L_x_124) ;  /* 0x000000000004a947 */ /* 0x000fea0003800000 */
[----:B------:R-:W-:Y:S01]  /*bdb0*/  BPT.TRAP 0x1 ;  /* 0x000000040000795c */ /* 0x000fe20000300000 */
.L_x_124:
[----:B-1----:R-:W-:-:S04]  /*bdc0*/  VIADD R3, R0, 0x34860 ;  /* 0x0003486000037836 */ /* 0x002fc80000000000 */
[----:B------:R-:W-:-:S04]  /*bdd0*/  IMAD R18, R18, 0x8, R3 ;  /* 0x0000000812127824 */ /* 0x000fc800078e0203 */
[----:B------:R-:W1:Y:S02]  /*bde0*/  SYNCS.PHASECHK.TRANS64.TRYWAIT P0, [R18+URZ], R5 ;  /* 0x00000005120075a7 */ /* 0x000e64000800017f */
[----:B-1----:R-:W-:Y:S05]  /*bdf0*/  @!P0 BRA `(.L_x_125) ;  /* 0x0000001000f88947 */ /* 0x002fea0003800000 */
.L_x_169:
[----:B------:R-:W-:-:S07]  /*be00*/  IMAD R3, R4, 0x8, R3 ;  /* 0x0000000804037824 */ /* 0x000fce00078e0203 */
.L_x_126:
[----:B---3--:R3:W4:Y:S02]  /*be10*/  SYNCS.PHASECHK.TRANS64.TRYWAIT P0, [R3+URZ], R2 ;  /* 0x00000002030075a7 */ /* 0x008724000800017f */
[----:B----4-:R-:W-:Y:S05]  /*be20*/  @!P0 NANOSLEEP.SYNCS 0x989680 ;  /* 0x009896800000895d */ /* 0x010fea0003900000 */
[----:B------:R-:W4:Y:S02]  /*be30*/  @!P0 SYNCS.PHASECHK.TRANS64 P0, [R3+URZ], R2 ;  /* 0x00000002030085a7 */ /* 0x000f24000800007f */
[----:B----4-:R-:W-:Y:S05]  /*be40*/  @!P0 BRA `(.L_x_126) ;  /* 0xfffffffc00f08947 */ /* 0x010fea000383ffff */
.L_x_119:
[----:B------:R-:W-:Y:S05]  /*be50*/  BSYNC B0 ;  /* 0x0000000000007941 */ /* 0x000fea0003800000 */
.L_x_118:
[----:B------:R-:W-:Y:S05]  /*be60*/  EXIT ;  /* 0x000000000000794d */ /* 0x000fea0003800000 */
.L_x_10:
[----:B0-----:R-:W-:-:S04]  /*be70*/  IMAD.U32 R3, RZ, RZ, UR38 ;  /* 0x00000026ff037e24 */ /* 0x001fc8000f8e00ff */
[----:B------:R0:W1:Y:S03]  /*be80*/  SYNCS.PHASECHK.TRANS64.TRYWAIT P1, [R3+URZ+0x34800], R0 ;  /* 0x03480000030075a7 */ /* 0x000066000802017f */
[----:B-1----:R-:W-:Y:S05]  /*be90*/  @!P1 NANOSLEEP.SYNCS 0x989680 ;  /* 0x009896800000995d */ /* 0x002fea0003900000 */
[----:B------:R-:W1:Y:S02]  /*bea0*/  @!P1 SYNCS.PHASECHK.TRANS64 P1, [R3+URZ+0x34800], R0 ;  /* 0x03480000030095a7 */ /* 0x000e64000802007f */
[----:B-1----:R-:W-:Y:S05]  /*beb0*/  @!P1 BRA `(.L_x_10) ;  /* 0xfffffffc00ec9947 */ /* 0x002fea000383ffff */
[----:B------:R-:W-:Y:S05]  /*bec0*/  BRA `(.L_x_127) ;  /* 0xffffff5000a87947 */ /* 0x000fea000383ffff */
.L_x_14:
[----:B-1----:R1:W2:Y:S02]  /*bed0*/  SYNCS.PHASECHK.TRANS64.TRYWAIT P2, [R6+URZ+0x34830], R3 ;  /* 0x03483003060075a7 */ /* 0x0022a4000804017f */
[----:B--2---:R-:W-:Y:S05]  /*bee0*/  @!P2 NANOSLEEP.SYNCS 0x989680 ;  /* 0x009896800000a95d */ /* 0x004fea0003900000 */
[----:B------:R-:W2:Y:S02]  /*bef0*/  @!P2 SYNCS.PHASECHK.TRANS64 P2, [R6+URZ+0x34830], R3 ;  /* 0x034830030600a5a7 */ /* 0x000ea4000804007f */
[----:B--2---:R-:W-:Y:S05]  /*bf00*/  @!P2 BRA `(.L_x_14) ;  /* 0xfffffffc00f0a947 */ /* 0x004fea000383ffff */
[----:B------:R-:W-:Y:S05]  /*bf10*/  BRA `(.L_x_13) ;  /* 0xffffff5000d47947 */ /* 0x000fea000383ffff */
.L_x_19:
[----:B-1----:R-:W-:-:S04]  /*bf20*/  IMAD.U32 R3, RZ, RZ, UR7 ;  /* 0x00000007ff037e24 */ /* 0x002fc8000f8e00ff */
[----:B------:R1:W2:Y:S03]  /*bf30*/  SYNCS.PHASECHK.TRANS64.TRYWAIT P2, [R3+URZ+0x34830], R0 ;  /* 0x03483000030075a7 */ /* 0x0002a6000804017f */
[----:B--2---:R-:W-:Y:S05]  /*bf40*/  @!P2 NANOSLEEP.SYNCS 0x989680 ;  /* 0x009896800000a95d */ /* 0x004fea0003900000 */
[----:B------:R-:W2:Y:S02]  /*bf50*/  @!P2 SYNCS.PHASECHK.TRANS64 P2, [R3+URZ+0x34830], R0 ;  /* 0x034830000300a5a7 */ /* 0x000ea4000804007f */
[----:B--2---:R-:W-:Y:S05]  /*bf60*/  @!P2 BRA `(.L_x_19) ;  /* 0xfffffffc00eca947 */ /* 0x004fea000383ffff */
[----:B------:R-:W-:Y:S05]  /*bf70*/  BRA `(.L_x_18) ;  /* 0xffffff7800947947 */ /* 0x000fea000383ffff */
.L_x_23:
[----:B-1----:R-:W-:-:S04]  /*bf80*/  IMAD.U32 R3, RZ, RZ, UR10 ;  /* 0x0000000aff037e24 */ /* 0x002fc8000f8e00ff */
[----:B------:R1:W2:Y:S03]  /*bf90*/  SYNCS.PHASECHK.TRANS64.TRYWAIT P2, [R3+URZ+0x34850], R0 ;  /* 0x03485000030075a7 */ /* 0x0002a6000804017f */
[----:B--2---:R-:W-:Y:S05]  /*bfa0*/  @!P2 NANOSLEEP.SYNCS 0x989680 ;  /* 0x009896800000a95d */ /* 0x004fea0003900000 */
[----:B------:R-:W2:Y:S02]  /*bfb0*/  @!P2 SYNCS.PHASECHK.TRANS64 P2, [R3+URZ+0x34850], R0 ;  /* 0x034850000300a5a7 */ /* 0x000ea4000804007f */
[----:B--2---:R-:W-:Y:S05]  /*bfc0*/  @!P2 BRA `(.L_x_23) ;  /* 0xfffffffc00eca947 */ /* 0x004fea000383ffff */
[----:B------:R-:W-:Y:S05]  /*bfd0*/  BRA `(.L_x_22) ;  /* 0xffffff8000c47947 */ /* 0x000fea000383ffff */
.L_x_28:
[----:B-1----:R-:W-:-:S04]  /*bfe0*/  IMAD.U32 R5, RZ, RZ, UR12 ;  /* 0x0000000cff057e24 */ /* 0x002fc8000f8e00ff */
[----:B------:R1:W2:Y:S03]  /*bff0*/  SYNCS.PHASECHK.TRANS64.TRYWAIT P0, [R5+URZ+0x34850], R4 ;  /* 0x03485004050075a7 */ /* 0x0002a6000800017f */
[----:B--2---:R-:W-:Y:S05]  /*c000*/  @!P0 NANOSLEEP.SYNCS 0x989680 ;  /* 0x009896800000895d */ /* 0x004fea0003900000 */
[----:B------:R-:W2:Y:S02]  /*c010*/  @!P0 SYNCS.PHASECHK.TRANS64 P0, [R5+URZ+0x34850], R4 ;  /* 0x03485004050085a7 */ /* 0x000ea4000800007f */
[----:B--2---:R-:W-:Y:S05]  /*c020*/  @!P0 BRA `(.L_x_28) ;  /* 0xfffffffc00ec8947 */ /* 0x004fea000383ffff */
[----:B------:R-:W-:Y:S05]  /*c030*/  BRA `(.L_x_27) ;  /* 0xffffff9c00b87947 */ /* 0x000fea000383ffff */
.L_x_42:
[----:B------:R-:W1:Y:S01]  /*c040*/  S2R R0, SR_TID.X ;  /* 0x0000000000007919 */ /* 0x000e620000002100 */
[----:B------:R-:W-:Y:S01]  /*c050*/  BSSY B0, `(.L_x_128) ;  /* 0x000000a000007945 */ /* 0x000fe20003800000 */
[----:B------:R-:W-:Y:S02]  /*c060*/  IMAD.MOV.U32 R12, RZ, RZ, RZ ;  /* 0x000000ffff0c7224 */ /* 0x000fe400078e00ff */
[----:B------:R-:W-:Y:S02]  /*c070*/  IMAD.MOV.U32 R11, RZ, RZ, 0x1f ;  /* 0x0000001fff0b7424 */ /* 0x000fe400078e00ff */
[----:B------:R-:W-:Y:S01]  /*c080*/  IMAD.MOV.U32 R15, RZ, RZ, -0x1 ;  /* 0xffffffffff0f7424 */ /* 0x000fe200078e00ff */
[----:B-1----:R-:W-:-:S04]  /*c090*/  SHF.R.U32.HI R0, RZ, 0x5, R0 ;  /* 0x00000005ff007819 */ /* 0x002fc80000011600 */
[----:B------:R-:W-:-:S05]  /*c0a0*/  LOP3.LUT R0, R0, 0x3, RZ, 0xc0, !PT ;  /* 0x0000000300007812 */ /* 0x000fca00078ec0ff */
[----:B------:R-:W-:-:S07]  /*c0b0*/  IMAD.MOV.U32 R13, RZ, RZ, R0 ;  /* 0x000000ffff0d7224 */ /* 0x000fce00078e0000 */
[----:B0-2---:R-:W-:Y:S05]  /*c0c0*/  WARPSYNC.COLLECTIVE R15, `(.L_x_129) ;  /* 0x000000000f087348 */ /* 0x005fea0003c00000 */
[----:B------:R1:W3:Y:S02]  /*c0d0*/  SHFL.IDX P6, R14, R13, R12, R11 ;  /* 0x0000000c0d0e7389 */ /* 0x0002e400000c000b */
[----:B0123--:R-:W-:Y:S01]  /*c0e0*/  ENDCOLLECTIVE ;  /* 0x000000000000791b */ /* 0x00ffe20003800000 */
.L_x_129:
[----:B------:R-:W-:Y:S05]  /*c0f0*/  BSYNC B0 ;  /* 0x0000000000007941 */ /* 0x000fea0003800000 */
.L_x_128:
[----:B------:R-:W-:Y:S05]  /*c100*/  BRA `(.L_x_130) ;  /* 0xffffffc000f47947 */ /* 0x000fea000383ffff */
.L_x_44:
[----:B------:R-:W-:Y:S01]  /*c110*/  BSSY B0, `(.L_x_131) ;  /* 0x0000006000007945 */ /* 0x000fe20003800000 */
[----:B------:R-:W-:-:S07]  /*c120*/  IMAD.MOV.U32 R15, RZ, RZ, -0x1 ;  /* 0xffffffffff0f7424 */ /* 0x000fce00078e00ff */
[----:B012---:R-:W-:Y:S05]  /*c130*/  WARPSYNC.COLLECTIVE R15, `(.L_x_132) ;  /* 0x000000000f0c7348 */ /* 0x007fea0003c00000 */
[----:B------:R-:W-:Y:S02]  /*c140*/  ELECT P6, UR62, PT ;  /* 0x00000000003e782f */ /* 0x000fe400038c0000 */
[----:B------:R-:W-:Y:S01]  /*c150*/  MOV R14, UR62 ;  /* 0x0000003e000e7c02 */ /* 0x000fe20008000f00 */
[----:B012---:R-:W-:Y:S10]  /*c160*/  ENDCOLLECTIVE ;  /* 0x000000000000791b */ /* 0x007ff40003800000 */
.L_x_132:
[----:B------:R-:W-:Y:S05]  /*c170*/  BSYNC B0 ;  /* 0x0000000000007941 */ /* 0x000fea0003800000 */
.L_x_131:
[----:B------:R-:W-:Y:S05]  /*c180*/  BRA `(.L_x_133) ;  /* 0xffffffc000f47947 */ /* 0x000fea000383ffff */
.L_x_46:
[----:B-1----:R1:W4:Y:S02]  /*c190*/  SYNCS.PHASECHK.TRANS64.TRYWAIT P0, [R0+URZ+0x34840], R2 ;  /* 0x03484002000075a7 */ /* 0x002324000800017f */
[----:B----4-:R-:W-:Y:S05]  /*c1a0*/  @!P0 NANOSLEEP.SYNCS 0x989680 ;  /* 0x009896800000895d */ /* 0x010fea0003900000 */
[----:B------:R-:W4:Y:S02]  /*c1b0*/  @!P0 SYNCS.PHASECHK.TRANS64 P0, [R0+URZ+0x34840], R2 ;  /* 0x03484002000085a7 */ /* 0x000f24000800007f */
[----:B----4-:R-:W-:Y:S05]  /*c1c0*/  @!P0 BRA `(.L_x_46) ;  /* 0xfffffffc00f08947 */ /* 0x010fea000383ffff */
[----:B------:R-:W-:Y:S05]  /*c1d0*/  BRA `(.L_x_134) ;  /* 0xffffffc400507947 */ /* 0x000fea000383ffff */
.L_x_49:
[----:B------:R-:W-:Y:S01]  /*c1e0*/  IMAD.MOV.U32 R13, RZ, RZ, R4 ;  /* 0x000000ffff0d7224 */ /* 0x000fe200078e0004 */
[----:B------:R-:W0:Y:S01]  /*c1f0*/  S2R R7, SR_TID.X ;  /* 0x0000000000077919 */ /* 0x000e220000002100 */
[----:B------:R-:W-:Y:S02]  /*c200*/  IMAD.MOV.U32 R12, RZ, RZ, RZ ;  /* 0x000000ffff0c7224 */ /* 0x000fe400078e00ff */
[----:B------:R-:W-:Y:S02]  /*c210*/  IMAD.MOV.U32 R11, RZ, RZ, 0x181f ;  /* 0x0000181fff0b7424 */ /* 0x000fe400078e00ff */
[----:B------:R-:W-:-:S07]  /*c220*/  IMAD.MOV.U32 R15, RZ, RZ, -0x1 ;  /* 0xffffffffff0f7424 */ /* 0x000fce00078e00ff */
[----:B0----5:R-:W-:Y:S05]  /*c230*/  WARPSYNC.COLLECTIVE R15, `(.L_x_135) ;  /* 0x000000000f087348 */ /* 0x021fea0003c00000 */
[----:B------:R1:W2:Y:S02]  /*c240*/  SHFL.IDX P6, R14, R13, R12, R11 ;  /* 0x0000000c0d0e7389 */ /* 0x0002a400000c000b */
[----:B012--5:R-:W-:Y:S01]  /*c250*/  ENDCOLLECTIVE ;  /* 0x000000000000791b */ /* 0x027fe20003800000 */
.L_x_135:
[----:B------:R-:W-:Y:S01]  /*c260*/  IMAD.MOV.U32 R13, RZ, RZ, R0 ;  /* 0x000000ffff0d7224 */ /* 0x000fe200078e0000 */
[----:B------:R-:W-:Y:S01]  /*c270*/  LOP3.LUT R7, R7, 0x7f, RZ, 0xc0, !PT ;  /* 0x0000007f07077812 */ /* 0x000fe200078ec0ff */
[----:B------:R-:W-:-:S07]  /*c280*/  IMAD.MOV.U32 R6, RZ, RZ, R14 ;  /* 0x000000ffff067224 */ /* 0x000fce00078e000e */
[----:B------:R-:W-:Y:S05]  /*c290*/  WARPSYNC.COLLECTIVE R15, `(.L_x_136) ;  /* 0x000000000f087348 */ /* 0x000fea0003c00000 */
[----:B------:R0:W1:Y:S02]  /*c2a0*/  SHFL.IDX P6, R14, R13, R12, R11 ;  /* 0x0000000c0d0e7389 */ /* 0x00006400000c000b */
[----:B01----:R-:W-:Y:S01]  /*c2b0*/  ENDCOLLECTIVE ;  /* 0x000000000000791b */ /* 0x003fe20003800000 */
.L_x_136:
[----:B------:R-:W-:Y:S01]  /*c2c0*/  SHF.R.U32.HI R2, RZ, 0x3, R7 ;  /* 0x00000003ff027819 */ /* 0x000fe20000011607 */
[----:B------:R-:W-:Y:S02]  /*c2d0*/  ULDC UR4, c[0x0][0x288] ;  /* 0x0000a20000047ab9 */ /* 0x000fe40000000800 */
[----:B------:R-:W-:Y:S02]  /*c2e0*/  IMAD R3, R8, UR4, RZ ;  /* 0x0000000408037c24 */ /* 0x000fe4000f8e02ff */
[----:B------:R-:W-:-:S04]  /*c2f0*/  IMAD.IADD R2, R2, 0x1, R5 ;  /* 0x0000000102027824 */ /* 0x000fc800078e0205 */
[C---:B------:R-:W-:Y:S01]  /*c300*/  VIADD R5, R2.reuse, 0x10 ;  /* 0x0000001002057836 */ /* 0x040fe20000000000 */
[----:B------:R-:W-:Y:S01]  /*c310*/  ISETP.GE.AND P3, PT, R2, R3, PT ;  /* 0x000000030200720c */ /* 0x000fe20003f66270 */
[----:B------:R-:W-:Y:S02]  /*c320*/  IMAD.MOV.U32 R13, RZ, RZ, R4 ;  /* 0x000000ffff0d7224 */ /* 0x000fe400078e0004 */
[----:B------:R-:W-:Y:S02]  /*c330*/  IMAD.MOV.U32 R12, RZ, RZ, 0x1 ;  /* 0x00000001ff0c7424 */ /* 0x000fe400078e00ff */
[----:B------:R-:W-:-:S08]  /*c340*/  IMAD.MOV.U32 R7, RZ, RZ, R14 ;  /* 0x000000ffff077224 */ /* 0x000fd000078e000e */
[----:B------:R-:W-:Y:S05]  /*c350*/  WARPSYNC.COLLECTIVE R15, `(.L_x_137) ;  /* 0x000000000f087348 */ /* 0x000fea0003c00000 */
[----:B------:R0:W1:Y:S02]  /*c360*/  SHFL.IDX P6, R14, R13, R12, R11 ;  /* 0x0000000c0d0e7389 */ /* 0x00006400000c000b */
[----:B01----:R-:W-:Y:S01]  /*c370*/  ENDCOLLECTIVE ;  /* 0x000000000000791b */ /* 0x003fe20003800000 */
.L_x_137:
[----:B------:R-:W-:-:S05]  /*c380*/  @!P3 LEA R7, P5, R9, R7, 0x1 ;  /* 0x000000070907b211 */ /* 0x000fca00078a08ff */
[----:B------:R-:W-:-:S05]  /*c390*/  @!P3 IMAD.X R6, RZ, RZ, R6, P5 ;  /* 0x000000ffff06b224 */ /* 0x000fca00028e0606 */
[----:B------:R-:W-:Y:S01]  /*c3a0*/  @!P3 LOP3.LUT R7, R7, R6, RZ, 0x3c, !PT ;  /* 0x000000060707b212 */ /* 0x000fe200078e3cff */
[----:B------:R-:W-:-:S03]  /*c3b0*/  IMAD.MOV.U32 R13, RZ, RZ, R0 ;  /* 0x000000ffff0d7224 */ /* 0x000fc600078e0000 */
[----:B------:R-:W-:-:S04]  /*c3c0*/  @!P3 LOP3.LUT R6, R7, R6, RZ, 0x3c, !PT ;  /* 0x000000060706b212 */ /* 0x000fc800078e3cff */
[----:B------:R-:W-:-:S05]  /*c3d0*/  @!P3 LOP3.LUT R7, R7, R6, RZ, 0x3c, !PT ;  /* 0x000000060707b212 */ /* 0x000fca00078e3cff */
[----:B------:R-:W-:Y:S01]  /*c3e0*/  @!PT LDS RZ, [RZ] ;  /* 0x00000000fffff984 */ /* 0x000fe20000000800 */
[----:B------:R-:W-:Y:S01]  /*c3f0*/  @!PT LDS RZ, [RZ] ;  /* 0x00000000fffff984 */ /* 0x000fe20000000800 */
[----:B------:R-:W-:Y:S01]  /*c400*/  @!PT LDS RZ, [RZ] ;  /* 0x00000000fffff984 */ /* 0x000fe20000000800 */
[----:B------:R0:W-:Y:S04]  /*c410*/  @!P3 LDGSTS.E.BYPASS.LTC128B.128 [R10+0x10400], desc[UR60][R6.64], !P0 ;  /* 0x10400000060abfae */ /* 0x0001e8000c101d7c */
[----:B------:R0:W-:Y:S04]  /*c420*/  @!P3 LDGSTS.E.BYPASS.LTC128B.128 [R10+0x14400], desc[UR60][R6.64+0x80], !P1 ;  /* 0x14400080060abfae */ /* 0x0001e8000c901d7c */
[----:B------:R0:W-:Y:S01]  /*c430*/  @!P3 LDGSTS.E.BYPASS.LTC128B.128 [R10+0x18400], desc[UR60][R6.64+0x100], !P2 ;  /* 0x18400100060abfae */ /* 0x0001e2000d101d7c */
[----:B------:R-:W-:Y:S01]  /*c440*/  ISETP.GE.AND P3, PT, R5, R3, PT ;  /* 0x000000030500720c */ /* 0x000fe20003f66270 */
[----:B------:R-:W-:-:S12]  /*c450*/  IMAD.MOV.U32 R5, RZ, RZ, R14 ;  /* 0x000000ffff057224 */ /* 0x000fd800078e000e */
[----:B0-----:R-:W-:Y:S05]  /*c460*/  WARPSYNC.COLLECTIVE R15, `(.L_x_138) ;  /* 0x000000000f087348 */ /* 0x001fea0003c00000 */
[----:B------:R1:W2:Y:S02]  /*c470*/  SHFL.IDX P6, R14, R13, R12, R11 ;  /* 0x0000000c0d0e7389 */ /* 0x0002a400000c000b */
[----:B012---:R-:W-:Y:S01]  /*c480*/  ENDCOLLECTIVE ;  /* 0x000000000000791b */ /* 0x007fe20003800000 */
.L_x_138:
[----:B------:R-:W-:Y:S02]  /*c490*/  IMAD.MOV.U32 R13, RZ, RZ, R4 ;  /* 0x000000ffff0d7224 */ /* 0x000fe400078e0004 */
[----:B------:R-:W-:Y:S02]  /*c4a0*/  IMAD.MOV.U32 R12, RZ, RZ, 0x2 ;  /* 0x00000002ff0c7424 */ /* 0x000fe400078e00ff */
[----:B------:R-:W-:-:S07]  /*c4b0*/  IMAD.MOV.U32 R8, RZ, RZ, R14 ;  /* 0x000000ffff087224 */ /* 0x000fce00078e000e */
[----:B------:R-:W-:Y:S05]  /*c4c0*/  WARPSYNC.COLLECTIVE R15, `(.L_x_139) ;  /* 0x000000000f087348 */ /* 0x000fea0003c00000 */
[----:B------:R0:W1:Y:S02]  /*c4d0*/  SHFL.IDX P6, R14, R13, R12, R11 ;  /* 0x0000000c0d0e7389 */ /* 0x00006400000c000b */
[----:B01----:R-:W-:Y:S01]  /*c4e0*/  ENDCOLLECTIVE ;  /* 0x000000000000791b */ /* 0x003fe20003800000 */
.L_x_139:
[----:B------:R-:W-:-:S05]  /*c4f0*/  @!P3 LEA R8, P5, R9, R8, 0x1 ;  /* 0x000000080908b211 */ /* 0x000fca00078a08ff */
[----:B------:R-:W-:Y:S02]  /*c500*/  @!P3 IMAD.X R5, RZ, RZ, R5, P5 ;  /* 0x000000ffff05b224 */ /* 0x000fe400028e0605 */
[----:B------:R-:W-:Y:S02]  /*c510*/  @!P3 IMAD.MOV.U32 R6, RZ, RZ, R8 ;  /* 0x000000ffff06b224 */ /* 0x000fe400078e0008 */
[----:B------:R-:W-:Y:S02]  /*c520*/  @!P3 IMAD.MOV.U32 R7, RZ, RZ, R5 ;  /* 0x000000ffff07b224 */ /* 0x000fe400078e0005 */
[----:B------:R-:W-:Y:S02]  /*c530*/  VIADD R5, R2, 0x20 ;  /* 0x0000002002057836 */ /* 0x000fe40000000000 */
[----:B------:R-:W-:Y:S01]  /*c540*/  IMAD.MOV.U32 R13, RZ, RZ, R0 ;  /* 0x000000ffff0d7224 */ /* 0x000fe200078e0000 */
        /* <DEDUP_REMOVED lines=11> */
.L_x_140:
[----:B------:R-:W-:Y:S02]  /*c600*/  IMAD.MOV.U32 R13, RZ, RZ, R4 ;  /* 0x000000ffff0d7224 */ /* 0x000fe400078e0004 */
[----:B------:R-:W-:Y:S02]  /*c610*/  IMAD.MOV.U32 R12, RZ, RZ, 0x3 ;  /* 0x00000003ff0c7424 */ /* 0x000fe400078e00ff */
[----:B------:R-:W-:-:S07]  /*c620*/  IMAD.MOV.U32 R8, RZ, RZ, R14 ;  /* 0x000000ffff087224 */ /* 0x000fce00078e000e */
[----:B------:R-:W-:Y:S05]  /*c630*/  WARPSYNC.COLLECTIVE R15, `(.L_x_141) ;  /* 0x000000000f087348 */ /* 0x000fea0003c00000 */
[----:B------:R0:W1:Y:S02]  /*c640*/  SHFL.IDX P6, R14, R13, R12, R11 ;  /* 0x0000000c0d0e7389 */ /* 0x00006400000c000b */
[----:B01----:R-:W-:Y:S01]  /*c650*/  ENDCOLLECTIVE ;  /* 0x000000000000791b */ /* 0x003fe20003800000 */
.L_x_141:
[----:B------:R-:W-:-:S05]  /*c660*/  @!P3 LEA R8, P4, R9, R8, 0x1 ;  /* 0x000000080908b211 */ /* 0x000fca00078808ff */
[----:B------:R-:W-:Y:S02]  /*c670*/  @!P3 IMAD.X R9, RZ, RZ, R5, P4 ;  /* 0x000000ffff09b224 */ /* 0x000fe400020e0605 */
[----:B------:R-:W-:Y:S02]  /*c680*/  @!P3 IMAD.MOV.U32 R6, RZ, RZ, R8 ;  /* 0x000000ffff06b224 */ /* 0x000fe400078e0008 */
[----:B------:R-:W-:Y:S02]  /*c690*/  @!P3 IMAD.MOV.U32 R7, RZ, RZ, R9 ;  /* 0x000000ffff07b224 */ /* 0x000fe400078e0009 */
[----:B------:R-:W0:Y:S01]  /*c6a0*/  S2R R9, SR_TID.X ;  /* 0x0000000000097919 */ /* 0x000e220000002100 */
[C---:B------:R-:W-:Y:S02]  /*c6b0*/  VIADD R5, R2.reuse, 0x30 ;  /* 0x0000003002057836 */ /* 0x040fe40000000000 */
[----:B------:R-:W-:Y:S01]  /*c6c0*/  IMAD.MOV.U32 R13, RZ, RZ, R0 ;  /* 0x000000ffff0d7224 */ /* 0x000fe200078e0000 */
[----:B------:R-:W-:Y:S01]  /*c6d0*/  @!PT LDS RZ, [RZ] ;  /* 0x00000000fffff984 */ /* 0x000fe20000000800 */
[----:B------:R-:W-:Y:S01]  /*c6e0*/  @!PT LDS RZ, [RZ] ;  /* 0x00000000fffff984 */ /* 0x000fe20000000800 */
[----:B------:R-:W-:Y:S01]  /*c6f0*/  @!PT LDS RZ, [RZ] ;  /* 0x00000000fffff984 */ /* 0x000fe20000000800 */
[----:B------:R1:W-:Y:S01]  /*c700*/  @!P3 LDGSTS.E.BYPASS.LTC128B.128 [R10+0x11400], desc[UR60][R6.64], !P0 ;  /* 0x11400000060abfae */ /* 0x0003e2000c101d7c */
[----:B------:R-:W-:-:S03]  /*c710*/  VIADD R8, R2, 0x60 ;  /* 0x0000006002087836 */ /* 0x000fc60000000000 */
[----:B------:R1:W-:Y:S04]  /*c720*/  @!P3 LDGSTS.E.BYPASS.LTC128B.128 [R10+0x15400], desc[UR60][R6.64+0x80], !P1 ;  /* 0x15400080060abfae */ /* 0x0003e8000c901d7c */
[----:B------:R1:W-:Y:S01]  /*c730*/  @!P3 LDGSTS.E.BYPASS.LTC128B.128 [R10+0x19400], desc[UR60][R6.64+0x100], !P2 ;  /* 0x19400100060abfae */ /* 0x0003e2000d101d7c */
[----:B------:R-:W-:Y:S01]  /*c740*/  ISETP.GE.AND P3, PT, R5, R3, PT ;  /* 0x000000030500720c */ /* 0x000fe20003f66270 */
[----:B------:R-:W-:-:S12]  /*c750*/  IMAD.MOV.U32 R5, RZ, RZ, R14 ;  /* 0x000000ffff057224 */ /* 0x000fd800078e000e */
[----:B01----:R-:W-:Y:S05]  /*c760*/  WARPSYNC.COLLECTIVE R15, `(.L_x_142) ;  /* 0x000000000f087348 */ /* 0x003fea0003c00000 */
[----:B------:R2:W3:Y:S02]  /*c770*/  SHFL.IDX P6, R14, R13, R12, R11 ;  /* 0x0000000c0d0e7389 */ /* 0x0004e400000c000b */
[----:B0123--:R-:W-:Y:S01]  /*c780*/  ENDCOLLECTIVE ;  /* 0x000000000000791b */ /* 0x00ffe20003800000 */
.L_x_142:
[----:B------:R-:W-:Y:S02]  /*c790*/  IMAD.MOV.U32 R13, RZ, RZ, R4 ;  /* 0x000000ffff0d7224 */ /* 0x000fe400078e0004 */
[----:B------:R-:W-:Y:S02]  /*c7a0*/  IMAD.MOV.U32 R12, RZ, RZ, 0x4 ;  /* 0x00000004ff0c7424 */ /* 0x000fe400078e00ff */
[----:B------:R-:W-:-:S05]  /*c7b0*/  IMAD.SHL.U32 R9, R9, 0x8, RZ ;  /* 0x0000000809097824 */ /* 0x000fca00078e00ff */
[----:B------:R-:W-:Y:S01]  /*c7c0*/  LOP3.LUT R9, R9, 0x38, RZ, 0xc0, !PT ;  /* 0x0000003809097812 */ /* 0x000fe200078ec0ff */
[----:B------:R-:W-:-:S07]  /*c7d0*/  IMAD.MOV.U32 R6, RZ, RZ, R14 ;  /* 0x000000ffff067224 */ /* 0x000fce00078e000e */
[----:B------:R-:W-:Y:S05]  /*c7e0*/  WARPSYNC.COLLECTIVE R15, `(.L_x_143) ;  /* 0x000000000f087348 */ /* 0x000fea0003c00000 */
[----:B------:R0:W1:Y:S02]  /*c7f0*/  SHFL.IDX P6, R14, R13, R12, R11 ;  /* 0x0000000c0d0e7389 */ /* 0x00006400000c000b */
[----:B01----:R-:W-:Y:S01]  /*c800*/  ENDCOLLECTIVE ;  /* 0x000000000000791b */ /* 0x003fe20003800000 */
.L_x_143:
[----:B------:R-:W-:-:S05]  /*c810*/  @!P3 LEA R6, P4, R9, R6, 0x1 ;  /* 0x000000060906b211 */ /* 0x000fca00078808ff */
[----:B------:R-:W-:-:S04]  /*c820*/  @!P3 IMAD.X R5, RZ, RZ, R5, P4 ;  /* 0x000000ffff05b224 */ /* 0x000fc800020e0605 */
        /* <DEDUP_REMOVED lines=14> */
.L_x_144:
[----:B------:R-:W-:Y:S02]  /*c910*/  IMAD.MOV.U32 R13, RZ, RZ, R4 ;  /* 0x000000ffff0d7224 */ /* 0x000fe400078e0004 */
[----:B------:R-:W-:Y:S02]  /*c920*/  IMAD.MOV.U32 R12, RZ, RZ, 0x5 ;  /* 0x00000005ff0c7424 */ /* 0x000fe400078e00ff */
[----:B------:R-:W-:-:S07]  /*c930*/  IMAD.MOV.U32 R6, RZ, RZ, R14 ;  /* 0x000000ffff067224 */ /* 0x000fce00078e000e */
[----:B------:R-:W-:Y:S05]  /*c940*/  WARPSYNC.COLLECTIVE R15, `(.L_x_145) ;  /* 0x000000000f087348 */ /* 0x000fea0003c00000 */
[----:B------:R0:W1:Y:S02]  /*c950*/  SHFL.IDX P6, R14, R13, R12, R11 ;  /* 0x0000000c0d0e7389 */ /* 0x00006400000c000b */
[----:B01----:R-:W-:Y:S01]  /*c960*/  ENDCOLLECTIVE ;  /* 0x000000000000791b */ /* 0x003fe20003800000 */
.L_x_145:
        /* <DEDUP_REMOVED lines=16> */
.L_x_146:
[----:B------:R-:W-:Y:S02]  /*ca70*/  IMAD.MOV.U32 R13, RZ, RZ, R4 ;  /* 0x000000ffff0d7224 */ /* 0x000fe400078e0004 */
[----:B------:R-:W-:Y:S02]  /*ca80*/  IMAD.MOV.U32 R12, RZ, RZ, 0x6 ;  /* 0x00000006ff0c7424 */ /* 0x000fe400078e00ff */
[----:B------:R-:W-:-:S07]  /*ca90*/  IMAD.MOV.U32 R6, RZ, RZ, R14 ;  /* 0x000000ffff067224 */ /* 0x000fce00078e000e */
[----:B------:R-:W-:Y:S05]  /*caa0*/  WARPSYNC.COLLECTIVE R15, `(.L_x_147) ;  /* 0x000000000f087348 */ /* 0x000fea0003c00000 */
[----:B------:R0:W1:Y:S02]  /*cab0*/  SHFL.IDX P6, R14, R13, R12, R11 ;  /* 0x0000000c0d0e7389 */ /* 0x00006400000c000b */
[----:B01----:R-:W-:Y:S01]  /*cac0*/  ENDCOLLECTIVE ;  /* 0x000000000000791b */ /* 0x003fe20003800000 */
.L_x_147:
[----:B------:R-:W-:-:S05]  /*cad0*/  @!P3 LEA R6, P4, R9, R6, 0x1 ;  /* 0x000000060906b211 */ /* 0x000fca00078808ff */
[----:B------:R-:W-:Y:S01]  /*cae0*/  @!P3 IMAD.X R5, RZ, RZ, R5, P4 ;  /* 0x000000ffff05b224 */ /* 0x000fe200020e0605 */
[----:B------:R-:W-:-:S03]  /*caf0*/  ISETP.GE.AND P4, PT, R8, R3, PT ;  /* 0x000000030800720c */ /* 0x000fc60003f86270 */
[----:B------:R-:W-:Y:S02]  /*cb00*/  @!P3 IMAD.MOV.U32 R7, RZ, RZ, R5 ;  /* 0x000000ffff07b224 */ /* 0x000fe400078e0005 */
[----:B------:R-:W-:-:S03]  /*cb10*/  IMAD.MOV.U32 R13, RZ, RZ, R0 ;  /* 0x000000ffff0d7224 */ /* 0x000fc600078e0000 */
[----:B------:R-:W-:Y:S01]  /*cb20*/  @!PT LDS RZ, [RZ] ;  /* 0x00000000fffff984 */ /* 0x000fe20000000800 */
[----:B------:R-:W-:Y:S01]  /*cb30*/  @!PT LDS RZ, [RZ] ;  /* 0x00000000fffff984 */ /* 0x000fe20000000800 */
[----:B------:R-:W-:Y:S01]  /*cb40*/  @!PT LDS RZ, [RZ] ;  /* 0x00000000fffff984 */ /* 0x000fe20000000800 */
[----:B------:R0:W-:Y:S04]  /*cb50*/  @!P3 LDGSTS.E.BYPASS.LTC128B.128 [R10+0x12c00], desc[UR60][R6.64], !P0 ;  /* 0x12c00000060abfae */ /* 0x0001e8000c101d7c */
[----:B------:R0:W-:Y:S01]  /*cb60*/  @!P3 LDGSTS.E.BYPASS.LTC128B.128 [R10+0x16c00], desc[UR60][R6.64+0x80], !P1 ;  /* 0x16c00080060abfae */ /* 0x0001e2000c901d7c */
[----:B------:R-:W-:-:S03]  /*cb70*/  IMAD.MOV.U32 R5, RZ, RZ, R14 ;  /* 0x000000ffff057224 */ /* 0x000fc600078e000e */
[----:B------:R0:W-:Y:S04]  /*cb80*/  @!P3 LDGSTS.E.BYPASS.LTC128B.128 [R10+0x1ac00], desc[UR60][R6.64+0x100], !P2 ;  /* 0x1ac00100060abfae */ /* 0x0001e8000d101d7c */
[----:B0-----:R-:W-:Y:S05]  /*cb90*/  WARPSYNC.COLLECTIVE R15, `(.L_x_148) ;  /* 0x000000000f087348 */ /* 0x001fea0003c00000 */
[----:B------:R1:W2:Y:S02]  /*cba0*/  SHFL.IDX P6, R14, R13, R12, R11 ;  /* 0x0000000c0d0e7389 */ /* 0x0002a400000c000b */
[----:B012---:R-:W-:Y:S01]  /*cbb0*/  ENDCOLLECTIVE ;  /* 0x000000000000791b */ /* 0x007fe20003800000 */
.L_x_148:
[----:B------:R-:W-:Y:S02]  /*cbc0*/  IMAD.MOV.U32 R13, RZ, RZ, R4 ;  /* 0x000000ffff0d7224 */ /* 0x000fe400078e0004 */
[----:B------:R-:W-:Y:S02]  /*cbd0*/  IMAD.MOV.U32 R12, RZ, RZ, 0x7 ;  /* 0x00000007ff0c7424 */ /* 0x000fe400078e00ff */
[----:B------:R-:W-:-:S07]  /*cbe0*/  IMAD.MOV.U32 R6, RZ, RZ, R14 ;  /* 0x000000ffff067224 */ /* 0x000fce00078e000e */
[----:B------:R-:W-:Y:S05]  /*cbf0*/  WARPSYNC.COLLECTIVE R15, `(.L_x_149) ;  /* 0x000000000f087348 */ /* 0x000fea0003c00000 */
[----:B------:R0:W1:Y:S02]  /*cc00*/  SHFL.IDX P6, R14, R13, R12, R11 ;  /* 0x0000000c0d0e7389 */ /* 0x00006400000c000b */
[----:B01----:R-:W-:Y:S01]  /*cc10*/  ENDCOLLECTIVE ;  /* 0x000000000000791b */ /* 0x003fe20003800000 */
.L_x_149:
[----:B------:R-:W-:-:S05]  /*cc20*/  @!P4 LEA R6, P3, R9, R6, 0x1 ;  /* 0x000000060906c211 */ /* 0x000fca00078608ff */
[----:B------:R-:W-:-:S04]  /*cc30*/  @!P4 IMAD.X R5, RZ, RZ, R5, P3 ;  /* 0x000000ffff05c224 */ /* 0x000fc800018e0605 */
        /* <DEDUP_REMOVED lines=12> */
.L_x_150:
[----:B------:R-:W-:Y:S01]  /*cd00*/  IMAD.MOV.U32 R0, RZ, RZ, R14 ;  /* 0x000000ffff007224 */ /* 0x000fe200078e000e */
[----:B------:R-:W-:Y:S06]  /*cd10*/  BRA `(.L_x_151) ;  /* 0xffffffc400d47947 */ /* 0x000fec000383ffff */
.L_x_53:
[----:B-1----:R1:W2:Y:S02]  /*cd20*/  SYNCS.PHASECHK.TRANS64.TRYWAIT P0, [R14+URZ+0x34820], R0 ;  /* 0x034820000e0075a7 */ /* 0x0022a4000800017f */
[----:B--2---:R-:W-:Y:S05]  /*cd30*/  @!P0 NANOSLEEP.SYNCS 0x989680 ;  /* 0x009896800000895d */ /* 0x004fea0003900000 */
[----:B------:R-:W2:Y:S02]  /*cd40*/  @!P0 SYNCS.PHASECHK.TRANS64 P0, [R14+URZ+0x34820], R0 ;  /* 0x034820000e0085a7 */ /* 0x000ea4000800007f */
[----:B--2---:R-:W-:Y:S05]  /*cd50*/  @!P0 BRA `(.L_x_53) ;  /* 0xfffffffc00f08947 */ /* 0x004fea000383ffff */
[----:B------:R-:W-:Y:S05]  /*cd60*/  BRA `(.L_x_152) ;  /* 0xffffffc800387947 */ /* 0x000fea000383ffff */
.L_x_60:
[----:B-1----:R1:W2:Y:S02]  /*cd70*/  SYNCS.PHASECHK.TRANS64.TRYWAIT P0, [R3+URZ+0x34840], R2 ;  /* 0x03484002030075a7 */ /* 0x0022a4000800017f */
[----:B--2---:R-:W-:Y:S05]  /*cd80*/  @!P0 NANOSLEEP.SYNCS 0x989680 ;  /* 0x009896800000895d */ /* 0x004fea0003900000 */
[----:B------:R-:W2:Y:S02]  /*cd90*/  @!P0 SYNCS.PHASECHK.TRANS64 P0, [R3+URZ+0x34840], R2 ;  /* 0x03484002030085a7 */ /* 0x000ea4000800007f */
[----:B--2---:R-:W-:Y:S05]  /*cda0*/  @!P0 BRA `(.L_x_60) ;  /* 0xfffffffc00f08947 */ /* 0x004fea000383ffff */
[----:B------:R-:W-:Y:S05]  /*cdb0*/  BRA `(.L_x_153) ;  /* 0xffffffc800e87947 */ /* 0x000fea000383ffff */
.L_x_67:
[----:B0-----:R0:W1:Y:S02]  /*cdc0*/  SYNCS.PHASECHK.TRANS64.TRYWAIT P0, [R3+URZ+0x60], R2 ;  /* 0x00006002030075a7 */ /* 0x001064000800017f */
[----:B-1----:R-:W-:Y:S05]  /*cdd0*/  @!P0 NANOSLEEP.SYNCS 0x989680 ;  /* 0x009896800000895d */ /* 0x002fea0003900000 */
[----:B------:R-:W1:Y:S02]  /*cde0*/  @!P0 SYNCS.PHASECHK.TRANS64 P0, [R3+URZ+0x60], R2 ;  /* 0x00006002030085a7 */ /* 0x000e64000800007f */
[----:B-1----:R-:W-:Y:S05]  /*cdf0*/  @!P0 BRA `(.L_x_67) ;  /* 0xfffffffc00f08947 */ /* 0x002fea000383ffff */
[----:B------:R-:W-:Y:S05]  /*ce00*/  BRA `(.L_x_154) ;  /* 0xffffffcc00f47947 */ /* 0x000fea000383ffff */
.L_x_77:
[----:B-1----:R1:W2:Y:S02]  /*ce10*/  SYNCS.PHASECHK.TRANS64.TRYWAIT P0, [R3+URZ+0x34840], R2 ;  /* 0x03484002030075a7 */ /* 0x0022a4000800017f */
[----:B--2---:R-:W-:Y:S05]  /*ce20*/  @!P0 NANOSLEEP.SYNCS 0x989680 ;  /* 0x009896800000895d */ /* 0x004fea0003900000 */
[----:B------:R-:W2:Y:S02]  /*ce30*/  @!P0 SYNCS.PHASECHK.TRANS64 P0, [R3+URZ+0x34840], R2 ;  /* 0x03484002030085a7 */ /* 0x000ea4000800007f */
[----:B--2---:R-:W-:Y:S05]  /*ce40*/  @!P0 BRA `(.L_x_77) ;  /* 0xfffffffc00f08947 */ /* 0x004fea000383ffff */
[----:B------:R-:W-:Y:S05]  /*ce50*/  BRA `(.L_x_155) ;  /* 0xffffffd400747947 */ /* 0x000fea000383ffff */
.L_x_84:
[----:B0-----:R0:W1:Y:S02]  /*ce60*/  SYNCS.PHASECHK.TRANS64.TRYWAIT P0, [R2+URZ+0x60], R3 ;  /* 0x00006003020075a7 */ /* 0x001064000800017f */
[----:B-1----:R-:W-:Y:S05]  /*ce70*/  @!P0 NANOSLEEP.SYNCS 0x989680 ;  /* 0x009896800000895d */ /* 0x002fea0003900000 */
[----:B------:R-:W1:Y:S02]  /*ce80*/  @!P0 SYNCS.PHASECHK.TRANS64 P0, [R2+URZ+0x60], R3 ;  /* 0x00006003020085a7 */ /* 0x000e64000800007f */
[----:B-1----:R-:W-:Y:S05]  /*ce90*/  @!P0 BRA `(.L_x_84) ;  /* 0xfffffffc00f08947 */ /* 0x002fea000383ffff */
[----:B------:R-:W-:Y:S05]  /*cea0*/  BRA `(.L_x_156) ;  /* 0xffffffd800807947 */ /* 0x000fea000383ffff */
.L_x_93:
[----:B--2---:R2:W3:Y:S02]  /*ceb0*/  SYNCS.PHASECHK.TRANS64.TRYWAIT P0, [R2+URZ+0x34840], R3 ;  /* 0x03484003020075a7 */ /* 0x0044e4000800017f */
[----:B---3--:R-:W-:Y:S05]  /*cec0*/  @!P0 NANOSLEEP.SYNCS 0x989680 ;  /* 0x009896800000895d */ /* 0x008fea0003900000 */
[----:B------:R-:W3:Y:S02]  /*ced0*/  @!P0 SYNCS.PHASECHK.TRANS64 P0, [R2+URZ+0x34840], R3 ;  /* 0x03484003020085a7 */ /* 0x000ee4000800007f */
[----:B---3--:R-:W-:Y:S05]  /*cee0*/  @!P0 BRA `(.L_x_93) ;  /* 0xfffffffc00f08947 */ /* 0x008fea000383ffff */
[----:B------:R-:W-:Y:S05]  /*cef0*/  BRA `(.L_x_157) ;  /* 0xffffffdc00d07947 */ /* 0x000fea000383ffff */
.L_x_100:
[----:B0-----:R0:W1:Y:S02]  /*cf00*/  SYNCS.PHASECHK.TRANS64.TRYWAIT P0, [R2+URZ+0x60], R5 ;  /* 0x00006005020075a7 */ /* 0x001064000800017f */
[----:B-1----:R-:W-:Y:S05]  /*cf10*/  @!P0 NANOSLEEP.SYNCS 0x989680 ;  /* 0x009896800000895d */ /* 0x002fea0003900000 */
[----:B------:R-:W1:Y:S02]  /*cf20*/  @!P0 SYNCS.PHASECHK.TRANS64 P0, [R2+URZ+0x60], R5 ;  /* 0x00006005020085a7 */ /* 0x000e64000800007f */
[----:B-1----:R-:W-:Y:S05]  /*cf30*/  @!P0 BRA `(.L_x_100) ;  /* 0xfffffffc00f08947 */ /* 0x002fea000383ffff */
[----:B------:R-:W-:Y:S05]  /*cf40*/  BRA `(.L_x_158) ;  /* 0xffffffe000dc7947 */ /* 0x000fea000383ffff */
.L_x_109:
[----:B-1----:R1:W3:Y:S02]  /*cf50*/  SYNCS.PHASECHK.TRANS64.TRYWAIT P0, [R3+URZ+0x34860], R0 ;  /* 0x03486000030075a7 */ /* 0x0022e4000800017f */
[----:B---3--:R-:W-:Y:S05]  /*cf60*/  @!P0 NANOSLEEP.SYNCS 0x989680 ;  /* 0x009896800000895d */ /* 0x008fea0003900000 */
[----:B------:R-:W3:Y:S02]  /*cf70*/  @!P0 SYNCS.PHASECHK.TRANS64 P0, [R3+URZ+0x34860], R0 ;  /* 0x03486000030085a7 */ /* 0x000ee4000800007f */
[----:B---3--:R-:W-:Y:S05]  /*cf80*/  @!P0 BRA `(.L_x_109) ;  /* 0xfffffffc00f08947 */ /* 0x008fea000383ffff */
[----:B------:R-:W-:Y:S05]  /*cf90*/  BRA `(.L_x_159) ;  /* 0xffffffe400d87947 */ /* 0x000fea000383ffff */
.L_x_116:
[----:B0-----:R0:W1:Y:S02]  /*cfa0*/  SYNCS.PHASECHK.TRANS64.TRYWAIT P0, [R0+URZ+0x34820], R3 ;  /* 0x03482003000075a7 */ /* 0x001064000800017f */
[----:B-1----:R-:W-:Y:S05]  /*cfb0*/  @!P0 NANOSLEEP.SYNCS 0x989680 ;  /* 0x009896800000895d */ /* 0x002fea0003900000 */
[----:B------:R-:W1:Y:S02]  /*cfc0*/  @!P0 SYNCS.PHASECHK.TRANS64 P0, [R0+URZ+0x34820], R3 ;  /* 0x03482003000085a7 */ /* 0x000e64000800007f */
[----:B-1----:R-:W-:Y:S05]  /*cfd0*/  @!P0 BRA `(.L_x_116) ;  /* 0xfffffffc00f08947 */ /* 0x002fea000383ffff */
[----:B------:R-:W-:Y:S05]  /*cfe0*/  BRA `(.L_x_160) ;  /* 0xffffffe800e47947 */ /* 0x000fea000383ffff */
.L_x_117:
        /* <DEDUP_REMOVED lines=11> */
.L_x_162:
[----:B------:R-:W-:Y:S05]  /*d0a0*/  BSYNC B0 ;  /* 0x0000000000007941 */ /* 0x000fea0003800000 */
.L_x_161:
[----:B------:R-:W-:Y:S05]  /*d0b0*/  BRA `(.L_x_163) ;  /* 0xffffffe800cc7947 */ /* 0x000fea000383ffff */
.L_x_120:
[----:B------:R-:W-:Y:S01]  /*d0c0*/  BSSY B1, `(.L_x_164) ;  /* 0x0000006000017945 */ /* 0x000fe20003800000 */
[----:B------:R-:W-:-:S07]  /*d0d0*/  IMAD.MOV.U32 R15, RZ, RZ, -0x1 ;  /* 0xffffffffff0f7424 */ /* 0x000fce00078e00ff */
[----:B012---:R-:W-:Y:S05]  /*d0e0*/  WARPSYNC.COLLECTIVE R15, `(.L_x_165) ;  /* 0x000000000f0c7348 */ /* 0x007fea0003c00000 */
[----:B------:R-:W-:Y:S02]  /*d0f0*/  ELECT P6, UR62, PT ;  /* 0x00000000003e782f */ /* 0x000fe400038c0000 */
[----:B------:R-:W-:Y:S01]  /*d100*/  MOV R14, UR62 ;  /* 0x0000003e000e7c02 */ /* 0x000fe20008000f00 */
[----:B012---:R-:W-:Y:S10]  /*d110*/  ENDCOLLECTIVE ;  /* 0x000000000000791b */ /* 0x007ff40003800000 */
.L_x_165:
[----:B------:R-:W-:Y:S05]  /*d120*/  BSYNC B1 ;  /* 0x0000000000017941 */ /* 0x000fea0003800000 */
.L_x_164:
[----:B------:R-:W-:Y:S05]  /*d130*/  BRA `(.L_x_166) ;  /* 0xffffffe800c47947 */ /* 0x000fea000383ffff */
.L_x_122:
[----:B0-----:R0:W1:Y:S02]  /*d140*/  SYNCS.PHASECHK.TRANS64.TRYWAIT P0, [R6+URZ], R5 ;  /* 0x00000005060075a7 */ /* 0x001064000800017f */
[----:B-1----:R-:W-:Y:S05]  /*d150*/  @!P0 NANOSLEEP.SYNCS 0x989680 ;  /* 0x009896800000895d */ /* 0x002fea0003900000 */
[----:B------:R-:W1:Y:S02]  /*d160*/  @!P0 SYNCS.PHASECHK.TRANS64 P0, [R6+URZ], R5 ;  /* 0x00000005060085a7 */ /* 0x000e64000800007f */
[----:B-1----:R-:W-:Y:S05]  /*d170*/  @!P0 BRA `(.L_x_122) ;  /* 0xfffffffc00f08947 */ /* 0x002fea000383ffff */
[----:B------:R-:W-:Y:S05]  /*d180*/  BRA `(.L_x_167) ;  /* 0xffffffe800fc7947 */ /* 0x000fea000383ffff */
.L_x_123:
[----:B-1----:R1:W3:Y:S02]  /*d190*/  SYNCS.PHASECHK.TRANS64.TRYWAIT P0, [R3+URZ], R2 ;  /* 0x00000002030075a7 */ /* 0x0022e4000800017f */
[----:B---3--:R-:W-:Y:S05]  /*d1a0*/  @!P0 NANOSLEEP.SYNCS 0x989680 ;  /* 0x009896800000895d */ /* 0x008fea0003900000 */
[----:B------:R-:W3:Y:S02]  /*d1b0*/  @!P0 SYNCS.PHASECHK.TRANS64 P0, [R3+URZ], R2 ;  /* 0x00000002030085a7 */ /* 0x000ee4000800007f */
[----:B---3--:R-:W-:Y:S05]  /*d1c0*/  @!P0 BRA `(.L_x_123) ;  /* 0xfffffffc00f08947 */ /* 0x008fea000383ffff */
[----:B------:R-:W-:Y:S05]  /*d1d0*/  BRA `(.L_x_168) ;  /* 0xffffffe800f07947 */ /* 0x000fea000383ffff */
.L_x_125:
[----:B-1----:R1:W3:Y:S02]  /*d1e0*/  SYNCS.PHASECHK.TRANS64.TRYWAIT P0, [R18+URZ], R5 ;  /* 0x00000005120075a7 */ /* 0x0022e4000800017f */
[----:B---3--:R-:W-:Y:S05]  /*d1f0*/  @!P0 NANOSLEEP.SYNCS 0x989680 ;  /* 0x009896800000895d */ /* 0x008fea0003900000 */
[----:B------:R-:W3:Y:S02]  /*d200*/  @!P0 SYNCS.PHASECHK.TRANS64 P0, [R18+URZ], R5 ;  /* 0x00000005120085a7 */ /* 0x000ee4000800007f */
[----:B---3--:R-:W-:Y:S05]  /*d210*/  @!P0 BRA `(.L_x_125) ;  /* 0xfffffffc00f08947 */ /* 0x008fea000383ffff */
[----:B------:R-:W-:Y:S05]  /*d220*/  BRA `(.L_x_169) ;  /* 0xffffffe800f47947 */ /* 0x000fea000383ffff */
.L_x_170:
[----:B------:R-:W-:-:S00]  /*d230*/  BRA `(.L_x_170) ;  /* 0xfffffffc00fc7947 */ /* 0x000fc0000383ffff */
[----:B------:R-:W-:-:S00]  /*d240*/  NOP ;  /* 0x0000000000007918 */ /* 0x000fc00000000000 */
        /* <DEDUP_REMOVED lines=11> */
.L_x_3193:


//--------------------- .text._ZN7cutlass13device_kernelIN5flash11enable_sm90INS1_16FlashAttnFwdSm90INS1_25CollectiveMainloopFwdSm90ILi2EN4cute5tupleIJNS5_1CILi2EEENS7_ILi1EEES9_EEENS6_IJNS7_ILi128EEESB_NS7_ILi192EEEEEELi128ENS_6half_tEfNS_4arch4Sm90ELb0ELb0ELb0ELb0ELb0ELb0ELb0ELb1ELb1ELb1ELb0ELb0EEENS1_21CollectiveEpilogueFwdINS6_IJSB_SB_SB_EEESA_SE_SG_Li256ELb0ELb1ELb0ELb0EEENS1_29StaticPersistentTileSchedulerILb0EEEEEEEEEvNT_6ParamsE --------------------------
	.section	.text._ZN7cutlass13device_kernelIN5flash11enable_sm90INS1_16FlashAttnFwdSm90INS1_25CollectiveMainloopFwdSm90ILi2EN4cute5tupleIJNS5_1CILi2EEENS7_ILi1EEES9_EEENS6_IJNS7_ILi128EEESB_NS7_ILi192EEEEEELi128ENS_6half_tEfNS_4arch4Sm90ELb0ELb0ELb0ELb0ELb0ELb0ELb0ELb1ELb1ELb1ELb0ELb0EEENS1_21CollectiveEpilogueFwdINS6_IJSB_SB_SB_EEESA_SE_SG_Li256ELb0ELb1ELb0ELb0EEENS1_29StaticPersistentTileSchedulerILb0EEEEEEEEEvNT_6ParamsE,"ax",@progbits
	.align	128
.text._ZN7cutlass13device_kernelIN5flash11enable_sm90INS1_16FlashAttnFwdSm90INS1_25CollectiveMainloopFwdSm90ILi2EN4cute5tupleIJNS5_1CILi2EEENS7_ILi1EEES9_EEENS6_IJNS7_ILi128EEESB_NS7_ILi192EEEEEELi128ENS_6half_tEfNS_4arch4Sm90ELb0ELb0ELb0ELb0ELb0ELb0ELb0ELb1ELb1ELb1ELb0ELb0EEENS1_21CollectiveEpilogueFwdINS6_IJSB_SB_SB_EEESA_SE_SG_Li256ELb0ELb1ELb0ELb0EEENS1_29StaticPersistentTileSchedulerILb0EEEEEEEEEvNT_6ParamsE:
        .type           _ZN7cutlass13device_kernelIN5flash11enable_sm90INS1_16FlashAttnFwdSm90INS1_25CollectiveMainloopFwdSm90ILi2EN4cute5tupleIJNS5_1CILi2EEENS7_ILi1EEES9_EEENS6_IJNS7_ILi128EEESB_NS7_ILi192EEEEEELi128ENS_6half_tEfNS_4arch4Sm90ELb0ELb0ELb0ELb0ELb0ELb0ELb0ELb1ELb1ELb1ELb0ELb0EEENS1_21CollectiveEpilogueFwdINS6_IJSB_SB_SB_EEESA_SE_SG_Li256ELb0ELb1ELb0ELb0EEENS1_29StaticPersistentTileSchedulerILb0EEEEEEEEEvNT_6ParamsE,@function
        .size           _ZN7cutlass13device_kernelIN5flash11enable_sm90INS1_16FlashAttnFwdSm90INS1_25CollectiveMainloopFwdSm90ILi2EN4cute5tupleIJNS5_1CILi2EEENS7_ILi1EEES9_EEENS6_IJNS7_ILi128EEESB_NS7_ILi192EEEEEELi128ENS_6half_tEfNS_4arch4Sm90ELb0ELb0ELb0ELb0ELb0ELb0ELb0ELb1ELb1ELb1ELb0ELb0EEENS1_21CollectiveEpilogueFwdINS6_IJSB_SB_SB_EEESA_SE_SG_Li256ELb0ELb1ELb0ELb0EEENS1_29StaticPersistentTileSchedulerILb0EEEEEEEEEvNT_6ParamsE,(.L_x_3194 - _ZN7cutlass13device_kernelIN5flash11enable_sm90INS1_16FlashAttnFwdSm90INS1_25CollectiveMainloopFwdSm90ILi2EN4cute5tupleIJNS5_1CILi2EEENS7_ILi1EEES9_EEENS6_IJNS7_ILi128EEESB_NS7_ILi192EEEEEELi128ENS_6half_tEfNS_4arch4Sm90ELb0ELb0ELb0ELb0ELb0ELb0ELb0ELb1ELb1ELb1ELb0ELb0EEENS1_21CollectiveEpilogueFwdINS6_IJSB_SB_SB_EEESA_SE_SG_Li256ELb0ELb1ELb0ELb0EEENS1_29StaticPersistentTileSchedulerILb0EEEEEEEEEvNT_6ParamsE)
        .other          _ZN7cutlass13device_kernelIN5flash11enable_sm90INS1_16FlashAttnFwdSm90INS1_25CollectiveMainloopFwdSm90ILi2EN4cute5tupleIJNS5_1CILi2EEENS7_ILi1EEES9_EEENS6_IJNS7_ILi128EEESB_NS7_ILi192EEEEEELi128ENS_6half_tEfNS_4arch4Sm90ELb0ELb0ELb0ELb0ELb0ELb0ELb0ELb1ELb1ELb1ELb0ELb0EEENS1_21CollectiveEpilogueFwdINS6_IJSB_SB_SB_EEESA_SE_SG_Li256ELb0ELb1ELb0ELb0EEENS1_29StaticPersistentTileSchedulerILb0EEEEEEEEEvNT_6ParamsE,@"STO_CUDA_ENTRY STV_DEFAULT"
_ZN7cutlass13device_kernelIN5flash11enable_sm90INS1_16FlashAttnFwdSm90INS1_25CollectiveMainloopFwdSm90ILi2EN4cute5tupleIJNS5_1CILi2EEENS7_ILi1EEES9_EEENS6_IJNS7_ILi128EEESB_NS7_ILi192EEEEEELi128ENS_6half_tEfNS_4arch4Sm90ELb0ELb0ELb0ELb0ELb0ELb0ELb0ELb1ELb1ELb1ELb0ELb0EEENS1_21CollectiveEpilogueFwdINS6_IJSB_SB_SB_EEESA_SE_SG_Li256ELb0ELb1ELb0ELb0EEENS1_29StaticPersistentTileSchedulerILb0EEEEEEEEEvNT_6ParamsE:
[----:B------:R-:W0:Y:S02]  /*0000*/  LDC R1, c[0x0][0x28] ;  /* 0x00000a00ff017b82 */ /* 0x000e240000000800 */
[----:B0-----:R-:W-:Y:S01]  /*0010*/  VIADD R1, R1, 0xffffffc8 ;  /* 0xffffffc801017836 */ /* 0x001fe20000000000 */
[----:B------:R-:W0:Y:S01]  /*0020*/  S2R R0, SR_TID.X ;  /* 0x0000000000007919 */ /* 0x000e220000002100 */
[----:B------:R-:W-:Y:S01]  /*0030*/  ELECT P0, URZ, PT ;  /* 0x00000000003f782f */ /* 0x000fe20003800000 */
[----:B------:R-:W-:Y:S01]  /*0040*/  BSSY B0, `(.L_x_171) ;  /* 0x000000e000007945 */ /* 0x000fe20003800000 */
[----:B0-----:R-:W-:-:S05]  /*0050*/  SHF.R.U32.HI R3, RZ, 0x5, R0 ;  /* 0x00000005ff037819 */ /* 0x001fca0000011600 */
[----:B------:R-:W0:Y:S02]  /*0060*/  SHFL.IDX PT, R2, R3, RZ, 0x1f ;  /* 0x00001fff03027589 */ /* 0x000e2400000e0000 */
[----:B0-----:R-:W-:Y:S02]  /*0070*/  ISETP.EQ.AND P0, PT, R2, RZ, P0 ;  /* 0x000000ff0200720c */ /* 0x001fe40000702270 */
[----:B------:R-:W-:-:S11]  /*0080*/  SHF.R.U32.HI R2, RZ, 0x7, R0 ;  /* 0x00000007ff027819 */ /* 0x000fd60000011600 */
        /* <DEDUP_REMOVED lines=9> */
.L_x_172:
[----:B------:R-:W-:Y:S05]  /*0120*/  BSYNC B0 ;  /* 0x0000000000007941 */ /* 0x000fea0003800000 */
.L_x_171:
[----:B------:R-:W-:Y:S01]  /*0130*/  VOTEU.ANY UP0, P0 ;  /* 0x00000000003f7886 */ /* 0x000fe20000000100 */
[----:B------:R-:W0:Y:S01]  /*0140*/  SHFL.IDX PT, R2, R2, RZ, 0x1f ;  /* 0x00001fff02027589 */ /* 0x000e2200000e0000 */
[----:B------:R-:W-:Y:S01]  /*0150*/  UMOV UR4, 0x80 ;  /* 0x0000008000047882 */ /* 0x000fe20000000000 */
[----:B------:R-:W-:Y:S01]  /*0160*/  UMOV UR7, 0x200 ;  /* 0x0000020000077882 */ /* 0x000fe20000000000 */
[----:B------:R-:W-:Y:S01]  /*0170*/  VOTEU.ANY UP1, P0 ;  /* 0x00000000003f7886 */ /* 0x000fe20000020100 */
[----:B------:R-:W1:Y:S01]  /*0180*/  @UP0 S2UR UR8, SR_CgaCtaId ;  /* 0x00000000000809c3 */ /* 0x000e620000008800 */
[----:B------:R-:W2:Y:S01]  /*0190*/  SHFL.IDX PT, R4, R3, RZ, 0x1f ;  /* 0x00001fff03047589 */ /* 0x000ea200000e0000 */
[----:B------:R-:W-:Y:S01]  /*01a0*/  @UP0 UMOV UR6, 0x400 ;  /* 0x0000040000060882 */ /* 0x000fe20000000000 */
[----:B------:R-:W-:-:S04]  /*01b0*/  @UP0 UIADD3 UR4, -UR4, 0x100000, URZ ;  /* 0x0010000004040890 */ /* 0x000fc8000fffe13f */
[----:B------:R-:W-:Y:S02]  /*01c0*/  @UP0 USHF.L.U32 UR5, UR4, 0xb, URZ ;  /* 0x0000000b04050899 */ /* 0x000fe4000800063f */
[----:B------:R-:W-:Y:S01]  /*01d0*/  @UP0 USHF.L.U32 UR4, UR4, 0x1, URZ ;  /* 0x0000000104040899 */ /* 0x000fe2000800063f */
[----:B------:R-:W-:Y:S01]  /*01e0*/  VOTEU.ANY UP2, P0 ;  /* 0x00000000003f7886 */ /* 0x000fe20000040100 */
[----:B0-----:R-:W-:Y:S01]  /*01f0*/  R2UR UR9, R2 ;  /* 0x00000000020972ca */ /* 0x001fe200000e0000 */
[----:B-1----:R-:W-:Y:S01]  /*0200*/  @UP0 ULEA UR8, UR8, UR6, 0x18 ;  /* 0x0000000608080291 */ /* 0x002fe2000f8ec03f */
[----:B--2---:R-:W-:Y:S01]  /*0210*/  ISETP.NE.AND P1, PT, R4, RZ, PT ;  /* 0x000000ff0400720c */ /* 0x004fe20003f25270 */
[----:B------:R-:W-:-:S04]  /*0220*/  @UP0 UIADD3 UR6, -UR7, 0x100000, URZ ;  /* 0x0010000007060890 */ /* 0x000fc8000fffe13f */
[----:B------:R-:W-:Y:S02]  /*0230*/  @UP0 USHF.L.U32 UR7, UR6, 0xb, URZ ;  /* 0x0000000b06070899 */ /* 0x000fe4000800063f */
[----:B------:R-:W-:-:S04]  /*0240*/  @UP0 USHF.L.U32 UR6, UR6, 0x1, URZ ;  /* 0x0000000106060899 */ /* 0x000fc8000800063f */
[----:B------:R-:W-:Y:S01]  /*0250*/  UISETP.NE.AND UP0, UPT, UR9, URZ, UPT ;  /* 0x0000003f0900728c */ /* 0x000fe2000bf05270 */
[----:B------:R-:W0:Y:S02]  /*0260*/  FENCE.VIEW.ASYNC.S ;  /* 0x00000000000073c6 */ /* 0x000e240000000000 */
[----:B0-----:R0:W1:Y:S05]  /*0270*/  @UP1 SYNCS.EXCH.64 URZ, [UR8+0x34800], UR4 ;  /* 0x03480004083f15b2 */ /* 0x00106a0008000100 */
[----:B------:R0:W2:Y:S01]  /*0280*/  @UP2 SYNCS.EXCH.64 URZ, [UR8+0x34820], UR6 ;  /* 0x03482006083f25b2 */ /* 0x0000a20008000100 */
[----:B------:R-:W-:Y:S05]  /*0290*/  @P1 BRA `(.L_x_173) ;  /* 0x0000000000481947 */ /* 0x000fea0003800000 */
[----:B0-----:R-:W0:Y:S01]  /*02a0*/  S2UR UR5, SR_CgaCtaId ;  /* 0x00000000000579c3 */ /* 0x001e220000008800 */
[----:B------:R-:W-:Y:S01]  /*02b0*/  UMOV UR4, 0x400 ;  /* 0x0000040000047882 */ /* 0x000fe20000000000 */
[----:B------:R-:W-:Y:S01]  /*02c0*/  UMOV UR6, 0x1 ;  /* 0x0000000100067882 */ /* 0x000fe20000000000 */
[----:B------:R-:W-:Y:S01]  /*02d0*/  UMOV UR7, 0x4 ;  /* 0x0000000400077882 */ /* 0x000fe20000000000 */
[----:B------:R-:W-:Y:S01]  /*02e0*/  ELECT P0, URZ, PT ;  /* 0x00000000003f782f */ /* 0x000fe20003800000 */
[----:B0-----:R-:W-:Y:S02]  /*02f0*/  ULEA UR8, UR5, UR4, 0x18 ;  /* 0x0000000405087291 */ /* 0x001fe4000f8ec03f */
[----:B------:R-:W-:-:S04]  /*0300*/  UIADD3 UR4, -UR6, 0x100000, URZ ;  /* 0x0010000006047890 */ /* 0x000fc8000fffe13f */
[----:B------:R-:W-:Y:S02]  /*0310*/  USHF.L.U32 UR5, UR4, 0xb, URZ ;  /* 0x0000000b04057899 */ /* 0x000fe4000800063f */
[----:B------:R-:W-:Y:S02]  /*0320*/  USHF.L.U32 UR4, UR4, 0x1, URZ ;  /* 0x0000000104047899 */ /* 0x000fe4000800063f */
[----:B------:R-:W-:-:S04]  /*0330*/  UIADD3 UR6, -UR7, 0x100000, URZ ;  /* 0x0010000007067890 */ /* 0x000fc8000fffe13f */
[----:B------:R-:W-:Y:S02]  /*0340*/  USHF.L.U32 UR7, UR6, 0xb, URZ ;  /* 0x0000000b06077899 */ /* 0x000fe4000800063f */
[----:B------:R-:W-:Y:S01]  /*0350*/  USHF.L.U32 UR6, UR6, 0x1, URZ ;  /* 0x0000000106067899 */ /* 0x000fe2000800063f */
[----:B------:R-:W0:Y:S03]  /*0360*/  FENCE.VIEW.ASYNC.S ;  /* 0x00000000000073c6 */ /* 0x000e260000000000 */
[----:B0-----:R3:W4:Y:S08]  /*0370*/  SYNCS.EXCH.64 URZ, [UR8+0x34830], UR4 ;  /* 0x03483004083f75b2 */ /* 0x0017300008000100 */
[----:B------:R3:W0:Y:S01]  /*0380*/  SYNCS.EXCH.64 URZ, [UR8+0x34840], UR6 ;  /* 0x03484006083f75b2 */ /* 0x0006220008000100 */
[----:B------:R3:W0:Y:S01]  /*0390*/  SYNCS.EXCH.64 URZ, [UR8+0x34838], UR4 ;  /* 0x03483804083f75b2 */ /* 0x0006220008000100 */
[----:B------:R3:W0:Y:S02]  /*03a0*/  SYNCS.EXCH.64 URZ, [UR8+0x34848], UR6 ;  /* 0x03484806083f75b2 */ /* 0x0006240008000100 */
[----:B---3--:R-:W-:Y:S01]  /*03b0*/  NOP ;  /* 0x0000000000007918 */ /* 0x008fe20000000000 */
.L_x_173:
[----:B0-----:R-:W0:Y:S01]  /*03c0*/  S2UR UR4, SR_CTAID.Y ;  /* 0x00000000000479c3 */ /* 0x001e220000002600 */
[----:B------:R-:W3:Y:S01]  /*03d0*/  SHFL.IDX PT, R8, R3, RZ, 0x1f ;  /* 0x00001fff03087589 */ /* 0x000ee200000e0000 */
[----:B------:R-:W-:Y:S01]  /*03e0*/  ULDC UR5, c[0x0][0x154] ;  /* 0x0000550000057ab9 */ /* 0x000fe20000000800 */
[----:B------:R-:W-:Y:S01]  /*03f0*/  SHF.R.S32.HI R5, RZ, 0x1f, R0 ;  /* 0x0000001fff057819 */ /* 0x000fe20000011400 */
[----:B------:R-:W-:-:S03]  /*0400*/  NOP ;  /* 0x0000000000007918 */ /* 0x000fc60000000000 */
[----:B------:R-:W-:Y:S01]  /*0410*/  LEA.HI R5, R5, R0, RZ, 0x7 ;  /* 0x0000000005057211 */ /* 0x000fe200078f38ff */
[----:B------:R-:W5:Y:S08]  /*0420*/  S2UR UR6, SR_CTAID.X ;  /* 0x00000000000679c3 */ /* 0x000f700000002500 */
[----:B------:R-:W1:Y:S01]  /*0430*/  LDC R7, c[0x0][0x148] ;  /* 0x00005200ff077b82 */ /* 0x000e620000000800 */
[----:B0-----:R-:W-:-:S02]  /*0440*/  I2FP.F32.U32 R2, UR4 ;  /* 0x0000000400027c45 */ /* 0x001fc40008201000 */
[----:B---3--:R-:W-:-:S03]  /*0450*/  ISETP.NE.AND P0, PT, R8, RZ, PT ;  /* 0x000000ff0800720c */ /* 0x008fc60003f05270 */
[----:B------:R-:W-:Y:S01]  /*0460*/  FMUL R6, R2, UR5 ;  /* 0x0000000502067c20 */ /* 0x000fe20008400000 */
[----:B-----5:R-:W-:-:S05]  /*0470*/  I2FP.F32.U32 R2, UR6 ;  /* 0x0000000600027c45 */ /* 0x020fca0008201000 */
[----:B------:R-:W0:Y:S02]  /*0480*/  F2I.U32.TRUNC.NTZ R6, R6 ;  /* 0x0000000600067305 */ /* 0x000e24000020f000 */
[----:B0-----:R-:W-:-:S04]  /*0490*/  IMAD.MOV R10, RZ, RZ, -R6 ;  /* 0x000000ffff0a7224 */ /* 0x001fc800078e0a06 */
[----:B-1----:R-:W-:Y:S01]  /*04a0*/  IMAD R13, R7, R10, UR4 ;  /* 0x00000004070d7e24 */ /* 0x002fe2000f8e020a */
[----:B------:R-:W-:Y:S02]  /*04b0*/  ULDC UR4, c[0x0][0x150] ;  /* 0x0000540000047ab9 */ /* 0x000fe40000000800 */
[----:B------:R-:W-:Y:S01]  /*04c0*/  FMUL R10, R2, UR4 ;  /* 0x00000004020a7c20 */ /* 0x000fe20008400000 */
[----:B------:R-:W-:Y:S06]  /*04d0*/  @P0 BRA `(.L_x_174) ;  /* 0x0000000000480947 */ /* 0x000fec0003800000 */
[----:B------:R-:W0:Y:S01]  /*04e0*/  S2UR UR5, SR_CgaCtaId ;  /* 0x00000000000579c3 */ /* 0x000e220000008800 */
        /* <DEDUP_REMOVED lines=12> */
[----:B0-----:R0:W1:Y:S08]  /*05b0*/  SYNCS.EXCH.64 URZ, [UR8+0x34850], UR4 ;  /* 0x03485004083f75b2 */ /* 0x0010700008000100 */
[----:B------:R0:W3:Y:S01]  /*05c0*/  SYNCS.EXCH.64 URZ, [UR8+0x34860], UR6 ;  /* 0x03486006083f75b2 */ /* 0x0000e20008000100 */
[----:B------:R0:W0:Y:S01]  /*05d0*/  SYNCS.EXCH.64 URZ, [UR8+0x34858], UR4 ;  /* 0x03485804083f75b2 */ /* 0x0000220008000100 */
[----:B------:R0:W0:Y:S01]  /*05e0*/  SYNCS.EXCH.64 URZ, [UR8+0x34868], UR6 ;  /* 0x03486806083f75b2 */ /* 0x0000220008000100 */
[----:B------:R-:W-:Y:S01]  /*05f0*/  NOP ;  /* 0x0000000000007918 */ /* 0x000fe20000000000 */
.L_x_174:
[----:B------:R-:W5:Y:S01]  /*0600*/  SHFL.IDX PT, R9, R3, RZ, 0x1f ;  /* 0x00001fff03097589 */ /* 0x000f6200000e0000 */
[----:B------:R-:W-:Y:S01]  /*0610*/  LOP3.LUT R5, R5, 0xffffff80, RZ, 0xc0, !PT ;  /* 0xffffff8005057812 */ /* 0x000fe200078ec0ff */
[----:B------:R-:W0:Y:S01]  /*0620*/  LDC R12, c[0x0][0x144] ;  /* 0x00005100ff0c7b82 */ /* 0x000e220000000800 */
[----:B------:R-:W0:Y:S01]  /*0630*/  F2I.U32.TRUNC.NTZ R10, R10 ;  /* 0x0000000a000a7305 */ /* 0x000e22000020f000 */
[----:B------:R-:W-:Y:S01]  /*0640*/  SHF.R.S32.HI R11, RZ, 0x1f, R8 ;  /* 0x0000001fff0b7819 */ /* 0x000fe20000011408 */
[----:B------:R-:W-:Y:S01]  /*0650*/  NOP ;  /* 0x0000000000007918 */ /* 0x000fe20000000000 */
[----:B------:R-:W-:-:S05]  /*0660*/  IMAD.IADD R5, R0, 0x1, -R5 ;  /* 0x0000000100057824 */ /* 0x000fca00078e0a05 */
[----:B------:R-:W-:-:S04]  /*0670*/  SHF.R.S32.HI R2, RZ, 0x1f, R5 ;  /* 0x0000001fff027819 */ /* 0x000fc80000011405 */
[----:B------:R-:W-:-:S04]  /*0680*/  LEA.HI R2, R2, R5, RZ, 0x3 ;  /* 0x0000000502027211 */ /* 0x000fc800078f18ff */
[--C-:B------:R-:W-:Y:S02]  /*0690*/  SHF.R.S32.HI R6, RZ, 0x3, R2.reuse ;  /* 0x00000003ff067819 */ /* 0x100fe40000011402 */
[----:B------:R-:W-:Y:S02]  /*06a0*/  SHF.R.S32.HI R7, RZ, 0x1f, R2 ;  /* 0x0000001fff077819 */ /* 0x000fe40000011402 */
[----:B-----5:R-:W-:Y:S02]  /*06b0*/  ISETP.NE.AND P0, PT, R9, RZ, PT ;  /* 0x000000ff0900720c */ /* 0x020fe40003f05270 */
[----:B------:R-:W-:Y:S02]  /*06c0*/  LEA.HI R7, R7, R6, RZ, 0x2 ;  /* 0x0000000607077211 */ /* 0x000fe400078f10ff */
[----:B------:R-:W-:Y:S02]  /*06d0*/  SHF.R.S32.HI R9, RZ, 0x1f, R4 ;  /* 0x0000001fff097819 */ /* 0x000fe40000011404 */
[----:B------:R-:W-:-:S02]  /*06e0*/  LOP3.LUT R7, R7, 0xfffffffc, RZ, 0xc0, !PT ;  /* 0xfffffffc07077812 */ /* 0x000fc400078ec0ff */
[----:B------:R-:W-:-:S05]  /*06f0*/  LEA.HI R9, R9, R4, RZ, 0x2 ;  /* 0x0000000409097211 */ /* 0x000fca00078f10ff */
[----:B------:R-:W-:Y:S05]  /*0700*/  @P0 BRA `(.L_x_175) ;  /* 0x0000000000480947 */ /* 0x000fea0003800000 */
[----:B0-----:R-:W0:Y:S01]  /*0710*/  S2UR UR5, SR_CgaCtaId ;  /* 0x00000000000579c3 */ /* 0x001e220000008800 */
[----:B------:R-:W-:Y:S01]  /*0720*/  UMOV UR4, 0x400 ;  /* 0x0000040000047882 */ /* 0x000fe20000000000 */
[----:B------:R-:W-:Y:S01]  /*0730*/  UMOV UR6, 0x1 ;  /* 0x0000000100067882 */ /* 0x000fe20000000000 */
[----:B------:R-:W-:Y:S01]  /*0740*/  UMOV UR9, 0x2 ;  /* 0x0000000200097882 */ /* 0x000fe20000000000 */
[----:B------:R-:W-:-:S04]  /*0750*/  UIADD3 UR6, -UR6, 0x100000, URZ ;  /* 0x0010000006067890 */ /* 0x000fc8000fffe13f */
[----:B------:R-:W-:Y:S02]  /*0760*/  USHF.L.U32 UR7, UR6, 0xb, URZ ;  /* 0x0000000b06077899 */ /* 0x000fe4000800063f */
[----:B------:R-:W-:Y:S01]  /*0770*/  USHF.L.U32 UR6, UR6, 0x1, URZ ;  /* 0x0000000106067899 */ /* 0x000fe2000800063f */
[----:B------:R-:W-:Y:S01]  /*0780*/  ELECT P0, URZ, PT ;  /* 0x00000000003f782f */ /* 0x000fe20003800000 */
[----:B0-----:R-:W-:Y:S02]  /*0790*/  ULEA UR8, UR5, UR4, 0x18 ;  /* 0x0000000405087291 */ /* 0x001fe4000f8ec03f */
[----:B------:R-:W-:-:S04]  /*07a0*/  UIADD3 UR4, -UR9, 0x100000, URZ ;  /* 0x0010000009047890 */ /* 0x000fc8000fffe13f */
[----:B------:R-:W-:Y:S02]  /*07b0*/  USHF.L.U32 UR5, UR4, 0xb, URZ ;  /* 0x0000000b04057899 */ /* 0x000fe4000800063f */
[----:B------:R-:W-:Y:S01]  /*07c0*/  USHF.L.U32 UR4, UR4, 0x1, URZ ;  /* 0x0000000104047899 */ /* 0x000fe2000800063f */
[----:B------:R-:W0:Y:S03]  /*07d0*/  FENCE.VIEW.ASYNC.S ;  /* 0x00000000000073c6 */ /* 0x000e260000000000 */
[----:B0-----:R0:W0:Y:S08]  /*07e0*/  SYNCS.EXCH.64 URZ, [UR8+0x34870], UR6 ;  /* 0x03487006083f75b2 */ /* 0x0010300008000100 */
[----:B------:R0:W0:Y:S01]  /*07f0*/  SYNCS.EXCH.64 URZ, [UR8+0x34880], UR4 ;  /* 0x03488004083f75b2 */ /* 0x0000220008000100 */
[----:B------:R0:W0:Y:S01]  /*0800*/  SYNCS.EXCH.64 URZ, [UR8+0x34878], UR6 ;  /* 0x03487806083f75b2 */ /* 0x0000220008000100 */
[----:B------:R0:W0:Y:S01]  /*0810*/  SYNCS.EXCH.64 URZ, [UR8+0x34888], UR4 ;  /* 0x03488804083f75b2 */ /* 0x0000220008000100 */
[----:B------:R-:W-:Y:S01]  /*0820*/  NOP ;  /* 0x0000000000007918 */ /* 0x000fe20000000000 */
.L_x_175:
[----:B------:R-:W5:Y:S01]  /*0830*/  SHFL.IDX PT, R14, R3, RZ, 0x1f ;  /* 0x00001fff030e7589 */ /* 0x000f6200000e0000 */
[----:B0-----:R-:W0:Y:S01]  /*0840*/  S2UR UR4, SR_CTAID.X ;  /* 0x00000000000479c3 */ /* 0x001e220000002500 */
[----:B------:R-:W-:Y:S01]  /*0850*/  LOP3.LUT R9, R9, 0x3ffffffc, RZ, 0xc0, !PT ;  /* 0x3ffffffc09097812 */ /* 0x000fe200078ec0ff */
[----:B------:R-:W-:Y:S01]  /*0860*/  IMAD.IADD R7, R6, 0x1, -R7 ;  /* 0x0000000106077824 */ /* 0x000fe200078e0a07 */
[----:B------:R-:W-:Y:S01]  /*0870*/  LEA.HI R11, R11, R8, RZ, 0x2 ;  /* 0x000000080b0b7211 */ /* 0x000fe200078f10ff */
[----:B------:R-:W-:Y:S02]  /*0880*/  NOP ;  /* 0x0000000000007918 */ /* 0x000fe40000000000 */
[----:B------:R-:W-:Y:S01]  /*0890*/  IMAD.IADD R4, R4, 0x1, -R9 ;  /* 0x0000000104047824 */ /* 0x000fe200078e0a09 */
[----:B------:R-:W-:Y:S01]  /*08a0*/  LOP3.LUT R11, R11, 0x3ffffffc, RZ, 0xc0, !PT ;  /* 0x3ffffffc0b0b7812 */ /* 0x000fe200078ec0ff */
[----:B------:R-:W1:Y:S02]  /*08b0*/  LDC R6, c[0x0][0x140] ;  /* 0x00005000ff067b82 */ /* 0x000e640000000800 */
[----:B------:R-:W-:-:S02]  /*08c0*/  IMAD R4, R4, 0x4, R7 ;  /* 0x0000000404047824 */ /* 0x000fc400078e0207 */
[----:B------:R-:W-:Y:S02]  /*08d0*/  IMAD.IADD R8, R8, 0x1, -R11 ;  /* 0x0000000108087824 */ /* 0x000fe400078e0a0b */
[----:B------:R-:W-:Y:S01]  /*08e0*/  IMAD.MOV R11, RZ, RZ, -R10 ;  /* 0x000000ffff0b7224 */ /* 0x000fe200078e0a0a */
[----:B------:R-:W-:Y:S01]  /*08f0*/  LEA.HI R2, R4, R4, RZ, 0x1 ;  /* 0x0000000404027211 */ /* 0x000fe200078f08ff */
[----:B------:R-:W-:-:S03]  /*0900*/  IMAD R8, R8, 0x4, R7 ;  /* 0x0000000408087824 */ /* 0x000fc600078e0207 */
[----:B------:R-:W-:Y:S02]  /*0910*/  LOP3.LUT R9, R2, 0xfffffffe, RZ, 0xc0, !PT ;  /* 0xfffffffe02097812 */ /* 0x000fe400078ec0ff */
[----:B------:R-:W-:Y:S02]  /*0920*/  LEA.HI R2, R8, R8, RZ, 0x1 ;  /* 0x0000000808027211 */ /* 0x000fe400078f08ff */
[----:B-----5:R-:W-:Y:S01]  /*0930*/  ISETP.NE.AND P0, PT, R14, RZ, PT ;  /* 0x000000ff0e00720c */ /* 0x020fe20003f05270 */
[----:B0-----:R-:W-:Y:S01]  /*0940*/  IMAD R12, R12, R11, UR4 ;  /* 0x000000040c0c7e24 */ /* 0x001fe2000f8e020b */
[----:B------:R-:W-:Y:S01]  /*0950*/  LOP3.LUT R7, R2, 0xfffffffe, RZ, 0xc0, !PT ;  /* 0xfffffffe02077812 */ /* 0x000fe200078ec0ff */
[----:B------:R-:W-:-:S04]  /*0960*/  IMAD.IADD R9, R4, 0x1, -R9 ;  /* 0x0000000104097824 */ /* 0x000fc800078e0a09 */
[----:B------:R-:W-:Y:S01]  /*0970*/  IMAD.IADD R7, R8, 0x1, -R7 ;  /* 0x0000000108077824 */ /* 0x000fe200078e0a07 */
[----:B------:R-:W-:-:S05]  /*0980*/  ISETP.NE.AND P5, PT, R9, R12, PT ;  /* 0x0000000c0900720c */ /* 0x000fca0003fa5270 */
[----:B------:R-:W-:Y:S08]  /*0990*/  @P0 BRA `(.L_x_176) ;  /* 0x0000000000480947 */ /* 0x000ff00003800000 */
        /* <DEDUP_REMOVED lines=18> */
.L_x_176:
[----:B------:R-:W5:Y:S01]  /*0ac0*/  SHFL.IDX PT, R9, R3, RZ, 0x1f ;  /* 0x00001fff03097589 */ /* 0x000f6200000e0000 */
[----:B------:R-:W-:Y:S01]  /*0ad0*/  ISETP.NE.AND P2, PT, R7, R12, PT ;  /* 0x0000000c0700720c */ /* 0x000fe20003f45270 */
[----:B------:R-:W-:Y:S01]  /*0ae0*/  IMAD.SHL.U32 R7, R4, 0x4, RZ ;  /* 0x0000000404077824 */ /* 0x000fe200078e00ff */
[----:B------:R-:W-:Y:S01]  /*0af0*/  LOP3.LUT P0, RZ, R5, 0x7, RZ, 0xc0, !PT ;  /* 0x0000000705ff7812 */ /* 0x000fe2000780c0ff */
[----:B------:R-:W-:Y:S01]  /*0b00*/  IMAD.SHL.U32 R17, R8, 0x4, RZ ;  /* 0x0000000408117824 */ /* 0x000fe200078e00ff */
[----:B-1----:R-:W-:Y:S01]  /*0b10*/  ISETP.EQ.U32.AND P1, PT, R6, 0x1, PT ;  /* 0x000000010600780c */ /* 0x002fe20003f22070 */
[----:B------:R-:W-:Y:S01]  /*0b20*/  IMAD.MOV.U32 R16, RZ, RZ, 0x1 ;  /* 0x00000001ff107424 */ /* 0x000fe200078e00ff */
[----:B------:R-:W-:Y:S01]  /*0b30*/  LOP3.LUT R18, R4, 0xc, R7, 0x78, !PT ;  /* 0x0000000c04127812 */ /* 0x000fe200078e7807 */
[----:B------:R-:W-:Y:S01]  /*0b40*/  NOP ;  /* 0x0000000000007918 */ /* 0x000fe20000000000 */
[----:B------:R-:W-:Y:S02]  /*0b50*/  LOP3.LUT R17, R8, 0xc, R17, 0x78, !PT ;  /* 0x0000000c08117812 */ /* 0x000fe400078e7811 */
[----:B------:R-:W-:-:S02]  /*0b60*/  ISETP.LT.U32.AND P4, PT, R18, 0x2, !P0 ;  /* 0x000000021200780c */ /* 0x000fc40004781070 */
[----:B------:R-:W-:Y:S02]  /*0b70*/  @P5 LEA.HI R2, R18, R18, RZ, 0x1 ;  /* 0x0000001212025211 */ /* 0x000fe400078f08ff */
[----:B------:R-:W-:Y:S02]  /*0b80*/  SEL R5, RZ, 0x1, !P4 ;  /* 0x00000001ff057807 */ /* 0x000fe40006000000 */
[----:B------:R-:W-:Y:S02]  /*0b90*/  @P5 SHF.R.S32.HI R2, RZ, 0x1, R2 ;  /* 0x00000001ff025819 */ /* 0x000fe40000011402 */
[----:B------:R-:W-:Y:S02]  /*0ba0*/  @P2 LEA.HI R4, R17, R17, RZ, 0x1 ;  /* 0x0000001111042211 */ /* 0x000fe400078f08ff */
[----:B------:R-:W-:Y:S01]  /*0bb0*/  @P5 ISETP.NE.AND P6, PT, R2, R13, PT ;  /* 0x0000000d0200520c */ /* 0x000fe20003fc5270 */
[----:B------:R-:W-:Y:S01]  /*0bc0*/  IMAD.MOV.U32 R2, RZ, RZ, 0x1 ;  /* 0x00000001ff027424 */ /* 0x000fe200078e00ff */
[----:B------:R-:W-:-:S02]  /*0bd0*/  @P2 SHF.R.S32.HI R4, RZ, 0x1, R4 ;  /* 0x00000001ff042819 */ /* 0x000fc40000011404 */
[----:B-----5:R-:W-:Y:S02]  /*0be0*/  ISETP.NE.AND P4, PT, R9, RZ, PT ;  /* 0x000000ff0900720c */ /* 0x020fe40003f85270 */
[----:B------:R-:W-:Y:S02]  /*0bf0*/  @P5 SEL R16, RZ, 0x1, P6 ;  /* 0x00000001ff105807 */ /* 0x000fe40003000000 */
[----:B------:R-:W-:Y:S02]  /*0c00*/  @P2 ISETP.NE.AND P3, PT, R4, R13, PT ;  /* 0x0000000d0400220c */ /* 0x000fe40003f65270 */
[----:B------:R-:W-:Y:S02]  /*0c10*/  ISETP.LT.U32.AND P0, PT, R17, 0x2, !P0 ;  /* 0x000000021100780c */ /* 0x000fe40004701070 */
[----:B------:R-:W-:Y:S02]  /*0c20*/  LOP3.LUT R16, R16, R5, RZ, 0xc0, !PT ;  /* 0x0000000510107212 */ /* 0x000fe400078ec0ff */
[----:B------:R-:W-:-:S02]  /*0c30*/  SEL R5, RZ, 0x1, !P0 ;  /* 0x00000001ff057807 */ /* 0x000fc40004000000 */
[----:B------:R-:W-:Y:S01]  /*0c40*/  @P2 SEL R2, RZ, 0x1, P3 ;  /* 0x00000001ff022807 */ /* 0x000fe20001800000 */
[----:B------:R-:W-:Y:S06]  /*0c50*/  @P4 BRA `(.L_x_177) ;  /* 0x0000000000484947 */ /* 0x000fec0003800000 */
        /* <DEDUP_REMOVED lines=16> */
[----:B------:R1:W0:Y:S02]  /*0d60*/  SYNCS.EXCH.64 URZ, [UR8+0x348c8], UR6 ;  /* 0x0348c806083f75b2 */ /* 0x0002240008000100 */
[----:B-1----:R-:W-:Y:S01]  /*0d70*/  NOP ;  /* 0x0000000000007918 */ /* 0x002fe20000000000 */
.L_x_177:
[----:B------:R-:W-:Y:S01]  /*0d80*/  LOP3.LUT R2, R2, R5, RZ, 0xc0, !PT ;  /* 0x0000000502027212 */ /* 0x000fe200078ec0ff */
[----:B------:R-:W-:Y:S01]  /*0d90*/  NOP ;  /* 0x0000000000007918 */ /* 0x000fe20000000000 */
[----:B------:R-:W-:Y:S05]  /*0da0*/  @!P1 BRA `(.L_x_178) ;  /* 0x0000000000089947 */ /* 0x000fea0003800000 */
[----:B0-234-:R-:W-:Y:S01]  /*0db0*/  UCGABAR_ARV ;  /* 0x00000000000079c7 */ /* 0x01dfe20008000000 */
[----:B------:R-:W-:Y:S05]  /*0dc0*/  BRA `(.L_x_179) ;  /* 0x0000000000047947 */ /* 0x000fea0003800000 */
.L_x_178:
[----:B0-234-:R-:W-:Y:S01]  /*0dd0*/  NOP ;  /* 0x0000000000007918 */ /* 0x01dfe20000000000 */
.L_x_179:
[----:B------:R-:W-:Y:S05]  /*0de0*/  @!P1 BRA `(.L_x_180) ;  /* 0x00000000000c9947 */ /* 0x000fea0003800000 */
[----:B------:R-:W-:Y:S01]  /*0df0*/  UCGABAR_WAIT ;  /* 0x0000000000007dc7 */ /* 0x000fe20008000000 */
[----:B------:R-:W-:Y:S01]  /*0e00*/  CCTL.IVALL ;  /* 0x00000000ff00798f */ /* 0x000fe20002000000 */
[----:B------:R-:W-:Y:S05]  /*0e10*/  BRA `(.L_x_181) ;  /* 0x0000000000047947 */ /* 0x000fea0003800000 */
.L_x_180:
[----:B------:R-:W-:Y:S06]  /*0e20*/  BAR.SYNC.DEFER_BLOCKING 0x0 ;  /* 0x0000000000007b1d */ /* 0x000fec0000010000 */
.L_x_181:
[----:B------:R-:W-:Y:S01]  /*0e30*/  UMOV UR4, 0x1 ;  /* 0x0000000100047882 */ /* 0x000fe20000000000 */
[----:B------:R-:W-:Y:S01]  /*0e40*/  PLOP3.LUT P0, PT, PT, PT, UP0, 0x80, 0x0 ;  /* 0x000000000000781c */ /* 0x000fe20003f0f008 */
[----:B------:R-:W-:Y:S01]  /*0e50*/  USEL UR4, UR4, 0x2, !UP0 ;  /* 0x0000000204047887 */ /* 0x000fe2000c000000 */
[----:B------:R-:W-:-:S05]  /*0e60*/  ULDC.64 UR60, c[0x0][0x208] ;  /* 0x00008200003c7ab9 */ /* 0x000fca0000000a00 */
[----:B------:R-:W-:-:S05]  /*0e70*/  IMAD.U32 R4, RZ, RZ, UR4 ;  /* 0x00000004ff047e24 */ /* 0x000fca000f8e00ff */
[----:B------:R0:W-:Y:S01]  /*0e80*/  STL [R1+0x30], R4 ;  /* 0x0000300401007387 */ /* 0x0001e20000100800 */
[----:B------:R-:W-:Y:S05]  /*0e90*/  @!P0 BRA `(.L_x_182) ;  /* 0x0000006c00cc8947 */ /* 0x000fea0003800000 */
.L_x_183:
        /* <DEDUP_REMOVED lines=9> */
[----:B0-----:R-:W2:Y:S01]  /*0f30*/  LDL R4, [R1+0x30] ;  /* 0x0000300001047983 */ /* 0x001ea20000100800 */
[----:B------:R-:W-:Y:S01]  /*0f40*/  VIADD R0, R0, 0xffffff80 ;  /* 0xffffff8000007836 */ /* 0x000fe20000000000 */
[----:B------:R-:W-:Y:S01]  /*0f50*/  UMOV UR37, URZ ;  /* 0x0000003f00257c82 */ /* 0x000fe20008000000 */
[----:B------:R-:W-:Y:S01]  /*0f60*/  IMAD.U32 R184, RZ, RZ, UR4 ;  /* 0x00000004ffb87e24 */ /* 0x000fe2000f8e00ff */
[----:B------:R-:W-:Y:S01]  /*0f70*/  UMOV UR36, URZ ;  /* 0x0000003f00247c82 */ /* 0x000fe20008000000 */
[----:B------:R-:W-:Y:S01]  /*0f80*/  IMAD.MOV.U32 R185, RZ, RZ, RZ ;  /* 0x000000ffffb97224 */ /* 0x000fe200078e00ff */
[----:B------:R-:W-:-:S04]  /*0f90*/  SHF.R.S32.HI R3, RZ, 0x1f, R0 ;  /* 0x0000001fff037819 */ /* 0x000fc80000011400 */
[CC--:B------:R-:W-:Y:S02]  /*0fa0*/  LEA.HI R5, R3.reuse, R0.reuse, RZ, 0x7 ;  /* 0x0000000003057211 */ /* 0x0c0fe400078f38ff */
[-C--:B------:R-:W-:Y:S02]  /*0fb0*/  LEA.HI R7, R3, R0.reuse, RZ, 0x4 ;  /* 0x0000000003077211 */ /* 0x080fe400078f20ff */
[----:B------:R-:W-:Y:S02]  /*0fc0*/  LOP3.LUT R187, R5, 0xffffff80, RZ, 0xc0, !PT ;  /* 0xffffff8005bb7812 */ /* 0x000fe400078ec0ff */
[----:B------:R-:W-:Y:S02]  /*0fd0*/  LOP3.LUT R9, R7, 0x3fffff0, RZ, 0xc0, !PT ;  /* 0x03fffff007097812 */ /* 0x000fe400078ec0ff */
[----:B------:R-:W-:Y:S01]  /*0fe0*/  LEA.HI R11, R3, R0, RZ, 0x2 ;  /* 0x00000000030b7211 */ /* 0x000fe200078f10ff */
[C---:B------:R-:W-:Y:S01]  /*0ff0*/  IMAD.IADD R187, R0.reuse, 0x1, -R187 ;  /* 0x0000000100bb7824 */ /* 0x040fe200078e0abb */
[----:B------:R-:W-:Y:S01]  /*1000*/  SHF.R.S32.HI R8, RZ, 0x4, R7 ;  /* 0x00000004ff087819 */ /* 0x000fe20000011407 */
[----:B------:R-:W-:Y:S01]  /*1010*/  IMAD.IADD R9, R0, 0x1, -R9 ;  /* 0x0000000100097824 */ /* 0x000fe200078e0a09 */
[----:B------:R-:W-:-:S02]  /*1020*/  LOP3.LUT R11, R11, 0xfffffffc, RZ, 0xc0, !PT ;  /* 0xfffffffc0b0b7812 */ /* 0x000fc400078ec0ff */
[----:B------:R-:W-:Y:S02]  /*1030*/  SHF.R.S32.HI R190, RZ, 0x7, R5 ;  /* 0x00000007ffbe7819 */ /* 0x000fe40000011405 */
[----:B------:R-:W-:Y:S01]  /*1040*/  LEA.HI R7, R7, R8, RZ, 0x1 ;  /* 0x0000000807077211 */ /* 0x000fe200078f08ff */
[----:B------:R-:W-:Y:S01]  /*1050*/  IMAD.IADD R11, R0, 0x1, -R11 ;  /* 0x00000001000b7824 */ /* 0x000fe200078e0a0b */
[----:B------:R-:W-:Y:S02]  /*1060*/  LEA.HI R5, R5, R190, RZ, 0x1 ;  /* 0x000000be05057211 */ /* 0x000fe400078f08ff */
[----:B------:R-:W-:Y:S02]  /*1070*/  LOP3.LUT R7, R7, 0x1ffffffe, RZ, 0xc0, !PT ;  /* 0x1ffffffe07077812 */ /* 0x000fe400078ec0ff */
[----:B------:R-:W-:-:S03]  /*1080*/  LOP3.LUT R5, R5, 0x3fffffe, RZ, 0xc0, !PT ;  /* 0x03fffffe05057812 */ /* 0x000fc600078ec0ff */
[----:B------:R-:W-:Y:S02]  /*1090*/  IMAD.IADD R7, R8, 0x1, -R7 ;  /* 0x0000000108077824 */ /* 0x000fe400078e0a07 */
[----:B------:R-:W-:Y:S01]  /*10a0*/  IMAD.IADD R5, R190, 0x1, -R5 ;  /* 0x00000001be057824 */ /* 0x000fe200078e0a05 */
[----:B--2---:R-:W-:Y:S02]  /*10b0*/  R2UR UR5, R4 ;  /* 0x00000000040572ca */ /* 0x004fe400000e0000 */
[CC--:B------:R-:W-:Y:S02]  /*10c0*/  LEA.HI R4, R3.reuse, R0.reuse, RZ, 0x5 ;  /* 0x0000000003047211 */ /* 0x0c0fe400078f28ff */
[----:B------:R-:W-:-:S03]  /*10d0*/  LEA.HI R3, R3, R0, RZ, 0x3 ;  /* 0x0000000003037211 */ /* 0x000fc600078f18ff */
[----:B------:R-:W-:Y:S01]  /*10e0*/  IMAD.SHL.U32 R4, R4, 0x20, RZ ;  /* 0x0000002004047824 */ /* 0x000fe200078e00ff */
[----:B------:R-:W-:Y:S02]  /*10f0*/  LOP3.LUT R23, R3, 0xfffffff8, RZ, 0xc0, !PT ;  /* 0xfffffff803177812 */ /* 0x000fe400078ec0ff */
[----:B------:R-:W-:Y:S02]  /*1100*/  SHF.R.S32.HI R186, RZ, 0x3, R3 ;  /* 0x00000003ffba7819 */ /* 0x000fe40000011403 */
[----:B------:R-:W-:Y:S01]  /*1110*/  LOP3.LUT R10, R4, 0xfffffc00, RZ, 0xc0, !PT ;  /* 0xfffffc00040a7812 */ /* 0x000fe200078ec0ff */
[----:B------:R-:W-:Y:S01]  /*1120*/  IMAD.IADD R23, R0, 0x1, -R23 ;  /* 0x0000000100177824 */ /* 0x000fe200078e0a17 */
[----:B------:R-:W-:Y:S01]  /*1130*/  SHF.R.S32.HI R4, RZ, 0x1f, R187 ;  /* 0x0000001fff047819 */ /* 0x000fe200000114bb */
[----:B------:R-:W-:Y:S01]  /*1140*/  ULOP3.LUT UR5, UR5, 0x1, URZ, 0xfc, !UPT ;  /* 0x0000000105057892 */ /* 0x000fe2000f8efc3f */
[----:B------:R-:W-:Y:S01]  /*1150*/  LEA.HI R0, R11, R11, RZ, 0x1 ;  /* 0x0000000b0b007211 */ /* 0x000fe200078f08ff */
[----:B------:R-:W-:Y:S01]  /*1160*/  IMAD R10, R9, 0x40, R10 ;  /* 0x00000040090a7824 */ /* 0x000fe200078e020a */
[CC--:B------:R-:W-:Y:S01]  /*1170*/  LEA.HI R6, R4.reuse, R187.reuse, RZ, 0x2 ;  /* 0x000000bb04067211 */ /* 0x0c0fe200078f10ff */
[----:B------:R-:W-:Y:S01]  /*1180*/  IMAD.SHL.U32 R19, R23, 0x8, RZ ;  /* 0x0000000817137824 */ /* 0x000fe200078e00ff */
[----:B------:R-:W-:Y:S01]  /*1190*/  LEA.HI R4, R4, R187, RZ, 0x5 ;  /* 0x000000bb04047211 */ /* 0x000fe200078f28ff */
[----:B------:R-:W-:Y:S01]  /*11a0*/  IMAD R193, R7, 0x8, R10 ;  /* 0x0000000807c17824 */ /* 0x000fe200078e020a */
[--C-:B------:R-:W-:Y:S01]  /*11b0*/  SHF.R.S32.HI R9, RZ, 0x2, R6.reuse ;  /* 0x00000002ff097819 */ /* 0x100fe20000011406 */
[----:B------:R-:W-:Y:S01]  /*11c0*/  VIADD R22, R19, 0x40 ;  /* 0x0000004013167836 */ /* 0x000fe20000000000 */
[----:B------:R-:W-:Y:S01]  /*11d0*/  SHF.R.S32.HI R12, RZ, 0x1f, R6 ;  /* 0x0000001fff0c7819 */ /* 0x000fe20000011406 */
[----:B------:R-:W-:Y:S01]  /*11e0*/  IMAD.MOV.U32 R7, RZ, RZ, -0x2 ;  /* 0xfffffffeff077424 */ /* 0x000fe200078e00ff */
[----:B------:R-:W-:Y:S01]  /*11f0*/  SHF.R.S32.HI R4, RZ, 0x5, R4 ;  /* 0x00000005ff047819 */ /* 0x000fe20000011404 */
[----:B------:R-:W-:Y:S01]  /*1200*/  IMAD.U32 R195, RZ, RZ, UR5 ;  /* 0x00000005ffc37e24 */ /* 0x000fe2000f8e00ff */
[----:B------:R-:W-:-:S02]  /*1210*/  LEA.HI R12, R12, R9, RZ, 0x3 ;  /* 0x000000090c0c7211 */ /* 0x000fc400078f18ff */
[----:B------:R-:W-:Y:S02]  /*1220*/  LOP3.LUT R6, R6, 0x7ffffffc, RZ, 0xc0, !PT ;  /* 0x7ffffffc06067812 */ /* 0x000fe400078ec0ff */
[----:B------:R-:W-:Y:S02]  /*1230*/  LOP3.LUT R12, R12, 0xfffffff8, RZ, 0xc0, !PT ;  /* 0xfffffff80c0c7812 */ /* 0x000fe400078ec0ff */
[----:B------:R-:W-:Y:S01]  /*1240*/  LOP3.LUT R0, R0, 0x1ffffffe, RZ, 0xc0, !PT ;  /* 0x1ffffffe00007812 */ /* 0x000fe200078ec0ff */
[----:B------:R-:W-:Y:S01]  /*1250*/  IMAD.IADD R6, R187, 0x1, -R6 ;  /* 0x00000001bb067824 */ /* 0x000fe200078e0a06 */
[----:B------:R-:W-:Y:S01]  /*1260*/  SHF.R.S32.HI R196, RZ, 0x1f, R22 ;  /* 0x0000001fffc47819 */ /* 0x000fe20000011416 */
[----:B------:R-:W-:Y:S02]  /*1270*/  IMAD.IADD R9, R9, 0x1, -R12 ;  /* 0x0000000109097824 */ /* 0x000fe400078e0a0c */
[----:B------:R-:W-:Y:S02]  /*1280*/  IMAD.IADD R0, R11, 0x1, -R0 ;  /* 0x000000010b007824 */ /* 0x000fe400078e0a00 */
[----:B------:R-:W-:-:S02]  /*1290*/  IMAD R4, R4, 0x10, R9 ;  /* 0x0000001004047824 */ /* 0x000fc400078e0209 */
[----:B------:R-:W-:Y:S02]  /*12a0*/  IMAD R194, R6, R7, 0x80 ;  /* 0x0000008006c27424 */ /* 0x000fe400078e0207 */
[----:B------:R-:W-:-:S04]  /*12b0*/  IMAD R191, R5, 0x40, R4 ;  /* 0x0000004005bf7824 */ /* 0x000fc800078e0204 */
[----:B------:R-:W-:-:S07]  /*12c0*/  IMAD R192, R0, 0x8, R191 ;  /* 0x0000000800c07824 */ /* 0x000fce00078e02bf */
.L_x_216:
[----:B0-----:R-:W0:Y:S01]  /*12d0*/  SHFL.IDX PT, R0, R190, RZ, 0x1f ;  /* 0x00001fffbe007589 */ /* 0x001e2200000e0000 */
[----:B------:R-:W1:Y:S01]  /*12e0*/  S2UR UR4, SR_CgaCtaId ;  /* 0x00000000000479c3 */ /* 0x000e620000008800 */
[----:B------:R-:W-:Y:S01]  /*12f0*/  ULDC UR5, c[0x0][0xc38] ;  /* 0x00030e0000057ab9 */ /* 0x000fe20000000800 */
[----:B------:R-:W-:Y:S01]  /*1300*/  R2UR UR11, R184 ;  /* 0x00000000b80b72ca */ /* 0x000fe200000e0000 */
[----:B------:R-:W-:Y:S01]  /*1310*/  ULDC.64 UR8, c[0x0][0x418] ;  /* 0x0001060000087ab9 */ /* 0x000fe20000000a00 */
[----:B------:R-:W-:Y:S02]  /*1320*/  UISETP.NE.AND UP1, UPT, UR5, 0x1, UPT ;  /* 0x000000010500788c */ /* 0x000fe4000bf25270 */
[----:B------:R-:W-:Y:S02]  /*1330*/  UISETP.NE.U32.AND UP0, UPT, UR8, URZ, UPT ;  /* 0x0000003f0800728c */ /* 0x000fe4000bf05070 */
[----:B--2---:R-:W2:Y:S01]  /*1340*/  LDC R89, c[0x0][0x2f0] ;  /* 0x0000bc00ff597b82 */ /* 0x004ea20000000800 */
        /* <DEDUP_REMOVED lines=34> */
[----:B---345:R-:W-:Y:S08]  /*1570*/  @!P0 BRA `(.L_x_184) ;  /* 0x0000000000408947 */ /* 0x038ff00003800000 */
        /* <DEDUP_REMOVED lines=16> */
.L_x_184:
[----:B------:R-:W-:Y:S02]  /*1680*/  LOP3.LUT R0, R185, 0x1, RZ, 0xc0, !PT ;  /* 0x00000001b9007812 */ /* 0x000fe400078ec0ff */
[----:B------:R-:W-:Y:S02]  /*1690*/  R2UR UR4, R195 ;  /* 0x00000000c30472ca */ /* 0x000fe400000e0000 */
[----:B------:R-:W-:-:S04]  /*16a0*/  SHF.L.U32 R0, R0, 0x1f, RZ ;  /* 0x0000001f00007819 */ /* 0x000fc800000006ff */
[----:B------:R-:W0:Y:S07]  /*16b0*/  SYNCS.PHASECHK.TRANS64.TRYWAIT P1, [UR38+0x34800], R0 ;  /* 0x03480000ff0075a7 */ /* 0x000e2e0008020166 */
[----:B------:R-:W-:-:S05]  /*16c0*/  IMAD.U32 R3, RZ, RZ, UR4 ;  /* 0x00000004ff037e24 */ /* 0x000fca000f8e00ff */
[----:B------:R-:W-:Y:S01]  /*16d0*/  ISETP.NE.AND P0, PT, R3, 0x3, PT ;  /* 0x000000030300780c */ /* 0x000fe20003f05270 */
[----:B0-----:R-:W-:-:S12]  /*16e0*/  @!P1 BRA `(.L_x_185) ;  /* 0x000000ac00ec9947 */ /* 0x001fd80003800000 */
.L_x_314:
[----:B------:R-:W-:Y:S05]  /*16f0*/  @!P0 BRA `(.L_x_186) ;  /* 0x0000000000048947 */ /* 0x000fea0003800000 */
[----:B------:R-:W-:Y:S01]  /*1700*/  BPT.TRAP 0x1 ;  /* 0x000000040000795c */ /* 0x000fe20000300000 */
.L_x_186:
[----:B------:R-:W-:Y:S02]  /*1710*/  IMAD.U32 R6, RZ, RZ, UR36 ;  /* 0x00000024ff067e24 */ /* 0x000fe4000f8e00ff */
[----:B0-----:R-:W-:-:S03]  /*1720*/  IMAD.U32 R3, RZ, RZ, UR37 ;  /* 0x00000025ff037e24 */ /* 0x001fc6000f8e00ff */
[----:B------:R-:W-:Y:S02]  /*1730*/  LEA R6, R6, UR38, 0x3 ;  /* 0x0000002606067c11 */ /* 0x000fe4000f8e18ff */
[----:B------:R-:W-:-:S04]  /*1740*/  SHF.L.U32 R3, R3, 0x1f, RZ ;  /* 0x0000001f03037819 */ /* 0x000fc800000006ff */
[----:B------:R0:W1:Y:S01]  /*1750*/  SYNCS.PHASECHK.TRANS64.TRYWAIT P1, [R6+URZ+0x34830], R3 ;  /* 0x03483003060075a7 */ /* 0x000062000802017f */
[----:B------:R-:W-:Y:S05]  /*1760*/  @!P0 BRA `(.L_x_187) ;  /* 0x0000000000048947 */ /* 0x000fea0003800000 */
[----:B------:R-:W-:Y:S01]  /*1770*/  BPT.TRAP 0x1 ;  /* 0x000000040000795c */ /* 0x000fe20000300000 */
.L_x_187:
[----:B-1----:R-:W-:Y:S05]  /*1780*/  @P1 BRA `(.L_x_188) ;  /* 0x0000000000081947 */ /* 0x002fea0003800000 */
[----:B------:R-:W1:Y:S02]  /*1790*/  SYNCS.PHASECHK.TRANS64.TRYWAIT P1, [R6+URZ+0x34830], R3 ;  /* 0x03483003060075a7 */ /* 0x000e64000802017f */
[----:B-1----:R-:W-:Y:S05]  /*17a0*/  @!P1 BRA `(.L_x_189) ;  /* 0x000000ac00d49947 */ /* 0x002fea0003800000 */
.L_x_188:
[----:B------:R-:W-:Y:S05]  /*17b0*/  WARPSYNC.ALL ;  /* 0x0000000000007948 */ /* 0x000fea0003800000 */
[----:B------:R-:W-:Y:S01]  /*17c0*/  UIADD3 UR38, UR38, 0x1c400, URZ ;  /* 0x0001c40026267890 */ /* 0x000fe2000fffe03f */
[----:B------:R-:W-:Y:S01]  /*17d0*/  WARPGROUP.ARRIVE ;  /* 0x00000000000079c5 */ /* 0x000fe20000000000 */
[----:B------:R-:W-:Y:S02]  /*17e0*/  ULOP3.LUT UR4, UR40, 0x10000, URZ, 0xfc, !UPT ;  /* 0x0001000028047892 */ /* 0x000fe4000f8efc3f */
[----:B------:R-:W-:Y:S01]  /*17f0*/  USHF.R.U32.HI UR38, URZ, 0x4, UR38 ;  /* 0x000000043f267899 */ /* 0x000fe20008011626 */
[----:B------:R-:W-:Y:S01]  /*1800*/  UMOV UR9, 0x40000040 ;  /* 0x4000004000097882 */ /* 0x000fe20000000000 */
[----:B------:R-:W-:-:S02]  /*1810*/  UMOV UR11, 0x40000040 ;  /* 0x40000040000b7882 */ /* 0x000fc40000000000 */
[----:B------:R-:W-:Y:S01]  /*1820*/  ULOP3.LUT UR38, UR38, 0x3fff, URZ, 0xc0, !UPT ;  /* 0x00003fff26267892 */ /* 0x000fe2000f8ec03f */
[----:B------:R-:W-:Y:S01]  /*1830*/  IMAD.U32 R5, RZ, RZ, UR9 ;  /* 0x00000009ff057e24 */ /* 0x000fe2000f8e00ff */
[----:B------:R-:W-:Y:S01]  /*1840*/  UMOV UR8, UR4 ;  /* 0x0000000400087c82 */ /* 0x000fe20008000000 */
[----:B------:R-:W-:Y:S01]  /*1850*/  UIADD3 UR56, UR4, 0x2, URZ ;  /* 0x0000000204387890 */ /* 0x000fe2000fffe03f */
[----:B------:R-:W-:Y:S01]  /*1860*/  IMAD.U32 R4, RZ, RZ, UR8 ;  /* 0x00000008ff047e24 */ /* 0x000fe2000f8e00ff */
[----:B------:R-:W-:Y:S01]  /*1870*/  ULOP3.LUT UR38, UR38, 0x10000, URZ, 0xfc, !UPT ;  /* 0x0001000026267892 */ /* 0x000fe2000f8efc3f */
[----:B------:R-:W-:Y:S01]  /*1880*/  UMOV UR57, 0x40000040 ;  /* 0x4000004000397882 */ /* 0x000fe20000000000 */
[----:B------:R-:W-:Y:S02]  /*1890*/  UMOV UR59, 0x40000040 ;  /* 0x40000040003b7882 */ /* 0x000fe40000000000 */
[----:B------:R-:W-:Y:S02]  /*18a0*/  UIMAD UR5, UR36, 0xc00, UR38 ;  /* 0x00000c00240578a4 */ /* 0x000fe4000f8e0226 */
[----:B------:R-:W-:-:S02]  /*18b0*/  UIADD3 UR52, UR4, 0x4, URZ ;  /* 0x0000000404347890 */ /* 0x000fc4000fffe03f */
[----:B------:R-:W-:Y:S02]  /*18c0*/  UIADD3 UR58, UR5, 0x2, URZ ;  /* 0x00000002053a7890 */ /* 0x000fe4000fffe03f */
[----:B------:R-:W-:Y:S02]  /*18d0*/  UIADD3 UR54, UR5, 0x4, URZ ;  /* 0x0000000405367890 */ /* 0x000fe4000fffe03f */
[----:B------:R-:W-:Y:S01]  /*18e0*/  UMOV UR10, UR5 ;  /* 0x00000005000a7c82 */ /* 0x000fe20008000000 */
[----:B------:R-:W-:Y:S01]  /*18f0*/  UMOV UR53, 0x40000040 ;  /* 0x4000004000357882 */ /* 0x000fe20000000000 */
[----:B------:R-:W-:Y:S01]  /*1900*/  HGMMA.64x128x16.F32 R24, gdesc[UR8], RZ, !UPT, gsb0 ;  /* 0x01e00000081879f0 */ /* 0x000fe2000c0008ff */
[----:B------:R-:W-:Y:S01]  /*1910*/  UMOV UR55, 0x40000040 ;  /* 0x4000004000377882 */ /* 0x000fe20000000000 */
[----:B------:R-:W-:Y:S02]  /*1920*/  UIADD3 UR8, UR4, 0x6, URZ ;  /* 0x0000000604087890 */ /* 0x000fe4000fffe03f */
[----:B------:R-:W-:Y:S01]  /*1930*/  UIADD3 UR10, UR5, 0x6, URZ ;  /* 0x00000006050a7890 */ /* 0x000fe2000fffe03f */
[----:B------:R-:W-:Y:S01]  /*1940*/  UMOV UR9, 0x40000040 ;  /* 0x4000004000097882 */ /* 0x000fe20000000000 */
[----:B------:R-:W-:Y:S01]  /*1950*/  UMOV UR11, 0x40000040 ;  /* 0x40000040000b7882 */ /* 0x000fe20000000000 */
[----:B------:R-:W-:-:S02]  /*1960*/  UIADD3 UR12, UR4, 0x400, URZ ;  /* 0x00000400040c7890 */ /* 0x000fc4000fffe03f */
[----:B------:R-:W-:Y:S01]  /*1970*/  UIADD3 UR14, UR5, 0x400, URZ ;  /* 0x00000400050e7890 */ /* 0x000fe2000fffe03f */
[----:B------:R-:W-:Y:S01]  /*1980*/  UMOV UR13, 0x40000040 ;  /* 0x40000040000d7882 */ /* 0x000fe20000000000 */
[----:B------:R-:W-:Y:S01]  /*1990*/  UMOV UR15, 0x40000040 ;  /* 0x40000040000f7882 */ /* 0x000fe20000000000 */
[----:B------:R-:W-:Y:S02]  /*19a0*/  UIADD3 UR16, UR4, 0x402, URZ ;  /* 0x0000040204107890 */ /* 0x000fe4000fffe03f */
[----:B------:R-:W-:Y:S01]  /*19b0*/  UIADD3 UR18, UR5, 0x402, URZ ;  /* 0x0000040205127890 */ /* 0x000fe2000fffe03f */
[----:B------:R-:W-:Y:S01]  /*19c0*/  UMOV UR17, 0x40000040 ;  /* 0x4000004000117882 */ /* 0x000fe20000000000 */
        /* <DEDUP_REMOVED lines=61> */
.L_x_190:
[----:B------:R-:W-:Y:S01]  /*1da0*/  IMAD.IADD R0, R194, 0x1, R89 ;  /* 0x00000001c2007824 */ /* 0x000fe200078e0259 */
[----:B------:R-:W-:Y:S01]  /*1db0*/  P2R R91, PR, RZ, 0x1 ;  /* 0x00000001ff5b7803 */ /* 0x000fe20000000000 */
[----:B------:R-:W-:Y:S01]  /*1dc0*/  ULDC UR4, c[0x0][0x988] ;  /* 0x0002620000047ab9 */ /* 0x000fe20000000800 */
[----:B------:R-:W-:Y:S01]  /*1dd0*/  CS2R R150, SRZ ;  /* 0x0000000000967805 */ /* 0x000fe2000001ff00 */
[----:B------:R-:W-:Y:S01]  /*1de0*/  IMAD R7, R197, -0x80, R0 ;  /* 0xffffff80c5077824 */ /* 0x000fe200078e0200 */
[----:B------:R-:W-:Y:S02]  /*1df0*/  CS2R R148, SRZ ;  /* 0x0000000000947805 */ /* 0x000fe4000001ff00 */
[----:B------:R-:W-:Y:S02]  /*1e00*/  CS2R R146, SRZ ;  /* 0x0000000000927805 */ /* 0x000fe4000001ff00 */
[----:B------:R-:W-:Y:S02]  /*1e10*/  CS2R R144, SRZ ;  /* 0x0000000000907805 */ /* 0x000fe4000001ff00 */
[----:B------:R-:W-:-:S02]  /*1e20*/  CS2R R142, SRZ ;  /* 0x00000000008e7805 */ /* 0x000fc4000001ff00 */
[C---:B------:R-:W-:Y:S02]  /*1e30*/  ISETP.GT.AND P4, PT, R7.reuse, RZ, PT ;  /* 0x000000ff0700720c */ /* 0x040fe40003f84270 */
[----:B------:R-:W-:Y:S02]  /*1e40*/  CS2R R140, SRZ ;  /* 0x00000000008c7805 */ /* 0x000fe4000001ff00 */
[C---:B------:R-:W-:Y:S02]  /*1e50*/  ISETP.GT.AND P3, PT, R7.reuse, 0x1, PT ;  /* 0x000000010700780c */ /* 0x040fe40003f64270 */
[----:B------:R-:W-:Y:S02]  /*1e60*/  CS2R R138, SRZ ;  /* 0x00000000008a7805 */ /* 0x000fe4000001ff00 */
[----:B------:R-:W-:Y:S02]  /*1e70*/  ISETP.GT.AND P1, PT, R7, 0x8, PT ;  /* 0x000000080700780c */ /* 0x000fe40003f24270 */
[----:B------:R-:W-:-:S02]  /*1e80*/  CS2R R136, SRZ ;  /* 0x0000000000887805 */ /* 0x000fc4000001ff00 */
[----:B------:R-:W-:Y:S02]  /*1e90*/  FSEL R8, R24, -INF , P4 ;  /* 0xff80000018087808 */ /* 0x000fe40002000000 */
[----:B------:R-:W-:Y:S02]  /*1ea0*/  CS2R R134, SRZ ;  /* 0x0000000000867805 */ /* 0x000fe4000001ff00 */
[----:B------:R-:W-:Y:S02]  /*1eb0*/  FSEL R25, R25, -INF , P3 ;  /* 0xff80000019197808 */ /* 0x000fe40001800000 */
[----:B------:R-:W-:Y:S02]  /*1ec0*/  ISETP.GT.AND P2, PT, R7, 0x9, PT ;  /* 0x000000090700780c */ /* 0x000fe40003f44270 */
[----:B------:R-:W-:Y:S02]  /*1ed0*/  FSEL R88, R28, -INF , P1 ;  /* 0xff8000001c587808 */ /* 0x000fe40000800000 */
[----:B01----:R-:W-:-:S02]  /*1ee0*/  FMNMX.FTZ R3, R8, R25, !PT ;  /* 0x0000001908037209 */ /* 0x003fc40007810000 */
[----:B------:R-:W-:Y:S02]  /*1ef0*/  ISETP.GT.AND P6, PT, R7, 0x10, PT ;  /* 0x000000100700780c */ /* 0x000fe40003fc4270 */
        /* <DEDUP_REMOVED lines=18> */
[C---:B------:R-:W-:Y:S02]  /*2020*/  ISETP.GT.AND P2, PT, R7.reuse, 0x21, PT ;  /* 0x000000210700780c */ /* 0x040fe40003f44270 */
        /* <DEDUP_REMOVED lines=54> */
[----:B------:R-:W-:Y:S02]  /*2390*/  ISETP.GT.AND P0, PT, R7, 0x59, PT ;  /* 0x000000590700780c */ /* 0x000fe40003f04270 */
[----:B------:R-:W-:Y:S02]  /*23a0*/  FSEL R68, R68, -INF , P6 ;  /* 0xff80000044447808 */ /* 0x000fe40003000000 */
[----:B------:R-:W-:Y:S02]  /*23b0*/  FMNMX.FTZ R3, R120, R3, !PT ;  /* 0x0000000378037209 */ /* 0x000fe40007810000 */
[----:B------:R-:W-:-:S02]  /*23c0*/  FSEL R36, R59, -INF , P5 ;  /* 0xff8000003b247808 */ /* 0x000fc40002800000 */
        /* <DEDUP_REMOVED lines=22> */
[----:B------:R-:W-:Y:S02]  /*2530*/  FMNMX.FTZ R3, R128, R3, !PT ;  /* 0x0000000380037209 */ /* 0x000fe40007810000 */
[----:B------:R-:W-:-:S02]  /*2540*/  FSEL R130, R81, -INF , P4 ;  /* 0xff80000051827808 */ /* 0x000fc40002000000 */
[C---:B------:R-:W-:Y:S02]  /*2550*/  ISETP.GT.AND P5, PT, R7.reuse, 0x78, PT ;  /* 0x000000780700780c */ /* 0x040fe40003fa4270 */
[----:B------:R-:W-:Y:S02]  /*2560*/  FMNMX.FTZ R3, R130, R3, !PT ;  /* 0x0000000382037209 */ /* 0x000fe40007810000 */
[----:B------:R-:W-:Y:S02]  /*2570*/  FSEL R84, R84, -INF , P5 ;  /* 0xff80000054547808 */ /* 0x000fe40002800000 */
[----:B------:R-:W-:Y:S02]  /*2580*/  ISETP.GT.AND P6, PT, R7, 0x79, PT ;  /* 0x000000790700780c */ /* 0x000fe40003fc4270 */
[----:B------:R-:W-:Y:S02]  /*2590*/  FMNMX.FTZ R3, R84, R3, !PT ;  /* 0x0000000354037209 */ /* 0x000fe40007810000 */
[----:B------:R-:W-:-:S02]  /*25a0*/  FSEL R132, R85, -INF , P6 ;  /* 0xff80000055847808 */ /* 0x000fc40003000000 */
[----:B------:R-:W-:Y:S02]  /*25b0*/  P2R R15, PR, RZ, 0x8 ;  /* 0x00000008ff0f7803 */ /* 0x000fe40000000000 */
[----:B------:R-:W-:Y:S01]  /*25c0*/  FMNMX.FTZ R9, R132, R3, !PT ;  /* 0x0000000384097209 */ /* 0x000fe20007810000 */
[----:B------:R-:W-:Y:S01]  /*25d0*/  IMAD.U32 R3, RZ, RZ, UR4 ;  /* 0x00000004ff037e24 */ /* 0x000fe2000f8e00ff */
[----:B------:R-:W-:Y:S02]  /*25e0*/  P2R R21, PR, RZ, 0x4 ;  /* 0x00000004ff157803 */ /* 0x000fe40000000000 */
[----:B------:R-:W-:Y:S01]  /*25f0*/  ISETP.GT.AND P2, PT, R7, 0x58, PT ;  /* 0x000000580700780c */ /* 0x000fe20003f44270 */
[----:B------:R-:W0:Y:S01]  /*2600*/  SHFL.BFLY PT, R0, R9, 0x2, 0x1f ;  /* 0x0c401f0009007f89 */ /* 0x000e2200000e0000 */
[----:B------:R-:W-:Y:S02]  /*2610*/  P2R R31, PR, RZ, 0x1 ;  /* 0x00000001ff1f7803 */ /* 0x000fe40000000000 */
[----:B------:R-:W-:-:S02]  /*2620*/  FSEL R70, R70, -INF , P2 ;  /* 0xff80000046467808 */ /* 0x000fc40001000000 */
[----:B------:R-:W-:Y:S02]  /*2630*/  ISETP.NE.AND P2, PT, R21, RZ, PT ;  /* 0x000000ff1500720c */ /* 0x000fe40003f45270 */
[----:B------:R-:W-:Y:S02]  /*2640*/  P2R R29, PR, RZ, 0x2 ;  /* 0x00000002ff1d7803 */ /* 0x000fe40000000000 */
[C---:B------:R-:W-:Y:S02]  /*2650*/  ISETP.GT.AND P1, PT, R7.reuse, 0x59, PT ;  /* 0x000000590700780c */ /* 0x040fe40003f24270 */
[----:B------:R-:W-:Y:S02]  /*2660*/  ISETP.GT.AND P0, PT, R7, 0x60, PT ;  /* 0x000000600700780c */ /* 0x000fe40003f04270 */
[----:B------:R-:W-:Y:S02]  /*2670*/  FSEL R48, R71, -INF , P1 ;  /* 0xff80000047307808 */ /* 0x000fe40000800000 */
[----:B------:R-:W-:-:S02]  /*2680*/  ISETP.NE.AND P1, PT, R29, RZ, PT ;  /* 0x000000ff1d00720c */ /* 0x000fc40003f25270 */
[----:B------:R-:W-:Y:S02]  /*2690*/  FSEL R74, R74, -INF , P0 ;  /* 0xff8000004a4a7808 */ /* 0x000fe40000000000 */
[----:B------:R-:W-:Y:S02]  /*26a0*/  ISETP.NE.AND P0, PT, R31, RZ, PT ;  /* 0x000000ff1f00720c */ /* 0x000fe40003f05270 */
[----:B------:R-:W-:Y:S02]  /*26b0*/  FSEL R78, R78, -INF , P1 ;  /* 0xff8000004e4e7808 */ /* 0x000fe40000800000 */
[----:B------:R-:W-:Y:S02]  /*26c0*/  FSEL R52, R75, -INF , P0 ;  /* 0xff8000004b347808 */ /* 0x000fe40000000000 */
[----:B0-----:R-:W-:Y:S02]  /*26d0*/  FMNMX.FTZ R11, R9, R0, !PT ;  /* 0x00000000090b7209 */ /* 0x001fe40007810000 */
[----:B------:R-:W-:-:S02]  /*26e0*/  FSEL R80, R79, -INF , P2 ;  /* 0xff8000004f507808 */ /* 0x000fc40001000000 */
[----:B------:R-:W-:Y:S01]  /*26f0*/  FSEL R86, R86, -INF , P5 ;  /* 0xff80000056567808 */ /* 0x000fe20002800000 */
[----:B------:R-:W0:Y:S01]  /*2700*/  SHFL.BFLY PT, R0, R11, 0x1, 0x1f ;  /* 0x0c201f000b007f89 */ /* 0x000e2200000e0000 */
[----:B------:R-:W-:Y:S02]  /*2710*/  ISETP.GE.AND P2, PT, R89, 0x81, PT ;  /* 0x000000815900780c */ /* 0x000fe40003f46270 */
[----:B------:R-:W-:Y:S02]  /*2720*/  ISETP.NE.AND P0, PT, R91, RZ, PT ;  /* 0x000000ff5b00720c */ /* 0x000fe40003f05270 */
        /* <DEDUP_REMOVED lines=33> */
[----:B------:R-:W1:Y:S01]  /*2940*/  MUFU.EX2 R182, R182 ;  /* 0x000000b600b67308 */ /* 0x000e620000000800 */
        /* <DEDUP_REMOVED lines=14> */
[--C-:B------:R-:W-:Y:S01]  /*2a30*/  FFMA.FTZ R37, R122, R3, -R43.reuse ;  /* 0x000000037a257223 */ /* 0x100fe2000001082b */
[----:B------:R-:W3:Y:S01]  /*2a40*/  MUFU.EX2 R176, R176 ;  /* 0x000000b000b07308 */ /* 0x000ee20000000800 */
        /* <DEDUP_REMOVED lines=9> */
[----:B------:R-:W-:Y:S01]  /*2ae0*/  FFMA.FTZ R84, R84, R3, -R43 ;  /* 0x0000000354547223 */ /* 0x000fe2000001082b */
[----:B------:R-:W-:-:S02]  /*2af0*/  CS2R R122, SRZ ;  /* 0x00000000007a7805 */ /* 0x000fc4000001ff00 */
[----:B------:R-:W-:Y:S02]  /*2b00*/  CS2R R120, SRZ ;  /* 0x0000000000787805 */ /* 0x000fe4000001ff00 */
[----:B------:R-:W-:Y:S02]  /*2b10*/  FMNMX.FTZ R25, R62, R25, !PT ;  /* 0x000000193e197209 */ /* 0x000fe40007810000 */
[----:B------:R-:W-:Y:S02]  /*2b20*/  CS2R R112, SRZ ;  /* 0x0000000000707805 */ /* 0x000fe4000001ff00 */
[----:B------:R-:W-:Y:S01]  /*2b30*/  CS2R R108, SRZ ;  /* 0x00000000006c7805 */ /* 0x000fe2000001ff00 */
[----:B------:R-:W5:Y:S01]  /*2b40*/  MUFU.EX2 R178, R178 ;  /* 0x000000b200b27308 */ /* 0x000f620000000800 */
[----:B------:R-:W-:Y:S02]  /*2b50*/  FMNMX.FTZ R25, R40, R25, !PT ;  /* 0x0000001928197209 */ /* 0x000fe40007810000 */
[----:B------:R-:W-:-:S02]  /*2b60*/  CS2R R104, SRZ ;  /* 0x0000000000687805 */ /* 0x000fc4000001ff00 */
[----:B------:R-:W-:Y:S02]  /*2b70*/  CS2R R100, SRZ ;  /* 0x0000000000647805 */ /* 0x000fe4000001ff00 */
[----:B------:R-:W-:Y:S02]  /*2b80*/  CS2R R96, SRZ ;  /* 0x0000000000607805 */ /* 0x000fe4000001ff00 */
[----:B------:R-:W-:Y:S02]  /*2b90*/  FMNMX.FTZ R25, R66, R25, !PT ;  /* 0x0000001942197209 */ /* 0x000fe40007810000 */
[----:B----4-:R-:W-:Y:S02]  /*2ba0*/  CS2R R94, SRZ ;  /* 0x00000000005e7805 */ /* 0x010fe4000001ff00 */
[----:B------:R-:W-:Y:S01]  /*2bb0*/  CS2R R92, SRZ ;  /* 0x00000000005c7805 */ /* 0x000fe2000001ff00 */
[----:B------:R4:W-:Y:S01]  /*2bc0*/  MUFU.EX2 R13, R98 ;  /* 0x00000062000d7308 */ /* 0x0009e20000000800 */
[----:B------:R-:W-:-:S02]  /*2bd0*/  FMNMX.FTZ R29, R44, R25, !PT ;  /* 0x000000192c1d7209 */ /* 0x000fc40007810000 */
[----:B------:R-:W-:Y:S02]  /*2be0*/  CS2R R90, SRZ ;  /* 0x00000000005a7805 */ /* 0x000fe4000001ff00 */
[----:B------:R-:W-:-:S03]  /*2bf0*/  FMNMX.FTZ R29, R70, R29, !PT ;  /* 0x0000001d461d7209 */ /* 0x000fc60007810000 */
[----:B------:R-:W-:Y:S01]  /*2c00*/  MUFU.EX2 R172, R172 ;  /* 0x000000ac00ac7308 */ /* 0x000fe20000000800 */
[----:B------:R-:W-:Y:S02]  /*2c10*/  FMNMX.FTZ R29, R48, R29, !PT ;  /* 0x0000001d301d7209 */ /* 0x000fe40007810000 */
[----:B----4-:R-:W-:Y:S02]  /*2c20*/  CS2R R98, SRZ ;  /* 0x0000000000627805 */ /* 0x010fe4000001ff00 */
[----:B------:R-:W-:-:S03]  /*2c30*/  FMNMX.FTZ R29, R74, R29, !PT ;  /* 0x0000001d4a1d7209 */ /* 0x000fc60007810000 */
[----:B------:R4:W-:Y:S01]  /*2c40*/  MUFU.EX2 R15, R102 ;  /* 0x00000066000f7308 */ /* 0x0009e20000000800 */
[----:B------:R-:W-:-:S04]  /*2c50*/  FMNMX.FTZ R31, R52, R29, !PT ;  /* 0x0000001d341f7209 */ /* 0x000fc80007810000 */
        /* <DEDUP_REMOVED lines=9> */
[----:B------:R-:W-:Y:S01]  /*2cf0*/  FMNMX.FTZ R8, R88, R33, !PT ;  /* 0x0000002158087209 */ /* 0x000fe20007810000 */
[----:B------:R-:W-:Y:S01]  /*2d00*/  FFMA.FTZ R33, R118, R3, -R43 ;  /* 0x0000000376217223 */ /* 0x000fe2000001082b */
[----:B------:R-:W-:Y:S02]  /*2d10*/  CS2R R118, SRZ ;  /* 0x0000000000767805 */ /* 0x000fe4000001ff00 */
[----:B----4-:R-:W-:Y:S01]  /*2d20*/  CS2R R106, SRZ ;  /* 0x00000000006a7805 */ /* 0x010fe2000001ff00 */
[----:B------:R-:W4:Y:S02]  /*2d30*/  SHFL.BFLY PT, R39, R8, 0x2, 0x1f ;  /* 0x0c401f0008277f89 */ /* 0x000f2400000e0000 */
[----:B------:R0:W-:Y:S08]  /*2d40*/  MUFU.EX2 R25, R110 ;  /* 0x0000006e00197308 */ /* 0x0001f00000000800 */
[----:B------:R-:W-:Y:S01]  /*2d50*/  MUFU.EX2 R170, R170 ;  /* 0x000000aa00aa7308 */ /* 0x000fe20000000800 */
[----:B0-----:R-:W-:-:S07]  /*2d60*/  CS2R R110, SRZ ;  /* 0x00000000006e7805 */ /* 0x001fce000001ff00 */
[----:B------:R0:W-:Y:S01]  /*2d70*/  MUFU.EX2 R29, R114 ;  /* 0x00000072001d7308 */ /* 0x0001e20000000800 */
[----:B----4-:R-:W-:Y:S01]  /*2d80*/  FMNMX.FTZ R41, R8, R39, !PT ;  /* 0x0000002708297209 */ /* 0x010fe20007810000 */
[----:B------:R-:W-:-:S06]  /*2d90*/  FFMA.FTZ R39, R124, R3, -R43 ;  /* 0x000000037c277223 */ /* 0x000fcc000001082b */
[----:B------:R-:W-:Y:S01]  /*2da0*/  MUFU.EX2 R152, R152 ;  /* 0x0000009800987308 */ /* 0x000fe20000000800 */
[----:B------:R-:W-:Y:S01]  /*2db0*/  FFMA.FTZ R43, R132, R3, -R43 ;  /* 0x00000003842b7223 */ /* 0x000fe2000001082b */
[----:B------:R-:W-:Y:S01]  /*2dc0*/  CS2R R132, SRZ ;  /* 0x0000000000847805 */ /* 0x000fe2000001ff00 */
[----:B------:R-:W4:Y:S01]  /*2dd0*/  SHFL.BFLY PT, R8, R41, 0x1, 0x1f ;  /* 0x0c201f0029087f89 */ /* 0x000f2200000e0000 */
[----:B------:R-:W-:Y:S02]  /*2de0*/  CS2R R124, SRZ ;  /* 0x00000000007c7805 */ /* 0x000fe4000001ff00 */
[----:B0-----:R-:W-:Y:S02]  /*2df0*/  CS2R R114, SRZ ;  /* 0x0000000000727805 */ /* 0x001fe4000001ff00 */
[----:B------:R0:W-:Y:S08]  /*2e00*/  MUFU.EX2 R31, R116 ;  /* 0x00000074001f7308 */ /* 0x0001f00000000800 */
[----:B------:R-:W-:Y:S01]  /*2e10*/  MUFU.EX2 R154, R154 ;  /* 0x0000009a009a7308 */ /* 0x000fe20000000800 */
[----:B0-----:R-:W-:-:S07]  /*2e20*/  CS2R R116, SRZ ;  /* 0x0000000000747805 */ /* 0x001fce000001ff00 */
[----:B------:R-:W-:Y:S01]  /*2e30*/  MUFU.EX2 R33, R33 ;  /* 0x0000002100217308 */ /* 0x000fe20000000800 */
[----:B----4-:R-:W-:-:S04]  /*2e40*/  FMNMX.FTZ R8, R41, R8, !PT ;  /* 0x0000000829087209 */ /* 0x010fc80007810000 */
[C---:B------:R-:W-:Y:S01]  /*2e50*/  FSETP.NEU.FTZ.AND P1, PT, R8.reuse, -INF , PT ;  /* 0xff8000000800780b */ /* 0x040fe20003f3d000 */
[----:B------:R-:W-:Y:S02]  /*2e60*/  FMUL.FTZ R47, R8, R3 ;  /* 0x00000003082f7220 */ /* 0x000fe40000410000 */
[----:B------:R-:W-:Y:S03]  /*2e70*/  MUFU.EX2 R156, R156 ;  /* 0x0000009c009c7308 */ /* 0x000fe60000000800 */
[----:B------:R-:W-:Y:S02]  /*2e80*/  FSEL R47, R47, RZ, P1 ;  /* 0x000000ff2f2f7208 */ /* 0x000fe40000800000 */
[----:B------:R-:W-:-:S03]  /*2e90*/  ISETP.NE.AND P1, PT, R16, RZ, PT ;  /* 0x000000ff1000720c */ /* 0x000fc60003f25270 */
        /* <DEDUP_REMOVED lines=16> */
[----:B------:R1:W-:Y:S01]  /*2fa0*/  MUFU.EX2 R183, R10 ;  /* 0x0000000a00b77308 */ /* 0x0003e20000000800 */
[----:B0-----:R-:W-:Y:S01]  /*2fb0*/  FADD.FTZ R27, R180, R7 ;  /* 0x00000007b41b7221 */ /* 0x001fe20000010000 */
[-CC-:B------:R-:W-:Y:S01]  /*2fc0*/  FFMA.FTZ R54, R54, R3.reuse, -R47.reuse ;  /* 0x0000000336367223 */ /* 0x180fe2000001082f */
[-CC-:B------:R-:W-:Y:S01]  /*2fd0*/  FFMA.FTZ R32, R32, R3.reuse, -R47.reuse ;  /* 0x0000000320207223 */ /* 0x180fe2000001082f */
[-CC-:B------:R-:W-:Y:S01]  /*2fe0*/  FFMA.FTZ R58, R58, R3.reuse, -R47.reuse ;  /* 0x000000033a3a7223 */ /* 0x180fe2000001082f */
[-CC-:B------:R-:W-:Y:S01]  /*2ff0*/  FFMA.FTZ R36, R36, R3.reuse, -R47.reuse ;  /* 0x0000000324247223 */ /* 0x180fe2000001082f */
[-CC-:B------:R-:W-:Y:S01]  /*3000*/  FFMA.FTZ R62, R62, R3.reuse, -R47.reuse ;  /* 0x000000033e3e7223 */ /* 0x180fe2000001082f */
[-C--:B------:R-:W-:Y:S01]  /*3010*/  FFMA.FTZ R40, R40, R3.reuse, -R47 ;  /* 0x0000000328287223 */ /* 0x080fe2000001082f */
[----:B------:R-:W0:Y:S01]  /*3020*/  MUFU.EX2 R26, R26 ;  /* 0x0000001a001a7308 */ /* 0x000e220000000800 */
[----:B-1----:R-:W-:Y:S01]  /*3030*/  FADD.FTZ R10, R182, R27 ;  /* 0x0000001bb60a7221 */ /* 0x002fe20000010000 */
[-CC-:B------:R-:W-:Y:S01]  /*3040*/  FFMA.FTZ R66, R66, R3.reuse, -R47.reuse ;  /* 0x0000000342427223 */ /* 0x180fe2000001082f */
[-CC-:B------:R-:W-:Y:S01]  /*3050*/  FFMA.FTZ R44, R44, R3.reuse, -R47.reuse ;  /* 0x000000032c2c7223 */ /* 0x180fe2000001082f */
[-CC-:B------:R-:W-:Y:S01]  /*3060*/  FFMA.FTZ R70, R70, R3.reuse, -R47.reuse ;  /* 0x0000000346467223 */ /* 0x180fe2000001082f */
[----:B--2---:R-:W-:Y:S01]  /*3070*/  FADD.FTZ R27, R9, R10 ;  /* 0x0000000a091b7221 */ /* 0x004fe20000010000 */
[----:B------:R-:W-:Y:S01]  /*3080*/  F2FP.F16.F32.PACK_AB R180, R7, R180 ;  /* 0x000000b407b4723e */ /* 0x000fe200000000ff */
[-C--:B------:R-:W-:Y:S01]  /*3090*/  FFMA.FTZ R48, R48, R3.reuse, -R47 ;  /* 0x0000000330307223 */ /* 0x080fe2000001082f */
[----:B------:R-:W1:Y:S01]  /*30a0*/  MUFU.EX2 R30, R30 ;  /* 0x0000001e001e7308 */ /* 0x000e620000000800 */
[----:B---3--:R-:W-:Y:S01]  /*30b0*/  FADD.FTZ R10, R176, R27 ;  /* 0x0000001bb00a7221 */ /* 0x008fe20000010000 */
[----:B------:R-:W-:Y:S01]  /*30c0*/  F2FP.F16.F32.PACK_AB R182, R9, R182 ;  /* 0x000000b609b6723e */ /* 0x000fe200000000ff */
[-CC-:B------:R-:W-:Y:S01]  /*30d0*/  FFMA.FTZ R74, R74, R3.reuse, -R47.reuse ;  /* 0x000000034a4a7223 */ /* 0x180fe2000001082f */
[-CC-:B------:R-:W-:Y:S01]  /*30e0*/  FFMA.FTZ R52, R52, R3.reuse, -R47.reuse ;  /* 0x0000000334347223 */ /* 0x180fe2000001082f */
[----:B-----5:R-:W-:Y:S01]  /*30f0*/  FADD.FTZ R27, R11, R10 ;  /* 0x0000000a0b1b7221 */ /* 0x020fe20000010000 */
[-CC-:B------:R-:W-:Y:S01]  /*3100*/  FFMA.FTZ R78, R78, R3.reuse, -R47.reuse ;  /* 0x000000034e4e7223 */ /* 0x180fe2000001082f */
[-C--:B------:R-:W-:Y:S01]  /*3110*/  FFMA.FTZ R80, R80, R3.reuse, -R47 ;  /* 0x0000000350507223 */ /* 0x080fe2000001082f */
[----:B------:R-:W2:Y:S01]  /*3120*/  MUFU.EX2 R34, R34 ;  /* 0x0000002200227308 */ /* 0x000ea20000000800 */
[----:B------:R-:W-:Y:S01]  /*3130*/  FADD.FTZ R10, R178, R27 ;  /* 0x0000001bb20a7221 */ /* 0x000fe20000010000 */
[----:B0-----:R-:W-:Y:S01]  /*3140*/  FADD.FTZ R27, R26, R181 ;  /* 0x000000b51a1b7221 */ /* 0x001fe20000010000 */
[-CC-:B------:R-:W-:Y:S01]  /*3150*/  FFMA.FTZ R82, R82, R3.reuse, -R47.reuse ;  /* 0x0000000352527223 */ /* 0x180fe2000001082f */
[-CC-:B------:R-:W-:Y:S01]  /*3160*/  FFMA.FTZ R56, R56, R3.reuse, -R47.reuse ;  /* 0x0000000338387223 */ /* 0x180fe2000001082f */
[----:B------:R-:W-:Y:S01]  /*3170*/  FADD.FTZ R49, R13, R10 ;  /* 0x0000000a0d317221 */ /* 0x000fe20000010000 */
[-CC-:B------:R-:W-:Y:S01]  /*3180*/  FFMA.FTZ R86, R86, R3.reuse, -R47.reuse ;  /* 0x0000000356567223 */ /* 0x180fe2000001082f */
[----:B------:R-:W-:Y:S01]  /*3190*/  FFMA.FTZ R47, R88, R3, -R47 ;  /* 0x00000003582f7223 */ /* 0x000fe2000001082f */
[----:B------:R0:W3:Y:S01]  /*31a0*/  MUFU.EX2 R177, R12 ;  /* 0x0000000c00b17308 */ /* 0x0000e20000000800 */
[----:B-1----:R-:W-:Y:S01]  /*31b0*/  FADD.FTZ R10, R30, R27 ;  /* 0x0000001b1e0a7221 */ /* 0x002fe20000010000 */
[----:B------:R-:W-:-:S02]  /*31c0*/  F2FP.F16.F32.PACK_AB R176, R11, R176 ;  /* 0x000000b00bb0723e */ /* 0x000fc400000000ff */
[----:B------:R-:W-:Y:S02]  /*31d0*/  CS2R R88, SRZ ;  /* 0x0000000000587805 */ /* 0x000fe4000001ff00 */
[----:B------:R-:W-:Y:S01]  /*31e0*/  F2FP.F16.F32.PACK_AB R178, R13, R178 ;  /* 0x000000b20db2723e */ /* 0x000fe200000000ff */
[----:B------:R-:W-:Y:S01]  /*31f0*/  FADD.FTZ R27, R183, R10 ;  /* 0x0000000ab71b7221 */ /* 0x000fe20000010000 */
[----:B------:R-:W-:Y:S01]  /*3200*/  F2FP.F16.F32.PACK_AB R181, R181, R26 ;  /* 0x0000001ab5b5723e */ /* 0x000fe200000000ff */
[----:B------:R-:W1:Y:S01]  /*3210*/  MUFU.EX2 R38, R38 ;  /* 0x0000002600267308 */ /* 0x000e620000000800 */
[----:B0-----:R-:W-:Y:S01]  /*3220*/  FADD.FTZ R12, R172, R49 ;  /* 0x00000031ac0c7221 */ /* 0x001fe20000010000 */
[----:B--2---:R-:W-:Y:S01]  /*3230*/  FADD.FTZ R10, R34, R27 ;  /* 0x0000001b220a7221 */ /* 0x004fe20000010000 */
[C---:B------:R-:W-:Y:S02]  /*3240*/  F2FP.F16.F32.PACK_AB R172, R15.reuse, R172 ;  /* 0x000000ac0fac723e */ /* 0x040fe400000000ff */
[----:B------:R-:W-:Y:S01]  /*3250*/  FADD.FTZ R49, R15, R12 ;  /* 0x0000000c0f317221 */ /* 0x000fe20000010000 */
[----:B------:R-:W-:-:S02]  /*3260*/  F2FP.F16.F32.PACK_AB R183, R183, R30 ;  /* 0x0000001eb7b7723e */ /* 0x000fc400000000ff */
[----:B------:R-:W0:Y:S01]  /*3270*/  MUFU.EX2 R179, R14 ;  /* 0x0000000e00b37308 */ /* 0x000e220000000800 */
[----:B------:R-:W-:Y:S01]  /*3280*/  FADD.FTZ R12, R174, R49 ;  /* 0x00000031ae0c7221 */ /* 0x000fe20000010000 */
[----:B---3--:R-:W-:Y:S01]  /*3290*/  FADD.FTZ R27, R177, R10 ;  /* 0x0000000ab11b7221 */ /* 0x008fe20000010000 */
[C---:B------:R-:W-:Y:S02]  /*32a0*/  F2FP.F16.F32.PACK_AB R174, R21.reuse, R174 ;  /* 0x000000ae15ae723e */ /* 0x040fe400000000ff */
[----:B------:R-:W-:Y:S01]  /*32b0*/  FADD.FTZ R49, R21, R12 ;  /* 0x0000000c15317221 */ /* 0x000fe20000010000 */
[----:B------:R-:W-:Y:S02]  /*32c0*/  F2FP.F16.F32.PACK_AB R177, R177, R34 ;  /* 0x00000022b1b1723e */ /* 0x000fe400000000ff */
[----:B------:R-:W2:Y:S01]  /*32d0*/  MUFU.EX2 R42, R42 ;  /* 0x0000002a002a7308 */ /* 0x000ea20000000800 */
[----:B-1----:R-:W-:Y:S01]  /*32e0*/  FADD.FTZ R10, R38, R27 ;  /* 0x0000001b260a7221 */ /* 0x002fe20000010000 */
[----:B------:R-:W-:-:S02]  /*32f0*/  @P1 VIADD R27, R6, 0x34840 ;  /* 0x00034840061b1836 */ /* 0x000fc40000000000 */
[----:B------:R-:W-:Y:S01]  /*3300*/  FADD.FTZ R12, R168, R49 ;  /* 0x00000031a80c7221 */ /* 0x000fe20000010000 */
[----:B------:R-:W-:-:S03]  /*3310*/  F2FP.F16.F32.PACK_AB R168, R25, R168 ;  /* 0x000000a819a8723e */ /* 0x000fc600000000ff */
[----:B------:R-:W-:Y:S01]  /*3320*/  FADD.FTZ R51, R25, R12 ;  /* 0x0000000c19337221 */ /* 0x000fe20000010000 */
[----:B------:R-:W1:Y:S01]  /*3330*/  MUFU.EX2 R173, R20 ;  /* 0x0000001400ad7308 */ /* 0x000e620000000800 */
[----:B0-----:R-:W-:Y:S01]  /*3340*/  FADD.FTZ R49, R179, R10 ;  /* 0x0000000ab3317221 */ /* 0x001fe20000010000 */
[----:B------:R-:W-:Y:S01]  /*3350*/  @P1 PRMT R27, R18, 0x654, R27 ;  /* 0x00000654121b1816 */ /* 0x000fe2000000001b */
[----:B------:R-:W-:Y:S01]  /*3360*/  FADD.FTZ R10, R170, R51 ;  /* 0x00000033aa0a7221 */ /* 0x000fe20000010000 */
[----:B------:R-:W-:Y:S02]  /*3370*/  F2FP.F16.F32.PACK_AB R170, R29, R170 ;  /* 0x000000aa1daa723e */ /* 0x000fe400000000ff */
[----:B------:R1:W-:Y:S01]  /*3380*/  @P1 SYNCS.ARRIVE.TRANS64.RED.A1T0 RZ, [R27+URZ], RZ ;  /* 0x000000ff1bff19a7 */ /* 0x0003e2000810043f */
[----:B------:R-:W-:Y:S01]  /*3390*/  F2FP.F16.F32.PACK_AB R179, R179, R38 ;  /* 0x00000026b3b3723e */ /* 0x000fe200000000ff */
[----:B------:R-:W0:Y:S01]  /*33a0*/  MUFU.EX2 R46, R46 ;  /* 0x0000002e002e7308 */ /* 0x000e220000000800 */
[----:B--2---:R-:W-:Y:S01]  /*33b0*/  FADD.FTZ R6, R42, R49 ;  /* 0x000000312a067221 */ /* 0x004fe20000010000 */
[----:B------:R-:W-:-:S04]  /*33c0*/  FADD.FTZ R49, R29, R10 ;  /* 0x0000000a1d317221 */ /* 0x000fc80000010000 */
[----:B------:R-:W-:Y:S01]  /*33d0*/  FADD.FTZ R10, R152, R49 ;  /* 0x00000031980a7221 */ /* 0x000fe20000010000 */
[----:B------:R-:W-:Y:S01]  /*33e0*/  F2FP.F16.F32.PACK_AB R152, R31, R152 ;  /* 0x000000981f98723e */ /* 0x000fe200000000ff */
[----:B------:R-:W2:Y:S01]  /*33f0*/  MUFU.EX2 R175, R24 ;  /* 0x0000001800af7308 */ /* 0x000ea20000000800 */
[----:B-1----:R-:W-:Y:S01]  /*3400*/  FADD.FTZ R27, R173, R6 ;  /* 0x00000006ad1b7221 */ /* 0x002fe20000010000 */
[----:B------:R-:W-:Y:S01]  /*3410*/  FADD.FTZ R49, R31, R10 ;  /* 0x0000000a1f317221 */ /* 0x000fe20000010000 */
[----:B------:R-:W-:-:S03]  /*3420*/  F2FP.F16.F32.PACK_AB R173, R173, R42 ;  /* 0x0000002aadad723e */ /* 0x000fc600000000ff */
[----:B------:R-:W-:Y:S01]  /*3430*/  FADD.FTZ R10, R154, R49 ;  /* 0x000000319a0a7221 */ /* 0x000fe20000010000 */
[C---:B------:R-:W-:Y:S01]  /*3440*/  F2FP.F16.F32.PACK_AB R154, R33.reuse, R154 ;  /* 0x0000009a219a723e */ /* 0x040fe200000000ff */
[----:B------:R-:W1:Y:S01]  /*3450*/  MUFU.EX2 R50, R50 ;  /* 0x0000003200327308 */ /* 0x000e620000000800 */
[----:B0-----:R-:W-:Y:S01]  /*3460*/  FADD.FTZ R6, R46, R27 ;  /* 0x0000001b2e067221 */ /* 0x001fe20000010000 */
[----:B------:R-:W-:-:S04]  /*3470*/  FADD.FTZ R49, R33, R10 ;  /* 0x0000000a21317221 */ /* 0x000fc80000010000 */
[----:B------:R-:W-:Y:S01]  /*3480*/  FADD.FTZ R10, R156, R49 ;  /* 0x000000319c0a7221 */ /* 0x000fe20000010000 */
[----:B------:R-:W-:Y:S01]  /*3490*/  F2FP.F16.F32.PACK_AB R156, R35, R156 ;  /* 0x0000009c239c723e */ /* 0x000fe200000000ff */
[----:B------:R-:W0:Y:S01]  /*34a0*/  MUFU.EX2 R169, R28 ;  /* 0x0000001c00a97308 */ /* 0x000e220000000800 */
[----:B--2---:R-:W-:Y:S01]  /*34b0*/  FADD.FTZ R27, R175, R6 ;  /* 0x00000006af1b7221 */ /* 0x004fe20000010000 */
[----:B------:R-:W-:Y:S01]  /*34c0*/  FADD.FTZ R49, R35, R10 ;  /* 0x0000000a23317221 */ /* 0x000fe20000010000 */
[----:B------:R-:W-:-:S05]  /*34d0*/  F2FP.F16.F32.PACK_AB R175, R175, R46 ;  /* 0x0000002eafaf723e */ /* 0x000fca00000000ff */
[----:B------:R-:W2:Y:S01]  /*34e0*/  MUFU.EX2 R54, R54 ;  /* 0x0000003600367308 */ /* 0x000ea20000000800 */
[----:B-1----:R-:W-:-:S07]  /*34f0*/  FADD.FTZ R6, R50, R27 ;  /* 0x0000001b32067221 */ /* 0x002fce0000010000 */
[----:B------:R-:W1:Y:S01]  /*3500*/  MUFU.EX2 R171, R32 ;  /* 0x0000002000ab7308 */ /* 0x000e620000000800 */
[C---:B0-----:R-:W-:Y:S01]  /*3510*/  FADD.FTZ R27, R169.reuse, R6 ;  /* 0x00000006a91b7221 */ /* 0x041fe20000010000 */
[----:B------:R-:W-:-:S06]  /*3520*/  F2FP.F16.F32.PACK_AB R169, R169, R50 ;  /* 0x00000032a9a9723e */ /* 0x000fcc00000000ff */
[----:B------:R-:W0:Y:S01]  /*3530*/  MUFU.EX2 R58, R58 ;  /* 0x0000003a003a7308 */ /* 0x000e220000000800 */
[----:B--2---:R-:W-:-:S07]  /*3540*/  FADD.FTZ R6, R54, R27 ;  /* 0x0000001b36067221 */ /* 0x004fce0000010000 */
[----:B------:R-:W2:Y:S01]  /*3550*/  MUFU.EX2 R158, R158 ;  /* 0x0000009e009e7308 */ /* 0x000ea20000000800 */
[C---:B-1----:R-:W-:Y:S01]  /*3560*/  FADD.FTZ R27, R171.reuse, R6 ;  /* 0x00000006ab1b7221 */ /* 0x042fe20000010000 */
[----:B------:R-:W-:-:S06]  /*3570*/  F2FP.F16.F32.PACK_AB R171, R171, R54 ;  /* 0x00000036abab723e */ /* 0x000fcc00000000ff */
[----:B------:R-:W1:Y:S01]  /*3580*/  MUFU.EX2 R153, R36 ;  /* 0x0000002400997308 */ /* 0x000e620000000800 */
[----:B0-----:R-:W-:-:S07]  /*3590*/  FADD.FTZ R6, R58, R27 ;  /* 0x0000001b3a067221 */ /* 0x001fce0000010000 */
[----:B------:R-:W0:Y:S01]  /*35a0*/  MUFU.EX2 R37, R37 ;  /* 0x0000002500257308 */ /* 0x000e220000000800 */
[----:B--2---:R-:W-:-:S07]  /*35b0*/  FADD.FTZ R10, R158, R49 ;  /* 0x000000319e0a7221 */ /* 0x004fce0000010000 */
[----:B------:R-:W2:Y:S01]  /*35c0*/  MUFU.EX2 R62, R62 ;  /* 0x0000003e003e7308 */ /* 0x000ea20000000800 */
[C---:B-1----:R-:W-:Y:S01]  /*35d0*/  FADD.FTZ R7, R153.reuse, R6 ;  /* 0x0000000699077221 */ /* 0x042fe20000010000 */
[----:B------:R-:W-:-:S06]  /*35e0*/  F2FP.F16.F32.PACK_AB R153, R153, R58 ;  /* 0x0000003a9999723e */ /* 0x000fcc00000000ff */
[----:B------:R-:W1:Y:S01]  /*35f0*/  MUFU.EX2 R160, R160 ;  /* 0x000000a000a07308 */ /* 0x000e620000000800 */
[C---:B0-----:R-:W-:Y:S01]  /*3600*/  FADD.FTZ R9, R37.reuse, R10 ;  /* 0x0000000a25097221 */ /* 0x041fe20000010000 */
[----:B------:R-:W-:-:S06]  /*3610*/  F2FP.F16.F32.PACK_AB R158, R37, R158 ;  /* 0x0000009e259e723e */ /* 0x000fcc00000000ff */
[----:B------:R-:W0:Y:S01]  /*3620*/  MUFU.EX2 R155, R40 ;  /* 0x00000028009b7308 */ /* 0x000e220000000800 */
[----:B--2---:R-:W-:-:S07]  /*3630*/  FADD.FTZ R6, R62, R7 ;  /* 0x000000073e067221 */ /* 0x004fce0000010000 */
[----:B------:R-:W2:Y:S01]  /*3640*/  MUFU.EX2 R39, R39 ;  /* 0x0000002700277308 */ /* 0x000ea20000000800 */
[----:B-1----:R-:W-:-:S07]  /*3650*/  FADD.FTZ R10, R160, R9 ;  /* 0x00000009a00a7221 */ /* 0x002fce0000010000 */
[----:B------:R-:W1:Y:S01]  /*3660*/  MUFU.EX2 R66, R66 ;  /* 0x0000004200427308 */ /* 0x000e620000000800 */
[C---:B0-----:R-:W-:Y:S01]  /*3670*/  FADD.FTZ R7, R155.reuse, R6 ;  /* 0x000000069b077221 */ /* 0x041fe20000010000 */
[----:B------:R-:W-:-:S06]  /*3680*/  F2FP.F16.F32.PACK_AB R155, R155, R62 ;  /* 0x0000003e9b9b723e */ /* 0x000fcc00000000ff */
[----:B------:R-:W0:Y:S01]  /*3690*/  MUFU.EX2 R76, R76 ;  /* 0x0000004c004c7308 */ /* 0x000e220000000800 */
[C---:B--2---:R-:W-:Y:S01]  /*36a0*/  FADD.FTZ R9, R39.reuse, R10 ;  /* 0x0000000a27097221 */ /* 0x044fe20000010000 */
[----:B------:R-:W-:-:S06]  /*36b0*/  F2FP.F16.F32.PACK_AB R160, R39, R160 ;  /* 0x000000a027a0723e */ /* 0x000fcc00000000ff */
[----:B------:R-:W2:Y:S01]  /*36c0*/  MUFU.EX2 R157, R44 ;  /* 0x0000002c009d7308 */ /* 0x000ea20000000800 */
[----:B-1----:R-:W-:-:S07]  /*36d0*/  FADD.FTZ R6, R66, R7 ;  /* 0x0000000742067221 */ /* 0x002fce0000010000 */
[----:B------:R1:W3:Y:S01]  /*36e0*/  MUFU.EX2 R45, R126 ;  /* 0x0000007e002d7308 */ /* 0x0002e20000000800 */
[----:B0-----:R-:W-:-:S07]  /*36f0*/  FADD.FTZ R10, R76, R9 ;  /* 0x000000094c0a7221 */ /* 0x001fce0000010000 */
[----:B------:R-:W0:Y:S01]  /*3700*/  MUFU.EX2 R70, R70 ;  /* 0x0000004600467308 */ /* 0x000e220000000800 */
[C---:B--2---:R-:W-:Y:S01]  /*3710*/  FADD.FTZ R7, R157.reuse, R6 ;  /* 0x000000069d077221 */ /* 0x044fe20000010000 */
[----:B------:R-:W-:Y:S02]  /*3720*/  F2FP.F16.F32.PACK_AB R157, R157, R66 ;  /* 0x000000429d9d723e */ /* 0x000fe400000000ff */
[----:B-1----:R-:W-:-:S04]  /*3730*/  CS2R R126, SRZ ;  /* 0x00000000007e7805 */ /* 0x002fc8000001ff00 */
        /* <DEDUP_REMOVED lines=9> */
[----:B------:R-:W-:Y:S02]  /*37d0*/  F2FP.F16.F32.PACK_AB R159, R159, R70 ;  /* 0x000000469f9f723e */ /* 0x000fe400000000ff */
[----:B0-----:R-:W-:-:S04]  /*37e0*/  CS2R R130, SRZ ;  /* 0x0000000000827805 */ /* 0x001fc8000001ff00 */
[----:B------:R-:W0:Y:S01]  /*37f0*/  MUFU.EX2 R84, R84 ;  /* 0x0000005400547308 */ /* 0x000e220000000800 */
[C---:B---3--:R-:W-:Y:S01]  /*3800*/  FADD.FTZ R9, R41.reuse, R10 ;  /* 0x0000000a29097221 */ /* 0x048fe20000010000 */
[----:B------:R-:W-:Y:S02]  /*3810*/  F2FP.F16.F32.PACK_AB R164, R41, R128 ;  /* 0x0000008029a4723e */ /* 0x000fe400000000ff */
[----:B------:R-:W-:-:S04]  /*3820*/  CS2R R128, SRZ ;  /* 0x0000000000807805 */ /* 0x000fc8000001ff00 */
[----:B------:R-:W2:Y:S01]  /*3830*/  MUFU.EX2 R161, R52 ;  /* 0x0000003400a17308 */ /* 0x000ea20000000800 */
[----:B-1----:R-:W-:-:S07]  /*3840*/  FADD.FTZ R6, R74, R7 ;  /* 0x000000074a067221 */ /* 0x002fce0000010000 */
[----:B------:R-:W1:Y:S01]  /*3850*/  MUFU.EX2 R78, R78 ;  /* 0x0000004e004e7308 */ /* 0x000e620000000800 */
[----:B0-----:R-:W-:-:S07]  /*3860*/  FADD.FTZ R10, R84, R9 ;  /* 0x00000009540a7221 */ /* 0x001fce0000010000 */
[----:B------:R-:W0:Y:S01]  /*3870*/  MUFU.EX2 R163, R80 ;  /* 0x0000005000a37308 */ /* 0x000e220000000800 */
[C---:B--2---:R-:W-:Y:S01]  /*3880*/  FADD.FTZ R9, R161.reuse, R6 ;  /* 0x00000006a1097221 */ /* 0x044fe20000010000 */
[----:B------:R-:W-:-:S06]  /*3890*/  F2FP.F16.F32.PACK_AB R161, R161, R74 ;  /* 0x0000004aa1a1723e */ /* 0x000fcc00000000ff */
        /* <DEDUP_REMOVED lines=11> */
[----:B0-----:R-:W-:Y:S01]  /*3950*/  FADD.FTZ R6, R86, R9 ;  /* 0x0000000956067221 */ /* 0x001fe20000010000 */
[----:B------:R-:W-:Y:S02]  /*3960*/  IMAD.MOV.U32 R9, RZ, RZ, 0x3f800000 ;  /* 0x3f800000ff097424 */ /* 0x000fe400078e00ff */
[C---:B--2---:R-:W-:Y:S01]  /*3970*/  FADD.FTZ R7, R43.reuse, R10 ;  /* 0x0000000a2b077221 */ /* 0x044fe20000010000 */
[----:B------:R-:W-:Y:S01]  /*3980*/  F2FP.F16.F32.PACK_AB R166, R43, R84 ;  /* 0x000000542ba6723e */ /* 0x000fe200000000ff */
[----:B------:R-:W-:Y:S02]  /*3990*/  IMAD.MOV.U32 R10, RZ, RZ, 0x3f800000 ;  /* 0x3f800000ff0a7424 */ /* 0x000fe400078e00ff */
[C---:B-1----:R-:W-:Y:S01]  /*39a0*/  FADD.FTZ R6, R47.reuse, R6 ;  /* 0x000000062f067221 */ /* 0x042fe20000010000 */
[----:B------:R-:W-:Y:S01]  /*39b0*/  F2FP.F16.F32.PACK_AB R167, R47, R86 ;  /* 0x000000562fa7723e */ /* 0x000fe200000000ff */
[----:B------:R-:W-:Y:S06]  /*39c0*/  @!P2 BRA `(.L_x_191) ;  /* 0x000000200080a947 */ /* 0x000fec0003800000 */
[----:B------:R-:W-:Y:S01]  /*39d0*/  VIADD R197, R197, 0xfffffffe ;  /* 0xfffffffec5c57836 */ /* 0x000fe20000000000 */
[----:B------:R-:W-:Y:S01]  /*39e0*/  UMOV UR4, UR37 ;  /* 0x0000002500047c82 */ /* 0x000fe20008000000 */
[----:B------:R-:W-:Y:S01]  /*39f0*/  IMAD.MOV.U32 R13, RZ, RZ, R8 ;  /* 0x000000ffff0d7224 */ /* 0x000fe200078e0008 */
[----:B------:R-:W-:Y:S01]  /*3a00*/  UMOV UR5, UR36 ;  /* 0x0000002400057c82 */ /* 0x000fe20008000000 */
[----:B------:R-:W-:Y:S02]  /*3a10*/  IMAD.MOV.U32 R11, RZ, RZ, R0 ;  /* 0x000000ffff0b7224 */ /* 0x000fe400078e0000 */
[----:B------:R-:W-:Y:S02]  /*3a20*/  IMAD.MOV.U32 R9, RZ, RZ, 0x3f800000 ;  /* 0x3f800000ff097424 */ /* 0x000fe400078e00ff */
[----:B------:R-:W-:-:S07]  /*3a30*/  IMAD.MOV.U32 R151, RZ, RZ, RZ ;  /* 0x000000ffff977224 */ /* 0x000fce00078e00ff */
.L_x_202:
[----:B------:R-:W-:-:S04]  /*3a40*/  UIADD3 UR6, UR5, 0x1, URZ ;  /* 0x0000000105067890 */ /* 0x000fc8000fffe03f */
[----:B------:R-:W-:-:S04]  /*3a50*/  UISETP.NE.AND UP0, UPT, UR6, 0x2, UPT ;  /* 0x000000020600788c */ /* 0x000fc8000bf05270 */
[----:B------:R-:W-:Y:S02]  /*3a60*/  USEL UR37, URZ, 0x1, UP0 ;  /* 0x000000013f257887 */ /* 0x000fe40008000000 */
[----:B------:R-:W-:Y:S02]  /*3a70*/  USEL UR36, UR6, URZ, UP0 ;  /* 0x0000003f06247287 */ /* 0x000fe40008000000 */
[----:B------:R-:W-:Y:S01]  /*3a80*/  ULOP3.LUT UR37, UR4, UR37, URZ, 0x3c, !UPT ;  /* 0x0000002504257292 */ /* 0x000fe2000f8e3c3f */
[----:B------:R-:W-:Y:S11]  /*3a90*/  @!P0 BRA `(.L_x_192) ;  /* 0x0000000000048947 */ /* 0x000ff60003800000 */
[----:B------:R-:W-:Y:S01]  /*3aa0*/  BPT.TRAP 0x1 ;  /* 0x000000040000795c */ /* 0x000fe20000300000 */
.L_x_192:
        /* <DEDUP_REMOVED lines=9> */
.L_x_193:
[----:B-1----:R-:W-:Y:S05]  /*3b40*/  @P1 BRA `(.L_x_194) ;  /* 0x0000000000081947 */ /* 0x002fea0003800000 */
[----:B------:R-:W1:Y:S02]  /*3b50*/  SYNCS.PHASECHK.TRANS64.TRYWAIT P1, [UR7+0x34830], R0 ;  /* 0x03483000ff0075a7 */ /* 0x000e640008020147 */
[----:B-1----:R-:W-:Y:S05]  /*3b60*/  @!P1 BRA `(.L_x_195) ;  /* 0x0000008800f89947 */ /* 0x002fea0003800000 */
.L_x_194:
        /* <DEDUP_REMOVED lines=137> */
.L_x_196:
[----:B------:R-:W-:Y:S01]  /*4400*/  ULEA UR14, UR5, UR6, 0x3 ;  /* 0x00000006050e7291 */ /* 0x000fe2000f8e183f */
[----:B01----:R-:W-:-:S05]  /*4410*/  IMAD.U32 R0, RZ, RZ, UR4 ;  /* 0x00000004ff007e24 */ /* 0x003fca000f8e00ff */
[----:B------:R-:W-:-:S04]  /*4420*/  SHF.L.U32 R0, R0, 0x1f, RZ ;  /* 0x0000001f00007819 */ /* 0x000fc800000006ff */
[----:B------:R0:W1:Y:S01]  /*4430*/  SYNCS.PHASECHK.TRANS64.TRYWAIT P1, [UR14+0x34850], R0 ;  /* 0x03485000ff0075a7 */ /* 0x000062000802014e */
[----:B------:R-:W-:Y:S05]  /*4440*/  @!P0 BRA `(.L_x_197) ;  /* 0x0000000000048947 */ /* 0x000fea0003800000 */
[----:B------:R-:W-:Y:S01]  /*4450*/  BPT.TRAP 0x1 ;  /* 0x000000040000795c */ /* 0x000fe20000300000 */
.L_x_197:
[----:B-1----:R-:W-:Y:S05]  /*4460*/  @P1 BRA `(.L_x_198) ;  /* 0x0000000000081947 */ /* 0x002fea0003800000 */
[----:B------:R-:W1:Y:S02]  /*4470*/  SYNCS.PHASECHK.TRANS64.TRYWAIT P1, [UR14+0x34850], R0 ;  /* 0x03485000ff0075a7 */ /* 0x000e64000802014e */
[----:B-1----:R-:W-:Y:S05]  /*4480*/  @!P1 BRA `(.L_x_199) ;  /* 0x0000008000c89947 */ /* 0x002fea0003800000 */
.L_x_198:
[----:B------:R-:W-:Y:S01]  /*4490*/  UIADD3 UR6, UR6, 0x400, URZ ;  /* 0x0000040006067890 */ /* 0x000fe2000fffe03f */
[----:B------:R-:W-:Y:S01]  /*44a0*/  WARPGROUP.ARRIVE ;  /* 0x00000000000079c5 */ /* 0x000fe20000000000 */
[----:B------:R-:W-:Y:S02]  /*44b0*/  UMOV UR11, 0x40000040 ;  /* 0x40000040000b7882 */ /* 0x000fe40000000000 */
[----:B------:R-:W-:-:S04]  /*44c0*/  USHF.R.U32.HI UR6, URZ, 0x4, UR6 ;  /* 0x000000043f067899 */ /* 0x000fc80008011606 */
[----:B------:R-:W-:-:S04]  /*44d0*/  ULOP3.LUT UR6, UR6, 0x3fff, URZ, 0xc0, !UPT ;  /* 0x00003fff06067892 */ /* 0x000fc8000f8ec03f */
[----:B------:R-:W-:-:S04]  /*44e0*/  ULOP3.LUT UR4, UR6, 0x4000000, URZ, 0xfc, !UPT ;  /* 0x0400000006047892 */ /* 0x000fc8000f8efc3f */
[----:B------:R-:W-:-:S07]  /*44f0*/  ULEA UR4, UR5, UR4, 0xb ;  /* 0x0000000405047291 */ /* 0x000fce000f8e583f */
[----:B------:R-:W-:Y:S02]  /*4500*/  UMOV UR10, UR4 ;  /* 0x00000004000a7c82 */ /* 0x000fe40008000000 */
        /* <DEDUP_REMOVED lines=33> */
[----:B------:R-:W-:Y:S01]  /*4720*/  UMOV UR11, 0x40000040 ;  /* 0x40000040000b7882 */ /* 0x000fe20000000000 */
[----:B------:R-:W-:Y:S02]  /*4730*/  WARPGROUP.DEPBAR.LE gsb0, 0x0 ;  /* 0x00008000000079c5 */ /* 0x000fe40000010000 */
[----:B------:R-:W-:-:S07]  /*4740*/  WARPGROUP.ARRIVE ;  /* 0x00000000000079c5 */ /* 0x000fce0000000000 */
[----:B------:R-:W-:Y:S03]  /*4750*/  HGMMA.64x128x16.F32 R88, R164, gdesc[UR8].tnspB, R88, gsb0 ;  /* 0x41e00008a4587df0 */ /* 0x000fe60008000858 */
[----:B------:R-:W-:Y:S02]  /*4760*/  WARPGROUP.DEPBAR.LE gsb0, 0x0 ;  /* 0x00008000000079c5 */ /* 0x000fe40000010000 */
[----:B------:R-:W-:Y:S05]  /*4770*/  @!P0 BRA `(.L_x_200) ;  /* 0x0000000000048947 */ /* 0x000fea0003800000 */
[----:B------:R-:W-:Y:S01]  /*4780*/  BPT.TRAP 0x1 ;  /* 0x000000040000795c */ /* 0x000fe20000300000 */
.L_x_200:
[----:B01----:R-:W-:Y:S02]  /*4790*/  FMNMX.FTZ R0, R24, R11, !PT ;  /* 0x0000000b18007209 */ /* 0x003fe40007810000 */
[----:B------:R-:W-:Y:S02]  /*47a0*/  FMNMX.FTZ R8, R26, R13, !PT ;  /* 0x0000000d1a087209 */ /* 0x000fe40007810000 */
[----:B------:R-:W-:Y:S02]  /*47b0*/  FMNMX.FTZ R3, R25, R0, !PT ;  /* 0x0000000019037209 */ /* 0x000fe40007810000 */
[----:B------:R-:W-:Y:S02]  /*47c0*/  FMNMX.FTZ R9, R27, R8, !PT ;  /* 0x000000081b097209 */ /* 0x000fe40007810000 */
[----:B------:R-:W-:Y:S02]  /*47d0*/  FMNMX.FTZ R0, R28, R3, !PT ;  /* 0x000000031c007209 */ /* 0x000fe40007810000 */
[----:B------:R-:W-:-:S02]  /*47e0*/  FMNMX.FTZ R8, R30, R9, !PT ;  /* 0x000000091e087209 */ /* 0x000fc40007810000 */
[----:B------:R-:W-:Y:S02]  /*47f0*/  FMNMX.FTZ R3, R29, R0, !PT ;  /* 0x000000001d037209 */ /* 0x000fe40007810000 */
        /* <DEDUP_REMOVED lines=57> */
[----:B------:R-:W-:Y:S01]  /*4b90*/  ISETP.NE.AND P1, PT, R16, RZ, PT ;  /* 0x000000ff1000720c */ /* 0x000fe20003f25270 */
[----:B------:R-:W0:Y:S04]  /*4ba0*/  SHFL.BFLY PT, R0, R9, 0x2, 0x1f ;  /* 0x0c401f0009007f89 */ /* 0x000e2800000e0000 */
[----:B------:R-:W1:Y:S01]  /*4bb0*/  SHFL.BFLY PT, R3, R10, 0x2, 0x1f ;  /* 0x0c401f000a037f89 */ /* 0x000e6200000e0000 */
[----:B0-----:R-:W-:-:S02]  /*4bc0*/  FMNMX.FTZ R12, R9, R0, !PT ;  /* 0x00000000090c7209 */ /* 0x001fc40007810000 */
[----:B-1----:R-:W-:-:S03]  /*4bd0*/  FMNMX.FTZ R14, R10, R3, !PT ;  /* 0x000000030a0e7209 */ /* 0x002fc60007810000 */
[----:B------:R-:W0:Y:S01]  /*4be0*/  SHFL.BFLY PT, R15, R12, 0x1, 0x1f ;  /* 0x0c201f000c0f7f89 */ /* 0x000e2200000e0000 */
[----:B------:R-:W1:Y:S03]  /*4bf0*/  LDC R3, c[0x0][0x988] ;  /* 0x00026200ff037b82 */ /* 0x000e660000000800 */
[----:B------:R-:W2:Y:S01]  /*4c00*/  SHFL.BFLY PT, R21, R14, 0x1, 0x1f ;  /* 0x0c201f000e157f89 */ /* 0x000ea200000e0000 */
[----:B0-----:R-:W-:Y:S02]  /*4c10*/  FMNMX.FTZ R0, R12, R15, !PT ;  /* 0x0000000f0c007209 */ /* 0x001fe40007810000 */
[----:B--2---:R-:W-:-:S03]  /*4c20*/  FMNMX.FTZ R8, R14, R21, !PT ;  /* 0x000000150e087209 */ /* 0x004fc60007810000 */
[CC--:B-1----:R-:W-:Y:S01]  /*4c30*/  FMUL.FTZ R198, R0.reuse, R3.reuse ;  /* 0x0000000300c67220 */ /* 0x0c2fe20000410000 */
[----:B------:R-:W-:Y:S01]  /*4c40*/  FADD.FTZ R20, -R0, R11 ;  /* 0x0000000b00147221 */ /* 0x000fe20000010100 */
[CC--:B------:R-:W-:Y:S01]  /*4c50*/  FMUL.FTZ R12, R8.reuse, R3.reuse ;  /* 0x00000003080c7220 */ /* 0x0c0fe20000410000 */
[----:B------:R-:W-:Y:S01]  /*4c60*/  FADD.FTZ R152, -R8, R13 ;  /* 0x0000000d08987221 */ /* 0x000fe20000010100 */
[-C--:B------:R-:W-:Y:S01]  /*4c70*/  FFMA.FTZ R11, R24, R3.reuse, -R198 ;  /* 0x00000003180b7223 */ /* 0x080fe200000108c6 */
[-C--:B------:R-:W-:Y:S01]  /*4c80*/  FMUL.FTZ R20, R20, R3.reuse ;  /* 0x0000000314147220 */ /* 0x080fe20000410000 */
[-C--:B------:R-:W-:Y:S01]  /*4c90*/  FFMA.FTZ R14, R26, R3.reuse, -R12 ;  /* 0x000000031a0e7223 */ /* 0x080fe2000001080c */
[-C--:B------:R-:W-:Y:S01]  /*4ca0*/  FMUL.FTZ R152, R152, R3.reuse ;  /* 0x0000000398987220 */ /* 0x080fe20000410000 */
[-C--:B------:R-:W-:Y:S01]  /*4cb0*/  FFMA.FTZ R180, R25, R3.reuse, -R198 ;  /* 0x0000000319b47223 */ /* 0x080fe200000108c6 */
[-C--:B------:R-:W-:Y:S01]  /*4cc0*/  FFMA.FTZ R181, R27, R3.reuse, -R12 ;  /* 0x000000031bb57223 */ /* 0x080fe2000001080c */
[----:B------:R0:W-:Y:S01]  /*4cd0*/  MUFU.EX2 R10, R20 ;  /* 0x00000014000a7308 */ /* 0x0001e20000000800 */
[-C--:B------:R-:W-:Y:S01]  /*4ce0*/  FFMA.FTZ R182, R28, R3.reuse, -R198 ;  /* 0x000000031cb67223 */ /* 0x080fe200000108c6 */
[-C--:B------:R-:W-:Y:S01]  /*4cf0*/  FFMA.FTZ R183, R30, R3.reuse, -R12 ;  /* 0x000000031eb77223 */ /* 0x080fe2000001080c */
[-CC-:B------:R-:W-:Y:S01]  /*4d00*/  FFMA.FTZ R13, R29, R3.reuse, -R198.reuse ;  /* 0x000000031d0d7223 */ /* 0x180fe200000108c6 */
[-C--:B------:R-:W-:Y:S01]  /*4d10*/  FFMA.FTZ R176, R32, R3.reuse, -R198 ;  /* 0x0000000320b07223 */ /* 0x080fe200000108c6 */
[-C--:B------:R-:W-:Y:S01]  /*4d20*/  FFMA.FTZ R177, R34, R3.reuse, -R12 ;  /* 0x0000000322b17223 */ /* 0x080fe2000001080c */
[-C--:B------:R-:W-:Y:S01]  /*4d30*/  FFMA.FTZ R15, R33, R3.reuse, -R198 ;  /* 0x00000003210f7223 */ /* 0x080fe200000108c6 */
[-CC-:B------:R-:W-:Y:S01]  /*4d40*/  FFMA.FTZ R24, R35, R3.reuse, -R12.reuse ;  /* 0x0000000323187223 */ /* 0x180fe2000001080c */
[----:B------:R-:W1:Y:S01]  /*4d50*/  MUFU.EX2 R11, R11 ;  /* 0x0000000b000b7308 */ /* 0x000e620000000800 */
[-C--:B0-----:R-:W-:Y:S01]  /*4d60*/  FFMA.FTZ R20, R31, R3.reuse, -R12 ;  /* 0x000000031f147223 */ /* 0x081fe2000001080c */
[-C--:B------:R-:W-:Y:S01]  /*4d70*/  FFMA.FTZ R178, R36, R3.reuse, -R198 ;  /* 0x0000000324b27223 */ /* 0x080fe200000108c6 */
[-C--:B------:R-:W-:Y:S01]  /*4d80*/  FFMA.FTZ R179, R38, R3.reuse, -R12 ;  /* 0x0000000326b37223 */ /* 0x080fe2000001080c */
[-C--:B------:R-:W-:Y:S01]  /*4d90*/  FFMA.FTZ R21, R37, R3.reuse, -R198 ;  /* 0x0000000325157223 */ /* 0x080fe200000108c6 */
[-C--:B------:R-:W-:Y:S01]  /*4da0*/  FFMA.FTZ R26, R39, R3.reuse, -R12 ;  /* 0x00000003271a7223 */ /* 0x080fe2000001080c */
[-C--:B------:R-:W-:Y:S01]  /*4db0*/  FFMA.FTZ R172, R40, R3.reuse, -R198 ;  /* 0x0000000328ac7223 */ /* 0x080fe200000108c6 */
[-C--:B------:R-:W-:Y:S01]  /*4dc0*/  FFMA.FTZ R173, R42, R3.reuse, -R12 ;  /* 0x000000032aad7223 */ /* 0x080fe2000001080c */
[----:B------:R0:W-:Y:S01]  /*4dd0*/  MUFU.EX2 R9, R152 ;  /* 0x0000009800097308 */ /* 0x0001e20000000800 */
[-C--:B------:R-:W-:Y:S01]  /*4de0*/  FFMA.FTZ R25, R41, R3.reuse, -R198 ;  /* 0x0000000329197223 */ /* 0x080fe200000108c6 */
[-C--:B------:R-:W-:Y:S01]  /*4df0*/  FFMA.FTZ R28, R43, R3.reuse, -R12 ;  /* 0x000000032b1c7223 */ /* 0x080fe2000001080c */
[-C--:B------:R-:W-:Y:S01]  /*4e00*/  FFMA.FTZ R174, R44, R3.reuse, -R198 ;  /* 0x000000032cae7223 */ /* 0x080fe200000108c6 */
[-C--:B------:R-:W-:Y:S01]  /*4e10*/  FFMA.FTZ R175, R46, R3.reuse, -R12 ;  /* 0x000000032eaf7223 */ /* 0x080fe2000001080c */
[-C--:B------:R-:W-:Y:S01]  /*4e20*/  FFMA.FTZ R29, R45, R3.reuse, -R198 ;  /* 0x000000032d1d7223 */ /* 0x080fe200000108c6 */
[-C--:B------:R-:W-:Y:S01]  /*4e30*/  FFMA.FTZ R30, R47, R3.reuse, -R12 ;  /* 0x000000032f1e7223 */ /* 0x080fe2000001080c */
[----:B------:R-:W-:Y:S01]  /*4e40*/  FFMA.FTZ R168, R48, R3, -R198 ;  /* 0x0000000330a87223 */ /* 0x000fe200000108c6 */
[----:B------:R-:W2:Y:S01]  /*4e50*/  MUFU.EX2 R14, R14 ;  /* 0x0000000e000e7308 */ /* 0x000ea20000000800 */
[----:B-1----:R-:W-:Y:S01]  /*4e60*/  FFMA.FTZ R7, R10, R7, R11 ;  /* 0x000000070a077223 */ /* 0x002fe2000001000b */
[-C--:B------:R-:W-:Y:S01]  /*4e70*/  FFMA.FTZ R169, R50, R3.reuse, -R12 ;  /* 0x0000000332a97223 */ /* 0x080fe2000001080c */
[-C--:B------:R-:W-:Y:S01]  /*4e80*/  FFMA.FTZ R33, R49, R3.reuse, -R198 ;  /* 0x0000000331217223 */ /* 0x080fe200000108c6 */
[-C--:B------:R-:W-:Y:S01]  /*4e90*/  FFMA.FTZ R32, R51, R3.reuse, -R12 ;  /* 0x0000000333207223 */ /* 0x080fe2000001080c */
[-C--:B------:R-:W-:Y:S01]  /*4ea0*/  FFMA.FTZ R170, R52, R3.reuse, -R198 ;  /* 0x0000000334aa7223 */ /* 0x080fe200000108c6 */
[-C--:B------:R-:W-:Y:S01]  /*4eb0*/  FFMA.FTZ R171, R54, R3.reuse, -R12 ;  /* 0x0000000336ab7223 */ /* 0x080fe2000001080c */
[-C--:B------:R-:W-:Y:S01]  /*4ec0*/  FFMA.FTZ R37, R53, R3.reuse, -R198 ;  /* 0x0000000335257223 */ /* 0x080fe200000108c6 */
[----:B------:R-:W1:Y:S01]  /*4ed0*/  MUFU.EX2 R180, R180 ;  /* 0x000000b400b47308 */ /* 0x000e620000000800 */
[-C--:B------:R-:W-:Y:S01]  /*4ee0*/  FFMA.FTZ R34, R55, R3.reuse, -R12 ;  /* 0x0000000337227223 */ /* 0x080fe2000001080c */
[-C--:B0-----:R-:W-:Y:S01]  /*4ef0*/  FFMA.FTZ R152, R56, R3.reuse, -R198 ;  /* 0x0000000338987223 */ /* 0x081fe200000108c6 */
[-C--:B------:R-:W-:Y:S01]  /*4f00*/  FFMA.FTZ R153, R58, R3.reuse, -R12 ;  /* 0x000000033a997223 */ /* 0x080fe2000001080c */
[-C--:B------:R-:W-:Y:S01]  /*4f10*/  FFMA.FTZ R41, R57, R3.reuse, -R198 ;  /* 0x0000000339297223 */ /* 0x080fe200000108c6 */
[-C--:B------:R-:W-:Y:S01]  /*4f20*/  FFMA.FTZ R36, R59, R3.reuse, -R12 ;  /* 0x000000033b247223 */ /* 0x080fe2000001080c */
[-C--:B------:R-:W-:Y:S01]  /*4f30*/  FFMA.FTZ R154, R60, R3.reuse, -R198 ;  /* 0x000000033c9a7223 */ /* 0x080fe200000108c6 */
[-C--:B------:R-:W-:Y:S01]  /*4f40*/  FFMA.FTZ R155, R62, R3.reuse, -R12 ;  /* 0x000000033e9b7223 */ /* 0x080fe2000001080c */
[----:B------:R-:W0:Y:S01]  /*4f50*/  MUFU.EX2 R181, R181 ;  /* 0x000000b500b57308 */ /* 0x000e220000000800 */
[----:B--2---:R-:W-:Y:S01]  /*4f60*/  FFMA.FTZ R6, R9, R6, R14 ;  /* 0x0000000609067223 */ /* 0x004fe2000001000e */
[-C--:B------:R-:W-:Y:S01]  /*4f70*/  FFMA.FTZ R45, R61, R3.reuse, -R198 ;  /* 0x000000033d2d7223 */ /* 0x080fe200000108c6 */
[-C--:B------:R-:W-:Y:S01]  /*4f80*/  FFMA.FTZ R38, R63, R3.reuse, -R12 ;  /* 0x000000033f267223 */ /* 0x080fe2000001080c */
[-C--:B------:R-:W-:Y:S01]  /*4f90*/  FFMA.FTZ R156, R64, R3.reuse, -R198 ;  /* 0x00000003409c7223 */ /* 0x080fe200000108c6 */
[-C--:B------:R-:W-:Y:S01]  /*4fa0*/  FFMA.FTZ R157, R66, R3.reuse, -R12 ;  /* 0x00000003429d7223 */ /* 0x080fe2000001080c */
[-CC-:B------:R-:W-:Y:S01]  /*4fb0*/  FFMA.FTZ R49, R65, R3.reuse, -R198.reuse ;  /* 0x0000000341317223 */ /* 0x180fe200000108c6 */
[-C--:B------:R-:W-:Y:S01]  /*4fc0*/  FFMA.FTZ R158, R68, R3.reuse, -R198 ;  /* 0x00000003449e7223 */ /* 0x080fe200000108c6 */
[----:B------:R-:W2:Y:S01]  /*4fd0*/  MUFU.EX2 R182, R182 ;  /* 0x000000b600b67308 */ /* 0x000ea20000000800 */
[----:B-1----:R-:W-:Y:S01]  /*4fe0*/  FADD.FTZ R7, R180, R7 ;  /* 0x00000007b4077221 */ /* 0x002fe20000010000 */
[-C--:B------:R-:W-:Y:S01]  /*4ff0*/  FFMA.FTZ R159, R70, R3.reuse, -R12 ;  /* 0x00000003469f7223 */ /* 0x080fe2000001080c */
[-CC-:B------:R-:W-:Y:S01]  /*5000*/  FFMA.FTZ R53, R69, R3.reuse, -R198.reuse ;  /* 0x0000000345357223 */ /* 0x180fe200000108c6 */
[-C--:B------:R-:W-:Y:S01]  /*5010*/  FFMA.FTZ R160, R72, R3.reuse, -R198 ;  /* 0x0000000348a07223 */ /* 0x080fe200000108c6 */
[-C--:B------:R-:W-:Y:S01]  /*5020*/  FFMA.FTZ R161, R74, R3.reuse, -R12 ;  /* 0x000000034aa17223 */ /* 0x080fe2000001080c */
[-C--:B------:R-:W-:Y:S01]  /*5030*/  FFMA.FTZ R57, R73, R3.reuse, -R198 ;  /* 0x0000000349397223 */ /* 0x080fe200000108c6 */
[-C--:B------:R-:W-:Y:S01]  /*5040*/  FFMA.FTZ R75, R75, R3.reuse, -R12 ;  /* 0x000000034b4b7223 */ /* 0x080fe2000001080c */
[----:B------:R-:W1:Y:S01]  /*5050*/  MUFU.EX2 R183, R183 ;  /* 0x000000b700b77308 */ /* 0x000e620000000800 */
[----:B0-----:R-:W-:Y:S01]  /*5060*/  FADD.FTZ R6, R181, R6 ;  /* 0x00000006b5067221 */ /* 0x001fe20000010000 */
[-C--:B------:R-:W-:Y:S01]  /*5070*/  FFMA.FTZ R162, R76, R3.reuse, -R198 ;  /* 0x000000034ca27223 */ /* 0x080fe200000108c6 */
[-C--:B------:R-:W-:Y:S01]  /*5080*/  FFMA.FTZ R78, R78, R3.reuse, -R12 ;  /* 0x000000034e4e7223 */ /* 0x080fe2000001080c */
[-C--:B------:R-:W-:Y:S01]  /*5090*/  FFMA.FTZ R61, R77, R3.reuse, -R198 ;  /* 0x000000034d3d7223 */ /* 0x080fe200000108c6 */
[-C--:B------:R-:W-:Y:S01]  /*50a0*/  FFMA.FTZ R79, R79, R3.reuse, -R12 ;  /* 0x000000034f4f7223 */ /* 0x080fe2000001080c */
[-C--:B------:R-:W-:Y:S01]  /*50b0*/  FFMA.FTZ R164, R80, R3.reuse, -R198 ;  /* 0x0000000350a47223 */ /* 0x080fe200000108c6 */
[-C--:B------:R-:W-:Y:S01]  /*50c0*/  FFMA.FTZ R82, R82, R3.reuse, -R12 ;  /* 0x0000000352527223 */ /* 0x080fe2000001080c */
[----:B------:R-:W0:Y:S01]  /*50d0*/  MUFU.EX2 R13, R13 ;  /* 0x0000000d000d7308 */ /* 0x000e220000000800 */
[----:B--2---:R-:W-:Y:S01]  /*50e0*/  FADD.FTZ R40, R182, R7 ;  /* 0x00000007b6287221 */ /* 0x004fe20000010000 */
[-C--:B------:R-:W-:Y:S01]  /*50f0*/  FFMA.FTZ R65, R81, R3.reuse, -R198 ;  /* 0x0000000351417223 */ /* 0x080fe200000108c6 */
[-C--:B------:R-:W-:Y:S01]  /*5100*/  FFMA.FTZ R83, R83, R3.reuse, -R12 ;  /* 0x0000000353537223 */ /* 0x080fe2000001080c */
[-C--:B------:R-:W-:Y:S01]  /*5110*/  FFMA.FTZ R166, R84, R3.reuse, -R198 ;  /* 0x0000000354a67223 */ /* 0x080fe200000108c6 */
[-C--:B------:R-:W-:Y:S01]  /*5120*/  FFMA.FTZ R86, R86, R3.reuse, -R12 ;  /* 0x0000000356567223 */ /* 0x080fe2000001080c */
[----:B------:R-:W-:-:S02]  /*5130*/  FFMA.FTZ R69, R85, R3, -R198 ;  /* 0x0000000355457223 */ /* 0x000fc400000108c6 */
[----:B------:R-:W2:Y:S01]  /*5140*/  MUFU.EX2 R20, R20 ;  /* 0x0000001400147308 */ /* 0x000ea20000000800 */
[----:B-1----:R-:W-:-:S07]  /*5150*/  FADD.FTZ R7, R183, R6 ;  /* 0x00000006b7077221 */ /* 0x002fce0000010000 */
[----:B------:R-:W1:Y:S01]  /*5160*/  MUFU.EX2 R176, R176 ;  /* 0x000000b000b07308 */ /* 0x000e620000000800 */
[----:B0-----:R-:W-:-:S07]  /*5170*/  FADD.FTZ R27, R13, R40 ;  /* 0x000000280d1b7221 */ /* 0x001fce0000010000 */
[----:B------:R-:W0:Y:S01]  /*5180*/  MUFU.EX2 R177, R177 ;  /* 0x000000b100b17308 */ /* 0x000e220000000800 */
[----:B--2---:R-:W-:-:S07]  /*5190*/  FADD.FTZ R6, R20, R7 ;  /* 0x0000000714067221 */ /* 0x004fce0000010000 */
[----:B------:R-:W2:Y:S01]  /*51a0*/  MUFU.EX2 R15, R15 ;  /* 0x0000000f000f7308 */ /* 0x000ea20000000800 */
[----:B-1----:R-:W-:-:S07]  /*51b0*/  FADD.FTZ R40, R176, R27 ;  /* 0x0000001bb0287221 */ /* 0x002fce0000010000 */
[----:B------:R-:W1:Y:S01]  /*51c0*/  MUFU.EX2 R24, R24 ;  /* 0x0000001800187308 */ /* 0x000e620000000800 */
[----:B0-----:R-:W-:-:S07]  /*51d0*/  FADD.FTZ R7, R177, R6 ;  /* 0x00000006b1077221 */ /* 0x001fce0000010000 */
[----:B------:R-:W0:Y:S01]  /*51e0*/  MUFU.EX2 R178, R178 ;  /* 0x000000b200b27308 */ /* 0x000e220000000800 */
[----:B--2---:R-:W-:Y:S01]  /*51f0*/  FADD.FTZ R27, R15, R40 ;  /* 0x000000280f1b7221 */ /* 0x004fe20000010000 */
[----:B------:R-:W-:-:S06]  /*5200*/  FFMA.FTZ R40, R67, R3, -R12 ;  /* 0x0000000343287223 */ /* 0x000fcc000001080c */
        /* <DEDUP_REMOVED lines=15> */
[----:B0-----:R-:W-:Y:S01]  /*5300*/  FADD.FTZ R27, R25, R42 ;  /* 0x0000002a191b7221 */ /* 0x001fe20000010000 */
[-CC-:B------:R-:W-:Y:S01]  /*5310*/  FFMA.FTZ R42, R71, R3.reuse, -R12.reuse ;  /* 0x00000003472a7223 */ /* 0x180fe2000001080c */
[----:B------:R-:W-:-:S05]  /*5320*/  FFMA.FTZ R12, R87, R3, -R12 ;  /* 0x00000003570c7223 */ /* 0x000fca000001080c */
        /* <DEDUP_REMOVED lines=57> */
[----:B-1----:R-:W-:Y:S01]  /*56c0*/  FADD.FTZ R6, R42, R7 ;  /* 0x000000072a067221 */ /* 0x002fe20000010000 */
[----:B------:R-:W-:-:S04]  /*56d0*/  IMAD.U32 R7, RZ, RZ, UR7 ;  /* 0x00000007ff077e24 */ /* 0x000fc8000f8e00ff */
[----:B------:R-:W-:Y:S02]  /*56e0*/  @P1 VIADD R7, R7, 0x34840 ;  /* 0x0003484007071836 */ /* 0x000fe40000000000 */
[----:B------:R-:W1:Y:S01]  /*56f0*/  MUFU.EX2 R57, R57 ;  /* 0x0000003900397308 */ /* 0x000e620000000800 */
[----:B0-----:R-:W-:Y:S02]  /*5700*/  FADD.FTZ R44, R160, R27 ;  /* 0x0000001ba02c7221 */ /* 0x001fe40000010000 */
[----:B------:R-:W-:-:S04]  /*5710*/  @P1 PRMT R7, R18, 0x654, R7 ;  /* 0x0000065412071816 */ /* 0x000fc80000000007 */
[----:B------:R0:W-:Y:S01]  /*5720*/  @P1 SYNCS.ARRIVE.TRANS64.RED.A1T0 RZ, [R7+URZ], RZ ;  /* 0x000000ff07ff19a7 */ /* 0x0001e2000810043f */
[----:B------:R-:W3:Y:S01]  /*5730*/  MUFU.EX2 R75, R75 ;  /* 0x0000004b004b7308 */ /* 0x000ee20000000800 */
[----:B--2---:R-:W-:-:S07]  /*5740*/  FADD.FTZ R6, R161, R6 ;  /* 0x00000006a1067221 */ /* 0x004fce0000010000 */
[----:B------:R-:W2:Y:S01]  /*5750*/  MUFU.EX2 R162, R162 ;  /* 0x000000a200a27308 */ /* 0x000ea20000000800 */
[----:B-1----:R-:W-:-:S07]  /*5760*/  FADD.FTZ R27, R57, R44 ;  /* 0x0000002c391b7221 */ /* 0x002fce0000010000 */
[----:B------:R-:W1:Y:S01]  /*5770*/  MUFU.EX2 R163, R78 ;  /* 0x0000004e00a37308 */ /* 0x000e620000000800 */
[----:B---3--:R-:W-:-:S07]  /*5780*/  FADD.FTZ R6, R75, R6 ;  /* 0x000000064b067221 */ /* 0x008fce0000010000 */
        /* <DEDUP_REMOVED lines=20> */
[----:B-1----:R-:W-:-:S03]  /*58d0*/  FADD.FTZ R7, R69, R44 ;  /* 0x0000002c45077221 */ /* 0x002fc60000010000 */
[----:B0-----:R-:W-:Y:S01]  /*58e0*/  FADD.FTZ R6, R27, R6 ;  /* 0x000000061b067221 */ /* 0x001fe20000010000 */
[----:B------:R-:W-:Y:S06]  /*58f0*/  @!P0 BRA `(.L_x_201) ;  /* 0x0000000000048947 */ /* 0x000fec0003800000 */
[----:B------:R-:W-:Y:S01]  /*5900*/  BPT.TRAP 0x1 ;  /* 0x000000040000795c */ /* 0x000fe20000300000 */
.L_x_201:
[----:B------:R-:W-:Y:S01]  /*5910*/  ISETP.NE.AND P1, PT, R2, RZ, PT ;  /* 0x000000ff0200720c */ /* 0x000fe20003f25270 */
[----:B------:R-:W-:Y:S01]  /*5920*/  IMAD.U32 R12, RZ, RZ, UR14 ;  /* 0x0000000eff0c7e24 */ /* 0x000fe2000f8e00ff */
[----:B------:R-:W-:Y:S01]  /*5930*/  UMOV UR4, UR37 ;  /* 0x0000002500047c82 */ /* 0x000fe20008000000 */
[----:B------:R-:W-:Y:S01]  /*5940*/  UMOV UR5, UR36 ;  /* 0x0000002400057c82 */ /* 0x000fe20008000000 */
[----:B------:R-:W-:Y:S01]  /*5950*/  F2FP.F16.F32.PACK_AB R180, R180, R11 ;  /* 0x0000000bb4b4723e */ /* 0x000fe200000000ff */
[----:B------:R-:W-:Y:S01]  /*5960*/  IMAD.MOV.U32 R11, RZ, RZ, R0 ;  /* 0x000000ffff0b7224 */ /* 0x000fe200078e0000 */
[----:B------:R-:W-:Y:S01]  /*5970*/  F2FP.F16.F32.PACK_AB R182, R13, R182 ;  /* 0x000000b60db6723e */ /* 0x000fe200000000ff */
[----:B------:R-:W-:Y:S01]  /*5980*/  IMAD.MOV.U32 R13, RZ, RZ, R8 ;  /* 0x000000ffff0d7224 */ /* 0x000fe200078e0008 */
[----:B------:R-:W-:Y:S02]  /*5990*/  F2FP.F16.F32.PACK_AB R181, R181, R14 ;  /* 0x0000000eb5b5723e */ /* 0x000fe400000000ff */
[----:B------:R-:W-:-:S02]  /*59a0*/  F2FP.F16.F32.PACK_AB R183, R20, R183 ;  /* 0x000000b714b7723e */ /* 0x000fc400000000ff */
[----:B------:R-:W-:Y:S01]  /*59b0*/  F2FP.F16.F32.PACK_AB R176, R15, R176 ;  /* 0x000000b00fb0723e */ /* 0x000fe200000000ff */
[----:B------:R-:W-:Y:S01]  /*59c0*/  @P1 VIADD R12, R12, 0x34860 ;  /* 0x000348600c0c1836 */ /* 0x000fe20000000000 */
[----:B------:R-:W-:Y:S02]  /*59d0*/  F2FP.F16.F32.PACK_AB R177, R24, R177 ;  /* 0x000000b118b1723e */ /* 0x000fe400000000ff */
[----:B------:R-:W-:Y:S02]  /*59e0*/  F2FP.F16.F32.PACK_AB R178, R21, R178 ;  /* 0x000000b215b2723e */ /* 0x000fe400000000ff */
[----:B------:R-:W-:Y:S02]  /*59f0*/  @P1 PRMT R12, R17, 0x654, R12 ;  /* 0x00000654110c1816 */ /* 0x000fe4000000000c */
[----:B------:R-:W-:Y:S02]  /*5a00*/  F2FP.F16.F32.PACK_AB R179, R26, R179 ;  /* 0x000000b31ab3723e */ /* 0x000fe400000000ff */
[----:B------:R0:W-:Y:S01]  /*5a10*/  @P1 SYNCS.ARRIVE.TRANS64.RED.A1T0 RZ, [R12+URZ], RZ ;  /* 0x000000ff0cff19a7 */ /* 0x0001e2000810043f */
[C---:B------:R-:W-:Y:S01]  /*5a20*/  ISETP.GT.AND P1, PT, R197.reuse, RZ, PT ;  /* 0x000000ffc500720c */ /* 0x040fe20003f24270 */
[----:B------:R-:W-:Y:S01]  /*5a30*/  VIADD R197, R197, 0xffffffff ;  /* 0xffffffffc5c57836 */ /* 0x000fe20000000000 */
[----:B------:R-:W-:-:S02]  /*5a40*/  F2FP.F16.F32.PACK_AB R172, R25, R172 ;  /* 0x000000ac19ac723e */ /* 0x000fc400000000ff */
[----:B------:R-:W-:Y:S02]  /*5a50*/  F2FP.F16.F32.PACK_AB R173, R28, R173 ;  /* 0x000000ad1cad723e */ /* 0x000fe400000000ff */
[----:B------:R-:W-:Y:S02]  /*5a60*/  F2FP.F16.F32.PACK_AB R174, R29, R174 ;  /* 0x000000ae1dae723e */ /* 0x000fe400000000ff */
[----:B------:R-:W-:Y:S02]  /*5a70*/  F2FP.F16.F32.PACK_AB R175, R30, R175 ;  /* 0x000000af1eaf723e */ /* 0x000fe400000000ff */
[----:B------:R-:W-:Y:S02]  /*5a80*/  F2FP.F16.F32.PACK_AB R168, R33, R168 ;  /* 0x000000a821a8723e */ /* 0x000fe400000000ff */
[----:B------:R-:W-:Y:S02]  /*5a90*/  F2FP.F16.F32.PACK_AB R169, R32, R169 ;  /* 0x000000a920a9723e */ /* 0x000fe400000000ff */
        /* <DEDUP_REMOVED lines=17> */
[----:B------:R-:W-:Y:S01]  /*5bb0*/  F2FP.F16.F32.PACK_AB R167, R27, R167 ;  /* 0x000000a71ba7723e */ /* 0x000fe200000000ff */
[----:B0-----:R-:W-:Y:S06]  /*5bc0*/  @P1 BRA `(.L_x_202) ;  /* 0xffffffdc009c1947 */ /* 0x001fec000383ffff */
.L_x_191:
        /* <DEDUP_REMOVED lines=67> */
.L_x_203:
        /* <DEDUP_REMOVED lines=9> */
.L_x_204:
[----:B-1----:R-:W-:Y:S05]  /*6090*/  @P1 BRA `(.L_x_205) ;  /* 0x0000000000081947 */ /* 0x002fea0003800000 */
[----:B------:R-:W1:Y:S02]  /*60a0*/  SYNCS.PHASECHK.TRANS64.TRYWAIT P1, [UR9+0x34850], R4 ;  /* 0x03485004ff0075a7 */ /* 0x000e640008020149 */
[----:B-1----:R-:W-:Y:S05]  /*60b0*/  @!P1 BRA `(.L_x_206) ;  /* 0x0000006400d49947 */ /* 0x002fea0003800000 */
.L_x_205:
[----:B------:R-:W-:Y:S01]  /*60c0*/  UIADD3 UR5, UR4, 0x400, URZ ;  /* 0x0000040004057890 */ /* 0x000fe2000fffe03f */
[----:B------:R-:W-:Y:S01]  /*60d0*/  WARPGROUP.ARRIVE ;  /* 0x00000000000079c5 */ /* 0x000fe20000000000 */
[----:B------:R-:W-:Y:S01]  /*60e0*/  UMOV UR7, 0x40000040 ;  /* 0x4000004000077882 */ /* 0x000fe20000000000 */
[----:B------:R-:W-:Y:S01]  /*60f0*/  UMOV UR11, 0x40000040 ;  /* 0x40000040000b7882 */ /* 0x000fe20000000000 */
[----:B------:R-:W-:Y:S01]  /*6100*/  USHF.R.U32.HI UR5, URZ, 0x4, UR5 ;  /* 0x000000043f057899 */ /* 0x000fe20008011605 */
[----:B01----:R-:W0:Y:S01]  /*6110*/  SHFL.BFLY PT, R4, R7, 0x2, 0x1f ;  /* 0x0c401f0007047f89 */ /* 0x003e2200000e0000 */
[----:B------:R-:W-:Y:S02]  /*6120*/  IMAD.MOV.U32 R89, RZ, RZ, -0x800000 ;  /* 0xff800000ff597424 */ /* 0x000fe400078e00ff */
[----:B------:R-:W-:Y:S01]  /*6130*/  ULOP3.LUT UR5, UR5, 0x3fff, URZ, 0xc0, !UPT ;  /* 0x00003fff05057892 */ /* 0x000fe2000f8ec03f */
[----:B------:R-:W1:Y:S01]  /*6140*/  SHFL.BFLY PT, R5, R6, 0x2, 0x1f ;  /* 0x0c401f0006057f89 */ /* 0x000e6200000e0000 */
[----:B------:R-:W-:-:S02]  /*6150*/  IMAD.MOV.U32 R88, RZ, RZ, -0x800000 ;  /* 0xff800000ff587424 */ /* 0x000fc400078e00ff */
[----:B------:R-:W-:-:S04]  /*6160*/  ULOP3.LUT UR5, UR5, 0x4000000, URZ, 0xfc, !UPT ;  /* 0x0400000005057892 */ /* 0x000fc8000f8efc3f */
[----:B------:R-:W-:-:S04]  /*6170*/  ULEA UR6, UR36, UR5, 0xb ;  /* 0x0000000524067291 */ /* 0x000fc8000f8e583f */
[----:B------:R-:W-:-:S05]  /*6180*/  UIADD3 UR8, UR6, 0x80, URZ ;  /* 0x0000008006087890 */ /* 0x000fca000fffe03f */
[----:B------:R-:W-:Y:S01]  /*6190*/  HGMMA.64x128x16.F32 R24, R180, gdesc[UR4].tnspB, R24, gsb0 ;  /* 0x41e00004b4187df0 */ /* 0x000fe20008000818 */
[----:B------:R-:W-:Y:S01]  /*61a0*/  UMOV UR7, 0x40000040 ;  /* 0x4000004000077882 */ /* 0x000fe20000000000 */
[----:B------:R-:W-:Y:S01]  /*61b0*/  UMOV UR10, UR8 ;  /* 0x00000008000a7c82 */ /* 0x000fe20008000000 */
[----:B------:R-:W-:Y:S01]  /*61c0*/  UIADD3 UR8, UR6, 0x100, URZ ;  /* 0x0000010006087890 */ /* 0x000fe2000fffe03f */
[----:B0-----:R-:W-:Y:S01]  /*61d0*/  FADD.FTZ R4, R4, R7 ;  /* 0x0000000704047221 */ /* 0x001fe20000010000 */
[----:B-1----:R-:W-:-:S04]  /*61e0*/  FADD.FTZ R9, R5, R6 ;  /* 0x0000000605097221 */ /* 0x002fc80000010000 */
[----:B------:R-:W0:Y:S04]  /*61f0*/  SHFL.BFLY PT, R5, R4, 0x1, 0x1f ;  /* 0x0c201f0004057f89 */ /* 0x000e2800000e0000 */
[----:B------:R-:W1:Y:S01]  /*6200*/  SHFL.BFLY PT, R10, R9, 0x1, 0x1f ;  /* 0x0c201f00090a7f89 */ /* 0x000e6200000e0000 */
[----:B0-----:R-:W-:Y:S01]  /*6210*/  FADD.FTZ R12, R4, R5 ;  /* 0x00000005040c7221 */ /* 0x001fe20000010000 */
[----:B------:R-:W-:Y:S02]  /*6220*/  IMAD.MOV.U32 R5, RZ, RZ, RZ ;  /* 0x000000ffff057224 */ /* 0x000fe400078e00ff */
[----:B-1----:R-:W-:Y:S02]  /*6230*/  FADD.FTZ R13, R9, R10 ;  /* 0x0000000a090d7221 */ /* 0x002fe40000010000 */
[----:B------:R-:W-:Y:S01]  /*6240*/  FSETP.NE.FTZ.AND P1, PT, R12, RZ, PT ;  /* 0x000000ff0c00720b */ /* 0x000fe20003f35000 */
[----:B------:R-:W-:-:S02]  /*6250*/  IMAD.MOV.U32 R10, RZ, RZ, RZ ;  /* 0x000000ffff0a7224 */ /* 0x000fc400078e00ff */
[----:B------:R-:W-:-:S10]  /*6260*/  FSETP.NE.FTZ.AND P2, PT, R13, RZ, PT ;  /* 0x000000ff0d00720b */ /* 0x000fd40003f55000 */
[----:B------:R-:W0:Y:S01]  /*6270*/  @P1 MUFU.LG2 R6, R12 ;  /* 0x0000000c00061308 */ /* 0x000e220000000c00 */
[C---:B------:R-:W-:Y:S02]  /*6280*/  @P1 FMUL.FTZ R7, R3.reuse, 0.69314718246459960938 ;  /* 0x3f31721803071820 */ /* 0x040fe40000410000 */
[----:B------:R-:W-:-:S05]  /*6290*/  @P2 FMUL.FTZ R4, R3, 0.69314718246459960938 ;  /* 0x3f31721803042820 */ /* 0x000fca0000410000 */
[----:B------:R-:W1:Y:S08]  /*62a0*/  @P2 MUFU.LG2 R11, R13 ;  /* 0x0000000d000b2308 */ /* 0x000e700000000c00 */
[----:B------:R2:W3:Y:S01]  /*62b0*/  @P1 MUFU.RCP R5, R12 ;  /* 0x0000000c00051308 */ /* 0x0004e20000001000 */
[----:B0-----:R-:W-:-:S04]  /*62c0*/  @P1 FMUL.FTZ R6, R6, 0.69314718246459960938 ;  /* 0x3f31721806061820 */ /* 0x001fc80000410000 */
[----:B------:R-:W-:-:S03]  /*62d0*/  @P1 FFMA.FTZ R89, R7, R0, R6 ;  /* 0x0000000007591223 */ /* 0x000fc60000010006 */
[----:B------:R2:W0:Y:S01]  /*62e0*/  @P2 MUFU.RCP R10, R13 ;  /* 0x0000000d000a2308 */ /* 0x0004220000001000 */
[----:B-1----:R-:W-:-:S04]  /*62f0*/  @P2 FMUL.FTZ R11, R11, 0.69314718246459960938 ;  /* 0x3f3172180b0b2820 */ /* 0x002fc80000410000 */
[----:B------:R-:W-:Y:S01]  /*6300*/  @P2 FFMA.FTZ R88, R4, R8, R11 ;  /* 0x0000000804582223 */ /* 0x000fe2000001000b */
[----:B------:R-:W-:Y:S02]  /*6310*/  WARPGROUP.DEPBAR.LE gsb0, 0x0 ;  /* 0x00008000000079c5 */ /* 0x000fe40000010000 */
[----:B------:R-:W-:-:S06]  /*6320*/  WARPGROUP.ARRIVE ;  /* 0x00000000000079c5 */ /* 0x000fcc0000000000 */
[----:B------:R-:W-:Y:S01]  /*6330*/  HGMMA.64x128x16.F32 R24, R176, gdesc[UR8].tnspB, R24, gsb0 ;  /* 0x41e00008b0187df0 */ /* 0x000fe20008000818 */
[----:B------:R-:W-:Y:S01]  /*6340*/  UMOV UR10, UR8 ;  /* 0x00000008000a7c82 */ /* 0x000fe20008000000 */
[----:B------:R-:W-:Y:S01]  /*6350*/  UMOV UR11, 0x40000040 ;  /* 0x40000040000b7882 */ /* 0x000fe20000000000 */
[----:B------:R-:W-:Y:S01]  /*6360*/  UIADD3 UR8, UR6, 0x180, URZ ;  /* 0x0000018006087890 */ /* 0x000fe2000fffe03f */
        /* <DEDUP_REMOVED lines=17> */
[----:B------:R-:W-:Y:S02]  /*6480*/  UIADD3 UR8, UR6, 0x300, URZ ;  /* 0x0000030006087890 */ /* 0x000fe4000fffe03f */
        /* <DEDUP_REMOVED lines=10> */
[----:B------:R-:W-:-:S07]  /*6530*/  WARPGROUP.ARRIVE ;  /* 0x00000000000079c5 */ /* 0x000fce0000000000 */
[----:B------:R-:W-:Y:S03]  /*6540*/  HGMMA.64x128x16.F32 R24, R164, gdesc[UR4].tnspB, R24, gsb0 ;  /* 0x41e00004a4187df0 */ /* 0x000fe60008000818 */
[----:B------:R-:W-:Y:S02]  /*6550*/  WARPGROUP.DEPBAR.LE gsb0, 0x0 ;  /* 0x00008000000079c5 */ /* 0x000fe40000010000 */
[----:B0-23--:R-:W-:Y:S05]  /*6560*/  @!P0 BRA `(.L_x_207) ;  /* 0x0000000000048947 */ /* 0x00dfea0003800000 */
[----:B------:R-:W-:Y:S01]  /*6570*/  BPT.TRAP 0x1 ;  /* 0x000000040000795c */ /* 0x000fe20000300000 */
.L_x_207:
[----:B------:R-:W0:Y:S01]  /*6580*/  S2UR UR5, SR_SWINHI ;  /* 0x00000000000579c3 */ /* 0x000e220000002f00 */
[----:B------:R-:W-:Y:S01]  /*6590*/  ISETP.NE.AND P1, PT, R2, RZ, PT ;  /* 0x000000ff0200720c */ /* 0x000fe20003f25270 */
[----:B------:R-:W-:Y:S02]  /*65a0*/  IMAD.U32 R0, RZ, RZ, UR9 ;  /* 0x00000009ff007e24 */ /* 0x000fe4000f8e00ff */
        /* <DEDUP_REMOVED lines=11> */
[----:B------:R-:W-:-:S02]  /*6660*/  @P1 VIADD R0, R0, 0x34860 ;  /* 0x0003486000001836 */ /* 0x000fc40000000000 */
        /* <DEDUP_REMOVED lines=9> */
[----:B------:R-:W-:Y:S01]  /*6700*/  UMOV UR6, UR4 ;  /* 0x0000000400067c82 */ /* 0x000fe20008000000 */
[----:B0-----:R-:W-:Y:S01]  /*6710*/  UMOV UR7, UR5 ;  /* 0x0000000500077c82 */ /* 0x001fe20008000000 */
[----:B------:R-:W-:Y:S01]  /*6720*/  FMUL.FTZ R65, R65, R5 ;  /* 0x0000000541417220 */ /* 0x000fe20000410000 */
[----:B------:R-:W-:-:S02]  /*6730*/  IMAD.U32 R36, RZ, RZ, UR6 ;  /* 0x00000006ff247e24 */ /* 0x000fc4000f8e00ff */
[-C--:B------:R-:W-:Y:S01]  /*6740*/  FMUL.FTZ R64, R64, R5.reuse ;  /* 0x0000000540407220 */ /* 0x080fe20000410000 */
        /* <DEDUP_REMOVED lines=11> */
[----:B------:R-:W-:Y:S01]  /*6800*/  IMAD.WIDE R4, R193, 0x2, R36 ;  /* 0x00000002c1047825 */ /* 0x000fe200078e0224 */
[----:B------:R-:W-:-:S03]  /*6810*/  @P1 PRMT R0, R17, 0x654, R0 ;  /* 0x0000065411001816 */ /* 0x000fc60000000000 */
[-C--:B------:R-:W-:Y:S01]  /*6820*/  FMUL.FTZ R98, R42, R10.reuse ;  /* 0x0000000a2a627220 */ /* 0x080fe20000410000 */
[-C--:B------:R-:W-:Y:S01]  /*6830*/  FMUL.FTZ R103, R35, R10.reuse ;  /* 0x0000000a23677220 */ /* 0x080fe20000410000 */
[-C--:B------:R-:W-:Y:S01]  /*6840*/  FMUL.FTZ R27, R27, R10.reuse ;  /* 0x0000000a1b1b7220 */ /* 0x080fe20000410000 */
[----:B------:R0:W-:Y:S01]  /*6850*/  @P1 SYNCS.ARRIVE.TRANS64.RED.A1T0 RZ, [R0+URZ], RZ ;  /* 0x000000ff00ff19a7 */ /* 0x0001e2000810043f */
[----:B------:R-:W-:Y:S01]  /*6860*/  IADD3 R99, P1, R4, 0x4040, RZ ;  /* 0x0000404004637810 */ /* 0x000fe20007f3e0ff */
[-C--:B------:R-:W-:Y:S01]  /*6870*/  FMUL.FTZ R100, R26, R10.reuse ;  /* 0x0000000a1a647220 */ /* 0x080fe20000410000 */
[C---:B------:R-:W-:Y:S01]  /*6880*/  IADD3 R33, P3, R4.reuse, 0x4000, RZ ;  /* 0x0000400004217810 */ /* 0x040fe20007f7e0ff */
[-C--:B------:R-:W-:Y:S01]  /*6890*/  FMUL.FTZ R31, R31, R10.reuse ;  /* 0x0000000a1f1f7220 */ /* 0x080fe20000410000 */
[----:B------:R-:W-:Y:S01]  /*68a0*/  IADD3 R13, P6, R4, 0x20, RZ ;  /* 0x00000020040d7810 */ /* 0x000fe20007fde0ff */
[-C--:B------:R-:W-:Y:S01]  /*68b0*/  FMUL.FTZ R104, R30, R10.reuse ;  /* 0x0000000a1e687220 */ /* 0x080fe20000410000 */
[----:B------:R-:W-:Y:S01]  /*68c0*/  LOP3.LUT R8, R33, 0x380, RZ, 0xc0, !PT ;  /* 0x0000038021087812 */ /* 0x000fe200078ec0ff */
[-C--:B------:R-:W-:Y:S01]  /*68d0*/  FMUL.FTZ R106, R34, R10.reuse ;  /* 0x0000000a226a7220 */ /* 0x080fe20000410000 */
[----:B0-----:R-:W-:Y:S01]  /*68e0*/  LOP3.LUT R0, R99, 0x380, RZ, 0xc0, !PT ;  /* 0x0000038063007812 */ /* 0x001fe200078ec0ff */
[-C--:B------:R-:W-:Y:S01]  /*68f0*/  FMUL.FTZ R102, R39, R10.reuse ;  /* 0x0000000a27667220 */ /* 0x080fe20000410000 */
[----:B------:R-:W-:Y:S01]  /*6900*/  IADD3 R35, P2, R4, 0x4020, RZ ;  /* 0x0000402004237810 */ /* 0x000fe20007f5e0ff */
[-C--:B------:R-:W-:Y:S01]  /*6910*/  FMUL.FTZ R105, R38, R10.reuse ;  /* 0x0000000a26697220 */ /* 0x080fe20000410000 */
[----:B------:R-:W-:Y:S01]  /*6920*/  SHF.R.U64 R0, R0, 0x3, RZ ;  /* 0x0000000300007819 */ /* 0x000fe200000012ff */
[-C--:B------:R-:W-:Y:S01]  /*6930*/  FMUL.FTZ R97, R43, R10.reuse ;  /* 0x0000000a2b617220 */ /* 0x080fe20000410000 */
[----:B------:R-:W-:Y:S01]  /*6940*/  SHF.R.U64 R8, R8, 0x3, RZ ;  /* 0x0000000308087819 */ /* 0x000fe200000012ff */
[-C--:B------:R-:W-:Y:S01]  /*6950*/  FMUL.FTZ R47, R47, R10.reuse ;  /* 0x0000000a2f2f7220 */ /* 0x080fe20000410000 */
[----:B------:R-:W-:Y:S01]  /*6960*/  LOP3.LUT R42, R0, R99, RZ, 0x3c, !PT ;  /* 0x00000063002a7212 */ /* 0x000fe200078e3cff */
[-C--:B------:R-:W-:Y:S01]  /*6970*/  FMUL.FTZ R46, R46, R10.reuse ;  /* 0x0000000a2e2e7220 */ /* 0x080fe20000410000 */
[----:B------:R-:W-:Y:S01]  /*6980*/  LOP3.LUT R0, R13, 0x380, RZ, 0xc0, !PT ;  /* 0x000003800d007812 */ /* 0x000fe200078ec0ff */
[-C--:B------:R-:W-:Y:S01]  /*6990*/  FMUL.FTZ R51, R51, R10.reuse ;  /* 0x0000000a33337220 */ /* 0x080fe20000410000 */
[----:B------:R-:W-:Y:S01]  /*69a0*/  IADD3 R29, P4, R4, 0x60, RZ ;  /* 0x00000060041d7810 */ /* 0x000fe20007f9e0ff */
[-C--:B------:R-:W-:Y:S01]  /*69b0*/  FMUL.FTZ R50, R50, R10.reuse ;  /* 0x0000000a32327220 */ /* 0x080fe20000410000 */
[----:B------:R-:W-:Y:S01]  /*69c0*/  SHF.R.U64 R0, R0, 0x3, RZ ;  /* 0x0000000300007819 */ /* 0x000fe200000012ff */
[-C--:B------:R-:W-:Y:S01]  /*69d0*/  FMUL.FTZ R55, R55, R10.reuse ;  /* 0x0000000a37377220 */ /* 0x080fe20000410000 */
[----:B------:R-:W-:Y:S01]  /*69e0*/  IADD3 R21, P5, R4, 0x40, RZ ;  /* 0x0000004004157810 */ /* 0x000fe20007fbe0ff */
        /* <DEDUP_REMOVED lines=17> */
[----:B------:R-:W-:Y:S01]  /*6b00*/  LOP3.LUT R10, R35, 0x380, RZ, 0xc0, !PT ;  /* 0x00000380230a7812 */ /* 0x000fe200078ec0ff */
[----:B------:R-:W0:Y:S01]  /*6b10*/  LDC R108, c[0x0][0xc38] ;  /* 0x00030e00ff6c7b82 */ /* 0x000e220000000800 */
[----:B------:R-:W-:Y:S01]  /*6b20*/  LOP3.LUT R38, R8, R33, RZ, 0x3c, !PT ;  /* 0x0000002108267212 */ /* 0x000fe200078e3cff */
[----:B------:R-:W-:Y:S01]  /*6b30*/  IMAD.X R43, RZ, RZ, R5, P1 ;  /* 0x000000ffff2b7224 */ /* 0x000fe200008e0605 */
[----:B------:R-:W-:Y:S01]  /*6b40*/  LOP3.LUT R14, R0, R13, RZ, 0x3c, !PT ;  /* 0x0000000d000e7212 */ /* 0x000fe200078e3cff */
[----:B------:R-:W-:Y:S01]  /*6b50*/  IMAD R9, R186, 0x40, R19 ;  /* 0x00000040ba097824 */ /* 0x000fe200078e0213 */
[----:B------:R-:W-:Y:S01]  /*6b60*/  LOP3.LUT R8, R29, 0x380, RZ, 0xc0, !PT ;  /* 0x000003801d087812 */ /* 0x000fe200078ec0ff */
[----:B------:R-:W-:Y:S01]  /*6b70*/  IMAD.X R15, RZ, RZ, R5, P6 ;  /* 0x000000ffff0f7224 */ /* 0x000fe200030e0605 */
[----:B------:R-:W-:Y:S01]  /*6b80*/  LOP3.LUT R0, R21, 0x380, RZ, 0xc0, !PT ;  /* 0x0000038015007812 */ /* 0x000fe200078ec0ff */
[----:B------:R-:W-:Y:S01]  /*6b90*/  IMAD.WIDE R36, R9, 0x2, R36 ;  /* 0x0000000209247825 */ /* 0x000fe200078e0224 */
[----:B------:R-:W-:Y:S01]  /*6ba0*/  SHF.R.U64 R10, R10, 0x3, RZ ;  /* 0x000000030a0a7819 */ /* 0x000fe200000012ff */
[----:B------:R-:W-:Y:S01]  /*6bb0*/  UIADD3 UR5, -UR39, URZ, URZ ;  /* 0x0000003f27057290 */ /* 0x000fe2000fffe13f */
[----:B------:R-:W-:Y:S01]  /*6bc0*/  SHF.R.U64 R8, R8, 0x3, RZ ;  /* 0x0000000308087819 */ /* 0x000fe200000012ff */
[----:B------:R-:W-:Y:S01]  /*6bd0*/  ULDC UR10, c[0x0][0xc44] ;  /* 0x00031100000a7ab9 */ /* 0x000fe20000000800 */
[----:B------:R-:W-:Y:S01]  /*6be0*/  SHF.R.U64 R0, R0, 0x3, RZ ;  /* 0x0000000300007819 */ /* 0x000fe200000012ff */
[--C-:B------:R-:W-:Y:S01]  /*6bf0*/  IMAD.X R41, RZ, RZ, R5.reuse, P2 ;  /* 0x000000ffff297224 */ /* 0x100fe200010e0605 */
[----:B------:R-:W-:Y:S01]  /*6c00*/  LOP3.LUT R40, R10, R35, RZ, 0x3c, !PT ;  /* 0x000000230a287212 */ /* 0x000fe200078e3cff */
[--C-:B------:R-:W-:Y:S01]  /*6c10*/  IMAD.X R39, RZ, RZ, R5.reuse, P3 ;  /* 0x000000ffff277224 */ /* 0x100fe200018e0605 */
[----:B------:R-:W-:Y:S01]  /*6c20*/  LOP3.LUT R10, R8, R29, RZ, 0x3c, !PT ;  /* 0x0000001d080a7212 */ /* 0x000fe200078e3cff */
[----:B------:R-:W-:Y:S01]  /*6c30*/  IMAD.X R11, RZ, RZ, R5, P4 ;  /* 0x000000ffff0b7224 */ /* 0x000fe200020e0605 */
[----:B------:R-:W-:Y:S01]  /*6c40*/  LOP3.LUT R8, R0, R21, RZ, 0x3c, !PT ;  /* 0x0000001500087212 */ /* 0x000fe200078e3cff */
[----:B------:R-:W-:Y:S01]  /*6c50*/  ULDC.64 UR8, c[0x0][0xb90] ;  /* 0x0002e40000087ab9 */ /* 0x000fe20000000a00 */
[----:B------:R-:W1:Y:S01]  /*6c60*/  LDC R0, c[0x0][0xbe8] ;  /* 0x0002fa00ff007b82 */ /* 0x000e620000000800 */
[----:B------:R-:W-:-:S02]  /*6c70*/  R2UR UR13, R189 ;  /* 0x00000000bd0d72ca */ /* 0x000fc400000e0000 */
[----:B------:R-:W-:Y:S02]  /*6c80*/  R2UR UR12, R188 ;  /* 0x00000000bc0c72ca */ /* 0x000fe400000e0000 */
[C---:B------:R-:W-:Y:S02]  /*6c90*/  IADD3 R45, P0, R4.reuse, 0x4060, RZ ;  /* 0x00004060042d7810 */ /* 0x040fe40007f1e0ff */
[----:B------:R-:W-:Y:S02]  /*6ca0*/  LOP3.LUT R9, R4, 0x380, RZ, 0xc0, !PT ;  /* 0x0000038004097812 */ /* 0x000fe400078ec0ff */
[----:B------:R-:W-:Y:S02]  /*6cb0*/  LOP3.LUT R44, R45, 0x380, RZ, 0xc0, !PT ;  /* 0x000003802d2c7812 */ /* 0x000fe400078ec0ff */
[----:B------:R-:W-:Y:S02]  /*6cc0*/  SHF.R.U64 R9, R9, 0x3, RZ ;  /* 0x0000000309097819 */ /* 0x000fe400000012ff */
[----:B------:R-:W-:Y:S01]  /*6cd0*/  SHF.R.U64 R44, R44, 0x3, RZ ;  /* 0x000000032c2c7819 */ /* 0x000fe200000012ff */
[----:B------:R-:W-:Y:S01]  /*6ce0*/  IMAD R99, RZ, RZ, -UR13 ;  /* 0x8000000dff637e24 */ /* 0x000fe2000f8e02ff */
[----:B------:R-:W-:Y:S01]  /*6cf0*/  IADD3 R21, P6, R36, 0x1000, RZ ;  /* 0x0000100024157810 */ /* 0x000fe20007fde0ff */
[----:B------:R-:W-:Y:S01]  /*6d00*/  UIMAD UR10, UR10, UR5, UR13 ;  /* 0x000000050a0a72a4 */ /* 0x000fe2000f8e020d */
[----:B------:R-:W-:Y:S01]  /*6d10*/  LOP3.LUT R4, R9, R4, RZ, 0x3c, !PT ;  /* 0x0000000409047212 */ /* 0x000fe200078e3cff */
[----:B0-----:R-:W-:Y:S01]  /*6d20*/  IMAD R99, R108, R99, UR12 ;  /* 0x0000000c6c637e24 */ /* 0x001fe2000f8e0263 */
[----:B------:R-:W-:Y:S01]  /*6d30*/  LOP3.LUT R44, R44, R45, RZ, 0x3c, !PT ;  /* 0x0000002d2c2c7212 */ /* 0x000fe200078e3cff */
[--C-:B------:R-:W-:Y:S01]  /*6d40*/  IMAD.X R45, RZ, RZ, R5.reuse, P0 ;  /* 0x000000ffff2d7224 */ /* 0x100fe200000e0605 */
[----:B------:R-:W-:Y:S01]  /*6d50*/  LOP3.LUT R34, R21, 0x380, RZ, 0xc0, !PT ;  /* 0x0000038015227812 */ /* 0x000fe200078ec0ff */
[----:B------:R-:W-:Y:S01]  /*6d60*/  IMAD.X R9, RZ, RZ, R5, P5 ;  /* 0x000000ffff097224 */ /* 0x000fe200028e0605 */
[----:B------:R-:W-:Y:S01]  /*6d70*/  MOV R110, R4 ;  /* 0x00000004006e7202 */ /* 0x000fe20000000f00 */
[----:B------:R-:W-:Y:S01]  /*6d80*/  USHF.R.S32.HI UR11, URZ, 0x1f, UR10 ;  /* 0x0000001f3f0b7899 */ /* 0x000fe2000801140a */
[----:B-1----:R-:W-:Y:S01]  /*6d90*/  ISETP.NE.AND P1, PT, R0, 0x1, PT ;  /* 0x000000010000780c */ /* 0x002fe20003f25270 */
[----:B------:R-:W-:Y:S01]  /*6da0*/  IMAD R111, R99, 0x80, R192 ;  /* 0x00000080636f7824 */ /* 0x000fe200078e02c0 */
[----:B------:R-:W-:Y:S01]  /*6db0*/  F2FP.F16.F32.PACK_AB R5, R27, R100 ;  /* 0x000000641b05723e */ /* 0x000fe200000000ff */
[----:B------:R-:W-:Y:S01]  /*6dc0*/  UIMAD UR5, UR11, UR8, URZ ;  /* 0x000000080b0572a4 */ /* 0x000fe2000f8e023f */
[----:B------:R-:W0:Y:S01]  /*6dd0*/  LDC.64 R100, c[0x0][0xb98] ;  /* 0x0002e600ff647b82 */ /* 0x000e220000000a00 */
[----:B------:R-:W-:Y:S01]  /*6de0*/  SHF.R.U64 R34, R34, 0x3, RZ ;  /* 0x0000000322227819 */ /* 0x000fe200000012ff */
[----:B------:R-:W-:Y:S01]  /*6df0*/  UIMAD.WIDE.U32 UR6, UR10, UR8, URZ ;  /* 0x000000080a0672a5 */ /* 0x000fe2000f8e003f */
[----:B------:R-:W-:Y:S01]  /*6e00*/  F2FP.F16.F32.PACK_AB R6, R6, R7 ;  /* 0x000000070606723e */ /* 0x000fe200000000ff */
[----:B------:R-:W-:Y:S01]  /*6e10*/  UIMAD UR5, UR10, UR9, UR5 ;  /* 0x000000090a0572a4 */ /* 0x000fe2000f8e0205 */
[----:B------:R-:W-:Y:S01]  /*6e20*/  LOP3.LUT R34, R34, R21, RZ, 0x3c, !PT ;  /* 0x0000001522227212 */ /* 0x000fe200078e3cff */
[----:B------:R-:W-:Y:S01]  /*6e30*/  USHF.R.S32.HI UR12, URZ, 0x1f, UR39 ;  /* 0x0000001f3f0c7899 */ /* 0x000fe20008011427 */
[C---:B------:R-:W-:Y:S01]  /*6e40*/  IADD3 R21, P0, R36.reuse, 0x6000, RZ ;  /* 0x0000600024157810 */ /* 0x040fe20007f1e0ff */
[----:B------:R-:W-:Y:S01]  /*6e50*/  UIADD3 UR5, UR7, UR5, URZ ;  /* 0x0000000507057290 */ /* 0x000fe2000fffe03f */
[----:B------:R-:W1:Y:S01]  /*6e60*/  @P1 LDC R108, c[0x0][0xbec] ;  /* 0x0002fb00ff6c1b82 */ /* 0x000e620000000800 */
[----:B------:R-:W-:Y:S01]  /*6e70*/  F2FP.F16.F32.PACK_AB R7, R31, R104 ;  /* 0x000000681f07723e */ /* 0x000fe200000000ff */
[----:B------:R-:W-:Y:S01]  /*6e80*/  IMAD.U32 R13, RZ, RZ, UR7 ;  /* 0x00000007ff0d7e24 */ /* 0x000fe2000f8e00ff */
[----:B------:R-:W-:Y:S01]  /*6e90*/  MOV R104, R44 ;  /* 0x0000002c00687202 */ /* 0x000fe20000000f00 */
[----:B------:R-:W-:Y:S01]  /*6ea0*/  IMAD.MOV.U32 R45, RZ, RZ, R111 ;  /* 0x000000ffff2d7224 */ /* 0x000fe200078e006f */
[----:B------:R-:W-:Y:S01]  /*6eb0*/  LOP3.LUT R20, R21, 0x380, RZ, 0xc0, !PT ;  /* 0x0000038015147812 */ /* 0x000fe200078ec0ff */
[----:B------:R-:W-:Y:S01]  /*6ec0*/  IMAD.U32 R12, RZ, RZ, UR6 ;  /* 0x00000006ff0c7e24 */ /* 0x000fe2000f8e00ff */
[C---:B------:R-:W-:Y:S01]  /*6ed0*/  IADD3 R35, P4, R36.reuse, 0x3000, RZ ;  /* 0x0000300024237810 */ /* 0x040fe20007f9e0ff */
[----:B------:R-:W2:Y:S01]  /*6ee0*/  @P1 LDC R109, c[0x0][0xbf0] ;  /* 0x0002fc00ff6d1b82 */ /* 0x000ea20000000800 */
[----:B------:R-:W-:Y:S01]  /*6ef0*/  IADD3 R33, P5, R36, 0x2000, RZ ;  /* 0x0000200024217810 */ /* 0x000fe20007fbe0ff */
[----:B------:R-:W-:Y:S01]  /*6f00*/  IMAD.U32 R13, RZ, RZ, UR5 ;  /* 0x00000005ff0d7e24 */ /* 0x000fe2000f8e00ff */
[----:B------:R-:W-:Y:S01]  /*6f10*/  SHF.R.U64 R20, R20, 0x3, RZ ;  /* 0x0000000314147819 */ /* 0x000fe200000012ff */
[----:B------:R-:W-:Y:S01]  /*6f20*/  ULDC.64 UR6, c[0x0][0xb88] ;  /* 0x0002e20000067ab9 */ /* 0x000fe20000000a00 */
[----:B------:R-:W-:Y:S01]  /*6f30*/  LOP3.LUT R30, R35, 0x380, RZ, 0xc0, !PT ;  /* 0x00000380231e7812 */ /* 0x000fe200078ec0ff */
[----:B------:R-:W-:Y:S01]  /*6f40*/  ULDC UR5, c[0x0][0xa88] ;  /* 0x0002a20000057ab9 */ /* 0x000fe20000000800 */
[----:B------:R-:W-:Y:S01]  /*6f50*/  LOP3.LUT R32, R33, 0x380, RZ, 0xc0, !PT ;  /* 0x0000038021207812 */ /* 0x000fe200078ec0ff */
[----:B0-----:R-:W-:Y:S01]  /*6f60*/  IMAD.WIDE.U32 R12, R100, UR39, R12 ;  /* 0x00000027640c7c25 */ /* 0x001fe2000f8e000c */
[----:B------:R-:W-:Y:S01]  /*6f70*/  F2FP.F16.F32.PACK_AB R4, R25, R24 ;  /* 0x000000181904723e */ /* 0x000fe200000000ff */
[----:B------:R-:W-:Y:S01]  /*6f80*/  BAR.SYNC.DEFER_BLOCKING 0x1, 0x100 ;  /* 0x0044000000007b1d */ /* 0x000fe20000010000 */
[----:B------:R-:W-:Y:S01]  /*6f90*/  LOP3.LUT R20, R20, R21, RZ, 0x3c, !PT ;  /* 0x0000001514147212 */ /* 0x000fe200078e3cff */
[----:B------:R-:W-:Y:S01]  /*6fa0*/  IMAD.X R31, RZ, RZ, R37, P4 ;  /* 0x000000ffff1f7224 */ /* 0x000fe200020e0625 */
[----:B------:R-:W-:-:S02]  /*6fb0*/  LOP3.LUT R21, R36, 0x380, RZ, 0xc0, !PT ;  /* 0x0000038024157812 */ /* 0x000fc400078ec0ff */
[----:B------:R-:W-:Y:S01]  /*6fc0*/  SHF.R.U64 R30, R30, 0x3, RZ ;  /* 0x000000031e1e7819 */ /* 0x000fe200000012ff */
[----:B-1----:R-:W-:Y:S01]  /*6fd0*/  @P1 IMAD.HI.U32 R44, R111, R108, RZ ;  /* 0x0000006c6f2c1227 */ /* 0x002fe200078e00ff */
[----:B------:R-:W-:Y:S01]  /*6fe0*/  SHF.R.U64 R32, R32, 0x3, RZ ;  /* 0x0000000320207819 */ /* 0x000fe200000012ff */
[----:B------:R-:W-:Y:S01]  /*6ff0*/  ULDC.64 UR8, c[0x0][0xae8] ;  /* 0x0002ba0000087ab9 */ /* 0x000fe20000000a00 */
[----:B------:R-:W-:Y:S02]  /*7000*/  SHF.R.U64 R21, R21, 0x3, RZ ;  /* 0x0000000315157819 */ /* 0x000fe400000012ff */
[----:B------:R-:W-:Y:S01]  /*7010*/  LOP3.LUT R30, R30, R35, RZ, 0x3c, !PT ;  /* 0x000000231e1e7212 */ /* 0x000fe200078e3cff */
[----:B------:R-:W-:Y:S01]  /*7020*/  IMAD.X R35, RZ, RZ, R37, P6 ;  /* 0x000000ffff237224 */ /* 0x000fe200030e0625 */
[----:B------:R-:W-:Y:S02]  /*7030*/  LOP3.LUT R32, R32, R33, RZ, 0x3c, !PT ;  /* 0x0000002120207212 */ /* 0x000fe400078e3cff */
[----:B--2---:R-:W-:-:S02]  /*7040*/  @P1 SHF.R.U32.HI R45, RZ, R109, R44 ;  /* 0x0000006dff2d1219 */ /* 0x004fc4000001162c */
[----:B------:R-:W-:Y:S02]  /*7050*/  MOV R109, R38 ;  /* 0x00000026006d7202 */ /* 0x000fe40000000f00 */
[C---:B------:R-:W-:Y:S01]  /*7060*/  IADD3 R33, P3, R36.reuse, 0x4000, RZ ;  /* 0x0000400024217810 */ /* 0x040fe20007f7e0ff */
[----:B------:R-:W-:Y:S01]  /*7070*/  IMAD.MOV R39, RZ, RZ, -R45 ;  /* 0x000000ffff277224 */ /* 0x000fe200078e0a2d */
[C---:B------:R-:W-:Y:S02]  /*7080*/  IADD3 R29, P2, R36.reuse, 0x5000, RZ ;  /* 0x00005000241d7810 */ /* 0x040fe40007f5e0ff */
[----:B------:R-:W-:Y:S01]  /*7090*/  IADD3 R107, P6, R36, 0x7000, RZ ;  /* 0x00007000246b7810 */ /* 0x000fe20007fde0ff */
[----:B------:R0:W-:Y:S01]  /*70a0*/  STSM.16.M88.4 [R110], R4 ;  /* 0x000000046e007844 */ /* 0x0001e20000000200 */
[----:B------:R-:W-:Y:S01]  /*70b0*/  LOP3.LUT R36, R21, R36, RZ, 0x3c, !PT ;  /* 0x0000002415247212 */ /* 0x000fe200078e3cff */
[--C-:B------:R-:W-:Y:S01]  /*70c0*/  IMAD.X R21, RZ, RZ, R37.reuse, P0 ;  /* 0x000000ffff157224 */ /* 0x100fe200000e0625 */
[----:B------:R-:W-:Y:S01]  /*70d0*/  IADD3 R12, P0, R45, R12, RZ ;  /* 0x0000000c2d0c7210 */ /* 0x000fe20007f1e0ff */
[--C-:B------:R-:W-:Y:S01]  /*70e0*/  IMAD.X R27, RZ, RZ, R37.reuse, P2 ;  /* 0x000000ffff1b7224 */ /* 0x100fe200010e0625 */
[----:B------:R-:W-:Y:S01]  /*70f0*/  LOP3.LUT R26, R29, 0x380, RZ, 0xc0, !PT ;  /* 0x000003801d1a7812 */ /* 0x000fe200078ec0ff */
[----:B------:R-:W-:Y:S01]  /*7100*/  IMAD.X R25, RZ, RZ, R37, P6 ;  /* 0x000000ffff197224 */ /* 0x000fe200030e0625 */
[----:B------:R-:W-:-:S02]  /*7110*/  MOV R15, R14 ;  /* 0x0000000e000f7202 */ /* 0x000fc40000000f00 */
[----:B------:R-:W-:Y:S02]  /*7120*/  SHF.R.U64 R26, R26, 0x3, RZ ;  /* 0x000000031a1a7819 */ /* 0x000fe400000012ff */
[----:B------:R-:W-:Y:S01]  /*7130*/  MOV R108, R40 ;  /* 0x00000028006c7202 */ /* 0x000fe20000000f00 */
[----:B------:R-:W-:Y:S01]  /*7140*/  IMAD R40, R99, 0x80, R191 ;  /* 0x0000008063287824 */ /* 0x000fe200078e02bf */
[----:B------:R-:W-:Y:S02]  /*7150*/  MOV R14, R8 ;  /* 0x00000008000e7202 */ /* 0x000fe40000000f00 */
[----:B------:R-:W-:Y:S01]  /*7160*/  F2FP.F16.F32.PACK_AB R8, R3, R92 ;  /* 0x0000005c0308723e */ /* 0x000fe200000000ff */
[----:B0-----:R-:W-:Y:S01]  /*7170*/  IMAD R4, R100, UR12, RZ ;  /* 0x0000000c64047c24 */ /* 0x001fe2000f8e02ff */
[----:B------:R-:W-:Y:S01]  /*7180*/  MOV R110, R10 ;  /* 0x0000000a006e7202 */ /* 0x000fe20000000f00 */
[C---:B------:R-:W-:Y:S01]  /*7190*/  IMAD R11, R0.reuse, R39, R111 ;  /* 0x00000027000b7224 */ /* 0x040fe200078e026f */
[----:B------:R-:W-:Y:S01]  /*71a0*/  SHF.R.S32.HI R39, RZ, 0x1f, R45 ;  /* 0x0000001fff277819 */ /* 0x000fe2000001142d */
[----:B------:R-:W-:Y:S01]  /*71b0*/  IMAD R101, R101, UR39, R4 ;  /* 0x0000002765657c24 */ /* 0x000fe2000f8e0204 */
[----:B------:R-:W-:Y:S01]  /*71c0*/  F2FP.F16.F32.PACK_AB R4, R95, R96 ;  /* 0x000000605f04723e */ /* 0x000fe200000000ff */
[----:B------:R-:W-:Y:S01]  /*71d0*/  IMAD R3, R0, UR5, RZ ;  /* 0x0000000500037c24 */ /* 0x000fe2000f8e02ff */
[----:B------:R-:W-:-:S02]  /*71e0*/  SHF.R.S32.HI R10, RZ, 0x1f, R11 ;  /* 0x0000001fff0a7819 */ /* 0x000fc4000001140b */
[----:B------:R-:W-:Y:S02]  /*71f0*/  IADD3.X R13, R39, R13, R101, P0, !PT ;  /* 0x0000000d270d7210 */ /* 0x000fe400007fe465 */
[----:B------:R-:W-:Y:S01]  /*7200*/  F2FP.F16.F32.PACK_AB R5, R103, R106 ;  /* 0x0000006a6705723e */ /* 0x000fe200000000ff */
[----:B------:R-:W-:Y:S01]  /*7210*/  IMAD R10, R10, UR6, RZ ;  /* 0x000000060a0a7c24 */ /* 0x000fe2000f8e02ff */
[----:B------:R-:W-:Y:S01]  /*7220*/  F2FP.F16.F32.PACK_AB R6, R93, R94 ;  /* 0x0000005e5d06723e */ /* 0x000fe200000000ff */
[C---:B------:R-:W-:Y:S01]  /*7230*/  IMAD.WIDE.U32 R12, R11.reuse, UR6, R12 ;  /* 0x000000060b0c7c25 */ /* 0x040fe2000f8e000c */
[----:B------:R-:W-:Y:S02]  /*7240*/  F2FP.F16.F32.PACK_AB R7, R102, R105 ;  /* 0x000000696607723e */ /* 0x000fe400000000ff */
[----:B------:R-:W-:Y:S01]  /*7250*/  LOP3.LUT R26, R26, R29, RZ, 0x3c, !PT ;  /* 0x0000001d1a1a7212 */ /* 0x000fe200078e3cff */
[----:B------:R-:W-:Y:S01]  /*7260*/  IMAD R39, R11, UR7, R10 ;  /* 0x000000070b277c24 */ /* 0x000fe2000f8e020a */
[----:B------:R-:W-:Y:S01]  /*7270*/  ULDC.64 UR6, c[0x0][0xb50] ;  /* 0x0002d40000067ab9 */ /* 0x000fe20000000a00 */
[----:B------:R0:W-:Y:S01]  /*7280*/  STSM.16.M88.4 [R15], R4 ;  /* 0x000000040f007844 */ /* 0x0001e20000000200 */
[----:B------:R-:W-:Y:S01]  /*7290*/  LOP3.LUT R24, R107, 0x380, RZ, 0xc0, !PT ;  /* 0x000003806b187812 */ /* 0x000fe200078ec0ff */
[----:B------:R-:W-:Y:S01]  /*72a0*/  IMAD.X R29, RZ, RZ, R37, P3 ;  /* 0x000000ffff1d7224 */ /* 0x000fe200018e0625 */
[----:B------:R-:W-:-:S02]  /*72b0*/  LOP3.LUT P0, RZ, R187, 0x3, RZ, 0xc0, !PT ;  /* 0x00000003bbff7812 */ /* 0x000fc4000780c0ff */
[----:B------:R-:W-:Y:S02]  /*72c0*/  F2FP.F16.F32.PACK_AB R9, R97, R98 ;  /* 0x000000626109723e */ /* 0x000fe400000000ff */
[----:B------:R-:W-:Y:S02]  /*72d0*/  F2FP.F16.F32.PACK_AB R10, R90, R91 ;  /* 0x0000005b5a0a723e */ /* 0x000fe400000000ff */
[----:B------:R-:W-:Y:S02]  /*72e0*/  F2FP.F16.F32.PACK_AB R11, R47, R46 ;  /* 0x0000002e2f0b723e */ /* 0x000fe400000000ff */
[----:B------:R-:W-:Y:S02]  /*72f0*/  LEA R38, P3, R12, UR6, 0x2 ;  /* 0x000000060c267c11 */ /* 0x000fe4000f8610ff */
[----:B------:R-:W-:Y:S01]  /*7300*/  SHF.R.U64 R24, R24, 0x3, RZ ;  /* 0x0000000318187819 */ /* 0x000fe200000012ff */
[----:B------:R1:W-:Y:S01]  /*7310*/  STSM.16.M88.4 [R14], R8 ;  /* 0x000000080e007844 */ /* 0x0003e20000000200 */
[CC--:B------:R-:W-:Y:S01]  /*7320*/  ISETP.GE.OR P2, PT, R40.reuse, R3.reuse, P0 ;  /* 0x000000032800720c */ /* 0x0c0fe20000746670 */
[----:B0-----:R-:W-:Y:S01]  /*7330*/  VIADD R4, R40, 0x8 ;  /* 0x0000000828047836 */ /* 0x001fe20000000000 */
[----:B------:R-:W-:Y:S01]  /*7340*/  F2FP.F16.F32.PACK_AB R6, R53, R52 ;  /* 0x000000343506723e */ /* 0x000fe200000000ff */
[----:B------:R-:W-:Y:S01]  /*7350*/  IMAD.IADD R5, R13, 0x1, R39 ;  /* 0x000000010d057824 */ /* 0x000fe200078e0227 */
[----:B------:R-:W-:Y:S01]  /*7360*/  F2FP.F16.F32.PACK_AB R7, R55, R54 ;  /* 0x000000363707723e */ /* 0x000fe200000000ff */
[----:B------:R-:W-:Y:S01]  /*7370*/  SHFL.IDX PT, R90, R38, RZ, 0x1c1f ;  /* 0x001c1fff265a7589 */ /* 0x000fe200000e0000 */
[----:B------:R-:W-:-:S02]  /*7380*/  ISETP.GE.OR P0, PT, R4, R3, P0 ;  /* 0x000000030400720c */ /* 0x000fc40000706670 */
[----:B------:R-:W-:Y:S02]  /*7390*/  LEA.HI.X R39, R12, UR7, R5, 0x2, P3 ;  /* 0x000000070c277c11 */ /* 0x000fe400098f1405 */
[----:B------:R-:W-:Y:S02]  /*73a0*/  F2FP.F16.F32.PACK_AB R4, R49, R48 ;  /* 0x000000303104723e */ /* 0x000fe400000000ff */
[----:B------:R-:W-:Y:S01]  /*73b0*/  F2FP.F16.F32.PACK_AB R5, R51, R50 ;  /* 0x000000323305723e */ /* 0x000fe200000000ff */
[----:B------:R-:W0:Y:S01]  /*73c0*/  SHFL.IDX PT, R91, R39, RZ, 0x1c1f ;  /* 0x001c1fff275b7589 */ /* 0x000e2200000e0000 */
[----:B------:R-:W-:Y:S02]  /*73d0*/  F2FP.F16.F32.PACK_AB R12, R57, R56 ;  /* 0x00000038390c723e */ /* 0x000fe400000000ff */
[----:B------:R-:W-:Y:S01]  /*73e0*/  F2FP.F16.F32.PACK_AB R13, R59, R58 ;  /* 0x0000003a3b0d723e */ /* 0x000fe200000000ff */
[----:B------:R-:W-:Y:S01]  /*73f0*/  STSM.16.M88.4 [R110], R4 ;  /* 0x000000046e007844 */ /* 0x000fe20000000200 */
[----:B-1----:R-:W-:Y:S01]  /*7400*/  F2FP.F16.F32.PACK_AB R14, R61, R60 ;  /* 0x0000003c3d0e723e */ /* 0x002fe200000000ff */
[----:B------:R-:W1:Y:S01]  /*7410*/  @P1 LDC R59, c[0x0][0xbec] ;  /* 0x0002fb00ff3b1b82 */ /* 0x000e620000000800 */
[----:B------:R-:W-:Y:S01]  /*7420*/  F2FP.F16.F32.PACK_AB R15, R63, R62 ;  /* 0x0000003e3f0f723e */ /* 0x000fe200000000ff */
[----:B------:R-:W-:Y:S01]  /*7430*/  SHFL.IDX PT, R56, R38, 0x1, 0x1c1f ;  /* 0x003c1f0026387f89 */ /* 0x000fe200000e0000 */
[----:B------:R-:W-:-:S02]  /*7440*/  F2FP.F16.F32.PACK_AB R72, R73, R72 ;  /* 0x000000484948723e */ /* 0x000fc400000000ff */
[----:B------:R-:W-:Y:S01]  /*7450*/  LOP3.LUT R24, R24, R107, RZ, 0x3c, !PT ;  /* 0x0000006b18187212 */ /* 0x000fe200078e3cff */
[----:B------:R-:W-:Y:S01]  /*7460*/  STSM.16.M88.4 [R109], R12 ;  /* 0x0000000c6d007844 */ /* 0x000fe20000000200 */
[----:B------:R-:W-:Y:S01]  /*7470*/  F2FP.F16.F32.PACK_AB R8, R65, R64 ;  /* 0x000000404108723e */ /* 0x000fe200000000ff */
[----:B------:R-:W2:Y:S01]  /*7480*/  @P1 LDC R58, c[0x0][0xbf0] ;  /* 0x0002fc00ff3a1b82 */ /* 0x000ea20000000800 */
[----:B------:R-:W-:Y:S01]  /*7490*/  F2FP.F16.F32.PACK_AB R9, R67, R66 ;  /* 0x000000424309723e */ /* 0x000fe200000000ff */
[----:B------:R-:W3:Y:S01]  /*74a0*/  SHFL.IDX PT, R57, R39, 0x1, 0x1c1f ;  /* 0x003c1f0027397f89 */ /* 0x000ee200000e0000 */
[----:B------:R-:W-:Y:S02]  /*74b0*/  F2FP.F16.F32.PACK_AB R10, R69, R68 ;  /* 0x00000044450a723e */ /* 0x000fe400000000ff */
[----:B------:R-:W-:Y:S02]  /*74c0*/  F2FP.F16.F32.PACK_AB R11, R71, R70 ;  /* 0x00000046470b723e */ /* 0x000fe400000000ff */
[----:B------:R-:W-:-:S02]  /*74d0*/  F2FP.F16.F32.PACK_AB R73, R75, R74 ;  /* 0x0000004a4b49723e */ /* 0x000fc400000000ff */
[----:B------:R-:W-:Y:S01]  /*74e0*/  F2FP.F16.F32.PACK_AB R80, R81, R80 ;  /* 0x000000505150723e */ /* 0x000fe200000000ff */
[----:B------:R-:W-:Y:S01]  /*74f0*/  STSM.16.M88.4 [R108], R8 ;  /* 0x000000086c007844 */ /* 0x000fe20000000200 */
[----:B------:R-:W-:Y:S02]  /*7500*/  MOV R107, R42 ;  /* 0x0000002a006b7202 */ /* 0x000fe40000000f00 */
[----:B------:R-:W-:Y:S02]  /*7510*/  F2FP.F16.F32.PACK_AB R74, R77, R76 ;  /* 0x0000004c4d4a723e */ /* 0x000fe400000000ff */
[----:B------:R-:W-:Y:S02]  /*7520*/  F2FP.F16.F32.PACK_AB R75, R79, R78 ;  /* 0x0000004e4f4b723e */ /* 0x000fe400000000ff */
[----:B------:R-:W-:Y:S02]  /*7530*/  F2FP.F16.F32.PACK_AB R81, R83, R82 ;  /* 0x000000525351723e */ /* 0x000fe400000000ff */
[----:B------:R-:W-:Y:S01]  /*7540*/  F2FP.F16.F32.PACK_AB R82, R85, R84 ;  /* 0x000000545552723e */ /* 0x000fe200000000ff */
[----:B------:R-:W-:Y:S01]  /*7550*/  STSM.16.M88.4 [R107], R72 ;  /* 0x000000486b007844 */ /* 0x000fe20000000200 */
[----:B------:R-:W-:-:S02]  /*7560*/  F2FP.F16.F32.PACK_AB R83, R87, R86 ;  /* 0x000000565753723e */ /* 0x000fc400000000ff */
[----:B------:R-:W-:Y:S02]  /*7570*/  LOP3.LUT R28, R33, 0x380, RZ, 0xc0, !PT ;  /* 0x00000380211c7812 */ /* 0x000fe400078ec0ff */
[----:B------:R-:W-:Y:S01]  /*7580*/  R2UR UR13, R184 ;  /* 0x00000000b80d72ca */ /* 0x000fe200000e0000 */
[----:B------:R-:W-:Y:S01]  /*7590*/  STSM.16.M88.4 [R104], R80 ;  /* 0x0000005068007844 */ /* 0x000fe20000000200 */
[----:B------:R-:W-:Y:S01]  /*75a0*/  UIMAD UR5, UR11, UR8, URZ ;  /* 0x000000080b0572a4 */ /* 0x000fe2000f8e023f */
[----:B------:R-:W-:Y:S01]  /*75b0*/  SHF.R.U64 R28, R28, 0x3, RZ ;  /* 0x000000031c1c7819 */ /* 0x000fe200000012ff */
[----:B------:R-:W-:Y:S01]  /*75c0*/  BAR.SYNC.DEFER_BLOCKING 0x1, 0x100 ;  /* 0x0044000000007b1d */ /* 0x000fe20000010000 */
[----:B------:R-:W-:Y:S02]  /*75d0*/  UIMAD.WIDE.U32 UR6, UR10, UR8, URZ ;  /* 0x000000080a0672a5 */ /* 0x000fe4000f8e003f */
[----:B------:R-:W-:Y:S01]  /*75e0*/  LOP3.LUT R28, R28, R33, RZ, 0x3c, !PT ;  /* 0x000000211c1c7212 */ /* 0x000fe200078e3cff */
[----:B------:R-:W-:Y:S01]  /*75f0*/  UIMAD UR5, UR10, UR9, UR5 ;  /* 0x000000090a0572a4 */ /* 0x000fe2000f8e0205 */
[----:B------:R-:W-:-:S02]  /*7600*/  IMAD.X R33, RZ, RZ, R37, P5 ;  /* 0x000000ffff217224 */ /* 0x000fc400028e0625 */
[----:B------:R-:W-:Y:S01]  /*7610*/  ULDC.64 UR8, c[0x0][0xaf0] ;  /* 0x0002bc0000087ab9 */ /* 0x000fe20000000a00 */
[----:B------:R-:W-:Y:S01]  /*7620*/  UIADD3 UR7, UR7, UR5, URZ ;  /* 0x0000000507077290 */ /* 0x000fe2000fffe03f */
[----:B0-----:R-:W-:Y:S01]  /*7630*/  @!P2 ST.E desc[UR60][R90.64], R89 ;  /* 0x000000595a00a985 */ /* 0x001fe2000c10193c */
[----:B------:R-:W-:Y:S02]  /*7640*/  UIADD3 UR4, UR4, 0x34820, URZ ;  /* 0x0003482004047890 */ /* 0x000fe4000fffe03f */
[----:B------:R-:W-:Y:S01]  /*7650*/  UIADD3 UR36, UR36, 0x1, URZ ;  /* 0x0000000124247890 */ /* 0x000fe2000fffe03f */
[----:B---3--:R0:W-:Y:S01]  /*7660*/  @!P0 ST.E desc[UR60][R56.64], R88 ;  /* 0x0000005838008985 */ /* 0x0081e2000c10193c */
[----:B------:R-:W-:-:S03]  /*7670*/  ULDC.64 UR10, c[0x0][0xa80] ;  /* 0x0002a000000a7ab9 */ /* 0x000fc60000000a00 */
[----:B------:R3:W5:Y:S04]  /*7680*/  LD.E.128 R44, desc[UR60][R34.64] ;  /* 0x0000003c222c7980 */ /* 0x000768000c101d00 */
[----:B------:R1:W5:Y:S01]  /*7690*/  LD.E.128 R12, desc[UR60][R20.64] ;  /* 0x0000003c140c7980 */ /* 0x000362000c101d00 */
[----:B0-----:R-:W-:Y:S01]  /*76a0*/  IMAD R56, R23, 0x20, R186 ;  /* 0x0000002017387824 */ /* 0x001fe200078e02ba */
[----:B------:R-:W-:Y:S01]  /*76b0*/  UIMAD UR5, UR12, UR8, URZ ;  /* 0x000000080c0572a4 */ /* 0x000fe2000f8e023f */
[----:B---3--:R-:W0:Y:S01]  /*76c0*/  LDC.64 R34, c[0x0][0xae0] ;  /* 0x0002b800ff227b82 */ /* 0x008e220000000a00 */
[----:B------:R3:W5:Y:S01]  /*76d0*/  LD.E.128 R8, desc[UR60][R24.64] ;  /* 0x0000003c18087980 */ /* 0x000762000c101d00 */
[----:B------:R-:W-:Y:S01]  /*76e0*/  IMAD R56, R99, 0x80, R56 ;  /* 0x0000008063387824 */ /* 0x000fe200078e0238 */
[----:B------:R-:W-:-:S02]  /*76f0*/  UIMAD.WIDE.U32 UR6, UR39, UR8, UR6 ;  /* 0x00000008270672a5 */ /* 0x000fc4000f8e0006 */
[----:B------:R-:W5:Y:S01]  /*7700*/  LD.E.128 R36, desc[UR60][R36.64] ;  /* 0x0000003c24247980 */ /* 0x000f62000c101d00 */
[----:B-1----:R-:W-:-:S03]  /*7710*/  @P1 IMAD.HI.U32 R21, R56, R59, RZ ;  /* 0x0000003b38151227 */ /* 0x002fc600078e00ff */
[----:B------:R-:W5:Y:S01]  /*7720*/  LD.E.128 R40, desc[UR60][R32.64] ;  /* 0x0000003c20287980 */ /* 0x000f62000c101d00 */
[----:B------:R-:W-:Y:S01]  /*7730*/  IMAD.MOV.U32 R20, RZ, RZ, R56 ;  /* 0x000000ffff147224 */ /* 0x000fe200078e0038 */
[----:B--2---:R-:W-:Y:S01]  /*7740*/  @P1 SHF.R.U32.HI R20, RZ, R58, R21 ;  /* 0x0000003aff141219 */ /* 0x004fe20000011615 */
[----:B------:R-:W-:Y:S01]  /*7750*/  UIMAD UR5, UR39, UR9, UR5 ;  /* 0x00000009270572a4 */ /* 0x000fe2000f8e0205 */
[----:B------:R-:W5:Y:S02]  /*7760*/  LD.E.128 R4, desc[UR60][R30.64] ;  /* 0x0000003c1e047980 */ /* 0x000f64000c101d00 */
[--C-:B------:R-:W-:Y:S01]  /*7770*/  SHF.R.S32.HI R21, RZ, 0x1f, R20.reuse ;  /* 0x0000001fff157819 */ /* 0x100fe20000011414 */
[----:B---3--:R-:W-:Y:S01]  /*7780*/  IMAD.MOV R25, RZ, RZ, -R20 ;  /* 0x000000ffff197224 */ /* 0x008fe200078e0a14 */
[----:B------:R-:W-:Y:S01]  /*7790*/  UIADD3 UR7, UR7, UR5, URZ ;  /* 0x0000000507077290 */ /* 0x000fe2000fffe03f */
[----:B------:R-:W5:Y:S01]  /*77a0*/  LD.E.128 R52, desc[UR60][R28.64] ;  /* 0x0000003c1c347980 */ /* 0x000f62000c101d00 */
[----:B------:R-:W-:Y:S01]  /*77b0*/  ULDC.64 UR8, c[0x0][0xad8] ;  /* 0x0002b60000087ab9 */ /* 0x000fe20000000a00 */
[----:B------:R-:W-:-:S02]  /*77c0*/  IMAD R25, R0, R25, R56 ;  /* 0x0000001900197224 */ /* 0x000fc400078e0238 */
[----:B------:R1:W5:Y:S01]  /*77d0*/  LD.E.128 R48, desc[UR60][R26.64] ;  /* 0x0000003c1a307980 */ /* 0x000362000c101d00 */
[----:B0-----:R-:W-:Y:S01]  /*77e0*/  IMAD R21, R21, R34, RZ ;  /* 0x0000002215157224 */ /* 0x001fe200078e02ff */
[----:B------:R-:W-:Y:S01]  /*77f0*/  @!PT LDS RZ, [RZ] ;  /* 0x00000000fffff984 */ /* 0x000fe20000000800 */
[----:B------:R-:W-:Y:S01]  /*7800*/  @!PT LDS RZ, [RZ] ;  /* 0x00000000fffff984 */ /* 0x000fe20000000800 */
[----:B------:R-:W-:Y:S01]  /*7810*/  @!PT LDS RZ, [RZ] ;  /* 0x00000000fffff984 */ /* 0x000fe20000000800 */
[----:B------:R-:W-:Y:S01]  /*7820*/  @!PT LDS RZ, [RZ] ;  /* 0x00000000fffff984 */ /* 0x000fe20000000800 */
[----:B------:R0:W-:Y:S06]  /*7830*/  MEMBAR.ALL.CTA ;  /* 0x0000000000007992 */ /* 0x0001ec0000008000 */
[----:B0-----:R-:W0:Y:S01]  /*7840*/  FENCE.VIEW.ASYNC.S ;  /* 0x00000000000073c6 */ /* 0x001e220000000000 */
[----:B------:R-:W-:Y:S01]  /*7850*/  SHF.R.S32.HI R0, RZ, 0x1f, R25 ;  /* 0x0000001fff007819 */ /* 0x000fe20000011419 */
[----:B-1----:R-:W-:-:S02]  /*7860*/  IMAD R27, R20, R35, R21 ;  /* 0x00000023141b7224 */ /* 0x002fc400078e0215 */
[----:B------:R-:W-:-:S04]  /*7870*/  IMAD.WIDE.U32 R20, R20, R34, UR6 ;  /* 0x0000000614147e25 */ /* 0x000fc8000f8e0022 */
[----:B------:R-:W-:Y:S02]  /*7880*/  IMAD.IADD R21, R21, 0x1, R27 ;  /* 0x0000000115157824 */ /* 0x000fe400078e021b */
[----:B------:R-:W-:Y:S02]  /*7890*/  IMAD R0, R0, UR8, RZ ;  /* 0x0000000800007c24 */ /* 0x000fe4000f8e02ff */
[----:B------:R-:W-:Y:S01]  /*78a0*/  IMAD R30, R99, 0x80, R186 ;  /* 0x00000080631e7824 */ /* 0x000fe200078e02ba */
[----:B------:R-:W-:Y:S01]  /*78b0*/  ULDC UR5, c[0x0][0xc] ;  /* 0x0000030000057ab9 */ /* 0x000fe20000000800 */
[C---:B------:R-:W-:Y:S02]  /*78c0*/  IMAD R27, R25.reuse, UR9, R0 ;  /* 0x00000009191b7c24 */ /* 0x040fe4000f8e0200 */
[----:B------:R-:W-:Y:S01]  /*78d0*/  IMAD.WIDE.U32 R20, R25, UR8, R20 ;  /* 0x0000000819147c25 */ /* 0x000fe2000f8e0014 */
[----:B------:R-:W-:Y:S01]  /*78e0*/  ISETP.GE.AND P1, PT, R30, R3, PT ;  /* 0x000000031e00720c */ /* 0x000fe20003f26270 */
[----:B------:R-:W-:Y:S01]  /*78f0*/  UMOV UR6, 0x1 ;  /* 0x0000000100067882 */ /* 0x000fe20000000000 */
[----:B------:R-:W-:Y:S01]  /*7900*/  UIADD3 UR13, UR5, UR13, URZ ;  /* 0x0000000d050d7290 */ /* 0x000fe2000fffe03f */
[----:B------:R-:W-:Y:S01]  /*7910*/  IMAD.IADD R21, R21, 0x1, R27 ;  /* 0x0000000115157824 */ /* 0x000fe200078e021b */
[----:B------:R-:W-:Y:S01]  /*7920*/  UPRMT UR5, URZ, 0x654, UR4 ;  /* 0x000006543f057896 */ /* 0x000fe20008000004 */
[----:B------:R-:W-:Y:S01]  /*7930*/  LEA R28, P0, R20, UR10, 0x1 ;  /* 0x0000000a141c7c11 */ /* 0x000fe2000f8008ff */
[----:B------:R-:W-:Y:S01]  /*7940*/  UPRMT UR4, UR6, 0x654, UR4 ;  /* 0x0000065406047896 */ /* 0x000fe20008000004 */
[----:B------:R-:W-:Y:S01]  /*7950*/  VIADD R0, R30, 0x20 ;  /* 0x000000201e007836 */ /* 0x000fe20000000000 */
[----:B------:R-:W-:Y:S01]  /*7960*/  UISETP.NE.AND UP0, UPT, UR36, 0x2, UPT ;  /* 0x000000022400788c */ /* 0x000fe2000bf05270 */
[----:B------:R-:W-:-:S03]  /*7970*/  LEA.HI.X R29, R20, UR11, R21, 0x1, P0 ;  /* 0x0000000b141d7c11 */ /* 0x000fc600080f0c15 */
[----:B------:R-:W-:Y:S01]  /*7980*/  USEL UR6, URZ, 0x1, UP0 ;  /* 0x000000013f067887 */ /* 0x000fe20008000000 */
[-C--:B------:R-:W-:Y:S01]  /*7990*/  ISETP.GE.AND P3, PT, R0, R3.reuse, PT ;  /* 0x000000030000720c */ /* 0x080fe20003f66270 */
[----:B------:R-:W-:Y:S01]  /*79a0*/  VIADD R0, R30, 0x40 ;  /* 0x000000401e007836 */ /* 0x000fe20000000000 */
[----:B0-----:R-:W-:Y:S01]  /*79b0*/  SYNCS.ARRIVE.TRANS64.RED.A1T0 RZ, [UR5], RZ ;  /* 0x000000ffffff79a7 */ /* 0x001fe20008100405 */
[----:B------:R-:W-:Y:S01]  /*79c0*/  IMAD.U32 R184, RZ, RZ, UR13 ;  /* 0x0000000dffb87e24 */ /* 0x000fe2000f8e00ff */
[----:B------:R-:W-:Y:S01]  /*79d0*/  USEL UR36, UR36, URZ, UP0 ;  /* 0x0000003f24247287 */ /* 0x000fe20008000000 */
[----:B------:R0:W1:Y:S01]  /*79e0*/  SHFL.IDX PT, R26, R28, RZ, 0x181f ;  /* 0x00181fff1c1a7589 */ /* 0x00006200000e0000 */
[----:B------:R-:W-:Y:S01]  /*79f0*/  ULOP3.LUT UR37, UR37, UR6, URZ, 0x3c, !UPT ;  /* 0x0000000625257292 */ /* 0x000fe2000f8e3c3f */
[----:B------:R-:W-:Y:S02]  /*7a00*/  BSSY B0, `(.L_x_208) ;  /* 0x000000d000007945 */ /* 0x000fe40003800000 */
[----:B------:R0:W2:Y:S01]  /*7a10*/  SHFL.IDX PT, R27, R29, RZ, 0x181f ;  /* 0x00181fff1d1b7589 */ /* 0x0000a200000e0000 */
[----:B------:R-:W-:Y:S01]  /*7a20*/  SYNCS.ARRIVE.TRANS64.RED.A1T0 RZ, [UR4], RZ ;  /* 0x000000ffffff79a7 */ /* 0x000fe20008100404 */
[----:B------:R-:W-:Y:S01]  /*7a30*/  ISETP.GE.AND P0, PT, R0, R3, PT ;  /* 0x000000030000720c */ /* 0x000fe20003f06270 */
[----:B------:R-:W-:-:S12]  /*7a40*/  @P1 BRA `(.L_x_209) ;  /* 0x0000000000201947 */ /* 0x000fd80003800000 */
[----:B------:R-:W-:Y:S02]  /*7a50*/  ULDC UR4, c[0x0][0xac8] ;  /* 0x0002b20000047ab9 */ /* 0x000fe40000000800 */
[----:B------:R-:W-:Y:S02]  /*7a60*/  ISETP.GE.AND P2, PT, R22, UR4, PT ;  /* 0x0000000416007c0c */ /* 0x000fe4000bf46270 */
[----:B------:R-:W-:-:S11]  /*7a70*/  ISETP.GE.AND P1, PT, R19, UR4, PT ;  /* 0x0000000413007c0c */ /* 0x000fd6000bf26270 */
[C---:B-1----:R-:W-:Y:S02]  /*7a80*/  @!P2 LEA R24, P4, R22.reuse, R26, 0x1 ;  /* 0x0000001a1618a211 */ /* 0x042fe400078808ff */
[----:B--2---:R-:W-:Y:S02]  /*7a90*/  @!P1 IMAD.WIDE R20, R19, 0x2, R26 ;  /* 0x0000000213149825 */ /* 0x004fe400078e021a */
[----:B------:R-:W-:-:S03]  /*7aa0*/  @!P2 LEA.HI.X R25, R22, R27, R196, 0x1, P4 ;  /* 0x0000001b1619a211 */ /* 0x000fc600020f0cc4 */
[----:B-----5:R3:W-:Y:S04]  /*7ab0*/  @!P1 ST.E.128 desc[UR60][R20.64], R36 ;  /* 0x0000002414009985 */ /* 0x0207e8000c101d3c */
[----:B------:R3:W-:Y:S02]  /*7ac0*/  @!P2 ST.E.128 desc[UR60][R24.64], R52 ;  /* 0x000000341800a985 */ /* 0x0007e4000c101d3c */
.L_x_209:
[----:B------:R-:W-:Y:S05]  /*7ad0*/  BSYNC B0 ;  /* 0x0000000000007941 */ /* 0x000fea0003800000 */
.L_x_208:
[----:B--2---:R2:W4:Y:S01]  /*7ae0*/  SHFL.IDX PT, R27, R29, 0x1, 0x181f ;  /* 0x00381f001d1b7f89 */ /* 0x00452200000e0000 */
[----:B------:R-:W-:Y:S03]  /*7af0*/  BSSY B0, `(.L_x_210) ;  /* 0x000000b000007945 */ /* 0x000fe60003800000 */
[----:B-1----:R2:W1:Y:S01]  /*7b00*/  SHFL.IDX PT, R26, R28, 0x1, 0x181f ;  /* 0x00381f001c1a7f89 */ /* 0x00246200000e0000 */
[----:B------:R-:W-:Y:S05]  /*7b10*/  @P3 BRA `(.L_x_211) ;  /* 0x0000000000203947 */ /* 0x000fea0003800000 */
[----:B------:R-:W-:Y:S02]  /*7b20*/  ULDC UR4, c[0x0][0xac8] ;  /* 0x0002b20000047ab9 */ /* 0x000fe40000000800 */
[----:B------:R-:W-:Y:S02]  /*7b30*/  ISETP.GE.AND P3, PT, R22, UR4, PT ;  /* 0x0000000416007c0c */ /* 0x000fe4000bf66270 */
[----:B------:R-:W-:-:S11]  /*7b40*/  ISETP.GE.AND P2, PT, R19, UR4, PT ;  /* 0x0000000413007c0c */ /* 0x000fd6000bf46270 */
[C---:B-1-3--:R-:W-:Y:S02]  /*7b50*/  @!P3 LEA R24, P1, R22.reuse, R26, 0x1 ;  /* 0x0000001a1618b211 */ /* 0x04afe400078208ff */
[----:B----4-:R-:W-:Y:S02]  /*7b60*/  @!P2 IMAD.WIDE R20, R19, 0x2, R26 ;  /* 0x000000021314a825 */ /* 0x010fe400078e021a */
[----:B------:R-:W-:-:S03]  /*7b70*/  @!P3 LEA.HI.X R25, R22, R27, R196, 0x1, P1 ;  /* 0x0000001b1619b211 */ /* 0x000fc600008f0cc4 */
[----:B-----5:R1:W-:Y:S04]  /*7b80*/  @!P2 ST.E.128 desc[UR60][R20.64], R44 ;  /* 0x0000002c1400a985 */ /* 0x0203e8000c101d3c */
[----:B------:R1:W-:Y:S02]  /*7b90*/  @!P3 ST.E.128 desc[UR60][R24.64], R48 ;  /* 0x000000301800b985 */ /* 0x0003e4000c101d3c */
.L_x_211:
[----:B------:R-:W-:Y:S05]  /*7ba0*/  BSYNC B0 ;  /* 0x0000000000007941 */ /* 0x000fea0003800000 */
.L_x_210:
[----:B----4-:R4:W0:Y:S01]  /*7bb0*/  SHFL.IDX PT, R27, R29, 0x2, 0x181f ;  /* 0x00581f001d1b7f89 */ /* 0x01082200000e0000 */
[----:B------:R-:W-:Y:S03]  /*7bc0*/  BSSY B0, `(.L_x_212) ;  /* 0x000000b000007945 */ /* 0x000fe60003800000 */
[----:B-1----:R4:W1:Y:S01]  /*7bd0*/  SHFL.IDX PT, R26, R28, 0x2, 0x181f ;  /* 0x00581f001c1a7f89 */ /* 0x00286200000e0000 */
[----:B------:R-:W-:Y:S05]  /*7be0*/  @P0 BRA `(.L_x_213) ;  /* 0x0000000000200947 */ /* 0x000fea0003800000 */
[----:B------:R-:W-:Y:S02]  /*7bf0*/  ULDC UR4, c[0x0][0xac8] ;  /* 0x0002b20000047ab9 */ /* 0x000fe40000000800 */
[----:B------:R-:W-:Y:S02]  /*7c00*/  ISETP.GE.AND P2, PT, R22, UR4, PT ;  /* 0x0000000416007c0c */ /* 0x000fe4000bf46270 */
[----:B------:R-:W-:-:S11]  /*7c10*/  ISETP.GE.AND P1, PT, R19, UR4, PT ;  /* 0x0000000413007c0c */ /* 0x000fd6000bf26270 */
[C---:B-1-3--:R-:W-:Y:S02]  /*7c20*/  @!P2 LEA R24, P0, R22.reuse, R26, 0x1 ;  /* 0x0000001a1618a211 */ /* 0x04afe400078008ff */
[----:B0-----:R-:W-:Y:S02]  /*7c30*/  @!P1 IMAD.WIDE R20, R19, 0x2, R26 ;  /* 0x0000000213149825 */ /* 0x001fe400078e021a */
[----:B------:R-:W-:-:S03]  /*7c40*/  @!P2 LEA.HI.X R25, R22, R27, R196, 0x1, P0 ;  /* 0x0000001b1619a211 */ /* 0x000fc600000f0cc4 */
[----:B-----5:R0:W-:Y:S04]  /*7c50*/  @!P1 ST.E.128 desc[UR60][R20.64], R40 ;  /* 0x0000002814009985 */ /* 0x0201e8000c101d3c */
[----:B------:R0:W-:Y:S02]  /*7c60*/  @!P2 ST.E.128 desc[UR60][R24.64], R12 ;  /* 0x0000000c1800a985 */ /* 0x0001e4000c101d3c */
.L_x_213:
[----:B------:R-:W-:Y:S05]  /*7c70*/  BSYNC B0 ;  /* 0x0000000000007941 */ /* 0x000fea0003800000 */
.L_x_212:
[----:B------:R-:W-:Y:S01]  /*7c80*/  VIADD R0, R30, 0x60 ;  /* 0x000000601e007836 */ /* 0x000fe20000000000 */
[----:B0--3--:R0:W3:Y:S01]  /*7c90*/  SHFL.IDX PT, R21, R29, 0x3, 0x181f ;  /* 0x00781f001d157f89 */ /* 0x0090e200000e0000 */
[----:B------:R-:W-:Y:S01]  /*7ca0*/  BSSY B0, `(.L_x_214) ;  /* 0x000000d000007945 */ /* 0x000fe20003800000 */
[----:B------:R-:W-:Y:S02]  /*7cb0*/  VIADD R185, R185, 0x1 ;  /* 0x00000001b9b97836 */ /* 0x000fe40000000000 */
[----:B------:R-:W-:Y:S01]  /*7cc0*/  ISETP.GE.AND P0, PT, R0, R3, PT ;  /* 0x000000030000720c */ /* 0x000fe20003f06270 */
[----:B------:R0:W0:-:S12]  /*7cd0*/  SHFL.IDX PT, R20, R28, 0x3, 0x181f ;  /* 0x00781f001c147f89 */ /* 0x00001800000e0000 */
[----:B------:R-:W-:Y:S05]  /*7ce0*/  @P0 BRA `(.L_x_215) ;  /* 0x0000000000200947 */ /* 0x000fea0003800000 */
[----:B------:R-:W-:Y:S02]  /*7cf0*/  ULDC UR4, c[0x0][0xac8] ;  /* 0x0002b20000047ab9 */ /* 0x000fe40000000800 */
[----:B------:R-:W-:Y:S02]  /*7d00*/  ISETP.GE.AND P2, PT, R22, UR4, PT ;  /* 0x0000000416007c0c */ /* 0x000fe4000bf46270 */
[----:B------:R-:W-:-:S11]  /*7d10*/  ISETP.GE.AND P1, PT, R19, UR4, PT ;  /* 0x0000000413007c0c */ /* 0x000fd6000bf26270 */
[C---:B0----5:R-:W-:Y:S02]  /*7d20*/  @!P2 LEA R14, P0, R22.reuse, R20, 0x1 ;  /* 0x00000014160ea211 */ /* 0x061fe400078008ff */
[----:B---3--:R-:W-:Y:S02]  /*7d30*/  @!P1 IMAD.WIDE R12, R19, 0x2, R20 ;  /* 0x00000002130c9825 */ /* 0x008fe400078e0214 */
[----:B------:R-:W-:-:S03]  /*7d40*/  @!P2 LEA.HI.X R15, R22, R21, R196, 0x1, P0 ;  /* 0x00000015160fa211 */ /* 0x000fc600000f0cc4 */
[----:B------:R0:W-:Y:S04]  /*7d50*/  @!P1 ST.E.128 desc[UR60][R12.64], R4 ;  /* 0x000000040c009985 */ /* 0x0001e8000c101d3c */
[----:B------:R0:W-:Y:S02]  /*7d60*/  @!P2 ST.E.128 desc[UR60][R14.64], R8 ;  /* 0x000000080e00a985 */ /* 0x0001e4000c101d3c */
.L_x_215:
[----:B------:R-:W-:Y:S05]  /*7d70*/  BSYNC B0 ;  /* 0x0000000000007941 */ /* 0x000fea0003800000 */
.L_x_214:
[----:B------:R-:W1:Y:S01]  /*7d80*/  LDC R0, c[0x0][0xc34] ;  /* 0x00030d00ff007b82 */ /* 0x000e620000000800 */
[----:B------:R-:W-:-:S13]  /*7d90*/  R2UR UR4, R184 ;  /* 0x00000000b80472ca */ /* 0x000fda00000e0000 */
[----:B-1----:R-:W-:-:S13]  /*7da0*/  ISETP.LE.AND P0, PT, R0, UR4, PT ;  /* 0x0000000400007c0c */ /* 0x002fda000bf03270 */
[----:B------:R-:W-:Y:S05]  /*7db0*/  @!P0 BRA `(.L_x_216) ;  /* 0xffffff9400448947 */ /* 0x000fea000383ffff */
[----:B------:R-:W-:Y:S05]  /*7dc0*/  EXIT ;  /* 0x000000000000794d */ /* 0x000fea0003800000 */
.L_x_182:
[----:B------:R-:W-:-:S08]  /*7dd0*/  NOP ;  /* 0x0000000000007918 */ /* 0x000fd00000000000 */
[----:B0-----:R-:W0:-:S00]  /*7de0*/  USETMAXREG.DEALLOC.CTAPOOL 0x18 ;  /* 0x00000018000079c8 */ /* 0x001e0000080e0500 */
[----:B------:R-:W1:Y:S01]  /*7df0*/  S2UR UR4, SR_CTAID.X ;  /* 0x00000000000479c3 */ /* 0x000e620000002500 */
[----:B0-----:R-:W-:Y:S02]  /*7e00*/  IMAD.MOV.U32 R3, RZ, RZ, 0x1 ;  /* 0x00000001ff037424 */ /* 0x001fe400078e00ff */
[----:B------:R-:W-:-:S03]  /*7e10*/  IMAD.MOV.U32 R19, RZ, RZ, RZ ;  /* 0x000000ffff137224 */ /* 0x000fc600078e00ff */
[----:B------:R0:W-:Y:S02]  /*7e20*/  STL [R1], R3 ;  /* 0x0000000301007387 */ /* 0x0001e40000100800 */
[----:B------:R-:W1:Y:S02]  /*7e30*/  LDC R2, c[0x0][0xc34] ;  /* 0x00030d00ff027b82 */ /* 0x000e640000000800 */
[----:B-1----:R-:W-:Y:S01]  /*7e40*/  ISETP.LE.AND P0, PT, R2, UR4, PT ;  /* 0x0000000402007c0c */ /* 0x002fe2000bf03270 */
[----:B------:R-:W-:-:S12]  /*7e50*/  IMAD.MOV.U32 R2, RZ, RZ, 0x1 ;  /* 0x00000001ff027424 */ /* 0x000fd800078e00ff */
[----:B0-----:R-:W-:Y:S05]  /*7e60*/  @P0 BRA `(.L_x_217) ;  /* 0x00000044002c0947 */ /* 0x001fea0003800000 */
[----:B------:R-:W2:Y:S01]  /*7e70*/  LDL R4, [R1+0x30] ;  /* 0x0000300001047983 */ /* 0x000ea20000100800 */
[----:B------:R-:W0:Y:S01]  /*7e80*/  S2UR UR4, SR_CgaCtaId ;  /* 0x00000000000479c3 */ /* 0x000e220000008800 */
[C---:B------:R-:W-:Y:S01]  /*7e90*/  IMAD.SHL.U32 R2, R0.reuse, 0x8, RZ ;  /* 0x0000000800027824 */ /* 0x040fe200078e00ff */
[C---:B------:R-:W-:Y:S01]  /*7ea0*/  LOP3.LUT R5, R0.reuse, 0x7f, RZ, 0xc0, !PT ;  /* 0x0000007f00057812 */ /* 0x040fe200078ec0ff */
[----:B------:R-:W-:Y:S01]  /*7eb0*/  UMOV UR36, 0x400 ;  /* 0x0000040000247882 */ /* 0x000fe20000000000 */
[----:B------:R-:W-:Y:S01]  /*7ec0*/  LOP3.LUT P0, RZ, R0, 0x1f, RZ, 0xc0, !PT ;  /* 0x0000001f00ff7812 */ /* 0x000fe2000780c0ff */
[----:B------:R-:W-:Y:S01]  /*7ed0*/  IMAD.MOV.U32 R19, RZ, RZ, RZ ;  /* 0x000000ffff137224 */ /* 0x000fe200078e00ff */
[----:B------:R-:W-:Y:S01]  /*7ee0*/  LOP3.LUT R3, R2, 0x1f8, RZ, 0xc0, !PT ;  /* 0x000001f802037812 */ /* 0x000fe200078ec0ff */
[----:B------:R-:W-:Y:S01]  /*7ef0*/  ULDC.64 UR38, c[0x0][0x198] ;  /* 0x0000660000267ab9 */ /* 0x000fe20000000a00 */
[C---:B------:R-:W-:Y:S01]  /*7f00*/  ISETP.NE.AND P1, PT, R5.reuse, RZ, PT ;  /* 0x000000ff0500720c */ /* 0x040fe20003f25270 */
[----:B------:R-:W-:Y:S01]  /*7f10*/  ULDC UR40, c[0x0][0xc] ;  /* 0x0000030000287ab9 */ /* 0x000fe20000000800 */
[----:B------:R-:W-:-:S02]  /*7f20*/  ISETP.NE.OR P0, PT, R5, RZ, !P0 ;  /* 0x000000ff0500720c */ /* 0x000fc40004705670 */
[----:B------:R-:W-:Y:S02]  /*7f30*/  LOP3.LUT R18, R18, 0xfffffffe, RZ, 0xc0, !PT ;  /* 0xfffffffe12127812 */ /* 0x000fe400078ec0ff */
[----:B------:R-:W-:-:S07]  /*7f40*/  LOP3.LUT R2, R2, 0x38, RZ, 0xc0, !PT ;  /* 0x0000003802027812 */ /* 0x000fce00078ec0ff */
[----:B------:R-:W-:Y:S01]  /*7f50*/  @P1 LOP3.LUT R18, R18, 0x1, RZ, 0xfc, !PT ;  /* 0x0000000112121812 */ /* 0x000fe200078efcff */
[----:B0-----:R-:W-:-:S03]  /*7f60*/  ULEA UR36, UR4, UR36, 0x18 ;  /* 0x0000002404247291 */ /* 0x001fc6000f8ec03f */
[----:B------:R-:W-:-:S04]  /*7f70*/  LOP3.LUT R18, R18, 0xfffffffd, RZ, 0xc0, !PT ;  /* 0xfffffffd12127812 */ /* 0x000fc800078ec0ff */
[----:B------:R-:W-:Y:S02]  /*7f80*/  @P0 LOP3.LUT R18, R18, 0x2, RZ, 0xfc, !PT ;  /* 0x0000000212120812 */ /* 0x000fe400078efcff */
[----:B--2---:R-:W-:Y:S02]  /*7f90*/  R2UR UR5, R4 ;  /* 0x00000000040572ca */ /* 0x004fe400000e0000 */
[----:B------:R-:W-:Y:S01]  /*7fa0*/  LOP3.LUT R4, R3, 0x38, R0, 0x78, !PT ;  /* 0x0000003803047812 */ /* 0x000fe200078e7800 */
[----:B------:R-:W-:Y:S02]  /*7fb0*/  IMAD.SHL.U32 R3, R5, 0x8, RZ ;  /* 0x0000000805037824 */ /* 0x000fe400078e00ff */
[----:B------:R-:W-:-:S03]  /*7fc0*/  IMAD.SHL.U32 R0, R0, 0x10, RZ ;  /* 0x0000001000007824 */ /* 0x000fc600078e00ff */
[----:B------:R-:W-:Y:S02]  /*7fd0*/  LOP3.LUT R3, R4, 0x200, R3, 0xf8, !PT ;  /* 0x0000020004037812 */ /* 0x000fe400078ef803 */
[----:B------:R-:W-:-:S03]  /*7fe0*/  SHF.R.U32.HI R4, RZ, 0x3, R5 ;  /* 0x00000003ff047819 */ /* 0x000fc60000011605 */
[----:B------:R-:W-:Y:S01]  /*7ff0*/  ULOP3.LUT UR37, UR5, 0x2, URZ, 0xfc, !UPT ;  /* 0x0000000205257892 */ /* 0x000fe2000f8efc3f */
[----:B------:R-:W0:Y:S01]  /*8000*/  S2UR UR5, SR_CTAID.X ;  /* 0x00000000000579c3 */ /* 0x000e220000002500 */
[----:B------:R-:W-:Y:S02]  /*8010*/  LOP3.LUT R4, R4, 0x70, R0, 0xf8, !PT ;  /* 0x0000007004047812 */ /* 0x000fe400078ef800 */
[----:B------:R-:W-:-:S05]  /*8020*/  LEA R0, R3, UR36, 0x1 ;  /* 0x0000002403007c11 */ /* 0x000fca000f8e08ff */
[----:B------:R1:W-:Y:S02]  /*8030*/  STL [R1+0x10], R0 ;  /* 0x0000100001007387 */ /* 0x0003e40000100800 */
[----:B-1----:R-:W-:Y:S02]  /*8040*/  IMAD.MOV.U32 R0, RZ, RZ, 0x1 ;  /* 0x00000001ff007424 */ /* 0x002fe400078e00ff */
[----:B0-----:R-:W-:-:S05]  /*8050*/  IMAD.U32 R3, RZ, RZ, UR5 ;  /* 0x00000005ff037e24 */ /* 0x001fca000f8e00ff */
[----:B------:R0:W-:Y:S04]  /*8060*/  STL [R1+0x24], R3 ;  /* 0x0000240301007387 */ /* 0x0001e80000100800 */
[----:B------:R-:W-:Y:S04]  /*8070*/  STL [R1+0x2c], RZ ;  /* 0x00002cff01007387 */ /* 0x000fe80000100800 */
[----:B------:R1:W-:Y:S01]  /*8080*/  STL [R1], R0 ;  /* 0x0000000001007387 */ /* 0x0003e20000100800 */
[C---:B0-----:R-:W-:Y:S02]  /*8090*/  LOP3.LUT R3, R2.reuse, 0x40, RZ, 0xfc, !PT ;  /* 0x0000004002037812 */ /* 0x041fe400078efcff */
[----:B-1----:R-:W-:-:S07]  /*80a0*/  LOP3.LUT R0, R2, 0x80, RZ, 0xfc, !PT ;  /* 0x0000008002007812 */ /* 0x002fce00078efcff */
.L_x_301:
[----:B0-----:R-:W2:Y:S01]  /*80b0*/  LDL R4, [R1+0x24] ;  /* 0x0000240001047983 */ /* 0x001ea20000100800 */
[----:B------:R-:W0:Y:S01]  /*80c0*/  LDC R0, c[0x0][0xc38] ;  /* 0x00030e00ff007b82 */ /* 0x000e220000000800 */
        /* <DEDUP_REMOVED lines=9> */
[----:B0-----:R-:W-:Y:S02]  /*8160*/  ISETP.NE.AND P0, PT, R0, 0x1, PT ;  /* 0x000000010000780c */ /* 0x001fe40003f05270 */
[----:B-1----:R-:W-:-:S11]  /*8170*/  ISETP.NE.AND P1, PT, R16, 0x1, PT ;  /* 0x000000011000780c */ /* 0x002fd60003f25270 */
[----:B------:R-:W2:Y:S08]  /*8180*/  @P0 LDC R5, c[0x0][0xc3c] ;  /* 0x00030f00ff050b82 */ /* 0x000eb00000000800 */
[----:B------:R-:W0:Y:S08]  /*8190*/  @P0 LDC R0, c[0x0][0xc40] ;  /* 0x00031000ff000b82 */ /* 0x000e300000000800 */
[----:B------:R-:W1:Y:S01]  /*81a0*/  @P1 LDC.64 R2, c[0x0][0xc48] ;  /* 0x00031200ff021b82 */ /* 0x000e620000000a00 */
[----:B--2---:R-:W-:-:S05]  /*81b0*/  @P0 IMAD.HI.U32 R5, R4, R5, RZ ;  /* 0x0000000504050227 */ /* 0x004fca00078e00ff */
[----:B0-----:R-:W-:Y:S02]  /*81c0*/  @P0 SHF.R.U32.HI R4, RZ, R0, R5 ;  /* 0x00000000ff040219 */ /* 0x001fe40000011605 */
[----:B------:R-:W0:Y:S01]  /*81d0*/  LDC R0, c[0x0][0x2f0] ;  /* 0x0000bc00ff007b82 */ /* 0x000e220000000800 */
[----:B------:R-:W-:Y:S02]  /*81e0*/  PLOP3.LUT P0, PT, PT, PT, UP0, 0x80, 0x0 ;  /* 0x000000000000781c */ /* 0x000fe40003f0f008 */
[----:B-1----:R-:W-:Y:S01]  /*81f0*/  @P1 IMAD.HI.U32 R2, R4, R2, RZ ;  /* 0x0000000204021227 */ /* 0x002fe200078e00ff */
[----:B------:R-:W-:Y:S03]  /*8200*/  STL [R1+0x1c], R4 ;  /* 0x00001c0401007387 */ /* 0x000fe60000100800 */
[----:B------:R-:W-:Y:S01]  /*8210*/  IMAD.MOV.U32 R6, RZ, RZ, R4 ;  /* 0x000000ffff067224 */ /* 0x000fe200078e0004 */
[----:B------:R-:W-:-:S05]  /*8220*/  @P1 SHF.R.U32.HI R6, RZ, R3, R2 ;  /* 0x00000003ff061219 */ /* 0x000fca0000011602 */
[----:B------:R-:W-:Y:S01]  /*8230*/  STL [R1+0x14], R6 ;  /* 0x0000140601007387 */ /* 0x000fe20000100800 */
[----:B------:R-:W-:-:S04]  /*8240*/  IMAD.MOV R3, RZ, RZ, -R6 ;  /* 0x000000ffff037224 */ /* 0x000fc800078e0a06 */
[----:B------:R-:W-:Y:S02]  /*8250*/  IMAD R16, R16, R3, R4 ;  /* 0x0000000310107224 */ /* 0x000fe400078e0204 */
[----:B0-----:R-:W-:-:S05]  /*8260*/  IMAD R0, R0, UR4, RZ ;  /* 0x0000000400007c24 */ /* 0x001fca000f8e02ff */
[----:B------:R0:W-:Y:S02]  /*8270*/  STL [R1+0x28], R0 ;  /* 0x0000280001007387 */ /* 0x0001e40000100800 */
[----:B0-----:R-:W-:-:S05]  /*8280*/  VIADD R0, R0, 0x7f ;  /* 0x0000007f00007836 */ /* 0x001fca0000000000 */
[----:B------:R-:W-:-:S04]  /*8290*/  SHF.R.S32.HI R3, RZ, 0x1f, R0 ;  /* 0x0000001fff037819 */ /* 0x000fc80000011400 */
[----:B------:R-:W-:-:S04]  /*82a0*/  LEA.HI R3, R3, R0, RZ, 0x7 ;  /* 0x0000000003037211 */ /* 0x000fc800078f38ff */
[----:B------:R-:W-:-:S05]  /*82b0*/  SHF.R.S32.HI R0, RZ, 0x7, R3 ;  /* 0x00000007ff007819 */ /* 0x000fca0000011403 */
[----:B------:R0:W-:Y:S01]  /*82c0*/  STL [R1+0x20], R0 ;  /* 0x0000200001007387 */ /* 0x0001e20000100800 */
[----:B------:R-:W-:Y:S05]  /*82d0*/  @!P0 BRA `(.L_x_218) ;  /* 0x0000000000408947 */ /* 0x000fea0003800000 */
        /* <DEDUP_REMOVED lines=15> */
[----:B01----:R-:W-:Y:S05]  /*83d0*/  CALL.ABS.NOINC R2 ;  /* 0x0000000002007343 */ /* 0x003fea0003c00000 */
.L_x_218:
        /* <DEDUP_REMOVED lines=8> */
[----:B------:R1:W2:Y:S01]  /*8460*/  LDC.64 R2, c[0x4][R17] ;  /* 0x0100000011027b82 */ /* 0x0002a20000000a00 */
        /* <DEDUP_REMOVED lines=10> */
[----:B0-2---:R-:W-:Y:S05]  /*8510*/  CALL.ABS.NOINC R2 ;  /* 0x0000000002007343 */ /* 0x005fea0003c00000 */
.L_x_220:
        /* <DEDUP_REMOVED lines=15> */
.L_x_219:
[----:B------:R-:W2:Y:S01]  /*8610*/  LDL R2, [R1+0x20] ;  /* 0x0000200001027983 */ /* 0x000ea20000100800 */
[----:B------:R-:W-:-:S03]  /*8620*/  ULDC.64 UR4, c[0x0][0x9f8] ;  /* 0x00027e0000047ab9 */ /* 0x000fc60000000a00 */
[----:B0-----:R-:W3:Y:S01]  /*8630*/  LDL R0, [R1+0x14] ;  /* 0x0000140001007983 */ /* 0x001ee20000100800 */
[----:B------:R-:W-:-:S04]  /*8640*/  ISETP.NE.U32.AND P0, PT, RZ, UR4, PT ;  /* 0x00000004ff007c0c */ /* 0x000fc8000bf05070 */
[----:B------:R-:W-:Y:S01]  /*8650*/  ISETP.NE.AND.EX P0, PT, RZ, UR5, PT, P0 ;  /* 0x00000005ff007c0c */ /* 0x000fe2000bf05300 */
[----:B--2---:R-:W-:-:S12]  /*8660*/  IMAD.MOV.U32 R17, RZ, RZ, R2 ;  /* 0x000000ffff117224 */ /* 0x004fd800078e0002 */
[----:B------:R-:W3:Y:S02]  /*8670*/  @P0 LDC.64 R2, c[0x0][0x9f8] ;  /* 0x00027e00ff020b82 */ /* 0x000ee40000000a00 */
[----:B---3--:R-:W-:-:S05]  /*8680*/  @P0 IMAD.WIDE R2, R0, 0x4, R2 ;  /* 0x0000000400020825 */ /* 0x008fca00078e0202 */
[----:B------:R0:W2:Y:S01]  /*8690*/  @P0 LDG.E R0, desc[UR60][R2.64] ;  /* 0x0000003c02000981 */ /* 0x0000a2000c1e1900 */
[----:B------:R-:W-:Y:S01]  /*86a0*/  VIADD R9, R17, 0xffffffff ;  /* 0xffffffff11097836 */ /* 0x000fe20000000000 */
[----:B------:R-:W-:Y:S01]  /*86b0*/  UMOV UR4, 0xffffffff ;  /* 0xffffffff00047882 */ /* 0x000fe20000000000 */
[----:B------:R-:W-:-:S03]  /*86c0*/  LOP3.LUT R18, R18, 0xfffffffb, RZ, 0xc0, !PT ;  /* 0xfffffffb12127812 */ /* 0x000fc600078ec0ff */
[----:B------:R1:W-:Y:S01]  /*86d0*/  STL [R1+0x18], R9 ;  /* 0x0000180901007387 */ /* 0x0003e20000100800 */
[----:B0-----:R-:W0:Y:S02]  /*86e0*/  LDC.64 R2, c[0x0][0x418] ;  /* 0x00010600ff027b82 */ /* 0x001e240000000a00 */
[----:B0-----:R-:W-:-:S04]  /*86f0*/  ISETP.NE.U32.AND P0, PT, R2, RZ, PT ;  /* 0x000000ff0200720c */ /* 0x001fc80003f05070 */
[----:B------:R-:W-:-:S13]  /*8700*/  ISETP.NE.AND.EX P1, PT, R3, RZ, PT, P0 ;  /* 0x000000ff0300720c */ /* 0x000fda0003f25300 */
[----:B------:R-:W-:Y:S02]  /*8710*/  @P1 LOP3.LUT R18, R18, 0x4, RZ, 0xfc, !PT ;  /* 0x0000000412121812 */ /* 0x000fe400078efcff */
[----:B--2---:R-:W-:Y:S01]  /*8720*/  SHF.R.S32.HI R8, RZ, 0x1f, R0 ;  /* 0x0000001fff087819 */ /* 0x004fe20000011400 */
[----:B------:R1:W-:Y:S01]  /*8730*/  STL [R1+0x8], R0 ;  /* 0x0000080001007387 */ /* 0x0003e20000100800 */
[----:B------:R-:W-:-:S03]  /*8740*/  SEL R17, R0, RZ, !P1 ;  /* 0x000000ff00117207 */ /* 0x000fc60004800000 */
[----:B------:R1:W-:Y:S01]  /*8750*/  STL [R1+0xc], R8 ;  /* 0x00000c0801007387 */ /* 0x0003e20000100800 */
[----:B------:R-:W-:Y:S05]  /*8760*/  BRA.DIV UR4, `(.L_x_221) ;  /* 0x0000004204407947 */ /* 0x000fea000b800000 */
[----:B------:R-:W0:Y:S02]  /*8770*/  S2R R4, SR_TID.X ;  /* 0x0000000000047919 */ /* 0x000e240000002100 */
[----:B0-----:R-:W-:-:S04]  /*8780*/  SHF.R.U32.HI R4, RZ, 0x5, R4 ;  /* 0x00000005ff047819 */ /* 0x001fc80000011604 */
[----:B------:R-:W-:-:S05]  /*8790*/  LOP3.LUT R4, R4, 0x3, RZ, 0xc0, !PT ;  /* 0x0000000304047812 */ /* 0x000fca00078ec0ff */
[----:B------:R0:W2:Y:S02]  /*87a0*/  SHFL.IDX PT, R14, R4, RZ, 0x1f ;  /* 0x00001fff040e7589 */ /* 0x0000a400000e0000 */
.L_x_317:
[----:B--2---:R-:W-:Y:S02]  /*87b0*/  ISETP.NE.AND P0, PT, R14, RZ, PT ;  /* 0x000000ff0e00720c */ /* 0x004fe40003f05270 */
[----:B------:R-:W-:Y:S02]  /*87c0*/  PLOP3.LUT P2, PT, PT, PT, PT, 0x8, 0x0 ;  /* 0x000000000000781c */ /* 0x000fe40003f4e170 */
[----:B------:R-:W-:-:S11]  /*87d0*/  LOP3.LUT R18, R18, 0xfffffff7, RZ, 0xc0, !PT ;  /* 0xfffffff712127812 */ /* 0x000fd600078ec0ff */
[----:B------:R-:W-:Y:S01]  /*87e0*/  @P2 LOP3.LUT R18, R18, 0x8, RZ, 0xfc, !PT ;  /* 0x0000000812122812 */ /* 0x000fe200078efcff */
[----:B------:R-:W-:Y:S06]  /*87f0*/  @P0 BRA `(.L_x_222) ;  /* 0x00000004004c0947 */ /* 0x000fec0003800000 */
[----:B------:R-:W-:-:S03]  /*8800*/  UMOV UR4, 0xffffffff ;  /* 0xffffffff00047882 */ /* 0x000fc60000000000 */
[----:B------:R-:W-:Y:S05]  /*8810*/  BRA.DIV UR4, `(.L_x_223) ;  /* 0x0000004204487947 */ /* 0x000fea000b800000 */
[----:B------:R-:W-:-:S13]  /*8820*/  ELECT P6, URZ, PT ;  /* 0x00000000003f782f */ /* 0x000fda00038c0000 */
.L_x_320:
[----:B------:R-:W-:Y:S05]  /*8830*/  @!P6 BRA `(.L_x_222) ;  /* 0x00000004003ce947 */ /* 0x000fea0003800000 */
[----:B------:R2:W-:Y:S01]  /*8840*/  STL [R1+0x4], R9 ;  /* 0x0000040901007387 */ /* 0x0005e20000100800 */
[----:B------:R-:W-:Y:S05]  /*8850*/  @!P1 BRA `(.L_x_224) ;  /* 0x0000000000489947 */ /* 0x000fea0003800000 */
[----:B------:R-:W3:Y:S01]  /*8860*/  LDC R7, c[0x0][0x43c] ;  /* 0x00010f00ff077b82 */ /* 0x000ee20000000800 */
[----:B------:R-:W-:Y:S01]  /*8870*/  ULDC.64 UR4, c[0x0][0x428] ;  /* 0x00010a0000047ab9 */ /* 0x000fe20000000a00 */
[----:B---3--:R-:W-:-:S13]  /*8880*/  ISETP.NE.AND P0, PT, R7, 0x1, PT ;  /* 0x000000010700780c */ /* 0x008fda0003f05270 */
[----:B0-----:R-:W0:Y:S02]  /*8890*/  @P0 LDC.64 R4, c[0x0][0x440] ;  /* 0x00011000ff040b82 */ /* 0x001e240000000a00 */
[----:B0-----:R-:W-:-:S04]  /*88a0*/  @P0 IMAD.HI.U32 R6, R9, R4, RZ ;  /* 0x0000000409060227 */ /* 0x001fc800078e00ff */
[----:B------:R-:W-:Y:S01]  /*88b0*/  IMAD.MOV.U32 R4, RZ, RZ, R9 ;  /* 0x000000ffff047224 */ /* 0x000fe200078e0009 */
[----:B------:R-:W-:-:S05]  /*88c0*/  @P0 SHF.R.U32.HI R4, RZ, R5, R6 ;  /* 0x00000005ff040219 */ /* 0x000fca0000011606 */
[----:B------:R-:W-:-:S04]  /*88d0*/  IMAD.MOV R5, RZ, RZ, -R4 ;  /* 0x000000ffff057224 */ /* 0x000fc800078e0a04 */
[----:B------:R-:W-:Y:S01]  /*88e0*/  IMAD R6, R7, R5, R9 ;  /* 0x0000000507067224 */ /* 0x000fe200078e0209 */
[----:B------:R-:W-:-:S04]  /*88f0*/  SHF.R.S32.HI R5, RZ, 0x1f, R4 ;  /* 0x0000001fff057819 */ /* 0x000fc80000011404 */
[----:B------:R0:W-:Y:S01]  /*8900*/  STL [R1+0x4], R6 ;  /* 0x0000040601007387 */ /* 0x0001e20000100800 */
[----:B------:R-:W-:-:S03]  /*8910*/  IMAD.WIDE.U32 R4, R0, UR4, R4 ;  /* 0x0000000400047c25 */ /* 0x000fc6000f8e0004 */
[----:B------:R-:W-:Y:S01]  /*8920*/  LEA R2, P0, R4, R2, 0x2 ;  /* 0x0000000204027211 */ /* 0x000fe200078010ff */
[----:B0-----:R-:W-:-:S04]  /*8930*/  IMAD R6, R8, UR4, RZ ;  /* 0x0000000408067c24 */ /* 0x001fc8000f8e02ff */
[----:B-1----:R-:W-:-:S04]  /*8940*/  IMAD R0, R0, UR5, R6 ;  /* 0x0000000500007c24 */ /* 0x002fc8000f8e0206 */
[----:B------:R-:W-:-:S05]  /*8950*/  IMAD.IADD R0, R5, 0x1, R0 ;  /* 0x0000000105007824 */ /* 0x000fca00078e0200 */
[----:B------:R-:W-:-:S05]  /*8960*/  LEA.HI.X R3, R4, R3, R0, 0x2, P0 ;  /* 0x0000000304037211 */ /* 0x000fca00000f1400 */
[----:B------:R3:W5:Y:S02]  /*8970*/  LDG.E R0, desc[UR60][R2.64] ;  /* 0x0000003c02007981 */ /* 0x000764000c1e1900 */
.L_x_224:
[----:B---3--:R-:W3:Y:S01]  /*8980*/  LDL R3, [R1] ;  /* 0x0000000001037983 */ /* 0x008ee20000100800 */
[----:B------:R-:W-:Y:S02]  /*8990*/  LEA R2, R19, UR36, 0x3 ;  /* 0x0000002413027c11 */ /* 0x000fe4000f8e18ff */
[----:B---3--:R-:W-:-:S04]  /*89a0*/  SHF.L.U32 R3, R3, 0x1f, RZ ;  /* 0x0000001f03037819 */ /* 0x008fc800000006ff */
[----:B------:R-:W3:Y:S02]  /*89b0*/  SYNCS.PHASECHK.TRANS64.TRYWAIT P0, [R2+URZ+0x34840], R3 ;  /* 0x03484003020075a7 */ /* 0x000ee4000800017f */
[----:B---3--:R-:W-:Y:S05]  /*89c0*/  @!P0 BRA `(.L_x_225) ;  /* 0x0000003c00fc8947 */ /* 0x008fea0003800000 */
.L_x_321:
[----:B0-----:R-:W0:Y:S01]  /*89d0*/  S2R R4, SR_TID.X ;  /* 0x0000000000047919 */ /* 0x001e220000002100 */
[----:B------:R-:W-:-:S04]  /*89e0*/  UPRMT UR4, UR37, 0x9910, URZ ;  /* 0x0000991025047896 */ /* 0x000fc8000800003f */
[----:B------:R-:W-:Y:S01]  /*89f0*/  UISETP.NE.AND UP0, UPT, UR4, 0x2, UPT ;  /* 0x000000020400788c */ /* 0x000fe2000bf05270 */
[----:B0-----:R-:W-:-:S04]  /*8a00*/  LOP3.LUT R4, R4, 0x7f, RZ, 0xc0, !PT ;  /* 0x0000007f04047812 */ /* 0x001fc800078ec0ff */
[----:B------:R-:W-:-:S13]  /*8a10*/  ISETP.NE.AND P0, PT, R4, RZ, PT ;  /* 0x000000ff0400720c */ /* 0x000fda0003f05270 */
[----:B---3--:R-:W-:-:S04]  /*8a20*/  @!P0 IMAD.MOV.U32 R3, RZ, RZ, 0xc000 ;  /* 0x0000c000ff038424 */ /* 0x008fc800078e00ff */
[----:B------:R0:W-:Y:S01]  /*8a30*/  @!P0 SYNCS.ARRIVE.TRANS64 RZ, [R2+URZ+0x34830], R3 ;  /* 0x0348300302ff89a7 */ /* 0x0001e2000800003f */
[----:B------:R-:W-:-:S13]  /*8a40*/  PLOP3.LUT P0, PT, PT, PT, UP0, 0x80, 0x0 ;  /* 0x000000000000781c */ /* 0x000fda0003f0f008 */
[----:B0-----:R-:W-:Y:S05]  /*8a50*/  @P0 BRA `(.L_x_226) ;  /* 0x0000000000040947 */ /* 0x001fea0003800000 */
[----:B------:R-:W-:Y:S01]  /*8a60*/  BPT.TRAP 0x1 ;  /* 0x000000040000795c */ /* 0x000fe20000300000 */
.L_x_226:
[----:B------:R-:W-:-:S13]  /*8a70*/  LOP3.LUT P0, RZ, R18, 0x2, RZ, 0xc0, !PT ;  /* 0x0000000212ff7812 */ /* 0x000fda000780c0ff */
[----:B------:R-:W-:Y:S05]  /*8a80*/  @P0 BRA `(.L_x_227) ;  /* 0x0000000000040947 */ /* 0x000fea0003800000 */
[----:B------:R-:W-:Y:S01]  /*8a90*/  BPT.TRAP 0x1 ;  /* 0x000000040000795c */ /* 0x000fe20000300000 */
.L_x_227:
[----:B------:R-:W3:Y:S01]  /*8aa0*/  LDL R4, [R1+0x4] ;  /* 0x0000040001047983 */ /* 0x000ee20000100800 */
[----:B------:R-:W-:Y:S01]  /*8ab0*/  R2UR UR14, R2 ;  /* 0x00000000020e72ca */ /* 0x000fe200000e0000 */
[----:B------:R-:W-:Y:S01]  /*8ac0*/  UIADD3 UR4, UP0, UR38, 0x370, URZ ;  /* 0x0000037026047890 */ /* 0x000fe2000ff1e03f */
[----:B------:R-:W-:Y:S01]  /*8ad0*/  R2UR UR12, R16 ;  /* 0x00000000100c72ca */ /* 0x000fe200000e0000 */
[----:B------:R-:W0:Y:S01]  /*8ae0*/  S2R R5, SR_CgaCtaId ;  /* 0x0000000000057919 */ /* 0x000e220000008800 */
[----:B-----5:R-:W-:Y:S01]  /*8af0*/  R2UR UR13, R0 ;  /* 0x00000000000d72ca */ /* 0x020fe200000e0000 */
[----:B------:R-:W-:Y:S01]  /*8b00*/  UMOV UR10, URZ ;  /* 0x0000003f000a7c82 */ /* 0x000fe20008000000 */
[----:B------:R-:W-:Y:S01]  /*8b10*/  UMOV UR18, 0x30000 ;  /* 0x0003000000127882 */ /* 0x000fe20000000000 */
[----:B------:R-:W4:Y:S01]  /*8b20*/  S2R R3, SR_CgaCtaId ;  /* 0x0000000000037919 */ /* 0x000f220000008800 */
[----:B------:R-:W-:Y:S01]  /*8b30*/  UMOV UR6, 0x0 ;  /* 0x0000000000067882 */ /* 0x000fe20000000000 */
[----:B------:R-:W-:Y:S01]  /*8b40*/  UMOV UR7, 0x14f00000 ;  /* 0x14f0000000077882 */ /* 0x000fe20000000000 */
[----:B------:R-:W-:Y:S01]  /*8b50*/  UMOV UR16, 0x40 ;  /* 0x0000004000107882 */ /* 0x000fe20000000000 */
[----:B------:R-:W-:Y:S01]  /*8b60*/  PLOP3.LUT P0, PT, PT, PT, PT, 0x80, 0x0 ;  /* 0x000000000000781c */ /* 0x000fe20003f0f070 */
[----:B------:R-:W-:Y:S01]  /*8b70*/  IMAD.MOV.U32 R17, RZ, RZ, R0 ;  /* 0x000000ffff117224 */ /* 0x000fe200078e0000 */
[----:B------:R-:W-:-:S11]  /*8b80*/  LOP3.LUT R18, R18, 0xfffffff7, RZ, 0xc0, !PT ;  /* 0xfffffff712127812 */ /* 0x000fd600078ec0ff */
[----:B------:R-:W-:Y:S01]  /*8b90*/  @P0 LOP3.LUT R18, R18, 0x8, RZ, 0xfc, !PT ;  /* 0x0000000812120812 */ /* 0x000fe200078efcff */
[----:B0-----:R-:W-:Y:S02]  /*8ba0*/  IMAD.SHL.U32 R5, R5, 0x1000, RZ ;  /* 0x0000100005057824 */ /* 0x001fe400078e00ff */
[----:B----4-:R-:W-:-:S03]  /*8bb0*/  IMAD.SHL.U32 R3, R3, 0x40, RZ ;  /* 0x0000004003037824 */ /* 0x010fc600078e00ff */
[----:B------:R-:W-:Y:S02]  /*8bc0*/  LOP3.LUT R5, R5, 0x1000, RZ, 0xc0, !PT ;  /* 0x0000100005057812 */ /* 0x000fe400078ec0ff */
[----:B------:R-:W-:-:S03]  /*8bd0*/  LOP3.LUT R3, R3, 0x40, RZ, 0xc0, !PT ;  /* 0x0000004003037812 */ /* 0x000fc600078ec0ff */
[----:B------:R-:W-:Y:S01]  /*8be0*/  IMAD R2, R19, 0x6000, R5 ;  /* 0x0000600013027824 */ /* 0x000fe200078e0205 */
[----:B------:R-:W-:-:S04]  /*8bf0*/  R2UR UR9, R3 ;  /* 0x00000000030972ca */ /* 0x000fc800000e0000 */
[----:B------:R-:W-:-:S13]  /*8c00*/  R2UR UR5, R2 ;  /* 0x00000000020572ca */ /* 0x000fda00000e0000 */
[----:B------:R-:W-:Y:S02]  /*8c10*/  ULEA UR8, UR5, UR36, 0x1 ;  /* 0x0000002405087291 */ /* 0x000fe4000f8e083f */
[----:B------:R-:W-:Y:S02]  /*8c20*/  UIADD3.X UR5, URZ, UR39, URZ, UP0, !UPT ;  /* 0x000000273f057290 */ /* 0x000fe400087fe43f */
[----:B------:R-:W-:Y:S02]  /*8c30*/  UIADD3 UR15, UR8, 0x20400, URZ ;  /* 0x00020400080f7890 */ /* 0x000fe4000fffe03f */
[----:B------:R-:W-:Y:S01]  /*8c40*/  UIADD3 UR17, UR8, 0x24400, URZ ;  /* 0x0002440008117890 */ /* 0x000fe2000fffe03f */
[----:B---3--:R-:W-:-:S13]  /*8c50*/  R2UR UR11, R4 ;  /* 0x00000000040b72ca */ /* 0x008fda00000e0000 */
[----:B------:R-:W-:Y:S02]  /*8c60*/  ULEA UR11, UR11, UR9, 0x7 ;  /* 0x000000090b0b7291 */ /* 0x000fe4000f8e383f */
[----:B------:R-:W-:Y:S02]  /*8c70*/  UIADD3 UR9, UR14, 0x34830, URZ ;  /* 0x000348300e097890 */ /* 0x000fe4000fffe03f */
[----:B------:R-:W-:-:S07]  /*8c80*/  UIADD3 UR14, UR8, 0x1c400, URZ ;  /* 0x0001c400080e7890 */ /* 0x000fce000fffe03f */
[----:B------:R-:W-:Y:S01]  /*8c90*/  UMOV UR8, UR14 ;  /* 0x0000000e00087c82 */ /* 0x000fe20008000000 */
[----:B------:R-:W-:Y:S01]  /*8ca0*/  UMOV UR14, 0x80 ;  /* 0x00000080000e7882 */ /* 0x000fe20000000000 */
[----:B------:R0:W-:Y:S02]  /*8cb0*/  UTMALDG.4D.MULTICAST [UR8], [UR4], UR18, desc[UR6] ;  /* 0x00000608040073b4 */ /* 0x0001e40008019812 */
[----:B0-----:R-:W-:Y:S01]  /*8cc0*/  UMOV UR8, UR15 ;  /* 0x0000000f00087c82 */ /* 0x001fe20008000000 */
[----:B------:R-:W-:Y:S02]  /*8cd0*/  UMOV UR10, UR16 ;  /* 0x00000010000a7c82 */ /* 0x000fe40008000000 */
[----:B------:R0:W-:Y:S02]  /*8ce0*/  UTMALDG.4D.MULTICAST [UR8], [UR4], UR18, desc[UR6] ;  /* 0x00000608040073b4 */ /* 0x0001e40008019812 */
[----:B0-----:R-:W-:Y:S01]  /*8cf0*/  UMOV UR8, UR17 ;  /* 0x0000001100087c82 */ /* 0x001fe20008000000 */
[----:B------:R-:W-:-:S02]  /*8d00*/  UMOV UR10, UR14 ;  /* 0x0000000e000a7c82 */ /* 0x000fc40008000000 */
[----:B------:R3:W-:Y:S02]  /*8d10*/  UTMALDG.4D.MULTICAST [UR8], [UR4], UR18, desc[UR6] ;  /* 0x00000608040073b4 */ /* 0x0007e40008019812 */
[----:B---3--:R-:W-:Y:S01]  /*8d20*/  NOP ;  /* 0x0000000000007918 */ /* 0x008fe20000000000 */
.L_x_222:
        /* <DEDUP_REMOVED lines=10> */
[----:B0-----:R-:W-:Y:S02]  /*8dd0*/  IMAD.U32 R4, RZ, RZ, UR6 ;  /* 0x00000006ff047e24 */ /* 0x001fe4000f8e00ff */
[----:B------:R-:W0:Y:S01]  /*8de0*/  LDC.64 R2, c[0x4][R2] ;  /* 0x0100000002027b82 */ /* 0x000e220000000a00 */
[----:B------:R-:W-:Y:S02]  /*8df0*/  IMAD.U32 R5, RZ, RZ, UR7 ;  /* 0x00000007ff057e24 */ /* 0x000fe4000f8e00ff */
[----:B------:R-:W-:Y:S02]  /*8e00*/  IMAD.U32 R6, RZ, RZ, UR8 ;  /* 0x00000008ff067e24 */ /* 0x000fe4000f8e00ff */
[----:B------:R-:W-:-:S02]  /*8e10*/  IMAD.U32 R7, RZ, RZ, UR9 ;  /* 0x00000009ff077e24 */ /* 0x000fc4000f8e00ff */
[----:B------:R-:W-:Y:S02]  /*8e20*/  IMAD.U32 R10, RZ, RZ, UR4 ;  /* 0x00000004ff0a7e24 */ /* 0x000fe4000f8e00ff */
[----:B------:R-:W-:Y:S02]  /*8e30*/  IMAD.U32 R11, RZ, RZ, UR5 ;  /* 0x00000005ff0b7e24 */ /* 0x000fe4000f8e00ff */
[----:B-1----:R-:W-:Y:S02]  /*8e40*/  IMAD.MOV.U32 R8, RZ, RZ, 0x70 ;  /* 0x00000070ff087424 */ /* 0x002fe400078e00ff */
[----:B------:R-:W-:Y:S02]  /*8e50*/  IMAD.MOV.U32 R12, RZ, RZ, 0x1 ;  /* 0x00000001ff0c7424 */ /* 0x000fe400078e00ff */
[----:B------:R-:W-:-:S07]  /*8e60*/  IMAD.MOV.U32 R13, RZ, RZ, RZ ;  /* 0x000000ffff0d7224 */ /* 0x000fce00078e00ff */
[----:B------:R-:W-:-:S07]  /*8e70*/  LEPC R20, `(.L_x_228) ;  /* 0x000000001014794e */ /* 0x000fce0000000000 */
[----:B0-2---:R-:W-:Y:S05]  /*8e80*/  CALL.ABS.NOINC R2 ;  /* 0x0000000002007343 */ /* 0x005fea0003c00000 */
.L_x_228:
[----:B------:R-:W3:Y:S01]  /*8e90*/  LDL.LU R5, [R1+0x14] ;  /* 0x0000140001057983 */ /* 0x000ee20000300800 */
[----:B-1----:R-:W-:Y:S01]  /*8ea0*/  SHF.R.S32.HI R0, RZ, 0x1f, R16 ;  /* 0x0000001fff007819 */ /* 0x002fe20000011410 */
[----:B------:R-:W-:Y:S01]  /*8eb0*/  ULDC.64 UR4, c[0x0][0x2d8] ;  /* 0x0000b60000047ab9 */ /* 0x000fe20000000a00 */
[----:B------:R-:W1:Y:S01]  /*8ec0*/  LDC R8, c[0x0][0x448] ;  /* 0x00011200ff087b82 */ /* 0x000e620000000800 */
[----:B------:R-:W4:Y:S04]  /*8ed0*/  LDL.LU R7, [R1+0x1c] ;  /* 0x00001c0001077983 */ /* 0x000f280000300800 */
[----:B0-----:R-:W2:Y:S01]  /*8ee0*/  LDL R4, [R1+0x24] ;  /* 0x0000240001047983 */ /* 0x001ea20000100800 */
[----:B------:R-:W-:Y:S02]  /*8ef0*/  IMAD R0, R0, UR4, RZ ;  /* 0x0000000400007c24 */ /* 0x000fe4000f8e02ff */
[C---:B------:R-:W-:Y:S01]  /*8f00*/  IMAD.WIDE.U32 R2, R16.reuse, UR4, RZ ;  /* 0x0000000410027c25 */ /* 0x040fe2000f8e00ff */
[----:B------:R-:W0:Y:S03]  /*8f10*/  S2R R10, SR_TID.X ;  /* 0x00000000000a7919 */ /* 0x000e260000002100 */
[----:B------:R-:W-:Y:S01]  /*8f20*/  IMAD R0, R16, UR5, R0 ;  /* 0x0000000510007c24 */ /* 0x000fe2000f8e0200 */
[----:B------:R-:W-:-:S03]  /*8f30*/  ULDC.64 UR4, c[0x0][0x2e0] ;  /* 0x0000b80000047ab9 */ /* 0x000fc60000000a00 */
[----:B------:R-:W-:Y:S01]  /*8f40*/  IMAD.IADD R3, R3, 0x1, R0 ;  /* 0x0000000103037824 */ /* 0x000fe200078e0200 */
[----:B-1----:R-:W-:-:S13]  /*8f50*/  ISETP.NE.AND P0, PT, R8, 0x1, PT ;  /* 0x000000010800780c */ /* 0x002fda0003f05270 */
[----:B------:R-:W1:Y:S01]  /*8f60*/  @P0 LDC R6, c[0x0][0x44c] ;  /* 0x00011300ff060b82 */ /* 0x000e620000000800 */
[----:B0-----:R-:W-:-:S05]  /*8f70*/  IMAD.SHL.U32 R10, R10, 0x8, RZ ;  /* 0x000000080a0a7824 */ /* 0x001fca00078e00ff */
[----:B------:R-:W-:Y:S02]  /*8f80*/  LOP3.LUT R10, R10, 0x38, RZ, 0xc0, !PT ;  /* 0x000000380a0a7812 */ /* 0x000fe400078ec0ff */
[----:B---3--:R-:W-:Y:S01]  /*8f90*/  SHF.R.S32.HI R0, RZ, 0x1f, R5 ;  /* 0x0000001fff007819 */ /* 0x008fe20000011405 */
[----:B------:R-:W-:-:S04]  /*8fa0*/  IMAD.WIDE.U32 R2, R5, UR4, R2 ;  /* 0x0000000405027c25 */ /* 0x000fc8000f8e0002 */
[----:B------:R-:W-:Y:S01]  /*8fb0*/  IMAD R0, R0, UR4, RZ ;  /* 0x0000000400007c24 */ /* 0x000fe2000f8e02ff */
[----:B------:R-:W-:-:S03]  /*8fc0*/  ULDC UR4, c[0x0][0xc38] ;  /* 0x00030e0000047ab9 */ /* 0x000fc60000000800 */
[----:B------:R-:W-:Y:S02]  /*8fd0*/  IMAD R0, R5, UR5, R0 ;  /* 0x0000000505007c24 */ /* 0x000fe4000f8e0200 */
[----:B------:R-:W0:Y:S02]  /*8fe0*/  S2R R5, SR_TID.X ;  /* 0x0000000000057919 */ /* 0x000e240000002100 */
[----:B------:R-:W-:Y:S02]  /*8ff0*/  IMAD.IADD R3, R3, 0x1, R0 ;  /* 0x0000000103037824 */ /* 0x000fe400078e0200 */
[----:B----4-:R-:W-:Y:S02]  /*9000*/  IMAD.MOV R0, RZ, RZ, -R7 ;  /* 0x000000ffff007224 */ /* 0x010fe400078e0a07 */
[----:B------:R-:W3:Y:S02]  /*9010*/  @P0 LDC R7, c[0x0][0x450] ;  /* 0x00011400ff070b82 */ /* 0x000ee40000000800 */
[----:B--2---:R-:W-:Y:S01]  /*9020*/  IMAD R0, R0, UR4, R4 ;  /* 0x0000000400007c24 */ /* 0x004fe2000f8e0204 */
[----:B------:R-:W-:-:S03]  /*9030*/  ULDC.64 UR4, c[0x0][0x2d0] ;  /* 0x0000b40000047ab9 */ /* 0x000fc60000000a00 */
[----:B------:R-:W-:Y:S01]  /*9040*/  IMAD.SHL.U32 R4, R0, 0x80, RZ ;  /* 0x0000008000047824 */ /* 0x000fe200078e00ff */
[----:B0-----:R-:W-:-:S04]  /*9050*/  LOP3.LUT R5, R5, 0x7f, RZ, 0xc0, !PT ;  /* 0x0000007f05057812 */ /* 0x001fc800078ec0ff */
[----:B------:R-:W-:Y:S02]  /*9060*/  SHF.R.U32.HI R9, RZ, 0x3, R5 ;  /* 0x00000003ff097819 */ /* 0x000fe40000011605 */
[----:B------:R-:W0:Y:S02]  /*9070*/  S2R R5, SR_TID.X ;  /* 0x0000000000057919 */ /* 0x000e240000002100 */
[----:B0-----:R-:W-:-:S05]  /*9080*/  IMAD.SHL.U32 R5, R5, 0x10, RZ ;  /* 0x0000001005057824 */ /* 0x001fca00078e00ff */
[----:B------:R-:W-:Y:S02]  /*9090*/  LOP3.LUT R5, R9, 0x70, R5, 0xf8, !PT ;  /* 0x0000007009057812 */ /* 0x000fe400078ef805 */
[----:B------:R-:W0:Y:S02]  /*90a0*/  S2R R9, SR_TID.X ;  /* 0x0000000000097919 */ /* 0x000e240000002100 */
[----:B------:R-:W-:-:S05]  /*90b0*/  LOP3.LUT R0, R5, R4, RZ, 0xfc, !PT ;  /* 0x0000000405007212 */ /* 0x000fca00078efcff */
[----:B-1----:R-:W-:-:S04]  /*90c0*/  @P0 IMAD.HI.U32 R6, R0, R6, RZ ;  /* 0x0000000600060227 */ /* 0x002fc800078e00ff */
[----:B------:R-:W-:Y:S01]  /*90d0*/  IMAD.MOV.U32 R5, RZ, RZ, R0 ;  /* 0x000000ffff057224 */ /* 0x000fe200078e0000 */
[----:B---3--:R-:W-:-:S05]  /*90e0*/  @P0 SHF.R.U32.HI R5, RZ, R7, R6 ;  /* 0x00000007ff050219 */ /* 0x008fca0000011606 */
[----:B------:R-:W-:Y:S02]  /*90f0*/  IMAD.MOV R6, RZ, RZ, -R5 ;  /* 0x000000ffff067224 */ /* 0x000fe400078e0a05 */
[----:B------:R-:W-:-:S04]  /*9100*/  IMAD.WIDE.U32 R2, R5, UR4, R2 ;  /* 0x0000000405027c25 */ /* 0x000fc8000f8e0002 */
[----:B------:R-:W-:Y:S01]  /*9110*/  IMAD R0, R8, R6, R0 ;  /* 0x0000000608007224 */ /* 0x000fe200078e0200 */
[----:B------:R-:W-:-:S05]  /*9120*/  SHF.R.S32.HI R6, RZ, 0x1f, R5 ;  /* 0x0000001fff067819 */ /* 0x000fca0000011405 */
[----:B------:R-:W-:Y:S02]  /*9130*/  IMAD R6, R6, UR4, RZ ;  /* 0x0000000406067c24 */ /* 0x000fe4000f8e02ff */
[----:B0-----:R-:W-:Y:S02]  /*9140*/  IMAD.SHL.U32 R9, R9, 0x8, RZ ;  /* 0x0000000809097824 */ /* 0x001fe400078e00ff */
[----:B------:R-:W-:Y:S01]  /*9150*/  IMAD R6, R5, UR5, R6 ;  /* 0x0000000505067c24 */ /* 0x000fe2000f8e0206 */
[----:B------:R-:W-:Y:S01]  /*9160*/  SHF.R.S32.HI R5, RZ, 0x1f, R0 ;  /* 0x0000001fff057819 */ /* 0x000fe20000011400 */
[----:B------:R-:W-:Y:S01]  /*9170*/  ULDC.64 UR4, c[0x0][0x2c8] ;  /* 0x0000b20000047ab9 */ /* 0x000fe20000000a00 */
[----:B------:R-:W-:Y:S01]  /*9180*/  LOP3.LUT R9, R9, 0x38, RZ, 0xc0, !PT ;  /* 0x0000003809097812 */ /* 0x000fe200078ec0ff */
[----:B------:R-:W-:Y:S02]  /*9190*/  IMAD.IADD R3, R3, 0x1, R6 ;  /* 0x0000000103037824 */ /* 0x000fe400078e0206 */
[----:B------:R-:W-:Y:S01]  /*91a0*/  IMAD R5, R5, UR4, RZ ;  /* 0x0000000405057c24 */ /* 0x000fe2000f8e02ff */
[C---:B------:R-:W-:Y:S01]  /*91b0*/  LOP3.LUT R11, R9.reuse, 0x40, RZ, 0xfc, !PT ;  /* 0x00000040090b7812 */ /* 0x040fe200078efcff */
[----:B------:R-:W-:Y:S01]  /*91c0*/  IMAD.WIDE.U32 R2, R0, UR4, R2 ;  /* 0x0000000400027c25 */ /* 0x000fe2000f8e0002 */
[----:B------:R-:W-:-:S03]  /*91d0*/  LOP3.LUT R9, R9, 0x80, RZ, 0xfc, !PT ;  /* 0x0000008009097812 */ /* 0x000fc600078efcff */
[----:B------:R-:W-:Y:S01]  /*91e0*/  IMAD R5, R0, UR5, R5 ;  /* 0x0000000500057c24 */ /* 0x000fe2000f8e0205 */
[----:B------:R-:W-:Y:S02]  /*91f0*/  ULDC.64 UR4, c[0x0][0x280] ;  /* 0x0000a00000047ab9 */ /* 0x000fe40000000a00 */
[----:B------:R-:W-:Y:S01]  /*9200*/  LEA R0, P0, R2, UR4, 0x1 ;  /* 0x0000000402007c11 */ /* 0x000fe2000f8008ff */
[----:B------:R-:W-:Y:S01]  /*9210*/  ULDC UR4, c[0x0][0x2b8] ;  /* 0x0000ae0000047ab9 */ /* 0x000fe20000000800 */
[----:B------:R-:W-:Y:S01]  /*9220*/  IMAD.IADD R3, R3, 0x1, R5 ;  /* 0x0000000103037824 */ /* 0x000fe200078e0205 */
[----:B------:R-:W-:Y:S02]  /*9230*/  ISETP.GE.AND P1, PT, R9, UR4, PT ;  /* 0x0000000409007c0c */ /* 0x000fe4000bf26270 */
[----:B------:R0:W5:Y:S01]  /*9240*/  LDL R9, [R1+0x10] ;  /* 0x0000100001097983 */ /* 0x0001620000100800 */
[----:B------:R-:W-:Y:S02]  /*9250*/  ISETP.GE.AND P3, PT, R10, UR4, PT ;  /* 0x000000040a007c0c */ /* 0x000fe4000bf66270 */
[----:B------:R-:W-:-:S02]  /*9260*/  LEA.HI.X R2, R2, UR5, R3, 0x1, P0 ;  /* 0x0000000502027c11 */ /* 0x000fc400080f0c03 */
[----:B------:R-:W-:Y:S01]  /*9270*/  ISETP.GE.AND P0, PT, R11, UR4, PT ;  /* 0x000000040b007c0c */ /* 0x000fe2000bf06270 */
[----:B------:R-:W-:-:S03]  /*9280*/  UMOV UR4, 0xffffffff ;  /* 0xffffffff00047882 */ /* 0x000fc60000000000 */
[----:B0-----:R-:W-:Y:S09]  /*9290*/  BRA.DIV UR4, `(.L_x_229) ;  /* 0x0000003604dc7947 */ /* 0x001ff2000b800000 */
[----:B------:R-:W0:Y:S01]  /*92a0*/  S2R R6, SR_TID.X ;  /* 0x0000000000067919 */ /* 0x000e220000002100 */
[----:B------:R-:W-:Y:S02]  /*92b0*/  ULDC UR4, c[0x0][0x288] ;  /* 0x0000a20000047ab9 */ /* 0x000fe40000000800 */
[----:B------:R-:W-:Y:S01]  /*92c0*/  IMAD R3, R8, UR4, RZ ;  /* 0x0000000408037c24 */ /* 0x000fe2000f8e02ff */
[----:B------:R-:W1:Y:S01]  /*92d0*/  SHFL.IDX PT, R7, R0, RZ, 0x181f ;  /* 0x00181fff00077589 */ /* 0x000e6200000e0000 */
[----:B0-----:R-:W-:-:S04]  /*92e0*/  LOP3.LUT R6, R6, 0x7f, RZ, 0xc0, !PT ;  /* 0x0000007f06067812 */ /* 0x001fc800078ec0ff */
[----:B------:R-:W-:Y:S02]  /*92f0*/  SHF.R.U32.HI R11, RZ, 0x3, R6 ;  /* 0x00000003ff0b7819 */ /* 0x000fe40000011606 */
[----:B------:R-:W0:Y:S03]  /*9300*/  SHFL.IDX PT, R6, R2, RZ, 0x181f ;  /* 0x00181fff02067589 */ /* 0x000e2600000e0000 */
[----:B------:R-:W-:-:S04]  /*9310*/  IMAD.IADD R4, R11, 0x1, R4 ;  /* 0x000000010b047824 */ /* 0x000fc800078e0204 */
[C---:B------:R-:W-:Y:S01]  /*9320*/  VIADD R5, R4.reuse, 0x10 ;  /* 0x0000001004057836 */ /* 0x040fe20000000000 */
[----:B------:R-:W-:-:S13]  /*9330*/  ISETP.GE.AND P2, PT, R4, R3, PT ;  /* 0x000000030400720c */ /* 0x000fda0003f46270 */
[----:B-1----:R-:W-:-:S05]  /*9340*/  @!P2 LEA R7, P4, R10, R7, 0x1 ;  /* 0x000000070a07a211 */ /* 0x002fca00078808ff */
[----:B0-----:R-:W-:-:S05]  /*9350*/  @!P2 IMAD.X R6, RZ, RZ, R6, P4 ;  /* 0x000000ffff06a224 */ /* 0x001fca00020e0606 */
[----:B------:R-:W-:-:S04]  /*9360*/  @!P2 LOP3.LUT R7, R7, R6, RZ, 0x3c, !PT ;  /* 0x000000060707a212 */ /* 0x000fc800078e3cff */
[----:B------:R-:W-:-:S04]  /*9370*/  @!P2 LOP3.LUT R6, R7, R6, RZ, 0x3c, !PT ;  /* 0x000000060706a212 */ /* 0x000fc800078e3cff */
[----:B------:R-:W-:-:S05]  /*9380*/  @!P2 LOP3.LUT R7, R7, R6, RZ, 0x3c, !PT ;  /* 0x000000060707a212 */ /* 0x000fca00078e3cff */
[----:B------:R-:W-:Y:S01]  /*9390*/  @!PT LDS RZ, [RZ] ;  /* 0x00000000fffff984 */ /* 0x000fe20000000800 */
[----:B-----5:R-:W-:Y:S04]  /*93a0*/  @!P2 LDGSTS.E.BYPASS.LTC128B.128 [R9+0x10400], desc[UR60][R6.64], !P3 ;  /* 0x104000000609afae */ /* 0x020fe8000d901d7c */
[----:B------:R-:W-:Y:S04]  /*93b0*/  @!P2 LDGSTS.E.BYPASS.LTC128B.128 [R9+0x14400], desc[UR60][R6.64+0x80], !P0 ;  /* 0x144000800609afae */ /* 0x000fe8000c101d7c */
[----:B------:R0:W-:Y:S01]  /*93c0*/  @!P2 LDGSTS.E.BYPASS.LTC128B.128 [R9+0x18400], desc[UR60][R6.64+0x100], !P1 ;  /* 0x184001000609afae */ /* 0x0001e2000c901d7c */
[----:B------:R-:W-:Y:S01]  /*93d0*/  ISETP.GE.AND P2, PT, R5, R3, PT ;  /* 0x000000030500720c */ /* 0x000fe20003f46270 */
[----:B------:R-:W-:-:S02]  /*93e0*/  VIADD R5, R4, 0x20 ;  /* 0x0000002004057836 */ /* 0x000fc40000000000 */
[----:B0-----:R-:W0:Y:S04]  /*93f0*/  SHFL.IDX PT, R7, R0, 0x1, 0x181f ;  /* 0x00381f0000077f89 */ /* 0x001e2800000e0000 */
[----:B------:R-:W1:Y:S06]  /*9400*/  SHFL.IDX PT, R6, R2, 0x1, 0x181f ;  /* 0x00381f0002067f89 */ /* 0x000e6c00000e0000 */
[----:B0-----:R-:W-:-:S05]  /*9410*/  @!P2 LEA R7, P4, R10, R7, 0x1 ;  /* 0x000000070a07a211 */ /* 0x001fca00078808ff */
[----:B-1----:R-:W-:-:S05]  /*9420*/  @!P2 IMAD.X R6, RZ, RZ, R6, P4 ;  /* 0x000000ffff06a224 */ /* 0x002fca00020e0606 */
[----:B------:R-:W-:-:S04]  /*9430*/  @!P2 LOP3.LUT R7, R7, R6, RZ, 0x3c, !PT ;  /* 0x000000060707a212 */ /* 0x000fc800078e3cff */
[----:B------:R-:W-:-:S04]  /*9440*/  @!P2 LOP3.LUT R6, R7, R6, RZ, 0x3c, !PT ;  /* 0x000000060706a212 */ /* 0x000fc800078e3cff */
[----:B------:R-:W-:-:S05]  /*9450*/  @!P2 LOP3.LUT R7, R7, R6, RZ, 0x3c, !PT ;  /* 0x000000060707a212 */ /* 0x000fca00078e3cff */
[----:B------:R-:W-:Y:S04]  /*9460*/  @!P2 LDGSTS.E.BYPASS.LTC128B.128 [R9+0x10c00], desc[UR60][R6.64], !P3 ;  /* 0x10c000000609afae */ /* 0x000fe8000d901d7c */
        /* <DEDUP_REMOVED lines=50> */
[----:B------:R-:W-:-:S03]  /*9790*/  ISETP.GE.AND P2, PT, R5, R3, PT ;  /* 0x000000030500720c */ /* 0x000fc60003f46270 */
[----:B------:R-:W-:Y:S04]  /*97a0*/  SHFL.IDX PT, R5, R2, 0x7, 0x181f ;  /* 0x00f81f0002057f89 */ /* 0x000fe800000e0000 */
[----:B0-----:R-:W0:Y:S04]  /*97b0*/  SHFL.IDX PT, R7, R0, 0x6, 0x181f ;  /* 0x00d81f0000077f89 */ /* 0x001e2800000e0000 */
[----:B------:R-:W1:Y:S04]  /*97c0*/  SHFL.IDX PT, R6, R2, 0x6, 0x181f ;  /* 0x00d81f0002067f89 */ /* 0x000e6800000e0000 */
[----:B------:R-:W2:Y:S01]  /*97d0*/  SHFL.IDX PT, R0, R0, 0x7, 0x181f ;  /* 0x00f81f0000007f89 */ /* 0x000ea200000e0000 */
[----:B0-----:R-:W-:-:S05]  /*97e0*/  @!P2 LEA R7, P4, R10, R7, 0x1 ;  /* 0x000000070a07a211 */ /* 0x001fca00078808ff */
[----:B-1----:R-:W-:-:S05]  /*97f0*/  @!P2 IMAD.X R6, RZ, RZ, R6, P4 ;  /* 0x000000ffff06a224 */ /* 0x002fca00020e0606 */
[----:B------:R-:W-:-:S04]  /*9800*/  @!P2 LOP3.LUT R7, R7, R6, RZ, 0x3c, !PT ;  /* 0x000000060707a212 */ /* 0x000fc800078e3cff */
[----:B------:R-:W-:-:S04]  /*9810*/  @!P2 LOP3.LUT R6, R7, R6, RZ, 0x3c, !PT ;  /* 0x000000060706a212 */ /* 0x000fc800078e3cff */
[----:B------:R-:W-:-:S05]  /*9820*/  @!P2 LOP3.LUT R7, R7, R6, RZ, 0x3c, !PT ;  /* 0x000000060707a212 */ /* 0x000fca00078e3cff */
[----:B------:R1:W-:Y:S04]  /*9830*/  @!P2 LDGSTS.E.BYPASS.LTC128B.128 [R9+0x13400], desc[UR60][R6.64], !P3 ;  /* 0x134000000609afae */ /* 0x0003e8000d901d7c */
[----:B------:R1:W-:Y:S04]  /*9840*/  @!P2 LDGSTS.E.BYPASS.LTC128B.128 [R9+0x17400], desc[UR60][R6.64+0x80], !P0 ;  /* 0x174000800609afae */ /* 0x0003e8000c101d7c */
[----:B--2---:R1:W-:Y:S02]  /*9850*/  @!P2 LDGSTS.E.BYPASS.LTC128B.128 [R9+0x1b400], desc[UR60][R6.64+0x100], !P1 ;  /* 0x1b4001000609afae */ /* 0x0043e4000c901d7c */
.L_x_338:
[----:B------:R-:W-:Y:S01]  /*9860*/  VIADD R4, R4, 0x70 ;  /* 0x0000007004047836 */ /* 0x000fe20000000000 */
[----:B------:R-:W-:Y:S04]  /*9870*/  BSSY B0, `(.L_x_230) ;  /* 0x000000b000007945 */ /* 0x000fe80003800000 */
[----:B------:R-:W-:-:S13]  /*9880*/  ISETP.GE.AND P2, PT, R4, R3, PT ;  /* 0x000000030400720c */ /* 0x000fda0003f46270 */
[----:B------:R-:W-:Y:S05]  /*9890*/  @P2 BRA `(.L_x_231) ;  /* 0x0000000000202947 */ /* 0x000fea0003800000 */
        /* <DEDUP_REMOVED lines=8> */
.L_x_231:
[----:B------:R-:W-:Y:S05]  /*9920*/  BSYNC B0 ;  /* 0x0000000000007941 */ /* 0x000fea0003800000 */
.L_x_230:
[----:B--2---:R-:W2:Y:S01]  /*9930*/  LDL R2, [R1+0x2c] ;  /* 0x00002c0001027983 */ /* 0x004ea20000100800 */
        /* <DEDUP_REMOVED lines=9> */
[----:B------:R-:W3:Y:S01]  /*99d0*/  SYNCS.PHASECHK.TRANS64.TRYWAIT P0, [UR36+0x34820], R0 ;  /* 0x03482000ff0075a7 */ /* 0x000ee20008000164 */
[----:B--2---:R-:W-:Y:S02]  /*99e0*/  ISETP.GE.AND P1, PT, R2, 0x81, PT ;  /* 0x000000810200780c */ /* 0x004fe40003f26270 */
[----:B---3--:R-:W-:Y:S11]  /*99f0*/  @!P0 BRA `(.L_x_233) ;  /* 0x0000003800f08947 */ /* 0x008ff60003800000 */
.L_x_339:
[----:B------:R-:W-:Y:S05]  /*9a00*/  BSYNC B0 ;  /* 0x0000000000007941 */ /* 0x000fea0003800000 */
.L_x_232:
[----:B------:R-:W-:Y:S05]  /*9a10*/  @!P1 BRA `(.L_x_234) ;  /* 0x0000002000e09947 */ /* 0x000fea0003800000 */
[----:B------:R-:W0:Y:S01]  /*9a20*/  LDL R2, [R1+0x20] ;  /* 0x0000200001027983 */ /* 0x000e220000100800 */
[----:B--2---:R-:W-:Y:S02]  /*9a30*/  IMAD.MOV.U32 R0, RZ, RZ, 0x1 ;  /* 0x00000001ff007424 */ /* 0x004fe400078e00ff */
[----:B01----:R-:W-:-:S05]  /*9a40*/  IMAD.MOV R9, RZ, RZ, -R2 ;  /* 0x000000ffff097224 */ /* 0x003fca00078e0a02 */
[----:B------:R-:W-:-:S05]  /*9a50*/  VIADDMNMX R9, R9, R0, 0xffffffff, !PT ;  /* 0xffffffff09097446 */ /* 0x000fca0007800100 */
[----:B------:R-:W-:-:S05]  /*9a60*/  IMAD.IADD R0, R2, 0x1, R9 ;  /* 0x0000000102007824 */ /* 0x000fca00078e0209 */
[----:B------:R-:W-:-:S04]  /*9a70*/  LOP3.LUT R0, R0, 0x1, RZ, 0xc0, !PT ;  /* 0x0000000100007812 */ /* 0x000fc800078ec0ff */
[----:B------:R-:W-:Y:S01]  /*9a80*/  ISETP.NE.U32.AND P0, PT, R0, 0x1, PT ;  /* 0x000000010000780c */ /* 0x000fe20003f05070 */
[----:B------:R-:W-:-:S12]  /*9a90*/  VIADD R0, R2, 0xfffffffe ;  /* 0xfffffffe02007836 */ /* 0x000fd80000000000 */
[----:B------:R-:W-:Y:S05]  /*9aa0*/  @P0 BRA `(.L_x_235) ;  /* 0x0000000800e80947 */ /* 0x000fea0003800000 */
[----:B------:R-:W2:Y:S01]  /*9ab0*/  LDL R2, [R1] ;  /* 0x0000000001027983 */ /* 0x000ea20000100800 */
        /* <DEDUP_REMOVED lines=14> */
[----:B------:R-:W3:Y:S01]  /*9ba0*/  LDL R7, [R1+0x8] ;  /* 0x0000080001077983 */ /* 0x000ee20000100800 */
        /* <DEDUP_REMOVED lines=16> */
.L_x_238:
[----:B------:R-:W-:Y:S01]  /*9cb0*/  LEA R3, R4, UR36, 0x3 ;  /* 0x0000002404037c11 */ /* 0x000fe2000f8e18ff */
[----:B------:R-:W-:Y:S01]  /*9cc0*/  BSSY B1, `(.L_x_239) ;  /* 0x0000004000017945 */ /* 0x000fe20003800000 */
[----:B------:R-:W-:-:S04]  /*9cd0*/  SHF.L.U32 R2, R8, 0x1f, RZ ;  /* 0x0000001f08027819 */ /* 0x000fc800000006ff */
[----:B------:R-:W1:Y:S02]  /*9ce0*/  SYNCS.PHASECHK.TRANS64.TRYWAIT P0, [R3+URZ+0x34840], R2 ;  /* 0x03484002030075a7 */ /* 0x000e64000800017f */
[----:B-1----:R-:W-:Y:S05]  /*9cf0*/  @!P0 BRA `(.L_x_240) ;  /* 0x0000003800488947 */ /* 0x002fea0003800000 */
.L_x_340:
[----:B------:R-:W-:Y:S05]  /*9d00*/  BSYNC B1 ;  /* 0x0000000000017941 */ /* 0x000fea0003800000 */
.L_x_239:
[----:B------:R-:W2:Y:S01]  /*9d10*/  S2R R5, SR_TID.X ;  /* 0x0000000000057919 */ /* 0x000ea20000002100 */
[----:B------:R-:W-:Y:S01]  /*9d20*/  UPRMT UR4, UR37, 0x9910, URZ ;  /* 0x0000991025047896 */ /* 0x000fe2000800003f */
[----:B--2---:R-:W-:-:S04]  /*9d30*/  LOP3.LUT R5, R5, 0x7f, RZ, 0xc0, !PT ;  /* 0x0000007f05057812 */ /* 0x004fc800078ec0ff */
[----:B------:R-:W-:-:S13]  /*9d40*/  ISETP.NE.AND P0, PT, R5, RZ, PT ;  /* 0x000000ff0500720c */ /* 0x000fda0003f05270 */
[----:B-1----:R-:W-:-:S04]  /*9d50*/  @!P0 IMAD.MOV.U32 R2, RZ, RZ, 0xc000 ;  /* 0x0000c000ff028424 */ /* 0x002fc800078e00ff */
[----:B------:R1:W-:Y:S02]  /*9d60*/  @!P0 SYNCS.ARRIVE.TRANS64 RZ, [R3+URZ+0x34830], R2 ;  /* 0x0348300203ff89a7 */ /* 0x0003e4000800003f */
[----:B-1----:R-:W-:-:S05]  /*9d70*/  IMAD.U32 R2, RZ, RZ, UR4 ;  /* 0x00000004ff027e24 */ /* 0x002fca000f8e00ff */
[----:B------:R-:W-:-:S13]  /*9d80*/  ISETP.NE.AND P1, PT, R2, 0x2, PT ;  /* 0x000000020200780c */ /* 0x000fda0003f25270 */
[----:B------:R-:W-:Y:S05]  /*9d90*/  @P1 BRA `(.L_x_241) ;  /* 0x0000000000041947 */ /* 0x000fea0003800000 */
[----:B------:R-:W-:Y:S01]  /*9da0*/  BPT.TRAP 0x1 ;  /* 0x000000040000795c */ /* 0x000fe20000300000 */
.L_x_241:
[----:B------:R-:W-:Y:S01]  /*9db0*/  LOP3.LUT P0, RZ, R18, 0x2, RZ, 0xc0, !PT ;  /* 0x0000000212ff7812 */ /* 0x000fe2000780c0ff */
[----:B------:R-:W-:-:S12]  /*9dc0*/  BSSY B1, `(.L_x_242) ;  /* 0x0000003000017945 */ /* 0x000fd80003800000 */
[----:B------:R-:W-:Y:S05]  /*9dd0*/  @P0 BRA `(.L_x_243) ;  /* 0x0000000000040947 */ /* 0x000fea0003800000 */
[----:B------:R-:W-:Y:S01]  /*9de0*/  BPT.TRAP 0x1 ;  /* 0x000000040000795c */ /* 0x000fe20000300000 */
.L_x_243:
[----:B------:R-:W-:Y:S05]  /*9df0*/  BSYNC B1 ;  /* 0x0000000000017941 */ /* 0x000fea0003800000 */
.L_x_242:
[----:B------:R-:W1:Y:S01]  /*9e00*/  S2R R2, SR_CgaCtaId ;  /* 0x0000000000027919 */ /* 0x000e620000008800 */
[----:B------:R-:W-:Y:S01]  /*9e10*/  IMAD.MOV.U32 R10, RZ, RZ, RZ ;  /* 0x000000ffff0a7224 */ /* 0x000fe200078e00ff */
[----:B------:R-:W-:Y:S01]  /*9e20*/  UIADD3 UR4, UP0, UR38, 0x370, URZ ;  /* 0x0000037026047890 */ /* 0x000fe2000ff1e03f */
[----:B------:R-:W-:Y:S01]  /*9e30*/  PLOP3.LUT P0, PT, PT, PT, PT, 0x80, 0x0 ;  /* 0x000000000000781c */ /* 0x000fe20003f0f070 */
[----:B------:R-:W-:Y:S01]  /*9e40*/  VIADD R3, R3, 0x34830 ;  /* 0x0003483003037836 */ /* 0x000fe20000000000 */
[----:B------:R-:W-:Y:S01]  /*9e50*/  UMOV UR6, 0x30000 ;  /* 0x0003000000067882 */ /* 0x000fe20000000000 */
[----:B------:R-:W-:Y:S01]  /*9e60*/  R2UR UR10, R10 ;  /* 0x000000000a0a72ca */ /* 0x000fe200000e0000 */
[----:B------:R-:W-:Y:S01]  /*9e70*/  UIADD3.X UR5, URZ, UR39, URZ, UP0, !UPT ;  /* 0x000000273f057290 */ /* 0x000fe200087fe43f */
[----:B------:R-:W-:Y:S01]  /*9e80*/  UMOV UR14, 0x0 ;  /* 0x00000000000e7882 */ /* 0x000fe20000000000 */
[----:B------:R-:W-:Y:S01]  /*9e90*/  UMOV UR15, 0x14f00000 ;  /* 0x14f00000000f7882 */ /* 0x000fe20000000000 */
[----:B-1----:R-:W-:-:S05]  /*9ea0*/  IMAD.SHL.U32 R2, R2, 0x1000, RZ ;  /* 0x0000100002027824 */ /* 0x002fca00078e00ff */
[----:B------:R-:W-:-:S05]  /*9eb0*/  LOP3.LUT R2, R2, 0x1000, RZ, 0xc0, !PT ;  /* 0x0000100002027812 */ /* 0x000fca00078ec0ff */
[----:B------:R-:W-:Y:S02]  /*9ec0*/  IMAD R5, R4, 0x6000, R2 ;  /* 0x0000600004057824 */ /* 0x000fe400078e0202 */
[----:B------:R-:W1:Y:S03]  /*9ed0*/  S2R R2, SR_CgaCtaId ;  /* 0x0000000000027919 */ /* 0x000e660000008800 */
[----:B------:R-:W-:-:S05]  /*9ee0*/  LEA R5, R5, UR36, 0x1 ;  /* 0x0000002405057c11 */ /* 0x000fca000f8e08ff */
[----:B0-----:R-:W-:Y:S02]  /*9ef0*/  VIADD R7, R5, 0x1c400 ;  /* 0x0001c40005077836 */ /* 0x001fe40000000000 */
[----:B-1----:R-:W-:-:S05]  /*9f00*/  IMAD.SHL.U32 R2, R2, 0x40, RZ ;  /* 0x0000004002027824 */ /* 0x002fca00078e00ff */
[----:B------:R-:W-:-:S05]  /*9f10*/  LOP3.LUT R2, R2, 0x40, RZ, 0xc0, !PT ;  /* 0x0000004002027812 */ /* 0x000fca00078ec0ff */
[----:B------:R-:W-:-:S07]  /*9f20*/  IMAD R2, R0, 0x80, R2 ;  /* 0x0000008000027824 */ /* 0x000fce00078e0202 */
.L_x_244:
        /* <DEDUP_REMOVED lines=8> */
[----:B------:R0:W-:Y:S02]  /*9fb0*/  UTMALDG.4D.MULTICAST [UR8], [UR4], UR6, desc[UR14] ;  /* 0x00000e08040073b4 */ /* 0x0001e40008019806 */
[----:B0-----:R-:W-:Y:S05]  /*9fc0*/  @P0 BRA.U.ANY `(.L_x_244) ;  /* 0xfffffffd00d80947 */ /* 0x001fea000393ffff */
[----:B------:R-:W-:Y:S01]  /*9fd0*/  IMAD.MOV.U32 R11, RZ, RZ, 0x40 ;  /* 0x00000040ff0b7424 */ /* 0x000fe200078e00ff */
[----:B------:R-:W-:Y:S01]  /*9fe0*/  PLOP3.LUT P0, PT, PT, PT, PT, 0x80, 0x0 ;  /* 0x000000000000781c */ /* 0x000fe20003f0f070 */
[----:B------:R-:W-:Y:S01]  /*9ff0*/  VIADD R7, R5, 0x20400 ;  /* 0x0002040005077836 */ /* 0x000fe20000000000 */
[----:B------:R-:W-:Y:S01]  /*a000*/  UMOV UR6, 0x30000 ;  /* 0x0003000000067882 */ /* 0x000fe20000000000 */
[----:B------:R-:W-:Y:S01]  /*a010*/  UMOV UR14, 0x0 ;  /* 0x00000000000e7882 */ /* 0x000fe20000000000 */
[----:B------:R-:W-:Y:S01]  /*a020*/  R2UR UR10, R11 ;  /* 0x000000000b0a72ca */ /* 0x000fe200000e0000 */
[----:B------:R-:W-:-:S14]  /*a030*/  UMOV UR15, 0x14f00000 ;  /* 0x14f00000000f7882 */ /* 0x000fdc0000000000 */
.L_x_245:
        /* <DEDUP_REMOVED lines=10> */
[----:B------:R-:W-:Y:S01]  /*a0e0*/  PLOP3.LUT P0, PT, PT, PT, PT, 0x80, 0x0 ;  /* 0x000000000000781c */ /* 0x000fe20003f0f070 */
[----:B------:R-:W-:Y:S01]  /*a0f0*/  VIADD R5, R5, 0x24400 ;  /* 0x0002440005057836 */ /* 0x000fe20000000000 */
[----:B------:R-:W-:Y:S01]  /*a100*/  UMOV UR6, 0x30000 ;  /* 0x0003000000067882 */ /* 0x000fe20000000000 */
[----:B------:R-:W-:Y:S01]  /*a110*/  UMOV UR14, 0x0 ;  /* 0x00000000000e7882 */ /* 0x000fe20000000000 */
[----:B------:R-:W-:Y:S01]  /*a120*/  UMOV UR15, 0x14f00000 ;  /* 0x14f00000000f7882 */ /* 0x000fe20000000000 */
[----:B------:R-:W-:-:S08]  /*a130*/  UMOV UR10, 0x80 ;  /* 0x00000080000a7882 */ /* 0x000fd00000000000 */
.L_x_246:
        /* <DEDUP_REMOVED lines=10> */
[----:B------:R-:W2:Y:S01]  /*a1e0*/  LDL.LU R7, [R1] ;  /* 0x0000000001077983 */ /* 0x000ea20000300800 */
[----:B------:R-:W-:Y:S01]  /*a1f0*/  LEA R2, R19, UR36, 0x3 ;  /* 0x0000002413027c11 */ /* 0x000fe2000f8e18ff */
[----:B------:R-:W-:Y:S01]  /*a200*/  BSSY B1, `(.L_x_247) ;  /* 0x0000004000017945 */ /* 0x000fe20003800000 */
[----:B--2---:R-:W-:-:S04]  /*a210*/  SHF.L.U32 R3, R7, 0x1f, RZ ;  /* 0x0000001f07037819 */ /* 0x004fc800000006ff */
[----:B------:R-:W0:Y:S02]  /*a220*/  SYNCS.PHASECHK.TRANS64.TRYWAIT P0, [R2+URZ+0x34860], R3 ;  /* 0x03486003020075a7 */ /* 0x000e24000800017f */
[----:B0-----:R-:W-:Y:S05]  /*a230*/  @!P0 BRA `(.L_x_248) ;  /* 0x00000034000c8947 */ /* 0x001fea0003800000 */
.L_x_341:
[----:B------:R-:W-:Y:S05]  /*a240*/  BSYNC B1 ;  /* 0x0000000000017941 */ /* 0x000fea0003800000 */
.L_x_247:
[----:B------:R-:W1:Y:S02]  /*a250*/  S2R R5, SR_TID.X ;  /* 0x0000000000057919 */ /* 0x000e640000002100 */
[----:B-1----:R-:W-:-:S04]  /*a260*/  LOP3.LUT R5, R5, 0x7f, RZ, 0xc0, !PT ;  /* 0x0000007f05057812 */ /* 0x002fc800078ec0ff */
[----:B------:R-:W-:-:S13]  /*a270*/  ISETP.NE.AND P0, PT, R5, RZ, PT ;  /* 0x000000ff0500720c */ /* 0x000fda0003f05270 */
[----:B0-----:R-:W-:-:S04]  /*a280*/  @!P0 IMAD.MOV.U32 R3, RZ, RZ, 0x8000 ;  /* 0x00008000ff038424 */ /* 0x001fc800078e00ff */
[----:B------:R0:W-:Y:S01]  /*a290*/  @!P0 SYNCS.ARRIVE.TRANS64 RZ, [R2+URZ+0x34850], R3 ;  /* 0x0348500302ff89a7 */ /* 0x0001e2000800003f */
[----:B------:R-:W-:Y:S05]  /*a2a0*/  @P1 BRA `(.L_x_249) ;  /* 0x0000000000041947 */ /* 0x000fea0003800000 */
[----:B------:R-:W-:Y:S01]  /*a2b0*/  BPT.TRAP 0x1 ;  /* 0x000000040000795c */ /* 0x000fe20000300000 */
.L_x_249:
[----:B------:R-:W-:Y:S01]  /*a2c0*/  LOP3.LUT P0, RZ, R18, 0x2, RZ, 0xc0, !PT ;  /* 0x0000000212ff7812 */ /* 0x000fe2000780c0ff */
[----:B------:R-:W-:-:S12]  /*a2d0*/  BSSY B1, `(.L_x_250) ;  /* 0x0000003000017945 */ /* 0x000fd80003800000 */
[----:B------:R-:W-:Y:S05]  /*a2e0*/  @P0 BRA `(.L_x_251) ;  /* 0x0000000000040947 */ /* 0x000fea0003800000 */
[----:B------:R-:W-:Y:S01]  /*a2f0*/  BPT.TRAP 0x1 ;  /* 0x000000040000795c */ /* 0x000fe20000300000 */
.L_x_251:
[----:B------:R-:W-:Y:S05]  /*a300*/  BSYNC B1 ;  /* 0x0000000000017941 */ /* 0x000fea0003800000 */
.L_x_250:
[----:B------:R-:W2:Y:S01]  /*a310*/  LDL.LU R5, [R1+0x4] ;  /* 0x0000040001057983 */ /* 0x000ea20000300800 */
[----:B0-----:R-:W0:Y:S01]  /*a320*/  S2R R3, SR_CgaCtaId ;  /* 0x0000000000037919 */ /* 0x001e220000008800 */
[----:B------:R-:W1:Y:S01]  /*a330*/  S2R R7, SR_CgaCtaId ;  /* 0x0000000000077919 */ /* 0x000e620000008800 */
[----:B------:R-:W-:Y:S01]  /*a340*/  R2UR UR10, R10 ;  /* 0x000000000a0a72ca */ /* 0x000fe200000e0000 */
[----:B------:R-:W-:Y:S01]  /*a350*/  UIADD3 UR4, UP0, UR38, 0x470, URZ ;  /* 0x0000047026047890 */ /* 0x000fe2000ff1e03f */
[----:B------:R-:W-:Y:S01]  /*a360*/  PLOP3.LUT P0, PT, PT, PT, PT, 0x80, 0x0 ;  /* 0x000000000000781c */ /* 0x000fe20003f0f070 */
[----:B------:R-:W-:Y:S01]  /*a370*/  VIADD R2, R2, 0x34850 ;  /* 0x0003485002027836 */ /* 0x000fe20000000000 */
[----:B------:R-:W-:Y:S01]  /*a380*/  UMOV UR6, 0x30000 ;  /* 0x0003000000067882 */ /* 0x000fe20000000000 */
[----:B0-----:R-:W-:-:S05]  /*a390*/  IMAD.SHL.U32 R3, R3, 0x1000, RZ ;  /* 0x0000100003037824 */ /* 0x001fca00078e00ff */
[----:B------:R-:W-:Y:S01]  /*a3a0*/  LOP3.LUT R3, R3, 0x1000, RZ, 0xc0, !PT ;  /* 0x0000100003037812 */ /* 0x000fe200078ec0ff */
[----:B-1----:R-:W-:-:S04]  /*a3b0*/  IMAD.SHL.U32 R7, R7, 0x40, RZ ;  /* 0x0000004007077824 */ /* 0x002fc800078e00ff */
[----:B------:R-:W-:Y:S01]  /*a3c0*/  IMAD R3, R19, 0x4000, R3 ;  /* 0x0000400013037824 */ /* 0x000fe200078e0203 */
[----:B------:R-:W-:-:S04]  /*a3d0*/  LOP3.LUT R7, R7, 0x40, RZ, 0xc0, !PT ;  /* 0x0000004007077812 */ /* 0x000fc800078ec0ff */
[----:B------:R-:W-:Y:S01]  /*a3e0*/  LEA R3, R3, UR36, 0x1 ;  /* 0x0000002403037c11 */ /* 0x000fe2000f8e08ff */
[----:B------:R-:W-:Y:S01]  /*a3f0*/  UIADD3.X UR5, URZ, UR39, URZ, UP0, !UPT ;  /* 0x000000273f057290 */ /* 0x000fe200087fe43f */
[----:B------:R-:W-:Y:S01]  /*a400*/  UMOV UR14, 0x0 ;  /* 0x00000000000e7882 */ /* 0x000fe20000000000 */
[----:B------:R-:W-:Y:S01]  /*a410*/  UMOV UR15, 0x14f00000 ;  /* 0x14f00000000f7882 */ /* 0x000fe20000000000 */
[----:B--2---:R-:W-:Y:S02]  /*a420*/  IMAD R5, R5, 0x80, R7 ;  /* 0x0000008005057824 */ /* 0x004fe400078e0207 */
[----:B------:R-:W-:-:S07]  /*a430*/  VIADD R7, R3, 0x400 ;  /* 0x0000040003077836 */ /* 0x000fce0000000000 */
.L_x_252:
        /* <DEDUP_REMOVED lines=10> */
[----:B------:R-:W-:Y:S01]  /*a4e0*/  R2UR UR10, R11 ;  /* 0x000000000b0a72ca */ /* 0x000fe200000e0000 */
[----:B------:R-:W-:Y:S01]  /*a4f0*/  VIADD R3, R3, 0x4400 ;  /* 0x0000440003037836 */ /* 0x000fe20000000000 */
[----:B------:R-:W-:Y:S01]  /*a500*/  PLOP3.LUT P0, PT, PT, PT, PT, 0x80, 0x0 ;  /* 0x000000000000781c */ /* 0x000fe20003f0f070 */
[----:B------:R-:W-:Y:S01]  /*a510*/  UMOV UR6, 0x30000 ;  /* 0x0003000000067882 */ /* 0x000fe20000000000 */
[----:B------:R-:W-:Y:S01]  /*a520*/  UMOV UR14, 0x0 ;  /* 0x00000000000e7882 */ /* 0x000fe20000000000 */
[----:B------:R-:W-:-:S10]  /*a530*/  UMOV UR15, 0x14f00000 ;  /* 0x14f00000000f7882 */ /* 0x000fd40000000000 */
.L_x_253:
        /* <DEDUP_REMOVED lines=10> */
[----:B------:R0:W-:Y:S01]  /*a5e0*/  STL [R1+0x4], R0 ;  /* 0x0000040001007387 */ /* 0x0001e20000100800 */
[----:B------:R-:W-:-:S07]  /*a5f0*/  IMAD.MOV.U32 R17, RZ, RZ, R6 ;  /* 0x000000ffff117224 */ /* 0x000fce00078e0006 */
.L_x_237:
[----:B------:R-:W-:Y:S05]  /*a600*/  BSYNC B0 ;  /* 0x0000000000007941 */ /* 0x000fea0003800000 */
.L_x_236:
[----:B0-----:R-:W2:Y:S01]  /*a610*/  LDL.LU R0, [R1+0x20] ;  /* 0x0000200001007983 */ /* 0x001ea20000300800 */
[----:B------:R-:W-:-:S03]  /*a620*/  IMAD.MOV.U32 R19, RZ, RZ, R4 ;  /* 0x000000ffff137224 */ /* 0x000fc600078e0004 */
[----:B------:R0:W-:Y:S02]  /*a630*/  STL [R1], R8 ;  /* 0x0000000801007387 */ /* 0x0001e40000100800 */
[----:B0-2---:R-:W-:-:S07]  /*a640*/  VIADD R0, R0, 0xfffffffd ;  /* 0xfffffffd00007836 */ /* 0x005fce0000000000 */
.L_x_235:
[----:B------:R-:W2:Y:S01]  /*a650*/  LDL.LU R2, [R1+0x18] ;  /* 0x0000180001027983 */ /* 0x000ea20000300800 */
[----:B------:R-:W-:Y:S01]  /*a660*/  IMAD.MOV R9, RZ, RZ, -R9 ;  /* 0x000000ffff097224 */ /* 0x000fe200078e0a09 */
[----:B------:R-:W-:Y:S04]  /*a670*/  BSSY B0, `(.L_x_234) ;  /* 0x0000172000007945 */ /* 0x000fe80003800000 */
[----:B--2---:R-:W-:-:S13]  /*a680*/  ISETP.NE.AND P0, PT, R2, R9, PT ;  /* 0x000000090200720c */ /* 0x004fda0003f05270 */
[----:B------:R-:W-:Y:S05]  /*a690*/  @!P0 BRA `(.L_x_254) ;  /* 0x0000001400bc8947 */ /* 0x000fea0003800000 */
[----:B------:R-:W-:-:S07]  /*a6a0*/  IMAD.MOV.U32 R6, RZ, RZ, R17 ;  /* 0x000000ffff067224 */ /* 0x000fce00078e0011 */
.L_x_291:
[----:B--2---:R-:W2:Y:S01]  /*a6b0*/  LDL R2, [R1] ;  /* 0x0000000001027983 */ /* 0x004ea20000100800 */
        /* <DEDUP_REMOVED lines=31> */
.L_x_257:
[----:B------:R-:W-:Y:S01]  /*a8b0*/  LEA R3, R4, UR36, 0x3 ;  /* 0x0000002404037c11 */ /* 0x000fe2000f8e18ff */
[----:B------:R-:W-:Y:S01]  /*a8c0*/  BSSY B2, `(.L_x_258) ;  /* 0x0000004000027945 */ /* 0x000fe20003800000 */
[----:B------:R-:W-:-:S04]  /*a8d0*/  SHF.L.U32 R2, R5, 0x1f, RZ ;  /* 0x0000001f05027819 */ /* 0x000fc800000006ff */
[----:B------:R-:W1:Y:S02]  /*a8e0*/  SYNCS.PHASECHK.TRANS64.TRYWAIT P0, [R3+URZ+0x34840], R2 ;  /* 0x03484002030075a7 */ /* 0x000e64000800017f */
[----:B-1----:R-:W-:Y:S05]  /*a8f0*/  @!P0 BRA `(.L_x_259) ;  /* 0x0000002c00708947 */ /* 0x002fea0003800000 */
.L_x_342:
[----:B------:R-:W-:Y:S05]  /*a900*/  BSYNC B2 ;  /* 0x0000000000027941 */ /* 0x000fea0003800000 */
.L_x_258:
[----:B0-----:R-:W0:Y:S01]  /*a910*/  S2R R7, SR_TID.X ;  /* 0x0000000000077919 */ /* 0x001e220000002100 */
[----:B------:R-:W-:Y:S01]  /*a920*/  UPRMT UR4, UR37, 0x9910, URZ ;  /* 0x0000991025047896 */ /* 0x000fe2000800003f */
[----:B0-----:R-:W-:-:S04]  /*a930*/  LOP3.LUT R7, R7, 0x7f, RZ, 0xc0, !PT ;  /* 0x0000007f07077812 */ /* 0x001fc800078ec0ff */
[----:B------:R-:W-:-:S13]  /*a940*/  ISETP.NE.AND P0, PT, R7, RZ, PT ;  /* 0x000000ff0700720c */ /* 0x000fda0003f05270 */
[----:B-1----:R-:W-:-:S04]  /*a950*/  @!P0 IMAD.MOV.U32 R2, RZ, RZ, 0xc000 ;  /* 0x0000c000ff028424 */ /* 0x002fc800078e00ff */
[----:B------:R0:W-:Y:S02]  /*a960*/  @!P0 SYNCS.ARRIVE.TRANS64 RZ, [R3+URZ+0x34830], R2 ;  /* 0x0348300203ff89a7 */ /* 0x0001e4000800003f */
[----:B0-----:R-:W-:-:S05]  /*a970*/  IMAD.U32 R2, RZ, RZ, UR4 ;  /* 0x00000004ff027e24 */ /* 0x001fca000f8e00ff */
[----:B------:R-:W-:-:S13]  /*a980*/  ISETP.NE.AND P1, PT, R2, 0x2, PT ;  /* 0x000000020200780c */ /* 0x000fda0003f25270 */
[----:B------:R-:W-:Y:S05]  /*a990*/  @P1 BRA `(.L_x_260) ;  /* 0x0000000000041947 */ /* 0x000fea0003800000 */
[----:B------:R-:W-:Y:S01]  /*a9a0*/  BPT.TRAP 0x1 ;  /* 0x000000040000795c */ /* 0x000fe20000300000 */
.L_x_260:
[----:B------:R-:W-:Y:S01]  /*a9b0*/  LOP3.LUT P0, RZ, R18, 0x2, RZ, 0xc0, !PT ;  /* 0x0000000212ff7812 */ /* 0x000fe2000780c0ff */
[----:B------:R-:W-:-:S12]  /*a9c0*/  BSSY B2, `(.L_x_261) ;  /* 0x0000003000027945 */ /* 0x000fd80003800000 */
[----:B------:R-:W-:Y:S05]  /*a9d0*/  @P0 BRA `(.L_x_262) ;  /* 0x0000000000040947 */ /* 0x000fea0003800000 */
[----:B------:R-:W-:Y:S01]  /*a9e0*/  BPT.TRAP 0x1 ;  /* 0x000000040000795c */ /* 0x000fe20000300000 */
.L_x_262:
[----:B------:R-:W-:Y:S05]  /*a9f0*/  BSYNC B2 ;  /* 0x0000000000027941 */ /* 0x000fea0003800000 */
.L_x_261:
[----:B------:R-:W0:Y:S01]  /*aa00*/  S2R R2, SR_CgaCtaId ;  /* 0x0000000000027919 */ /* 0x000e220000008800 */
        /* <DEDUP_REMOVED lines=9> */
[----:B0-----:R-:W-:-:S05]  /*aaa0*/  IMAD.SHL.U32 R2, R2, 0x1000, RZ ;  /* 0x0000100002027824 */ /* 0x001fca00078e00ff */
[----:B------:R-:W-:-:S05]  /*aab0*/  LOP3.LUT R2, R2, 0x1000, RZ, 0xc0, !PT ;  /* 0x0000100002027812 */ /* 0x000fca00078ec0ff */
[----:B------:R-:W-:Y:S02]  /*aac0*/  IMAD R7, R4, 0x6000, R2 ;  /* 0x0000600004077824 */ /* 0x000fe400078e0202 */
[----:B------:R-:W0:Y:S03]  /*aad0*/  S2R R2, SR_CgaCtaId ;  /* 0x0000000000027919 */ /* 0x000e260000008800 */
[----:B------:R-:W-:-:S05]  /*aae0*/  LEA R7, R7, UR36, 0x1 ;  /* 0x0000002407077c11 */ /* 0x000fca000f8e08ff */
[----:B------:R-:W-:Y:S02]  /*aaf0*/  VIADD R9, R7, 0x1c400 ;  /* 0x0001c40007097836 */ /* 0x000fe40000000000 */
[----:B0-----:R-:W-:-:S05]  /*ab00*/  IMAD.SHL.U32 R2, R2, 0x40, RZ ;  /* 0x0000004002027824 */ /* 0x001fca00078e00ff */
[----:B------:R-:W-:-:S05]  /*ab10*/  LOP3.LUT R2, R2, 0x40, RZ, 0xc0, !PT ;  /* 0x0000004002027812 */ /* 0x000fca00078ec0ff */
[----:B------:R-:W-:-:S07]  /*ab20*/  IMAD R2, R8, 0x80, R2 ;  /* 0x0000008008027824 */ /* 0x000fce00078e0202 */
.L_x_263:
        /* <DEDUP_REMOVED lines=17> */
.L_x_264:
        /* <DEDUP_REMOVED lines=16> */
.L_x_265:
        /* <DEDUP_REMOVED lines=16> */
.L_x_343:
[----:B------:R-:W-:Y:S05]  /*ae40*/  BSYNC B2 ;  /* 0x0000000000027941 */ /* 0x000fea0003800000 */
.L_x_266:
[----:B------:R-:W1:Y:S02]  /*ae50*/  S2R R7, SR_TID.X ;  /* 0x0000000000077919 */ /* 0x000e640000002100 */
[----:B-1----:R-:W-:-:S04]  /*ae60*/  LOP3.LUT R7, R7, 0x7f, RZ, 0xc0, !PT ;  /* 0x0000007f07077812 */ /* 0x002fc800078ec0ff */
[----:B------:R-:W-:-:S13]  /*ae70*/  ISETP.NE.AND P0, PT, R7, RZ, PT ;  /* 0x000000ff0700720c */ /* 0x000fda0003f05270 */
[----:B0-----:R-:W-:-:S04]  /*ae80*/  @!P0 IMAD.MOV.U32 R3, RZ, RZ, 0x8000 ;  /* 0x00008000ff038424 */ /* 0x001fc800078e00ff */
[----:B------:R0:W-:Y:S01]  /*ae90*/  @!P0 SYNCS.ARRIVE.TRANS64 RZ, [R2+URZ+0x34850], R3 ;  /* 0x0348500302ff89a7 */ /* 0x0001e2000800003f */
[----:B------:R-:W-:Y:S05]  /*aea0*/  @P1 BRA `(.L_x_268) ;  /* 0x0000000000041947 */ /* 0x000fea0003800000 */
[----:B------:R-:W-:Y:S01]  /*aeb0*/  BPT.TRAP 0x1 ;  /* 0x000000040000795c */ /* 0x000fe20000300000 */
.L_x_268:
[----:B------:R-:W-:Y:S01]  /*aec0*/  LOP3.LUT P0, RZ, R18, 0x2, RZ, 0xc0, !PT ;  /* 0x0000000212ff7812 */ /* 0x000fe2000780c0ff */
[----:B------:R-:W-:-:S12]  /*aed0*/  BSSY B2, `(.L_x_269) ;  /* 0x0000003000027945 */ /* 0x000fd80003800000 */
[----:B------:R-:W-:Y:S05]  /*aee0*/  @P0 BRA `(.L_x_270) ;  /* 0x0000000000040947 */ /* 0x000fea0003800000 */
[----:B------:R-:W-:Y:S01]  /*aef0*/  BPT.TRAP 0x1 ;  /* 0x000000040000795c */ /* 0x000fe20000300000 */
.L_x_270:
[----:B------:R-:W-:Y:S05]  /*af00*/  BSYNC B2 ;  /* 0x0000000000027941 */ /* 0x000fea0003800000 */
.L_x_269:
        /* <DEDUP_REMOVED lines=19> */
.L_x_271:
        /* <DEDUP_REMOVED lines=16> */
.L_x_272:
        /* <DEDUP_REMOVED lines=12> */
.L_x_256:
[----:B------:R-:W-:Y:S05]  /*b200*/  BSYNC B1 ;  /* 0x0000000000017941 */ /* 0x000fea0003800000 */
.L_x_255:
[----:B------:R-:W-:Y:S01]  /*b210*/  VIADD R19, R4, 0x1 ;  /* 0x0000000104137836 */ /* 0x000fe20000000000 */
[----:B------:R-:W-:Y:S01]  /*b220*/  LOP3.LUT P1, RZ, R18, 0x8, RZ, 0xc0, !PT ;  /* 0x0000000812ff7812 */ /* 0x000fe2000782c0ff */
[----:B------:R-:W-:Y:S03]  /*b230*/  BSSY B1, `(.L_x_273) ;  /* 0x00000b2000017945 */ /* 0x000fe60003800000 */
[----:B------:R-:W-:-:S04]  /*b240*/  ISETP.NE.AND P0, PT, R19, 0x2, PT ;  /* 0x000000021300780c */ /* 0x000fc80003f05270 */
[----:B------:R-:W-:Y:S02]  /*b250*/  SEL R2, RZ, 0x1, P0 ;  /* 0x00000001ff027807 */ /* 0x000fe40000000000 */
[----:B------:R-:W-:Y:S02]  /*b260*/  SEL R19, R19, RZ, P0 ;  /* 0x000000ff13137207 */ /* 0x000fe40000000000 */
[----:B------:R-:W-:-:S05]  /*b270*/  LOP3.LUT R9, R5, R2, RZ, 0x3c, !PT ;  /* 0x0000000205097212 */ /* 0x000fca00078e3cff */
[----:B------:R1:W-:Y:S01]  /*b280*/  STL [R1], R9 ;  /* 0x0000000901007387 */ /* 0x0003e20000100800 */
[----:B------:R-:W-:Y:S05]  /*b290*/  @!P1 BRA `(.L_x_274) ;  /* 0x0000000800ac9947 */ /* 0x000fea0003800000 */
[----:B------:R-:W-:Y:S01]  /*b2a0*/  LOP3.LUT P1, RZ, R18, 0x4, RZ, 0xc0, !PT ;  /* 0x0000000412ff7812 */ /* 0x000fe2000782c0ff */
[----:B0-----:R-:W-:-:S12]  /*b2b0*/  VIADD R8, R0, 0xffffffff ;  /* 0xffffffff00087836 */ /* 0x001fd80000000000 */
        /* <DEDUP_REMOVED lines=21> */
.L_x_275:
[----:B------:R-:W-:Y:S01]  /*b410*/  LEA R3, R19, UR36, 0x3 ;  /* 0x0000002413037c11 */ /* 0x000fe2000f8e18ff */
[----:B------:R-:W-:Y:S01]  /*b420*/  BSSY B2, `(.L_x_276) ;  /* 0x0000004000027945 */ /* 0x000fe20003800000 */
[----:B------:R-:W-:-:S04]  /*b430*/  SHF.L.U32 R2, R9, 0x1f, RZ ;  /* 0x0000001f09027819 */ /* 0x000fc800000006ff */
[----:B------:R-:W2:Y:S02]  /*b440*/  SYNCS.PHASECHK.TRANS64.TRYWAIT P0, [R3+URZ+0x34840], R2 ;  /* 0x03484002030075a7 */ /* 0x000ea4000800017f */
[----:B--2---:R-:W-:Y:S05]  /*b450*/  @!P0 BRA `(.L_x_277) ;  /* 0x0000002000c08947 */ /* 0x004fea0003800000 */
.L_x_344:
[----:B------:R-:W-:Y:S05]  /*b460*/  BSYNC B2 ;  /* 0x0000000000027941 */ /* 0x000fea0003800000 */
.L_x_276:
[----:B0-----:R-:W0:Y:S01]  /*b470*/  S2R R7, SR_TID.X ;  /* 0x0000000000077919 */ /* 0x001e220000002100 */
[----:B------:R-:W-:Y:S01]  /*b480*/  UPRMT UR4, UR37, 0x9910, URZ ;  /* 0x0000991025047896 */ /* 0x000fe2000800003f */
[----:B0-----:R-:W-:-:S04]  /*b490*/  LOP3.LUT R7, R7, 0x7f, RZ, 0xc0, !PT ;  /* 0x0000007f07077812 */ /* 0x001fc800078ec0ff */
[----:B------:R-:W-:-:S13]  /*b4a0*/  ISETP.NE.AND P0, PT, R7, RZ, PT ;  /* 0x000000ff0700720c */ /* 0x000fda0003f05270 */
[----:B--2---:R-:W-:-:S04]  /*b4b0*/  @!P0 IMAD.MOV.U32 R2, RZ, RZ, 0xc000 ;  /* 0x0000c000ff028424 */ /* 0x004fc800078e00ff */
[----:B------:R0:W-:Y:S02]  /*b4c0*/  @!P0 SYNCS.ARRIVE.TRANS64 RZ, [R3+URZ+0x34830], R2 ;  /* 0x0348300203ff89a7 */ /* 0x0001e4000800003f */
[----:B0-----:R-:W-:-:S05]  /*b4d0*/  IMAD.U32 R2, RZ, RZ, UR4 ;  /* 0x00000004ff027e24 */ /* 0x001fca000f8e00ff */
[----:B------:R-:W-:-:S13]  /*b4e0*/  ISETP.NE.AND P1, PT, R2, 0x2, PT ;  /* 0x000000020200780c */ /* 0x000fda0003f25270 */
[----:B------:R-:W-:Y:S05]  /*b4f0*/  @P1 BRA `(.L_x_278) ;  /* 0x0000000000041947 */ /* 0x000fea0003800000 */
[----:B------:R-:W-:Y:S01]  /*b500*/  BPT.TRAP 0x1 ;  /* 0x000000040000795c */ /* 0x000fe20000300000 */
.L_x_278:
[----:B------:R-:W-:Y:S01]  /*b510*/  LOP3.LUT P0, RZ, R18, 0x2, RZ, 0xc0, !PT ;  /* 0x0000000212ff7812 */ /* 0x000fe2000780c0ff */
[----:B------:R-:W-:-:S12]  /*b520*/  BSSY B2, `(.L_x_279) ;  /* 0x0000003000027945 */ /* 0x000fd80003800000 */
[----:B------:R-:W-:Y:S05]  /*b530*/  @P0 BRA `(.L_x_280) ;  /* 0x0000000000040947 */ /* 0x000fea0003800000 */
[----:B------:R-:W-:Y:S01]  /*b540*/  BPT.TRAP 0x1 ;  /* 0x000000040000795c */ /* 0x000fe20000300000 */
.L_x_280:
[----:B------:R-:W-:Y:S05]  /*b550*/  BSYNC B2 ;  /* 0x0000000000027941 */ /* 0x000fea0003800000 */
.L_x_279:
        /* <DEDUP_REMOVED lines=15> */
[----:B-1----:R-:W-:Y:S02]  /*b650*/  VIADD R9, R7, 0x1c400 ;  /* 0x0001c40007097836 */ /* 0x002fe40000000000 */
[----:B0-----:R-:W-:-:S05]  /*b660*/  IMAD.SHL.U32 R2, R2, 0x40, RZ ;  /* 0x0000004002027824 */ /* 0x001fca00078e00ff */
[----:B------:R-:W-:-:S05]  /*b670*/  LOP3.LUT R2, R2, 0x40, RZ, 0xc0, !PT ;  /* 0x0000004002027812 */ /* 0x000fca00078ec0ff */
[----:B------:R-:W-:-:S07]  /*b680*/  IMAD R2, R8, 0x80, R2 ;  /* 0x0000008008027824 */ /* 0x000fce00078e0202 */
.L_x_281:
        /* <DEDUP_REMOVED lines=17> */
.L_x_282:
        /* <DEDUP_REMOVED lines=16> */
.L_x_283:
        /* <DEDUP_REMOVED lines=10> */
[----:B------:R-:W-:Y:S01]  /*b940*/  SHF.L.U32 R5, R5, 0x1f, RZ ;  /* 0x0000001f05057819 */ /* 0x000fe200000006ff */
[----:B------:R-:W-:Y:S01]  /*b950*/  BSSY B2, `(.L_x_284) ;  /* 0x0000004000027945 */ /* 0x000fe20003800000 */
[----:B------:R-:W-:-:S04]  /*b960*/  LEA R2, R4, UR36, 0x3 ;  /* 0x0000002404027c11 */ /* 0x000fc8000f8e18ff */
[----:B------:R-:W0:Y:S02]  /*b970*/  SYNCS.PHASECHK.TRANS64.TRYWAIT P0, [R2+URZ+0x34860], R5 ;  /* 0x03486005020075a7 */ /* 0x000e24000800017f */
[----:B0-----:R-:W-:Y:S05]  /*b980*/  @!P0 BRA `(.L_x_285) ;  /* 0x0000001c00888947 */ /* 0x001fea0003800000 */
.L_x_345:
[----:B------:R-:W-:Y:S05]  /*b990*/  BSYNC B2 ;  /* 0x0000000000027941 */ /* 0x000fea0003800000 */
.L_x_284:
[----:B------:R-:W1:Y:S02]  /*b9a0*/  S2R R3, SR_TID.X ;  /* 0x0000000000037919 */ /* 0x000e640000002100 */
[----:B-1----:R-:W-:-:S04]  /*b9b0*/  LOP3.LUT R3, R3, 0x7f, RZ, 0xc0, !PT ;  /* 0x0000007f03037812 */ /* 0x002fc800078ec0ff */
[----:B------:R-:W-:-:S13]  /*b9c0*/  ISETP.NE.AND P0, PT, R3, RZ, PT ;  /* 0x000000ff0300720c */ /* 0x000fda0003f05270 */
[----:B------:R-:W-:-:S04]  /*b9d0*/  @!P0 IMAD.MOV.U32 R3, RZ, RZ, 0x8000 ;  /* 0x00008000ff038424 */ /* 0x000fc800078e00ff */
[----:B------:R1:W-:Y:S01]  /*b9e0*/  @!P0 SYNCS.ARRIVE.TRANS64 RZ, [R2+URZ+0x34850], R3 ;  /* 0x0348500302ff89a7 */ /* 0x0003e2000800003f */
[----:B------:R-:W-:Y:S05]  /*b9f0*/  @P1 BRA `(.L_x_286) ;  /* 0x0000000000041947 */ /* 0x000fea0003800000 */
[----:B------:R-:W-:Y:S01]  /*ba00*/  BPT.TRAP 0x1 ;  /* 0x000000040000795c */ /* 0x000fe20000300000 */
.L_x_286:
[----:B------:R-:W-:Y:S01]  /*ba10*/  LOP3.LUT P0, RZ, R18, 0x2, RZ, 0xc0, !PT ;  /* 0x0000000212ff7812 */ /* 0x000fe2000780c0ff */
[----:B------:R-:W-:-:S12]  /*ba20*/  BSSY B2, `(.L_x_287) ;  /* 0x0000003000027945 */ /* 0x000fd80003800000 */
[----:B------:R-:W-:Y:S05]  /*ba30*/  @P0 BRA `(.L_x_288) ;  /* 0x0000000000040947 */ /* 0x000fea0003800000 */
[----:B------:R-:W-:Y:S01]  /*ba40*/  BPT.TRAP 0x1 ;  /* 0x000000040000795c */ /* 0x000fe20000300000 */
.L_x_288:
[----:B------:R-:W-:Y:S05]  /*ba50*/  BSYNC B2 ;  /* 0x0000000000027941 */ /* 0x000fea0003800000 */
.L_x_287:
[----:B0-----:R-:W2:Y:S01]  /*ba60*/  LDL.LU R5, [R1+0x4] ;  /* 0x0000040001057983 */ /* 0x001ea20000300800 */
[----:B-1----:R-:W0:Y:S01]  /*ba70*/  S2R R3, SR_CgaCtaId ;  /* 0x0000000000037919 */ /* 0x002e220000008800 */
        /* <DEDUP_REMOVED lines=17> */
.L_x_289:
        /* <DEDUP_REMOVED lines=16> */
.L_x_290:
        /* <DEDUP_REMOVED lines=12> */
.L_x_274:
[----:B------:R-:W-:Y:S05]  /*bd50*/  BSYNC B1 ;  /* 0x0000000000017941 */ /* 0x000fea0003800000 */
.L_x_273:
[C---:B------:R-:W-:Y:S01]  /*bd60*/  ISETP.GT.AND P0, PT, R0.reuse, 0x1, PT ;  /* 0x000000010000780c */ /* 0x040fe20003f04270 */
[----:B------:R-:W-:-:S12]  /*bd70*/  VIADD R0, R0, 0xfffffffe ;  /* 0xfffffffe00007836 */ /* 0x000fd80000000000 */
[----:B------:R-:W-:Y:S05]  /*bd80*/  @P0 BRA `(.L_x_291) ;  /* 0xffffffe800480947 */ /* 0x000fea000383ffff */
.L_x_254:
[----:B------:R-:W-:Y:S05]  /*bd90*/  BSYNC B0 ;  /* 0x0000000000007941 */ /* 0x000fea0003800000 */
.L_x_234:
[----:B------:R-:W-:Y:S01]  /*bda0*/  LOP3.LUT P0, RZ, R18, 0x8, RZ, 0xc0, !PT ;  /* 0x0000000812ff7812 */ /* 0x000fe2000780c0ff */
[----:B------:R-:W-:-:S12]  /*bdb0*/  BSSY B0, `(.L_x_292) ;  /* 0x0000045000007945 */ /* 0x000fd80003800000 */
[----:B------:R-:W-:Y:S05]  /*bdc0*/  @!P0 BRA `(.L_x_293) ;  /* 0x00000004000c8947 */ /* 0x000fea0003800000 */
[----:B------:R-:W3:Y:S01]  /*bdd0*/  LDL R2, [R1] ;  /* 0x0000000001027983 */ /* 0x000ee20000100800 */
[----:B--2---:R-:W-:Y:S01]  /*bde0*/  LEA R0, R19, UR36, 0x3 ;  /* 0x0000002413007c11 */ /* 0x004fe2000f8e18ff */
[----:B------:R-:W-:Y:S01]  /*bdf0*/  BSSY B1, `(.L_x_294) ;  /* 0x0000004000017945 */ /* 0x000fe20003800000 */
[----:B---3--:R-:W-:-:S04]  /*be00*/  SHF.L.U32 R3, R2, 0x1f, RZ ;  /* 0x0000001f02037819 */ /* 0x008fc800000006ff */
[----:B------:R-:W2:Y:S02]  /*be10*/  SYNCS.PHASECHK.TRANS64.TRYWAIT P0, [R0+URZ+0x34860], R3 ;  /* 0x03486003000075a7 */ /* 0x000ea4000800017f */
[----:B--2---:R-:W-:Y:S05]  /*be20*/  @!P0 BRA `(.L_x_295) ;  /* 0x0000001800748947 */ /* 0x004fea0003800000 */
.L_x_346:
[----:B------:R-:W-:Y:S05]  /*be30*/  BSYNC B1 ;  /* 0x0000000000017941 */ /* 0x000fea0003800000 */
.L_x_294:
[----:B------:R-:W3:Y:S01]  /*be40*/  S2R R2, SR_TID.X ;  /* 0x0000000000027919 */ /* 0x000ee20000002100 */
[----:B------:R-:W-:-:S04]  /*be50*/  UPRMT UR4, UR37, 0x9910, URZ ;  /* 0x0000991025047896 */ /* 0x000fc8000800003f */
[----:B------:R-:W-:Y:S01]  /*be60*/  UISETP.NE.AND UP0, UPT, UR4, 0x2, UPT ;  /* 0x000000020400788c */ /* 0x000fe2000bf05270 */
[----:B---3--:R-:W-:-:S04]  /*be70*/  LOP3.LUT R2, R2, 0x7f, RZ, 0xc0, !PT ;  /* 0x0000007f02027812 */ /* 0x008fc800078ec0ff */
[----:B------:R-:W-:-:S13]  /*be80*/  ISETP.NE.AND P0, PT, R2, RZ, PT ;  /* 0x000000ff0200720c */ /* 0x000fda0003f05270 */
[----:B--2---:R-:W-:-:S04]  /*be90*/  @!P0 IMAD.MOV.U32 R3, RZ, RZ, 0x8000 ;  /* 0x00008000ff038424 */ /* 0x004fc800078e00ff */
[----:B------:R2:W-:Y:S01]  /*bea0*/  @!P0 SYNCS.ARRIVE.TRANS64 RZ, [R0+URZ+0x34850], R3 ;  /* 0x0348500300ff89a7 */ /* 0x0005e2000800003f */
[----:B------:R-:W-:-:S13]  /*beb0*/  PLOP3.LUT P0, PT, PT, PT, UP0, 0x80, 0x0 ;  /* 0x000000000000781c */ /* 0x000fda0003f0f008 */
[----:B--2---:R-:W-:Y:S05]  /*bec0*/  @P0 BRA `(.L_x_296) ;  /* 0x0000000000040947 */ /* 0x004fea0003800000 */
[----:B------:R-:W-:Y:S01]  /*bed0*/  BPT.TRAP 0x1 ;  /* 0x000000040000795c */ /* 0x000fe20000300000 */
.L_x_296:
[----:B------:R-:W-:Y:S01]  /*bee0*/  LOP3.LUT P0, RZ, R18, 0x2, RZ, 0xc0, !PT ;  /* 0x0000000212ff7812 */ /* 0x000fe2000780c0ff */
[----:B------:R-:W-:-:S12]  /*bef0*/  BSSY B1, `(.L_x_297) ;  /* 0x0000003000017945 */ /* 0x000fd80003800000 */
[----:B------:R-:W-:Y:S05]  /*bf00*/  @P0 BRA `(.L_x_298) ;  /* 0x0000000000040947 */ /* 0x000fea0003800000 */
[----:B------:R-:W-:Y:S01]  /*bf10*/  BPT.TRAP 0x1 ;  /* 0x000000040000795c */ /* 0x000fe20000300000 */
.L_x_298:
[----:B------:R-:W-:Y:S05]  /*bf20*/  BSYNC B1 ;  /* 0x0000000000017941 */ /* 0x000fea0003800000 */
.L_x_297:
[----:B------:R-:W2:Y:S01]  /*bf30*/  LDL R2, [R1+0x4] ;  /* 0x0000040001027983 */ /* 0x000ea20000100800 */
[----:B------:R-:W3:Y:S01]  /*bf40*/  S2R R3, SR_CgaCtaId ;  /* 0x0000000000037919 */ /* 0x000ee20000008800 */
[----:B------:R-:W4:Y:S01]  /*bf50*/  S2R R4, SR_CgaCtaId ;  /* 0x0000000000047919 */ /* 0x000f220000008800 */
[----:B------:R-:W-:Y:S01]  /*bf60*/  UIADD3 UR4, UP0, UR38, 0x470, URZ ;  /* 0x0000047026047890 */ /* 0x000fe2000ff1e03f */
[----:B------:R-:W-:Y:S01]  /*bf70*/  PLOP3.LUT P0, PT, PT, PT, PT, 0x80, 0x0 ;  /* 0x000000000000781c */ /* 0x000fe20003f0f070 */
[----:B------:R-:W-:Y:S01]  /*bf80*/  VIADD R0, R0, 0x34850 ;  /* 0x0003485000007836 */ /* 0x000fe20000000000 */
[----:B------:R-:W-:Y:S01]  /*bf90*/  UMOV UR6, 0x30000 ;  /* 0x0003000000067882 */ /* 0x000fe20000000000 */
[----:B------:R-:W-:Y:S01]  /*bfa0*/  UIADD3.X UR5, URZ, UR39, URZ, UP0, !UPT ;  /* 0x000000273f057290 */ /* 0x000fe200087fe43f */
[----:B---3--:R-:W-:Y:S02]  /*bfb0*/  IMAD.SHL.U32 R3, R3, 0x1000, RZ ;  /* 0x0000100003037824 */ /* 0x008fe400078e00ff */
[----:B----4-:R-:W-:-:S03]  /*bfc0*/  IMAD.SHL.U32 R4, R4, 0x40, RZ ;  /* 0x0000004004047824 */ /* 0x010fc600078e00ff */
[----:B------:R-:W-:Y:S02]  /*bfd0*/  LOP3.LUT R3, R3, 0x1000, RZ, 0xc0, !PT ;  /* 0x0000100003037812 */ /* 0x000fe400078ec0ff */
[----:B------:R-:W-:-:S03]  /*bfe0*/  LOP3.LUT R4, R4, 0x40, RZ, 0xc0, !PT ;  /* 0x0000004004047812 */ /* 0x000fc600078ec0ff */
[----:B------:R-:W-:-:S05]  /*bff0*/  IMAD R3, R19, 0x4000, R3 ;  /* 0x0000400013037824 */ /* 0x000fca00078e0203 */
[----:B------:R-:W-:Y:S01]  /*c000*/  LEA R3, R3, UR36, 0x1 ;  /* 0x0000002403037c11 */ /* 0x000fe2000f8e08ff */
[----:B------:R-:W-:Y:S01]  /*c010*/  UMOV UR14, 0x0 ;  /* 0x00000000000e7882 */ /* 0x000fe20000000000 */
[----:B------:R-:W-:Y:S01]  /*c020*/  UMOV UR15, 0x14f00000 ;  /* 0x14f00000000f7882 */ /* 0x000fe20000000000 */
[----:B------:R-:W-:Y:S01]  /*c030*/  UMOV UR10, URZ ;  /* 0x0000003f000a7c82 */ /* 0x000fe20008000000 */
[----:B--2---:R-:W-:Y:S02]  /*c040*/  IMAD R2, R2, 0x80, R4 ;  /* 0x0000008002027824 */ /* 0x004fe400078e0204 */
[----:B------:R-:W-:-:S07]  /*c050*/  VIADD R4, R3, 0x400 ;  /* 0x0000040003047836 */ /* 0x000fce0000000000 */
.L_x_299:
        /* <DEDUP_REMOVED lines=9> */
[----:B--2---:R-:W-:Y:S05]  /*c0f0*/  @P0 BRA.U.ANY `(.L_x_299) ;  /* 0xfffffffd00d80947 */ /* 0x004fea000393ffff */
[----:B------:R-:W-:Y:S01]  /*c100*/  PLOP3.LUT P0, PT, PT, PT, PT, 0x80, 0x0 ;  /* 0x000000000000781c */ /* 0x000fe20003f0f070 */
[----:B------:R-:W-:Y:S01]  /*c110*/  VIADD R3, R3, 0x4400 ;  /* 0x0000440003037836 */ /* 0x000fe20000000000 */
[----:B------:R-:W-:Y:S01]  /*c120*/  UMOV UR6, 0x30000 ;  /* 0x0003000000067882 */ /* 0x000fe20000000000 */
[----:B------:R-:W-:Y:S01]  /*c130*/  UMOV UR14, 0x0 ;  /* 0x00000000000e7882 */ /* 0x000fe20000000000 */
[----:B------:R-:W-:Y:S01]  /*c140*/  UMOV UR15, 0x14f00000 ;  /* 0x14f00000000f7882 */ /* 0x000fe20000000000 */
[----:B------:R-:W-:-:S08]  /*c150*/  UMOV UR10, 0x40 ;  /* 0x00000040000a7882 */ /* 0x000fd00000000000 */
.L_x_300:
        /* <DEDUP_REMOVED lines=9> */
[----:B---3--:R-:W-:Y:S05]  /*c1f0*/  @P0 BRA.U.ANY `(.L_x_300) ;  /* 0xfffffffd00d80947 */ /* 0x008fea000393ffff */
.L_x_293:
[----:B------:R-:W-:Y:S05]  /*c200*/  BSYNC B0 ;  /* 0x0000000000007941 */ /* 0x000fea0003800000 */
.L_x_292:
[----:B01----:R-:W3:Y:S01]  /*c210*/  LDL.LU R6, [R1+0x24] ;  /* 0x0000240001067983 */ /* 0x003ee20000300800 */
[----:B------:R-:W-:Y:S01]  /*c220*/  VIADD R19, R19, 0x1 ;  /* 0x0000000113137836 */ /* 0x000fe20000000000 */
[----:B------:R-:W-:Y:S02]  /*c230*/  ULDC UR4, c[0x0][0xc34] ;  /* 0x00030d0000047ab9 */ /* 0x000fe40000000800 */
[----:B------:R-:W4:Y:S04]  /*c240*/  LDL.LU R5, [R1] ;  /* 0x0000000001057983 */ /* 0x000f280000300800 */
[----:B------:R-:W5:Y:S01]  /*c250*/  LDL.LU R4, [R1+0x2c] ;  /* 0x00002c0001047983 */ /* 0x000f620000300800 */
[----:B------:R-:W-:-:S04]  /*c260*/  ISETP.NE.AND P0, PT, R19, 0x2, PT ;  /* 0x000000021300780c */ /* 0x000fc80003f05270 */
[----:B--2---:R-:W-:Y:S02]  /*c270*/  SEL R0, RZ, 0x1, P0 ;  /* 0x00000001ff007807 */ /* 0x004fe40000000000 */
[----:B------:R-:W-:Y:S01]  /*c280*/  SEL R19, R19, RZ, P0 ;  /* 0x000000ff13137207 */ /* 0x000fe20000000000 */
[----:B---3--:R-:W-:Y:S01]  /*c290*/  VIADD R6, R6, UR40 ;  /* 0x0000002806067c36 */ /* 0x008fe20008000000 */
[----:B----4-:R-:W-:-:S04]  /*c2a0*/  LOP3.LUT R5, R5, R0, RZ, 0x3c, !PT ;  /* 0x0000000005057212 */ /* 0x010fc800078e3cff */
[----:B------:R0:W-:Y:S01]  /*c2b0*/  STL [R1+0x24], R6 ;  /* 0x0000240601007387 */ /* 0x0001e20000100800 */
[----:B------:R-:W-:Y:S01]  /*c2c0*/  ISETP.GE.AND P1, PT, R6, UR4, PT ;  /* 0x0000000406007c0c */ /* 0x000fe2000bf26270 */
[----:B-----5:R-:W-:-:S05]  /*c2d0*/  VIADD R4, R4, 0x1 ;  /* 0x0000000104047836 */ /* 0x020fca0000000000 */
[----:B------:R0:W-:Y:S04]  /*c2e0*/  STL [R1+0x2c], R4 ;  /* 0x00002c0401007387 */ /* 0x0001e80000100800 */
[----:B------:R0:W-:Y:S03]  /*c2f0*/  STL [R1], R5 ;  /* 0x0000000501007387 */ /* 0x0001e60000100800 */
[----:B------:R-:W-:Y:S05]  /*c300*/  @!P1 BRA `(.L_x_301) ;  /* 0xffffffbc00689947 */ /* 0x000fea000383ffff */
[----:B------:R-:W-:-:S07]  /*c310*/  LOP3.LUT R2, R4, 0x1, RZ, 0xc, !PT ;  /* 0x0000000104027812 */ /* 0x000fce00078e0cff */
.L_x_217:
[----:B------:R-:W1:Y:S01]  /*c320*/  S2R R3, SR_CgaCtaId ;  /* 0x0000000000037919 */ /* 0x000e620000008800 */
[----:B------:R-:W-:Y:S01]  /*c330*/  MOV R0, 0x400 ;  /* 0x0000040000007802 */ /* 0x000fe20000000f00 */
[----:B------:R-:W-:Y:S03]  /*c340*/  BSSY B0, `(.L_x_302) ;  /* 0x0000005000007945 */ /* 0x000fe60003800000 */
[----:B-1----:R-:W-:Y:S02]  /*c350*/  LEA R0, R3, R0, 0x18 ;  /* 0x0000000003007211 */ /* 0x002fe400078ec0ff */
[----:B------:R-:W-:-:S04]  /*c360*/  SHF.L.U32 R3, R2, 0x1f, RZ ;  /* 0x0000001f02037819 */ /* 0x000fc800000006ff */
[----:B------:R-:W1:Y:S02]  /*c370*/  SYNCS.PHASECHK.TRANS64.TRYWAIT P0, [R0+URZ+0x34820], R3 ;  /* 0x03482003000075a7 */ /* 0x000e64000800017f */
[----:B-1----:R-:W-:Y:S05]  /*c380*/  @!P0 BRA `(.L_x_303) ;  /* 0x0000001400308947 */ /* 0x002fea0003800000 */
.L_x_347:
[----:B------:R-:W-:Y:S05]  /*c390*/  BSYNC B0 ;  /* 0x0000000000007941 */ /* 0x000fea0003800000 */
.L_x_302:
[----:B------:R-:W-:-:S03]  /*c3a0*/  UMOV UR4, 0xffffffff ;  /* 0xffffffff00047882 */ /* 0x000fc60000000000 */
[----:B------:R-:W-:Y:S05]  /*c3b0*/  BRA.DIV UR4, `(.L_x_304) ;  /* 0x0000001604387947 */ /* 0x000fea000b800000 */
[----:B------:R-:W2:Y:S02]  /*c3c0*/  S2R R2, SR_TID.X ;  /* 0x0000000000027919 */ /* 0x000ea40000002100 */
[----:B--2---:R-:W-:-:S04]  /*c3d0*/  SHF.R.U32.HI R2, RZ, 0x5, R2 ;  /* 0x00000005ff027819 */ /* 0x004fc80000011602 */
[----:B------:R-:W-:-:S05]  /*c3e0*/  LOP3.LUT R2, R2, 0x3, RZ, 0xc0, !PT ;  /* 0x0000000302027812 */ /* 0x000fca00078ec0ff */
[----:B------:R2:W3:Y:S02]  /*c3f0*/  SHFL.IDX PT, R14, R2, RZ, 0x1f ;  /* 0x00001fff020e7589 */ /* 0x0004e400000e0000 */
.L_x_350:
[----:B---3--:R-:W-:Y:S01]  /*c400*/  ISETP.NE.AND P0, PT, R14, RZ, PT ;  /* 0x000000ff0e00720c */ /* 0x008fe20003f05270 */
[----:B------:R-:W-:-:S12]  /*c410*/  BSSY B0, `(.L_x_305) ;  /* 0x0000027000007945 */ /* 0x000fd80003800000 */
[----:B------:R-:W-:Y:S05]  /*c420*/  @P0 BRA `(.L_x_306) ;  /* 0x0000000000940947 */ /* 0x000fea0003800000 */
[----:B------:R-:W-:-:S03]  /*c430*/  UMOV UR4, 0xffffffff ;  /* 0xffffffff00047882 */ /* 0x000fc60000000000 */
[----:B------:R-:W-:Y:S05]  /*c440*/  BRA.DIV UR4, `(.L_x_307) ;  /* 0x0000001604487947 */ /* 0x000fea000b800000 */
[----:B------:R-:W-:-:S13]  /*c450*/  ELECT P6, URZ, PT ;  /* 0x00000000003f782f */ /* 0x000fda00038c0000 */
.L_x_353:
[----:B------:R-:W-:Y:S05]  /*c460*/  @!P6 BRA `(.L_x_306) ;  /* 0x000000000084e947 */ /* 0x000fea0003800000 */
[----:B--2---:R-:W2:Y:S02]  /*c470*/  LDL R2, [R1+0x30] ;  /* 0x0000300001027983 */ /* 0x004ea40000100800 */
[----:B--2---:R-:W-:-:S13]  /*c480*/  R2UR UR4, R2 ;  /* 0x00000000020472ca */ /* 0x004fda00000e0000 */
[----:B------:R-:W-:-:S06]  /*c490*/  ULOP3.LUT UR4, UR4, 0x2, URZ, 0xfc, !UPT ;  /* 0x0000000204047892 */ /* 0x000fcc000f8efc3f */
[----:B------:R-:W-:-:S05]  /*c4a0*/  IMAD.U32 R2, RZ, RZ, UR4 ;  /* 0x00000004ff027e24 */ /* 0x000fca000f8e00ff */
[----:B------:R-:W-:-:S13]  /*c4b0*/  ISETP.NE.AND P2, PT, R2, 0x3, PT ;  /* 0x000000030200780c */ /* 0x000fda0003f45270 */
[----:B------:R-:W-:Y:S05]  /*c4c0*/  @!P2 BRA `(.L_x_308) ;  /* 0x000000000004a947 */ /* 0x000fea0003800000 */
[----:B------:R-:W-:Y:S01]  /*c4d0*/  BPT.TRAP 0x1 ;  /* 0x000000040000795c */ /* 0x000fe20000300000 */
.L_x_308:
[----:B------:R-:W2:Y:S01]  /*c4e0*/  LDL.LU R7, [R1] ;  /* 0x0000000001077983 */ /* 0x000ea20000300800 */
[----:B------:R-:W-:Y:S02]  /*c4f0*/  VIADD R2, R0, 0x34840 ;  /* 0x0003484000027836 */ /* 0x000fe40000000000 */
[C---:B-1----:R-:W-:Y:S02]  /*c500*/  VIADD R3, R19.reuse, 0x1 ;  /* 0x0000000113037836 */ /* 0x042fe40000000000 */
[----:B0-----:R-:W-:-:S03]  /*c510*/  IMAD R6, R19, 0x8, R2 ;  /* 0x0000000813067824 */ /* 0x001fc600078e0202 */
[----:B------:R-:W-:-:S04]  /*c520*/  ISETP.NE.AND P1, PT, R3, 0x2, PT ;  /* 0x000000020300780c */ /* 0x000fc80003f25270 */
[----:B------:R-:W-:Y:S02]  /*c530*/  SEL R4, RZ, 0x1, P1 ;  /* 0x00000001ff047807 */ /* 0x000fe40000800000 */
[----:B------:R-:W-:Y:S02]  /*c540*/  SEL R3, R3, RZ, P1 ;  /* 0x000000ff03037207 */ /* 0x000fe40000800000 */
[C---:B--2---:R-:W-:Y:S02]  /*c550*/  SHF.L.U32 R5, R7.reuse, 0x1f, RZ ;  /* 0x0000001f07057819 */ /* 0x044fe400000006ff */
[----:B------:R-:W-:Y:S01]  /*c560*/  LOP3.LUT R4, R7, R4, RZ, 0x3c, !PT ;  /* 0x0000000407047212 */ /* 0x000fe200078e3cff */
[----:B------:R-:W-:Y:S01]  /*c570*/  IMAD R7, R3, 0x8, R2 ;  /* 0x0000000803077824 */ /* 0x000fe200078e0202 */
[----:B------:R-:W0:Y:S02]  /*c580*/  SYNCS.PHASECHK.TRANS64.TRYWAIT P0, [R6+URZ], R5 ;  /* 0x00000005060075a7 */ /* 0x000e24000800017f */
[----:B------:R-:W-:Y:S01]  /*c590*/  SHF.L.U32 R2, R4, 0x1f, RZ ;  /* 0x0000001f04027819 */ /* 0x000fe200000006ff */
[----:B0-----:R-:W-:Y:S06]  /*c5a0*/  @!P0 BRA `(.L_x_309) ;  /* 0x0000001400108947 */ /* 0x001fec0003800000 */
.L_x_354:
[----:B------:R-:W1:Y:S02]  /*c5b0*/  SYNCS.PHASECHK.TRANS64.TRYWAIT P0, [R7+URZ], R2 ;  /* 0x00000002070075a7 */ /* 0x000e64000800017f */
[----:B-1----:R-:W-:Y:S05]  /*c5c0*/  @!P0 BRA `(.L_x_310) ;  /* 0x00000014001c8947 */ /* 0x002fea0003800000 */
.L_x_355:
[----:B------:R-:W-:Y:S05]  /*c5d0*/  @!P2 BRA `(.L_x_311) ;  /* 0x000000000004a947 */ /* 0x000fea0003800000 */
[----:B------:R-:W-:Y:S01]  /*c5e0*/  BPT.TRAP 0x1 ;  /* 0x000000040000795c */ /* 0x000fe20000300000 */
.L_x_311:
[----:B------:R-:W-:-:S04]  /*c5f0*/  VIADD R0, R0, 0x34860 ;  /* 0x0003486000007836 */ /* 0x000fc80000000000 */
[----:B------:R-:W-:-:S04]  /*c600*/  IMAD R4, R19, 0x8, R0 ;  /* 0x0000000813047824 */ /* 0x000fc800078e0200 */
[----:B------:R-:W2:Y:S02]  /*c610*/  SYNCS.PHASECHK.TRANS64.TRYWAIT P0, [R4+URZ], R5 ;  /* 0x00000005040075a7 */ /* 0x000ea4000800017f */
[----:B--2---:R-:W-:Y:S05]  /*c620*/  @!P0 BRA `(.L_x_312) ;  /* 0x0000001400188947 */ /* 0x004fea0003800000 */
.L_x_356:
[----:B------:R-:W-:-:S07]  /*c630*/  IMAD R3, R3, 0x8, R0 ;  /* 0x0000000803037824 */ /* 0x000fce00078e0200 */
.L_x_313:
[----:B---3--:R3:W4:Y:S02]  /*c640*/  SYNCS.PHASECHK.TRANS64.TRYWAIT P0, [R3+URZ], R2 ;  /* 0x00000002030075a7 */ /* 0x008724000800017f */
[----:B----4-:R-:W-:Y:S05]  /*c650*/  @!P0 NANOSLEEP.SYNCS 0x989680 ;  /* 0x009896800000895d */ /* 0x010fea0003900000 */
[----:B------:R-:W4:Y:S02]  /*c660*/  @!P0 SYNCS.PHASECHK.TRANS64 P0, [R3+URZ], R2 ;  /* 0x00000002030085a7 */ /* 0x000f24000800007f */
[----:B----4-:R-:W-:Y:S05]  /*c670*/  @!P0 BRA `(.L_x_313) ;  /* 0xfffffffc00f08947 */ /* 0x010fea000383ffff */
.L_x_306:
[----:B------:R-:W-:Y:S05]  /*c680*/  BSYNC B0 ;  /* 0x0000000000007941 */ /* 0x000fea0003800000 */
.L_x_305:
[----:B------:R-:W-:Y:S05]  /*c690*/  EXIT ;  /* 0x000000000000794d */ /* 0x000fea0003800000 */
.L_x_185:
[----:B0-----:R-:W-:-:S04]  /*c6a0*/  IMAD.U32 R3, RZ, RZ, UR38 ;  /* 0x00000026ff037e24 */ /* 0x001fc8000f8e00ff */
[----:B------:R0:W1:Y:S03]  /*c6b0*/  SYNCS.PHASECHK.TRANS64.TRYWAIT P1, [R3+URZ+0x34800], R0 ;  /* 0x03480000030075a7 */ /* 0x000066000802017f */
[----:B-1----:R-:W-:Y:S05]  /*c6c0*/  @!P1 NANOSLEEP.SYNCS 0x989680 ;  /* 0x009896800000995d */ /* 0x002fea0003900000 */
[----:B------:R-:W1:Y:S02]  /*c6d0*/  @!P1 SYNCS.PHASECHK.TRANS64 P1, [R3+URZ+0x34800], R0 ;  /* 0x03480000030095a7 */ /* 0x000e64000802007f */
[----:B-1----:R-:W-:Y:S05]  /*c6e0*/  @!P1 BRA `(.L_x_185) ;  /* 0xfffffffc00ec9947 */ /* 0x002fea000383ffff */
[----:B------:R-:W-:Y:S05]  /*c6f0*/  BRA `(.L_x_314) ;  /* 0xffffff4c00fc7947 */ /* 0x000fea000383ffff */
.L_x_189:
[----:B-1----:R1:W2:Y:S02]  /*c700*/  SYNCS.PHASECHK.TRANS64.TRYWAIT P1, [R6+URZ+0x34830], R3 ;  /* 0x03483003060075a7 */ /* 0x0022a4000802017f */
[----:B--2---:R-:W-:Y:S05]  /*c710*/  @!P1 NANOSLEEP.SYNCS 0x989680 ;  /* 0x009896800000995d */ /* 0x004fea0003900000 */
[----:B------:R-:W2:Y:S02]  /*c720*/  @!P1 SYNCS.PHASECHK.TRANS64 P1, [R6+URZ+0x34830], R3 ;  /* 0x03483003060095a7 */ /* 0x000ea4000802007f */
[----:B--2---:R-:W-:Y:S05]  /*c730*/  @!P1 BRA `(.L_x_189) ;  /* 0xfffffffc00f09947 */ /* 0x004fea000383ffff */
[----:B------:R-:W-:Y:S05]  /*c740*/  BRA `(.L_x_188) ;  /* 0xffffff5000187947 */ /* 0x000fea000383ffff */
.L_x_195:
[----:B-1----:R-:W-:-:S04]  /*c750*/  IMAD.U32 R3, RZ, RZ, UR7 ;  /* 0x00000007ff037e24 */ /* 0x002fc8000f8e00ff */
[----:B------:R1:W2:Y:S03]  /*c760*/  SYNCS.PHASECHK.TRANS64.TRYWAIT P1, [R3+URZ+0x34830], R0 ;  /* 0x03483000030075a7 */ /* 0x0002a6000802017f */
[----:B--2---:R-:W-:Y:S05]  /*c770*/  @!P1 NANOSLEEP.SYNCS 0x989680 ;  /* 0x009896800000995d */ /* 0x004fea0003900000 */
[----:B------:R-:W2:Y:S02]  /*c780*/  @!P1 SYNCS.PHASECHK.TRANS64 P1, [R3+URZ+0x34830], R0 ;  /* 0x03483000030095a7 */ /* 0x000ea4000802007f */
[----:B--2---:R-:W-:Y:S05]  /*c790*/  @!P1 BRA `(.L_x_195) ;  /* 0xfffffffc00ec9947 */ /* 0x004fea000383ffff */
[----:B------:R-:W-:Y:S05]  /*c7a0*/  BRA `(.L_x_194) ;  /* 0xffffff7000f07947 */ /* 0x000fea000383ffff */
.L_x_199:
[----:B-1----:R-:W-:-:S04]  /*c7b0*/  IMAD.U32 R3, RZ, RZ, UR14 ;  /* 0x0000000eff037e24 */ /* 0x002fc8000f8e00ff */
[----:B------:R1:W2:Y:S03]  /*c7c0*/  SYNCS.PHASECHK.TRANS64.TRYWAIT P1, [R3+URZ+0x34850], R0 ;  /* 0x03485000030075a7 */ /* 0x0002a6000802017f */
[----:B--2---:R-:W-:Y:S05]  /*c7d0*/  @!P1 NANOSLEEP.SYNCS 0x989680 ;  /* 0x009896800000995d */ /* 0x004fea0003900000 */
[----:B------:R-:W2:Y:S02]  /*c7e0*/  @!P1 SYNCS.PHASECHK.TRANS64 P1, [R3+URZ+0x34850], R0 ;  /* 0x03485000030095a7 */ /* 0x000ea4000802007f */
[----:B--2---:R-:W-:Y:S05]  /*c7f0*/  @!P1 BRA `(.L_x_199) ;  /* 0xfffffffc00ec9947 */ /* 0x004fea000383ffff */
[----:B------:R-:W-:Y:S05]  /*c800*/  BRA `(.L_x_198) ;  /* 0xffffff7c00207947 */ /* 0x000fea000383ffff */
.L_x_206:
[----:B-1----:R-:W-:-:S04]  /*c810*/  IMAD.U32 R5, RZ, RZ, UR9 ;  /* 0x00000009ff057e24 */ /* 0x002fc8000f8e00ff */
[----:B------:R1:W2:Y:S03]  /*c820*/  SYNCS.PHASECHK.TRANS64.TRYWAIT P1, [R5+URZ+0x34850], R4 ;  /* 0x03485004050075a7 */ /* 0x0002a6000802017f */
[----:B--2---:R-:W-:Y:S05]  /*c830*/  @!P1 NANOSLEEP.SYNCS 0x989680 ;  /* 0x009896800000995d */ /* 0x004fea0003900000 */
[----:B------:R-:W2:Y:S02]  /*c840*/  @!P1 SYNCS.PHASECHK.TRANS64 P1, [R5+URZ+0x34850], R4 ;  /* 0x03485004050095a7 */ /* 0x000ea4000802007f */
[----:B--2---:R-:W-:Y:S05]  /*c850*/  @!P1 BRA `(.L_x_206) ;  /* 0xfffffffc00ec9947 */ /* 0x004fea000383ffff */
[----:B------:R-:W-:Y:S05]  /*c860*/  BRA `(.L_x_205) ;  /* 0xffffff9800147947 */ /* 0x000fea000383ffff */
.L_x_221:
[----:B------:R-:W0:Y:S01]  /*c870*/  S2R R6, SR_TID.X ;  /* 0x0000000000067919 */ /* 0x000e220000002100 */
[----:B------:R-:W-:Y:S01]  /*c880*/  BSSY B0, `(.L_x_315) ;  /* 0x000000a000007945 */ /* 0x000fe20003800000 */
[----:B------:R-:W-:Y:S02]  /*c890*/  IMAD.MOV.U32 R12, RZ, RZ, RZ ;  /* 0x000000ffff0c7224 */ /* 0x000fe400078e00ff */
[----:B------:R-:W-:Y:S02]  /*c8a0*/  IMAD.MOV.U32 R11, RZ, RZ, 0x1f ;  /* 0x0000001fff0b7424 */ /* 0x000fe400078e00ff */
[----:B------:R-:W-:Y:S01]  /*c8b0*/  IMAD.MOV.U32 R15, RZ, RZ, -0x1 ;  /* 0xffffffffff0f7424 */ /* 0x000fe200078e00ff */
[----:B0-----:R-:W-:-:S04]  /*c8c0*/  SHF.R.U32.HI R6, RZ, 0x5, R6 ;  /* 0x00000005ff067819 */ /* 0x001fc80000011606 */
[----:B------:R-:W-:-:S05]  /*c8d0*/  LOP3.LUT R6, R6, 0x3, RZ, 0xc0, !PT ;  /* 0x0000000306067812 */ /* 0x000fca00078ec0ff */
[----:B------:R-:W-:-:S07]  /*c8e0*/  IMAD.MOV.U32 R13, RZ, RZ, R6 ;  /* 0x000000ffff0d7224 */ /* 0x000fce00078e0006 */
[----:B-1----:R-:W-:Y:S05]  /*c8f0*/  WARPSYNC.COLLECTIVE R15, `(.L_x_316) ;  /* 0x000000000f087348 */ /* 0x002fea0003c00000 */
[----:B------:R0:W2:Y:S02]  /*c900*/  SHFL.IDX P6, R14, R13, R12, R11 ;  /* 0x0000000c0d0e7389 */ /* 0x0000a400000c000b */
[----:B012---:R-:W-:Y:S01]  /*c910*/  ENDCOLLECTIVE ;  /* 0x000000000000791b */ /* 0x007fe20003800000 */
.L_x_316:
[----:B------:R-:W-:Y:S05]  /*c920*/  BSYNC B0 ;  /* 0x0000000000007941 */ /* 0x000fea0003800000 */
.L_x_315:
[----:B------:R-:W-:Y:S05]  /*c930*/  BRA `(.L_x_317) ;  /* 0xffffffbc009c7947 */ /* 0x000fea000383ffff */
.L_x_223:
[----:B------:R-:W-:Y:S01]  /*c940*/  BSSY B0, `(.L_x_318) ;  /* 0x0000006000007945 */ /* 0x000fe20003800000 */
[----:B------:R-:W-:-:S07]  /*c950*/  IMAD.MOV.U32 R15, RZ, RZ, -0x1 ;  /* 0xffffffffff0f7424 */ /* 0x000fce00078e00ff */
[----:B01----:R-:W-:Y:S05]  /*c960*/  WARPSYNC.COLLECTIVE R15, `(.L_x_319) ;  /* 0x000000000f0c7348 */ /* 0x003fea0003c00000 */
[----:B------:R-:W-:Y:S02]  /*c970*/  ELECT P6, UR62, PT ;  /* 0x00000000003e782f */ /* 0x000fe400038c0000 */
[----:B------:R-:W-:Y:S01]  /*c980*/  MOV R14, UR62 ;  /* 0x0000003e000e7c02 */ /* 0x000fe20008000f00 */
[----:B01----:R-:W-:Y:S10]  /*c990*/  ENDCOLLECTIVE ;  /* 0x000000000000791b */ /* 0x003ff40003800000 */
.L_x_319:
[----:B------:R-:W-:Y:S05]  /*c9a0*/  BSYNC B0 ;  /* 0x0000000000007941 */ /* 0x000fea0003800000 */
.L_x_318:
[----:B------:R-:W-:Y:S05]  /*c9b0*/  BRA `(.L_x_320) ;  /* 0xffffffbc009c7947 */ /* 0x000fea000383ffff */
.L_x_225:
[----:B---3--:R3:W4:Y:S02]  /*c9c0*/  SYNCS.PHASECHK.TRANS64.TRYWAIT P0, [R2+URZ+0x34840], R3 ;  /* 0x03484003020075a7 */ /* 0x008724000800017f */
[----:B----4-:R-:W-:Y:S05]  /*c9d0*/  @!P0 NANOSLEEP.SYNCS 0x989680 ;  /* 0x009896800000895d */ /* 0x010fea0003900000 */
[----:B------:R-:W4:Y:S02]  /*c9e0*/  @!P0 SYNCS.PHASECHK.TRANS64 P0, [R2+URZ+0x34840], R3 ;  /* 0x03484003020085a7 */ /* 0x000f24000800007f */
[----:B----4-:R-:W-:Y:S05]  /*c9f0*/  @!P0 BRA `(.L_x_225) ;  /* 0xfffffffc00f08947 */ /* 0x010fea000383ffff */
[----:B------:R-:W-:Y:S05]  /*ca00*/  BRA `(.L_x_321) ;  /* 0xffffffbc00f07947 */ /* 0x000fea000383ffff */
.L_x_229:
        /* <DEDUP_REMOVED lines=8> */
.L_x_322:
[----:B------:R-:W-:Y:S01]  /*ca90*/  IMAD.MOV.U32 R13, RZ, RZ, R0 ;  /* 0x000000ffff0d7224 */ /* 0x000fe200078e0000 */
[----:B------:R-:W-:Y:S01]  /*caa0*/  LOP3.LUT R7, R7, 0x7f, RZ, 0xc0, !PT ;  /* 0x0000007f07077812 */ /* 0x000fe200078ec0ff */
[----:B------:R-:W-:-:S07]  /*cab0*/  IMAD.MOV.U32 R6, RZ, RZ, R14 ;  /* 0x000000ffff067224 */ /* 0x000fce00078e000e */
[----:B------:R-:W-:Y:S05]  /*cac0*/  WARPSYNC.COLLECTIVE R15, `(.L_x_323) ;  /* 0x000000000f087348 */ /* 0x000fea0003c00000 */
[----:B------:R0:W1:Y:S02]  /*cad0*/  SHFL.IDX P6, R14, R13, R12, R11 ;  /* 0x0000000c0d0e7389 */ /* 0x00006400000c000b */
[----:B01----:R-:W-:Y:S01]  /*cae0*/  ENDCOLLECTIVE ;  /* 0x000000000000791b */ /* 0x003fe20003800000 */
.L_x_323:
        /* <DEDUP_REMOVED lines=12> */
.L_x_324:
        /* <DEDUP_REMOVED lines=9> */
[----:B------:R-:W-:Y:S04]  /*cc40*/  @!P2 LDGSTS.E.BYPASS.LTC128B.128 [R9+0x10400], desc[UR60][R6.64], !P3 ;  /* 0x104000000609afae */ /* 0x000fe8000d901d7c */
[----:B------:R-:W-:Y:S04]  /*cc50*/  @!P2 LDGSTS.E.BYPASS.LTC128B.128 [R9+0x14400], desc[UR60][R6.64+0x80], !P0 ;  /* 0x144000800609afae */ /* 0x000fe8000c101d7c */
[----:B------:R0:W-:Y:S01]  /*cc60*/  @!P2 LDGSTS.E.BYPASS.LTC128B.128 [R9+0x18400], desc[UR60][R6.64+0x100], !P1 ;  /* 0x184001000609afae */ /* 0x0001e2000c901d7c */
[----:B------:R-:W-:Y:S01]  /*cc70*/  ISETP.GE.AND P2, PT, R5, R3, PT ;  /* 0x000000030500720c */ /* 0x000fe20003f46270 */
[----:B------:R-:W-:-:S02]  /*cc80*/  VIADD R5, R4, 0x20 ;  /* 0x0000002004057836 */ /* 0x000fc40000000000 */
[----:B0-----:R-:W-:-:S10]  /*cc90*/  IMAD.MOV.U32 R6, RZ, RZ, R14 ;  /* 0x000000ffff067224 */ /* 0x001fd400078e000e */
[----:B------:R-:W-:Y:S05]  /*cca0*/  WARPSYNC.COLLECTIVE R15, `(.L_x_325) ;  /* 0x000000000f087348 */ /* 0x000fea0003c00000 */
[----:B------:R0:W1:Y:S02]  /*ccb0*/  SHFL.IDX P6, R14, R13, R12, R11 ;  /* 0x0000000c0d0e7389 */ /* 0x00006400000c000b */
[----:B01----:R-:W-:Y:S01]  /*ccc0*/  ENDCOLLECTIVE ;  /* 0x000000000000791b */ /* 0x003fe20003800000 */
.L_x_325:
[----:B------:R-:W-:Y:S02]  /*ccd0*/  IMAD.MOV.U32 R13, RZ, RZ, R2 ;  /* 0x000000ffff0d7224 */ /* 0x000fe400078e0002 */
[----:B------:R-:W-:Y:S02]  /*cce0*/  IMAD.MOV.U32 R12, RZ, RZ, 0x2 ;  /* 0x00000002ff0c7424 */ /* 0x000fe400078e00ff */
[----:B------:R-:W-:-:S07]  /*ccf0*/  IMAD.MOV.U32 R7, RZ, RZ, R14 ;  /* 0x000000ffff077224 */ /* 0x000fce00078e000e */
[----:B------:R-:W-:Y:S05]  /*cd00*/  WARPSYNC.COLLECTIVE R15, `(.L_x_326) ;  /* 0x000000000f087348 */ /* 0x000fea0003c00000 */
[----:B------:R0:W1:Y:S02]  /*cd10*/  SHFL.IDX P6, R14, R13, R12, R11 ;  /* 0x0000000c0d0e7389 */ /* 0x00006400000c000b */
[----:B01----:R-:W-:Y:S01]  /*cd20*/  ENDCOLLECTIVE ;  /* 0x000000000000791b */ /* 0x003fe20003800000 */
.L_x_326:
        /* <DEDUP_REMOVED lines=18> */
.L_x_327:
[----:B------:R-:W-:Y:S02]  /*ce50*/  IMAD.MOV.U32 R13, RZ, RZ, R2 ;  /* 0x000000ffff0d7224 */ /* 0x000fe400078e0002 */
[----:B------:R-:W-:Y:S02]  /*ce60*/  IMAD.MOV.U32 R12, RZ, RZ, 0x3 ;  /* 0x00000003ff0c7424 */ /* 0x000fe400078e00ff */
[----:B------:R-:W-:-:S07]  /*ce70*/  IMAD.MOV.U32 R7, RZ, RZ, R14 ;  /* 0x000000ffff077224 */ /* 0x000fce00078e000e */
[----:B------:R-:W-:Y:S05]  /*ce80*/  WARPSYNC.COLLECTIVE R15, `(.L_x_328) ;  /* 0x000000000f087348 */ /* 0x000fea0003c00000 */
[----:B------:R0:W1:Y:S02]  /*ce90*/  SHFL.IDX P6, R14, R13, R12, R11 ;  /* 0x0000000c0d0e7389 */ /* 0x00006400000c000b */
[----:B01----:R-:W-:Y:S01]  /*cea0*/  ENDCOLLECTIVE ;  /* 0x000000000000791b */ /* 0x003fe20003800000 */
.L_x_328:
        /* <DEDUP_REMOVED lines=18> */
.L_x_329:
[----:B------:R-:W-:Y:S02]  /*cfd0*/  IMAD.MOV.U32 R13, RZ, RZ, R2 ;  /* 0x000000ffff0d7224 */ /* 0x000fe400078e0002 */
[----:B------:R-:W-:Y:S02]  /*cfe0*/  IMAD.MOV.U32 R12, RZ, RZ, 0x4 ;  /* 0x00000004ff0c7424 */ /* 0x000fe400078e00ff */
[----:B------:R-:W-:-:S07]  /*cff0*/  IMAD.MOV.U32 R7, RZ, RZ, R14 ;  /* 0x000000ffff077224 */ /* 0x000fce00078e000e */
[----:B------:R-:W-:Y:S05]  /*d000*/  WARPSYNC.COLLECTIVE R15, `(.L_x_330) ;  /* 0x000000000f087348 */ /* 0x000fea0003c00000 */
[----:B------:R0:W1:Y:S02]  /*d010*/  SHFL.IDX P6, R14, R13, R12, R11 ;  /* 0x0000000c0d0e7389 */ /* 0x00006400000c000b */
[----:B01----:R-:W-:Y:S01]  /*d020*/  ENDCOLLECTIVE ;  /* 0x000000000000791b */ /* 0x003fe20003800000 */
.L_x_330:
        /* <DEDUP_REMOVED lines=18> */
.L_x_331:
[----:B------:R-:W-:Y:S02]  /*d150*/  IMAD.MOV.U32 R13, RZ, RZ, R2 ;  /* 0x000000ffff0d7224 */ /* 0x000fe400078e0002 */
[----:B------:R-:W-:Y:S02]  /*d160*/  IMAD.MOV.U32 R12, RZ, RZ, 0x5 ;  /* 0x00000005ff0c7424 */ /* 0x000fe400078e00ff */
[----:B------:R-:W-:-:S07]  /*d170*/  IMAD.MOV.U32 R7, RZ, RZ, R14 ;  /* 0x000000ffff077224 */ /* 0x000fce00078e000e */
[----:B------:R-:W-:Y:S05]  /*d180*/  WARPSYNC.COLLECTIVE R15, `(.L_x_332) ;  /* 0x000000000f087348 */ /* 0x000fea0003c00000 */
[----:B------:R0:W1:Y:S02]  /*d190*/  SHFL.IDX P6, R14, R13, R12, R11 ;  /* 0x0000000c0d0e7389 */ /* 0x00006400000c000b */
[----:B01----:R-:W-:Y:S01]  /*d1a0*/  ENDCOLLECTIVE ;  /* 0x000000000000791b */ /* 0x003fe20003800000 */
.L_x_332:
        /* <DEDUP_REMOVED lines=18> */
.L_x_333:
[----:B------:R-:W-:Y:S02]  /*d2d0*/  IMAD.MOV.U32 R13, RZ, RZ, R2 ;  /* 0x000000ffff0d7224 */ /* 0x000fe400078e0002 */
[----:B------:R-:W-:Y:S02]  /*d2e0*/  IMAD.MOV.U32 R12, RZ, RZ, 0x6 ;  /* 0x00000006ff0c7424 */ /* 0x000fe400078e00ff */
[----:B------:R-:W-:-:S07]  /*d2f0*/  IMAD.MOV.U32 R7, RZ, RZ, R14 ;  /* 0x000000ffff077224 */ /* 0x000fce00078e000e */
[----:B------:R-:W-:Y:S05]  /*d300*/  WARPSYNC.COLLECTIVE R15, `(.L_x_334) ;  /* 0x000000000f087348 */ /* 0x000fea0003c00000 */
[----:B------:R0:W1:Y:S02]  /*d310*/  SHFL.IDX P6, R14, R13, R12, R11 ;  /* 0x0000000c0d0e7389 */ /* 0x00006400000c000b */
[----:B01----:R-:W-:Y:S01]  /*d320*/  ENDCOLLECTIVE ;  /* 0x000000000000791b */ /* 0x003fe20003800000 */
.L_x_334:
        /* <DEDUP_REMOVED lines=13> */
[----:B0-----:R-:W-:-:S12]  /*d400*/  IMAD.MOV.U32 R6, RZ, RZ, R14 ;  /* 0x000000ffff067224 */ /* 0x001fd800078e000e */
[----:B------:R-:W-:Y:S05]  /*d410*/  WARPSYNC.COLLECTIVE R15, `(.L_x_335) ;  /* 0x000000000f087348 */ /* 0x000fea0003c00000 */
[----:B------:R0:W1:Y:S02]  /*d420*/  SHFL.IDX P6, R14, R13, R12, R11 ;  /* 0x0000000c0d0e7389 */ /* 0x00006400000c000b */
[----:B01----:R-:W-:Y:S01]  /*d430*/  ENDCOLLECTIVE ;  /* 0x000000000000791b */ /* 0x003fe20003800000 */
.L_x_335:
[----:B------:R-:W-:Y:S02]  /*d440*/  IMAD.MOV.U32 R13, RZ, RZ, R2 ;  /* 0x000000ffff0d7224 */ /* 0x000fe400078e0002 */
[----:B------:R-:W-:Y:S02]  /*d450*/  IMAD.MOV.U32 R12, RZ, RZ, 0x7 ;  /* 0x00000007ff0c7424 */ /* 0x000fe400078e00ff */
[----:B------:R-:W-:-:S07]  /*d460*/  IMAD.MOV.U32 R7, RZ, RZ, R14 ;  /* 0x000000ffff077224 */ /* 0x000fce00078e000e */
[----:B------:R-:W-:Y:S05]  /*d470*/  WARPSYNC.COLLECTIVE R15, `(.L_x_336) ;  /* 0x000000000f087348 */ /* 0x000fea0003c00000 */
[----:B------:R0:W1:Y:S02]  /*d480*/  SHFL.IDX P6, R14, R13, R12, R11 ;  /* 0x0000000c0d0e7389 */ /* 0x00006400000c000b */
[----:B01----:R-:W-:Y:S01]  /*d490*/  ENDCOLLECTIVE ;  /* 0x000000000000791b */ /* 0x003fe20003800000 */
.L_x_336:
[----:B------:R-:W-:-:S05]  /*d4a0*/  @!P2 LEA R7, P4, R10, R7, 0x1 ;  /* 0x000000070a07a211 */ /* 0x000fca00078808ff */
[----:B------:R-:W-:-:S05]  /*d4b0*/  @!P2 IMAD.X R6, RZ, RZ, R6, P4 ;  /* 0x000000ffff06a224 */ /* 0x000fca00020e0606 */
[----:B------:R-:W-:Y:S01]  /*d4c0*/  @!P2 LOP3.LUT R7, R7, R6, RZ, 0x3c, !PT ;  /* 0x000000060707a212 */ /* 0x000fe200078e3cff */
[----:B------:R-:W-:-:S03]  /*d4d0*/  IMAD.MOV.U32 R13, RZ, RZ, R0 ;  /* 0x000000ffff0d7224 */ /* 0x000fc600078e0000 */
[----:B------:R-:W-:-:S04]  /*d4e0*/  @!P2 LOP3.LUT R6, R7, R6, RZ, 0x3c, !PT ;  /* 0x000000060706a212 */ /* 0x000fc800078e3cff */
[----:B------:R-:W-:Y:S01]  /*d4f0*/  @!P2 LOP3.LUT R7, R7, R6, RZ, 0x3c, !PT ;  /* 0x000000060707a212 */ /* 0x000fe200078e3cff */
[----:B------:R-:W-:-:S07]  /*d500*/  IMAD.MOV.U32 R5, RZ, RZ, R14 ;  /* 0x000000ffff057224 */ /* 0x000fce00078e000e */
[----:B------:R-:W-:Y:S05]  /*d510*/  WARPSYNC.COLLECTIVE R15, `(.L_x_337) ;  /* 0x000000000f087348 */ /* 0x000fea0003c00000 */
[----:B------:R0:W1:Y:S02]  /*d520*/  SHFL.IDX P6, R14, R13, R12, R11 ;  /* 0x0000000c0d0e7389 */ /* 0x00006400000c000b */
[----:B01----:R-:W-:Y:S01]  /*d530*/  ENDCOLLECTIVE ;  /* 0x000000000000791b */ /* 0x003fe20003800000 */
.L_x_337:
[----:B------:R-:W-:Y:S01]  /*d540*/  @!PT LDS RZ, [RZ] ;  /* 0x00000000fffff984 */ /* 0x000fe20000000800 */
[----:B------:R-:W-:Y:S01]  /*d550*/  @!PT LDS RZ, [RZ] ;  /* 0x00000000fffff984 */ /* 0x000fe20000000800 */
[----:B------:R-:W-:Y:S01]  /*d560*/  @!PT LDS RZ, [RZ] ;  /* 0x00000000fffff984 */ /* 0x000fe20000000800 */
[----:B------:R0:W-:Y:S04]  /*d570*/  @!P2 LDGSTS.E.BYPASS.LTC128B.128 [R9+0x13400], desc[UR60][R6.64], !P3 ;  /* 0x134000000609afae */ /* 0x0001e8000d901d7c */
[----:B------:R0:W-:Y:S04]  /*d580*/  @!P2 LDGSTS.E.BYPASS.LTC128B.128 [R9+0x17400], desc[UR60][R6.64+0x80], !P0 ;  /* 0x174000800609afae */ /* 0x0001e8000c101d7c */
[----:B------:R0:W-:Y:S01]  /*d590*/  @!P2 LDGSTS.E.BYPASS.LTC128B.128 [R9+0x1b400], desc[UR60][R6.64+0x100], !P1 ;  /* 0x1b4001000609afae */ /* 0x0001e2000c901d7c */
[----:B------:R-:W-:Y:S01]  /*d5a0*/  IMAD.MOV.U32 R0, RZ, RZ, R14 ;  /* 0x000000ffff007224 */ /* 0x000fe200078e000e */
[----:B------:R-:W-:Y:S06]  /*d5b0*/  BRA `(.L_x_338) ;  /* 0xffffffc000a87947 */ /* 0x000fec000383ffff */
.L_x_233:
[----:B--2---:R-:W-:-:S04]  /*d5c0*/  IMAD.U32 R3, RZ, RZ, UR36 ;  /* 0x00000024ff037e24 */ /* 0x004fc8000f8e00ff */
[----:B------:R2:W3:Y:S03]  /*d5d0*/  SYNCS.PHASECHK.TRANS64.TRYWAIT P0, [R3+URZ+0x34820], R0 ;  /* 0x03482000030075a7 */ /* 0x0004e6000800017f */
[----:B---3--:R-:W-:Y:S05]  /*d5e0*/  @!P0 NANOSLEEP.SYNCS 0x989680 ;  /* 0x009896800000895d */ /* 0x008fea0003900000 */
[----:B------:R-:W3:Y:S02]  /*d5f0*/  @!P0 SYNCS.PHASECHK.TRANS64 P0, [R3+URZ+0x34820], R0 ;  /* 0x03482000030085a7 */ /* 0x000ee4000800007f */
[----:B---3--:R-:W-:Y:S05]  /*d600*/  @!P0 BRA `(.L_x_233) ;  /* 0xfffffffc00ec8947 */ /* 0x008fea000383ffff */
[----:B------:R-:W-:Y:S05]  /*d610*/  BRA `(.L_x_339) ;  /* 0xffffffc000f87947 */ /* 0x000fea000383ffff */
.L_x_240:
[----:B-1----:R1:W2:Y:S02]  /*d620*/  SYNCS.PHASECHK.TRANS64.TRYWAIT P0, [R3+URZ+0x34840], R2 ;  /* 0x03484002030075a7 */ /* 0x0022a4000800017f */
[----:B--2---:R-:W-:Y:S05]  /*d630*/  @!P0 NANOSLEEP.SYNCS 0x989680 ;  /* 0x009896800000895d */ /* 0x004fea0003900000 */
[----:B------:R-:W2:Y:S02]  /*d640*/  @!P0 SYNCS.PHASECHK.TRANS64 P0, [R3+URZ+0x34840], R2 ;  /* 0x03484002030085a7 */ /* 0x000ea4000800007f */
[----:B--2---:R-:W-:Y:S05]  /*d650*/  @!P0 BRA `(.L_x_240) ;  /* 0xfffffffc00f08947 */ /* 0x004fea000383ffff */
[----:B------:R-:W-:Y:S05]  /*d660*/  BRA `(.L_x_340) ;  /* 0xffffffc400a47947 */ /* 0x000fea000383ffff */
.L_x_248:
[----:B0-----:R0:W1:Y:S02]  /*d670*/  SYNCS.PHASECHK.TRANS64.TRYWAIT P0, [R2+URZ+0x34860], R3 ;  /* 0x03486003020075a7 */ /* 0x001064000800017f */
[----:B-1----:R-:W-:Y:S05]  /*d680*/  @!P0 NANOSLEEP.SYNCS 0x989680 ;  /* 0x009896800000895d */ /* 0x002fea0003900000 */
[----:B------:R-:W1:Y:S02]  /*d690*/  @!P0 SYNCS.PHASECHK.TRANS64 P0, [R2+URZ+0x34860], R3 ;  /* 0x03486003020085a7 */ /* 0x000e64000800007f */
[----:B-1----:R-:W-:Y:S05]  /*d6a0*/  @!P0 BRA `(.L_x_248) ;  /* 0xfffffffc00f08947 */ /* 0x002fea000383ffff */
[----:B------:R-:W-:Y:S05]  /*d6b0*/  BRA `(.L_x_341) ;  /* 0xffffffc800e07947 */ /* 0x000fea000383ffff */
.L_x_259:
[----:B-1----:R1:W2:Y:S02]  /*d6c0*/  SYNCS.PHASECHK.TRANS64.TRYWAIT P0, [R3+URZ+0x34840], R2 ;  /* 0x03484002030075a7 */ /* 0x0022a4000800017f */
[----:B--2---:R-:W-:Y:S05]  /*d6d0*/  @!P0 NANOSLEEP.SYNCS 0x989680 ;  /* 0x009896800000895d */ /* 0x004fea0003900000 */
[----:B------:R-:W2:Y:S02]  /*d6e0*/  @!P0 SYNCS.PHASECHK.TRANS64 P0, [R3+URZ+0x34840], R2 ;  /* 0x03484002030085a7 */ /* 0x000ea4000800007f */
[----:B--2---:R-:W-:Y:S05]  /*d6f0*/  @!P0 BRA `(.L_x_259) ;  /* 0xfffffffc00f08947 */ /* 0x004fea000383ffff */
[----:B------:R-:W-:Y:S05]  /*d700*/  BRA `(.L_x_342) ;  /* 0xffffffd0007c7947 */ /* 0x000fea000383ffff */
.L_x_267:
[----:B0-----:R0:W1:Y:S02]  /*d710*/  SYNCS.PHASECHK.TRANS64.TRYWAIT P0, [R2+URZ+0x34860], R3 ;  /* 0x03486003020075a7 */ /* 0x001064000800017f */
[----:B-1----:R-:W-:Y:S05]  /*d720*/  @!P0 NANOSLEEP.SYNCS 0x989680 ;  /* 0x009896800000895d */ /* 0x002fea0003900000 */
[----:B------:R-:W1:Y:S02]  /*d730*/  @!P0 SYNCS.PHASECHK.TRANS64 P0, [R2+URZ+0x34860], R3 ;  /* 0x03486003020085a7 */ /* 0x000e64000800007f */
[----:B-1----:R-:W-:Y:S05]  /*d740*/  @!P0 BRA `(.L_x_267) ;  /* 0xfffffffc00f08947 */ /* 0x002fea000383ffff */
[----:B------:R-:W-:Y:S05]  /*d750*/  BRA `(.L_x_343) ;  /* 0xffffffd400b87947 */ /* 0x000fea000383ffff */
.L_x_277:
[----:B--2---:R2:W3:Y:S02]  /*d760*/  SYNCS.PHASECHK.TRANS64.TRYWAIT P0, [R3+URZ+0x34840], R2 ;  /* 0x03484002030075a7 */ /* 0x0044e4000800017f */
[----:B---3--:R-:W-:Y:S05]  /*d770*/  @!P0 NANOSLEEP.SYNCS 0x989680 ;  /* 0x009896800000895d */ /* 0x008fea0003900000 */
[----:B------:R-:W3:Y:S02]  /*d780*/  @!P0 SYNCS.PHASECHK.TRANS64 P0, [R3+URZ+0x34840], R2 ;  /* 0x03484002030085a7 */ /* 0x000ee4000800007f */
[----:B---3--:R-:W-:Y:S05]  /*d790*/  @!P0 BRA `(.L_x_277) ;  /* 0xfffffffc00f08947 */ /* 0x008fea000383ffff */
[----:B------:R-:W-:Y:S05]  /*d7a0*/  BRA `(.L_x_344) ;  /* 0xffffffdc002c7947 */ /* 0x000fea000383ffff */
.L_x_285:
[----:B0-----:R0:W1:Y:S02]  /*d7b0*/  SYNCS.PHASECHK.TRANS64.TRYWAIT P0, [R2+URZ+0x34860], R5 ;  /* 0x03486005020075a7 */ /* 0x001064000800017f */
[----:B-1----:R-:W-:Y:S05]  /*d7c0*/  @!P0 NANOSLEEP.SYNCS 0x989680 ;  /* 0x009896800000895d */ /* 0x002fea0003900000 */
[----:B------:R-:W1:Y:S02]  /*d7d0*/  @!P0 SYNCS.PHASECHK.TRANS64 P0, [R2+URZ+0x34860], R5 ;  /* 0x03486005020085a7 */ /* 0x000e64000800007f */
[----:B-1----:R-:W-:Y:S05]  /*d7e0*/  @!P0 BRA `(.L_x_285) ;  /* 0xfffffffc00f08947 */ /* 0x002fea000383ffff */
[----:B------:R-:W-:Y:S05]  /*d7f0*/  BRA `(.L_x_345) ;  /* 0xffffffe000647947 */ /* 0x000fea000383ffff */
.L_x_295:
[----:B--2---:R2:W3:Y:S02]  /*d800*/  SYNCS.PHASECHK.TRANS64.TRYWAIT P0, [R0+URZ+0x34860], R3 ;  /* 0x03486003000075a7 */ /* 0x0044e4000800017f */
[----:B---3--:R-:W-:Y:S05]  /*d810*/  @!P0 NANOSLEEP.SYNCS 0x989680 ;  /* 0x009896800000895d */ /* 0x008fea0003900000 */
[----:B------:R-:W3:Y:S02]  /*d820*/  @!P0 SYNCS.PHASECHK.TRANS64 P0, [R0+URZ+0x34860], R3 ;  /* 0x03486003000085a7 */ /* 0x000ee4000800007f */
[----:B---3--:R-:W-:Y:S05]  /*d830*/  @!P0 BRA `(.L_x_295) ;  /* 0xfffffffc00f08947 */ /* 0x008fea000383ffff */
[----:B------:R-:W-:Y:S05]  /*d840*/  BRA `(.L_x_346) ;  /* 0xffffffe400787947 */ /* 0x000fea000383ffff */
.L_x_303:
[----:B-1----:R1:W2:Y:S02]  /*d850*/  SYNCS.PHASECHK.TRANS64.TRYWAIT P0, [R0+URZ+0x34820], R3 ;  /* 0x03482003000075a7 */ /* 0x0022a4000800017f */
[----:B--2---:R-:W-:Y:S05]  /*d860*/  @!P0 NANOSLEEP.SYNCS 0x989680 ;  /* 0x009896800000895d */ /* 0x004fea0003900000 */
[----:B------:R-:W2:Y:S02]  /*d870*/  @!P0 SYNCS.PHASECHK.TRANS64 P0, [R0+URZ+0x34820], R3 ;  /* 0x03482003000085a7 */ /* 0x000ea4000800007f */
[----:B--2---:R-:W-:Y:S05]  /*d880*/  @!P0 BRA `(.L_x_303) ;  /* 0xfffffffc00f08947 */ /* 0x004fea000383ffff */
[----:B------:R-:W-:Y:S05]  /*d890*/  BRA `(.L_x_347) ;  /* 0xffffffe800bc7947 */ /* 0x000fea000383ffff */
.L_x_304:
[----:B------:R-:W2:Y:S01]  /*d8a0*/  S2R R2, SR_TID.X ;  /* 0x0000000000027919 */ /* 0x000ea20000002100 */
[----:B------:R-:W-:Y:S01]  /*d8b0*/  BSSY B0, `(.L_x_348) ;  /* 0x000000a000007945 */ /* 0x000fe20003800000 */
[----:B------:R-:W-:Y:S02]  /*d8c0*/  IMAD.MOV.U32 R12, RZ, RZ, RZ ;  /* 0x000000ffff0c7224 */ /* 0x000fe400078e00ff */
[----:B------:R-:W-:Y:S02]  /*d8d0*/  IMAD.MOV.U32 R11, RZ, RZ, 0x1f ;  /* 0x0000001fff0b7424 */ /* 0x000fe400078e00ff */
[----:B------:R-:W-:Y:S01]  /*d8e0*/  IMAD.MOV.U32 R15, RZ, RZ, -0x1 ;  /* 0xffffffffff0f7424 */ /* 0x000fe200078e00ff */
[----:B--2---:R-:W-:-:S04]  /*d8f0*/  SHF.R.U32.HI R2, RZ, 0x5, R2 ;  /* 0x00000005ff027819 */ /* 0x004fc80000011602 */
[----:B------:R-:W-:-:S05]  /*d900*/  LOP3.LUT R2, R2, 0x3, RZ, 0xc0, !PT ;  /* 0x0000000302027812 */ /* 0x000fca00078ec0ff */
[----:B------:R-:W-:-:S07]  /*d910*/  IMAD.MOV.U32 R13, RZ, RZ, R2 ;  /* 0x000000ffff0d7224 */ /* 0x000fce00078e0002 */
[----:B01----:R-:W-:Y:S05]  /*d920*/  WARPSYNC.COLLECTIVE R15, `(.L_x_349) ;  /* 0x000000000f087348 */ /* 0x003fea0003c00000 */
[----:B------:R2:W3:Y:S02]  /*d930*/  SHFL.IDX P6, R14, R13, R12, R11 ;  /* 0x0000000c0d0e7389 */ /* 0x0004e400000c000b */
[----:B0123--:R-:W-:Y:S01]  /*d940*/  ENDCOLLECTIVE ;  /* 0x000000000000791b */ /* 0x00ffe20003800000 */
.L_x_349:
[----:B------:R-:W-:Y:S05]  /*d950*/  BSYNC B0 ;  /* 0x0000000000007941 */ /* 0x000fea0003800000 */
.L_x_348:
[----:B------:R-:W-:Y:S05]  /*d960*/  BRA `(.L_x_350) ;  /* 0xffffffe800a47947 */ /* 0x000fea000383ffff */
.L_x_307:
[----:B------:R-:W-:Y:S01]  /*d970*/  BSSY B1, `(.L_x_351) ;  /* 0x0000006000017945 */ /* 0x000fe20003800000 */
[----:B------:R-:W-:-:S07]  /*d980*/  IMAD.MOV.U32 R15, RZ, RZ, -0x1 ;  /* 0xffffffffff0f7424 */ /* 0x000fce00078e00ff */
[----:B012---:R-:W-:Y:S05]  /*d990*/  WARPSYNC.COLLECTIVE R15, `(.L_x_352) ;  /* 0x000000000f0c7348 */ /* 0x007fea0003c00000 */
[----:B------:R-:W-:Y:S02]  /*d9a0*/  ELECT P6, UR62, PT ;  /* 0x00000000003e782f */ /* 0x000fe400038c0000 */
[----:B------:R-:W-:Y:S01]  /*d9b0*/  MOV R14, UR62 ;  /* 0x0000003e000e7c02 */ /* 0x000fe20008000f00 */
[----:B012---:R-:W-:Y:S10]  /*d9c0*/  ENDCOLLECTIVE ;  /* 0x000000000000791b */ /* 0x007ff40003800000 */
.L_x_352:
[----:B------:R-:W-:Y:S05]  /*d9d0*/  BSYNC B1 ;  /* 0x0000000000017941 */ /* 0x000fea0003800000 */
.L_x_351:
[----:B------:R-:W-:Y:S05]  /*d9e0*/  BRA `(.L_x_353) ;  /* 0xffffffe8009c7947 */ /* 0x000fea000383ffff */
.L_x_309:
[----:B0-----:R0:W1:Y:S02]  /*d9f0*/  SYNCS.PHASECHK.TRANS64.TRYWAIT P0, [R6+URZ], R5 ;  /* 0x00000005060075a7 */ /* 0x001064000800017f */
[----:B-1----:R-:W-:Y:S05]  /*da00*/  @!P0 NANOSLEEP.SYNCS 0x989680 ;  /* 0x009896800000895d */ /* 0x002fea0003900000 */
[----:B------:R-:W1:Y:S02]  /*da10*/  @!P0 SYNCS.PHASECHK.TRANS64 P0, [R6+URZ], R5 ;  /* 0x00000005060085a7 */ /* 0x000e64000800007f */
[----:B-1----:R-:W-:Y:S05]  /*da20*/  @!P0 BRA `(.L_x_309) ;  /* 0xfffffffc00f08947 */ /* 0x002fea000383ffff */
[----:B------:R-:W-:Y:S05]  /*da30*/  BRA `(.L_x_354) ;  /* 0xffffffe800dc7947 */ /* 0x000fea000383ffff */
.L_x_310:
[----:B-1----:R1:W2:Y:S02]  /*da40*/  SYNCS.PHASECHK.TRANS64.TRYWAIT P0, [R7+URZ], R2 ;  /* 0x00000002070075a7 */ /* 0x0022a4000800017f */
[----:B--2---:R-:W-:Y:S05]  /*da50*/  @!P0 NANOSLEEP.SYNCS 0x989680 ;  /* 0x009896800000895d */ /* 0x004fea0003900000 */
[----:B------:R-:W2:Y:S02]  /*da60*/  @!P0 SYNCS.PHASECHK.TRANS64 P0, [R7+URZ], R2 ;  /* 0x00000002070085a7 */ /* 0x000ea4000800007f */
[----:B--2---:R-:W-:Y:S05]  /*da70*/  @!P0 BRA `(.L_x_310) ;  /* 0xfffffffc00f08947 */ /* 0x004fea000383ffff */
[----:B------:R-:W-:Y:S05]  /*da80*/  BRA `(.L_x_355) ;  /* 0xffffffe800d07947 */ /* 0x000fea000383ffff */
.L_x_312:
[----:B--2---:R2:W3:Y:S02]  /*da90*/  SYNCS.PHASECHK.TRANS64.TRYWAIT P0, [R4+URZ], R5 ;  /* 0x00000005040075a7 */ /* 0x0044e4000800017f */
[----:B---3--:R-:W-:Y:S05]  /*daa0*/  @!P0 NANOSLEEP.SYNCS 0x989680 ;  /* 0x009896800000895d */ /* 0x008fea0003900000 */
[----:B------:R-:W3:Y:S02]  /*dab0*/  @!P0 SYNCS.PHASECHK.TRANS64 P0, [R4+URZ], R5 ;  /* 0x00000005040085a7 */ /* 0x000ee4000800007f */
[----:B---3--:R-:W-:Y:S05]  /*dac0*/  @!P0 BRA `(.L_x_312) ;  /* 0xfffffffc00f08947 */ /* 0x008fea000383ffff */
[----:B------:R-:W-:Y:S05]  /*dad0*/  BRA `(.L_x_356) ;  /* 0xffffffe800d47947 */ /* 0x000fea000383ffff */
.L_x_357:
        /* <DEDUP_REMOVED lines=10> */
.L_x_3194:


//--------------------- .text._ZN7cutlass13device_kernelIN5flash11enable_sm90INS1_16FlashAttnFwdSm90INS1_25CollectiveMainloopFwdSm90ILi2EN4cute5tupleIJNS5_1CILi1EEES8_S8_EEENS6_IJNS7_ILi128EEESA_NS7_ILi192EEEEEELi128ENS_6half_tEfNS_4arch4Sm90ELb0ELb0ELb0ELb1ELb0ELb0ELb0ELb1ELb1ELb1ELb0ELb0EEENS1_21CollectiveEpilogueFwdINS6_IJSA_SA_SA_EEES9_SD_SF_Li256ELb1ELb1ELb0ELb0EEENS1_36VarlenDynamicPersistentTileSchedulerILi128ELi128ELi256ELi128ELb0ELb1ELb1ELb0ELb1ELb1EEEEEEEEEvNT_6ParamsE --------------------------
	.section	.text._ZN7cutlass13device_kernelIN5flash11enable_sm90INS1_16FlashAttnFwdSm90INS1_25CollectiveMainloopFwdSm90ILi2EN4cute5tupleIJNS5_1CILi1EEES8_S8_EEENS6_IJNS7_ILi128EEESA_NS7_ILi192EEEEEELi128ENS_6half_tEfNS_4arch4Sm90ELb0ELb0ELb0ELb1ELb0ELb0ELb0ELb1ELb1ELb1ELb0ELb0EEENS1_21CollectiveEpilogueFwdINS6_IJSA_SA_SA_EEES9_SD_SF_Li256ELb1ELb1ELb0ELb0EEENS1_36VarlenDynamicPersistentTileSchedulerILi128ELi128ELi256ELi128ELb0ELb1ELb1ELb0ELb1ELb1EEEEEEEEEvNT_6ParamsE,"ax",@progbits
	.align	128
.text._ZN7cutlass13device_kernelIN5flash11enable_sm90INS1_16FlashAttnFwdSm90INS1_25CollectiveMainloopFwdSm90ILi2EN4cute5tupleIJNS5_1CILi1EEES8_S8_EEENS6_IJNS7_ILi128EEESA_NS7_ILi192EEEEEELi128ENS_6half_tEfNS_4arch4Sm90ELb0ELb0ELb0ELb1ELb0ELb0ELb0ELb1ELb1ELb1ELb0ELb0EEENS1_21CollectiveEpilogueFwdINS6_IJSA_SA_SA_EEES9_SD_SF_Li256ELb1ELb1ELb0ELb0EEENS1_36VarlenDynamicPersistentTileSchedulerILi128ELi128ELi256ELi128ELb0ELb1ELb1ELb0ELb1ELb1EEEEEEEEEvNT_6ParamsE:
        .type           _ZN7cutlass13device_kernelIN5flash11enable_sm90INS1_16FlashAttnFwdSm90INS1_25CollectiveMainloopFwdSm90ILi2EN4cute5tupleIJNS5_1CILi1EEES8_S8_EEENS6_IJNS7_ILi128EEESA_NS7_ILi192EEEEEELi128ENS_6half_tEfNS_4arch4Sm90ELb0ELb0ELb0ELb1ELb0ELb0ELb0ELb1ELb1ELb1ELb0ELb0EEENS1_21CollectiveEpilogueFwdINS6_IJSA_SA_SA_EEES9_SD_SF_Li256ELb1ELb1ELb0ELb0EEENS1_36VarlenDynamicPersistentTileSchedulerILi128ELi128ELi256ELi128ELb0ELb1ELb1ELb0ELb1ELb1EEEEEEEEEvNT_6ParamsE,@function
        .size           _ZN7cutlass13device_kernelIN5flash11enable_sm90INS1_16FlashAttnFwdSm90INS1_25CollectiveMainloopFwdSm90ILi2EN4cute5tupleIJNS5_1CILi1EEES8_S8_EEENS6_IJNS7_ILi128EEESA_NS7_ILi192EEEEEELi128ENS_6half_tEfNS_4arch4Sm90ELb0ELb0ELb0ELb1ELb0ELb0ELb0ELb1ELb1ELb1ELb0ELb0EEENS1_21CollectiveEpilogueFwdINS6_IJSA_SA_SA_EEES9_SD_SF_Li256ELb1ELb1ELb0ELb0EEENS1_36VarlenDynamicPersistentTileSchedulerILi128ELi128ELi256ELi128ELb0ELb1ELb1ELb0ELb1ELb1EEEEEEEEEvNT_6ParamsE,(.L_x_3195 - _ZN7cutlass13device_kernelIN5flash11enable_sm90INS1_16FlashAttnFwdSm90INS1_25CollectiveMainloopFwdSm90ILi2EN4cute5tupleIJNS5_1CILi1EEES8_S8_EEENS6_IJNS7_ILi128EEESA_NS7_ILi192EEEEEELi128ENS_6half_tEfNS_4arch4Sm90ELb0ELb0ELb0ELb1ELb0ELb0ELb0ELb1ELb1ELb1ELb0ELb0EEENS1_21CollectiveEpilogueFwdINS6_IJSA_SA_SA_EEES9_SD_SF_Li256ELb1ELb1ELb0ELb0EEENS1_36VarlenDynamicPersistentTileSchedulerILi128ELi128ELi256ELi128ELb0ELb1ELb1ELb0ELb1ELb1EEEEEEEEEvNT_6ParamsE)
        .other          _ZN7cutlass13device_kernelIN5flash11enable_sm90INS1_16FlashAttnFwdSm90INS1_25CollectiveMainloopFwdSm90ILi2EN4cute5tupleIJNS5_1CILi1EEES8_S8_EEENS6_IJNS7_ILi128EEESA_NS7_ILi192EEEEEELi128ENS_6half_tEfNS_4arch4Sm90ELb0ELb0ELb0ELb1ELb0ELb0ELb0ELb1ELb1ELb1ELb0ELb0EEENS1_21CollectiveEpilogueFwdINS6_IJSA_SA_SA_EEES9_SD_SF_Li256ELb1ELb1ELb0ELb0EEENS1_36VarlenDynamicPersistentTileSchedulerILi128ELi128ELi256ELi128ELb0ELb1ELb1ELb0ELb1ELb1EEEEEEEEEvNT_6ParamsE,@"STO_CUDA_ENTRY STV_DEFAULT"
_ZN7cutlass13device_kernelIN5flash11enable_sm90INS1_16FlashAttnFwdSm90INS1_25CollectiveMainloopFwdSm90ILi2EN4cute5tupleIJNS5_1CILi1EEES8_S8_EEENS6_IJNS7_ILi128EEESA_NS7_ILi192EEEEEELi128ENS_6half_tEfNS_4arch4Sm90ELb0ELb0ELb0ELb1ELb0ELb0ELb0ELb1ELb1ELb1ELb0ELb0EEENS1_21CollectiveEpilogueFwdINS6_IJSA_SA_SA_EEES9_SD_SF_Li256ELb1ELb1ELb0ELb0EEENS1_36VarlenDynamicPersistentTileSchedulerILi128ELi128ELi256ELi128ELb0ELb1ELb1ELb0ELb1ELb1EEEEEEEEEvNT_6ParamsE:
        /* <DEDUP_REMOVED lines=18> */
.L_x_359:
[----:B------:R-:W-:Y:S05]  /*0120*/  BSYNC B0 ;  /* 0x0000000000007941 */ /* 0x000fea0003800000 */
.L_x_358:
        /* <DEDUP_REMOVED lines=41> */
.L_x_360:
[----:B------:R-:W3:Y:S01]  /*03c0*/  SHFL.IDX PT, R2, R0, RZ, 0x1f ;  /* 0x00001fff00027589 */ /* 0x000ee200000e0000 */
[----:B------:R-:W-:Y:S01]  /*03d0*/  NOP ;  /* 0x0000000000007918 */ /* 0x000fe20000000000 */
[----:B---3--:R-:W-:-:S13]  /*03e0*/  ISETP.NE.AND P0, PT, R2, RZ, PT ;  /* 0x000000ff0200720c */ /* 0x008fda0003f05270 */
        /* <DEDUP_REMOVED lines=18> */
[----:B---3--:R-:W-:Y:S01]  /*0510*/  NOP ;  /* 0x0000000000007918 */ /* 0x008fe20000000000 */
.L_x_361:
[----:B------:R-:W3:Y:S01]  /*0520*/  SHFL.IDX PT, R2, R0, RZ, 0x1f ;  /* 0x00001fff00027589 */ /* 0x000ee200000e0000 */
[----:B------:R-:W-:Y:S01]  /*0530*/  NOP ;  /* 0x0000000000007918 */ /* 0x000fe20000000000 */
[----:B---3--:R-:W-:-:S13]  /*0540*/  ISETP.NE.AND P0, PT, R2, RZ, PT ;  /* 0x000000ff0200720c */ /* 0x008fda0003f05270 */
[----:B------:R-:W-:Y:S05]  /*0550*/  @P0 BRA `(.L_x_362) ;  /* 0x0000000000380947 */ /* 0x000fea0003800000 */
[----:B0-----:R-:W0:Y:S01]  /*0560*/  S2UR UR5, SR_CgaCtaId ;  /* 0x00000000000579c3 */ /* 0x001e220000008800 */
[----:B------:R-:W-:Y:S01]  /*0570*/  UMOV UR4, 0x400 ;  /* 0x0000040000047882 */ /* 0x000fe20000000000 */
[----:B------:R-:W-:Y:S01]  /*0580*/  UMOV UR7, 0x1 ;  /* 0x0000000100077882 */ /* 0x000fe20000000000 */
[----:B------:R-:W-:Y:S01]  /*0590*/  ELECT P0, URZ, PT ;  /* 0x00000000003f782f */ /* 0x000fe20003800000 */
[----:B0-----:R-:W-:Y:S02]  /*05a0*/  ULEA UR6, UR5, UR4, 0x18 ;  /* 0x0000000405067291 */ /* 0x001fe4000f8ec03f */
[----:B------:R-:W-:-:S04]  /*05b0*/  UIADD3 UR4, -UR7, 0x100000, URZ ;  /* 0x0010000007047890 */ /* 0x000fc8000fffe13f */
[----:B------:R-:W-:Y:S02]  /*05c0*/  USHF.L.U32 UR5, UR4, 0xb, URZ ;  /* 0x0000000b04057899 */ /* 0x000fe4000800063f */
[----:B------:R-:W-:Y:S01]  /*05d0*/  USHF.L.U32 UR4, UR4, 0x1, URZ ;  /* 0x0000000104047899 */ /* 0x000fe2000800063f */
[----:B------:R-:W0:Y:S11]  /*05e0*/  FENCE.VIEW.ASYNC.S ;  /* 0x00000000000073c6 */ /* 0x000e360000000000 */
[----:B0-----:R3:W0:Y:S01]  /*05f0*/  SYNCS.EXCH.64 URZ, [UR6+0x34870], UR4 ;  /* 0x03487004063f75b2 */ /* 0x0016220008000100 */
[----:B------:R3:W0:Y:S01]  /*0600*/  SYNCS.EXCH.64 URZ, [UR6+0x34880], UR4 ;  /* 0x03488004063f75b2 */ /* 0x0006220008000100 */
[----:B------:R3:W0:Y:S01]  /*0610*/  SYNCS.EXCH.64 URZ, [UR6+0x34878], UR4 ;  /* 0x03487804063f75b2 */ /* 0x0006220008000100 */
[----:B------:R3:W0:Y:S02]  /*0620*/  SYNCS.EXCH.64 URZ, [UR6+0x34888], UR4 ;  /* 0x03488804063f75b2 */ /* 0x0006240008000100 */
[----:B---3--:R-:W-:Y:S01]  /*0630*/  NOP ;  /* 0x0000000000007918 */ /* 0x008fe20000000000 */
.L_x_362:
        /* <DEDUP_REMOVED lines=22> */
.L_x_363:
        /* <DEDUP_REMOVED lines=22> */
.L_x_364:
[----:B0-----:R-:W-:Y:S01]  /*0900*/  UMOV UR4, 0x1 ;  /* 0x0000000100047882 */ /* 0x001fe20000000000 */
[----:B------:R-:W-:Y:S01]  /*0910*/  PLOP3.LUT P0, PT, PT, PT, UP0, 0x80, 0x0 ;  /* 0x000000000000781c */ /* 0x000fe20003f0f008 */
[----:B------:R-:W-:Y:S01]  /*0920*/  USEL UR4, UR4, 0x2, !UP0 ;  /* 0x0000000204047887 */ /* 0x000fe2000c000000 */
[----:B------:R-:W-:-:S05]  /*0930*/  NOP ;  /* 0x0000000000007918 */ /* 0x000fca0000000000 */
[----:B------:R-:W-:-:S05]  /*0940*/  IMAD.U32 R2, RZ, RZ, UR4 ;  /* 0x00000004ff027e24 */ /* 0x000fca000f8e00ff */
[----:B------:R0:W-:Y:S01]  /*0950*/  STL [R1+0x58], R2 ;  /* 0x0000580201007387 */ /* 0x0001e20000100800 */
[----:B-12-4-:R-:W-:Y:S06]  /*0960*/  BAR.SYNC.DEFER_BLOCKING 0x0 ;  /* 0x0000000000007b1d */ /* 0x016fec0000010000 */
[----:B------:R-:W-:Y:S05]  /*0970*/  @!P0 BRA `(.L_x_365) ;  /* 0x0000008400e48947 */ /* 0x000fea0003800000 */
.L_x_366:
[----:B------:R-:W-:-:S08]  /*0980*/  NOP ;  /* 0x0000000000007918 */ /* 0x000fd00000000000 */
[----:B------:R-:W1:Y:S02]  /*0990*/  USETMAXREG.TRY_ALLOC.CTAPOOL UP0, 0xf0 ;  /* 0x000000f0000079c8 */ /* 0x000e640008000600 */
[----:B-1----:R-:W-:-:S13]  /*09a0*/  PLOP3.LUT P0, PT, PT, PT, UP0, 0x80, 0x0 ;  /* 0x000000000000781c */ /* 0x002fda0003f0f008 */
[----:B------:R-:W-:Y:S05]  /*09b0*/  @!P0 BRA `(.L_x_366) ;  /* 0xfffffffc00f08947 */ /* 0x000fea000383ffff */
[----:B------:R-:W1:Y:S08]  /*09c0*/  S2UR UR5, SR_CgaCtaId ;  /* 0x00000000000579c3 */ /* 0x000e700000008800 */
[----:B------:R-:W-:Y:S06]  /*09d0*/  BAR.ARV 0x8, 0x180 ;  /* 0x0206000000007b1d */ /* 0x000fec0000002000 */
[----:B------:R-:W-:-:S02]  /*09e0*/  UMOV UR4, 0x400 ;  /* 0x0000040000047882 */ /* 0x000fc40000000000 */
[----:B------:R-:W-:Y:S01]  /*09f0*/  BAR.SYNC.DEFER_BLOCKING 0x5, 0x180 ;  /* 0x0146000000007b1d */ /* 0x000fe20000010000 */
[----:B-1----:R-:W-:-:S09]  /*0a00*/  ULEA UR4, UR5, UR4, 0x18 ;  /* 0x0000000405047291 */ /* 0x002fd2000f8ec03f */
[----:B------:R-:W1:Y:S01]  /*0a10*/  LDS.128 R44, [UR4+0x348d0] ;  /* 0x0348d004ff2c7984 */ /* 0x000e620008000c00 */
[----:B------:R-:W-:Y:S01]  /*0a20*/  ULDC UR4, c[0x0][0xc3c] ;  /* 0x00030f0000047ab9 */ /* 0x000fe20000000800 */
[----:B------:R-:W-:Y:S06]  /*0a30*/  BAR.ARV 0x4, 0x180 ;  /* 0x0106000000007b1d */ /* 0x000fec0000002000 */
[----:B-1----:R-:W-:-:S13]  /*0a40*/  ISETP.GE.AND P0, PT, R47, UR4, PT ;  /* 0x000000042f007c0c */ /* 0x002fda000bf06270 */
[----:B------:R-:W-:Y:S05]  /*0a50*/  @P0 EXIT ;  /* 0x000000000000094d */ /* 0x000fea0003800000 */
[----:B0-----:R-:W2:Y:S01]  /*0a60*/  LDL R2, [R1+0x58] ;  /* 0x0000580001027983 */ /* 0x001ea20000100800 */
[----:B------:R-:W-:Y:S01]  /*0a70*/  R2UR UR6, R45 ;  /* 0x000000002d0672ca */ /* 0x000fe200000e0000 */
[----:B------:R-:W-:Y:S01]  /*0a80*/  IMAD.MOV.U32 R185, RZ, RZ, RZ ;  /* 0x000000ffffb97224 */ /* 0x000fe200078e00ff */
[----:B------:R-:W-:Y:S01]  /*0a90*/  R2UR UR5, R46 ;  /* 0x000000002e0572ca */ /* 0x000fe200000e0000 */
[----:B------:R-:W0:Y:S01]  /*0aa0*/  S2R R0, SR_TID.X ;  /* 0x0000000000007919 */ /* 0x000e220000002100 */
[----:B------:R-:W-:Y:S02]  /*0ab0*/  IMAD.MOV.U32 R16, RZ, RZ, RZ ;  /* 0x000000ffff107224 */ /* 0x000fe400078e00ff */
[----:B0-----:R-:W-:-:S05]  /*0ac0*/  VIADD R196, R0, 0xffffff80 ;  /* 0xffffff8000c47836 */ /* 0x001fca0000000000 */
[----:B------:R-:W-:-:S04]  /*0ad0*/  SHF.R.S32.HI R3, RZ, 0x1f, R196 ;  /* 0x0000001fff037819 */ /* 0x000fc800000114c4 */
[CC--:B------:R-:W-:Y:S02]  /*0ae0*/  LEA.HI R5, R3.reuse, R196.reuse, RZ, 0x7 ;  /* 0x000000c403057211 */ /* 0x0c0fe400078f38ff */
[----:B------:R-:W-:Y:S02]  /*0af0*/  LEA.HI R0, R3, R196, RZ, 0x4 ;  /* 0x000000c403007211 */ /* 0x000fe400078f20ff */
[----:B------:R-:W-:Y:S02]  /*0b00*/  LOP3.LUT R187, R5, 0xffffff80, RZ, 0xc0, !PT ;  /* 0xffffff8005bb7812 */ /* 0x000fe400078ec0ff */
[----:B------:R-:W-:Y:S02]  /*0b10*/  SHF.R.S32.HI R9, RZ, 0x4, R0 ;  /* 0x00000004ff097819 */ /* 0x000fe40000011400 */
[----:B------:R-:W-:Y:S01]  /*0b20*/  LOP3.LUT R7, R0, 0x3fffff0, RZ, 0xc0, !PT ;  /* 0x03fffff000077812 */ /* 0x000fe200078ec0ff */
[----:B------:R-:W-:Y:S01]  /*0b30*/  IMAD.IADD R187, R196, 0x1, -R187 ;  /* 0x00000001c4bb7824 */ /* 0x000fe200078e0abb */
[----:B------:R-:W-:-:S02]  /*0b40*/  LEA.HI R0, R0, R9, RZ, 0x1 ;  /* 0x0000000900007211 */ /* 0x000fc400078f08ff */
[----:B------:R-:W-:Y:S01]  /*0b50*/  SHF.R.S32.HI R188, RZ, 0x7, R5 ;  /* 0x00000007ffbc7819 */ /* 0x000fe20000011405 */
[----:B------:R-:W-:Y:S01]  /*0b60*/  IMAD.IADD R7, R196, 0x1, -R7 ;  /* 0x00000001c4077824 */ /* 0x000fe200078e0a07 */
[----:B------:R-:W-:Y:S02]  /*0b70*/  SHF.R.S32.HI R4, RZ, 0x1f, R187 ;  /* 0x0000001fff047819 */ /* 0x000fe400000114bb */
[----:B------:R-:W-:Y:S02]  /*0b80*/  LOP3.LUT R0, R0, 0x1ffffffe, RZ, 0xc0, !PT ;  /* 0x1ffffffe00007812 */ /* 0x000fe400078ec0ff */
[CC--:B------:R-:W-:Y:S02]  /*0b90*/  LEA.HI R6, R4.reuse, R187.reuse, RZ, 0x2 ;  /* 0x000000bb04067211 */ /* 0x0c0fe400078f10ff */
[----:B------:R-:W-:Y:S01]  /*0ba0*/  LEA.HI R4, R4, R187, RZ, 0x5 ;  /* 0x000000bb04047211 */ /* 0x000fe200078f28ff */
[----:B------:R-:W-:Y:S01]  /*0bb0*/  IMAD.IADD R0, R9, 0x1, -R0 ;  /* 0x0000000109007824 */ /* 0x000fe200078e0a00 */
[--C-:B------:R-:W-:Y:S01]  /*0bc0*/  SHF.R.S32.HI R8, RZ, 0x2, R6.reuse ;  /* 0x00000002ff087819 */ /* 0x100fe20000011406 */
[----:B------:R-:W-:Y:S01]  /*0bd0*/  IMAD.MOV.U32 R9, RZ, RZ, -0x2 ;  /* 0xfffffffeff097424 */ /* 0x000fe200078e00ff */
[----:B------:R-:W-:-:S02]  /*0be0*/  SHF.R.S32.HI R11, RZ, 0x1f, R6 ;  /* 0x0000001fff0b7819 */ /* 0x000fc40000011406 */
[----:B------:R-:W-:Y:S02]  /*0bf0*/  LEA.HI R5, R5, R188, RZ, 0x1 ;  /* 0x000000bc05057211 */ /* 0x000fe400078f08ff */
[----:B------:R-:W-:Y:S02]  /*0c00*/  LEA.HI R11, R11, R8, RZ, 0x3 ;  /* 0x000000080b0b7211 */ /* 0x000fe400078f18ff */
[----:B------:R-:W-:Y:S02]  /*0c10*/  SHF.R.S32.HI R4, RZ, 0x5, R4 ;  /* 0x00000005ff047819 */ /* 0x000fe40000011404 */
[----:B------:R-:W-:Y:S02]  /*0c20*/  LOP3.LUT R11, R11, 0xfffffff8, RZ, 0xc0, !PT ;  /* 0xfffffff80b0b7812 */ /* 0x000fe400078ec0ff */
[----:B------:R-:W-:Y:S02]  /*0c30*/  LOP3.LUT R5, R5, 0x3fffffe, RZ, 0xc0, !PT ;  /* 0x03fffffe05057812 */ /* 0x000fe400078ec0ff */
[----:B------:R-:W-:Y:S01]  /*0c40*/  LOP3.LUT R6, R6, 0x7ffffffc, RZ, 0xc0, !PT ;  /* 0x7ffffffc06067812 */ /* 0x000fe200078ec0ff */
[----:B------:R-:W-:-:S02]  /*0c50*/  IMAD.IADD R11, R8, 0x1, -R11 ;  /* 0x00000001080b7824 */ /* 0x000fc400078e0a0b */
[----:B------:R-:W-:Y:S02]  /*0c60*/  IMAD.IADD R5, R188, 0x1, -R5 ;  /* 0x00000001bc057824 */ /* 0x000fe400078e0a05 */
[----:B------:R-:W-:Y:S02]  /*0c70*/  IMAD R4, R4, 0x10, R11 ;  /* 0x0000001004047824 */ /* 0x000fe400078e020b */
[----:B------:R-:W-:Y:S02]  /*0c80*/  IMAD.IADD R6, R187, 0x1, -R6 ;  /* 0x00000001bb067824 */ /* 0x000fe400078e0a06 */
[----:B------:R-:W-:Y:S02]  /*0c90*/  IMAD R189, R5, 0x40, R4 ;  /* 0x0000004005bd7824 */ /* 0x000fe400078e0204 */
[----:B------:R-:W-:Y:S01]  /*0ca0*/  IMAD R190, R6, R9, 0x80 ;  /* 0x0000008006be7424 */ /* 0x000fe200078e0209 */
[----:B--2---:R-:W-:Y:S02]  /*0cb0*/  R2UR UR4, R2 ;  /* 0x00000000020472ca */ /* 0x004fe400000e0000 */
[----:B------:R-:W-:-:S05]  /*0cc0*/  LEA.HI R2, R3, R196, RZ, 0x5 ;  /* 0x000000c403027211 */ /* 0x000fca00078f28ff */
[----:B------:R-:W-:-:S05]  /*0cd0*/  IMAD.SHL.U32 R2, R2, 0x20, RZ ;  /* 0x0000002002027824 */ /* 0x000fca00078e00ff */
[----:B------:R-:W-:Y:S01]  /*0ce0*/  LOP3.LUT R2, R2, 0xfffffc00, RZ, 0xc0, !PT ;  /* 0xfffffc0002027812 */ /* 0x000fe200078ec0ff */
[----:B------:R-:W-:-:S04]  /*0cf0*/  ULOP3.LUT UR4, UR4, 0x1, URZ, 0xfc, !UPT ;  /* 0x0000000104047892 */ /* 0x000fc8000f8efc3f */
[----:B------:R-:W-:Y:S01]  /*0d00*/  IMAD R7, R7, 0x40, R2 ;  /* 0x0000004007077824 */ /* 0x000fe200078e0202 */
[CC--:B------:R-:W-:Y:S01]  /*0d10*/  LEA.HI R2, R3.reuse, R196.reuse, RZ, 0x2 ;  /* 0x000000c403027211 */ /* 0x0c0fe200078f10ff */
[----:B------:R-:W-:Y:S01]  /*0d20*/  IMAD.U32 R193, RZ, RZ, UR4 ;  /* 0x00000004ffc17e24 */ /* 0x000fe2000f8e00ff */
[----:B------:R-:W-:Y:S01]  /*0d30*/  LEA.HI R3, R3, R196, RZ, 0x3 ;  /* 0x000000c403037211 */ /* 0x000fe200078f18ff */
[----:B------:R-:W-:Y:S01]  /*0d40*/  IMAD R192, R0, 0x8, R7 ;  /* 0x0000000800c07824 */ /* 0x000fe200078e0207 */
[----:B------:R-:W-:Y:S01]  /*0d50*/  LOP3.LUT R7, R2, 0xfffffffc, RZ, 0xc0, !PT ;  /* 0xfffffffc02077812 */ /* 0x000fe200078ec0ff */
[----:B------:R-:W-:Y:S01]  /*0d60*/  IMAD.MOV.U32 R2, RZ, RZ, RZ ;  /* 0x000000ffff027224 */ /* 0x000fe200078e00ff */
[----:B------:R-:W-:Y:S02]  /*0d70*/  LOP3.LUT R19, R3, 0xfffffff8, RZ, 0xc0, !PT ;  /* 0xfffffff803137812 */ /* 0x000fe400078ec0ff */
[----:B------:R-:W-:Y:S01]  /*0d80*/  SHF.R.S32.HI R184, RZ, 0x3, R3 ;  /* 0x00000003ffb87819 */ /* 0x000fe20000011403 */
[----:B------:R-:W-:-:S02]  /*0d90*/  IMAD.IADD R7, R196, 0x1, -R7 ;  /* 0x00000001c4077824 */ /* 0x000fc400078e0a07 */
[----:B------:R-:W-:-:S03]  /*0da0*/  IMAD.IADD R19, R196, 0x1, -R19 ;  /* 0x00000001c4137824 */ /* 0x000fc600078e0a13 */
[----:B------:R-:W-:Y:S01]  /*0db0*/  LEA.HI R0, R7, R7, RZ, 0x1 ;  /* 0x0000000707007211 */ /* 0x000fe200078f08ff */
[----:B------:R-:W-:-:S03]  /*0dc0*/  IMAD.SHL.U32 R17, R19, 0x8, RZ ;  /* 0x0000000813117824 */ /* 0x000fc600078e00ff */
[----:B------:R-:W-:Y:S01]  /*0dd0*/  LOP3.LUT R0, R0, 0x1ffffffe, RZ, 0xc0, !PT ;  /* 0x1ffffffe00007812 */ /* 0x000fe200078ec0ff */
[----:B------:R-:W-:Y:S01]  /*0de0*/  VIADD R18, R17, 0x40 ;  /* 0x0000004011127836 */ /* 0x000fe20000000000 */
[----:B------:R-:W-:-:S03]  /*0df0*/  SHF.R.S32.HI R195, RZ, 0x1f, R17 ;  /* 0x0000001fffc37819 */ /* 0x000fc60000011411 */
[----:B------:R-:W-:Y:S01]  /*0e00*/  IMAD.IADD R0, R7, 0x1, -R0 ;  /* 0x0000000107007824 */ /* 0x000fe200078e0a00 */
[----:B------:R-:W-:-:S03]  /*0e10*/  SHF.R.S32.HI R194, RZ, 0x1f, R18 ;  /* 0x0000001fffc27819 */ /* 0x000fc60000011412 */
[----:B------:R-:W-:-:S07]  /*0e20*/  IMAD R191, R0, 0x8, R189 ;  /* 0x0000000800bf7824 */ /* 0x000fce00078e02bd */
.L_x_409:
[----:B0-2-4-:R-:W0:Y:S01]  /*0e30*/  LDC.64 R4, c[0x0][0xc88] ;  /* 0x00032200ff047b82 */ /* 0x015e220000000a00 */
[----:B------:R-:W-:Y:S01]  /*0e40*/  ULDC.64 UR12, c[0x0][0x208] ;  /* 0x00008200000c7ab9 */ /* 0x000fe20000000a00 */
[----:B------:R-:W-:Y:S01]  /*0e50*/  ULDC.64 UR8, c[0x0][0xa28] ;  /* 0x00028a0000087ab9 */ /* 0x000fe20000000a00 */
[----:B------:R-:W-:Y:S01]  /*0e60*/  ULDC.64 UR10, c[0x0][0xa20] ;  /* 0x00028800000a7ab9 */ /* 0x000fe20000000a00 */
[----:B0-----:R-:W-:-:S06]  /*0e70*/  IMAD.WIDE R4, R47, 0x4, R4 ;  /* 0x000000042f047825 */ /* 0x001fcc00078e0204 */
[----:B------:R-:W2:Y:S01]  /*0e80*/  LDG.E R4, desc[UR12][R4.64] ;  /* 0x0000000c04047981 */ /* 0x000ea2000c1e1900 */
[----:B------:R-:W-:Y:S02]  /*0e90*/  UISETP.NE.U32.AND UP0, UPT, UR8, URZ, UPT ;  /* 0x0000003f0800728c */ /* 0x000fe4000bf05070 */
[----:B------:R-:W-:Y:S02]  /*0ea0*/  UISETP.NE.U32.AND UP1, UPT, UR10, URZ, UPT ;  /* 0x0000003f0a00728c */ /* 0x000fe4000bf25070 */
[----:B------:R-:W-:Y:S02]  /*0eb0*/  UISETP.NE.AND.EX UP0, UPT, UR9, URZ, UPT, UP0 ;  /* 0x0000003f0900728c */ /* 0x000fe4000bf05300 */
[----:B------:R-:W-:-:S04]  /*0ec0*/  UISETP.NE.AND.EX UP1, UPT, UR11, URZ, UPT, UP1 ;  /* 0x0000003f0b00728c */ /* 0x000fc8000bf25310 */
[----:B------:R-:W-:Y:S02]  /*0ed0*/  PLOP3.LUT P0, PT, PT, PT, UP0, 0x80, 0x0 ;  /* 0x000000000000781c */ /* 0x000fe40003f0f008 */
[----:B------:R-:W-:Y:S02]  /*0ee0*/  PLOP3.LUT P1, PT, PT, PT, UP1, 0x80, 0x0 ;  /* 0x000000000000781c */ /* 0x000fe40003f2f018 */
[----:B--2---:R-:W-:-:S13]  /*0ef0*/  R2UR UR61, R4 ;  /* 0x00000000043d72ca */ /* 0x004fda00000e0000 */
[----:B------:R-:W-:Y:S02]  /*0f00*/  USHF.R.S32.HI UR4, URZ, 0x1f, UR61 ;  /* 0x0000001f3f047899 */ /* 0x000fe4000801143d */
[----:B------:R-:W-:Y:S02]  /*0f10*/  @UP0 ULEA UR8, UP2, UR61, UR8, 0x2 ;  /* 0x000000083d080291 */ /* 0x000fe4000f84103f */
[----:B------:R-:W-:Y:S02]  /*0f20*/  @UP1 ULEA UR10, UP3, UR61, UR10, 0x2 ;  /* 0x0000000a3d0a1291 */ /* 0x000fe4000f86103f */
[----:B------:R-:W-:Y:S02]  /*0f30*/  @UP0 ULEA.HI.X UR9, UR61, UR9, UR4, 0x2, UP2 ;  /* 0x000000093d090291 */ /* 0x000fe400090f1404 */
[----:B------:R-:W-:Y:S01]  /*0f40*/  IMAD.U32 R186, RZ, RZ, UR4 ;  /* 0x00000004ffba7e24 */ /* 0x000fe2000f8e00ff */
[----:B------:R-:W-:Y:S01]  /*0f50*/  @UP1 ULEA.HI.X UR11, UR61, UR11, UR4, 0x2, UP3 ;  /* 0x0000000b3d0b1291 */ /* 0x000fe200098f1404 */
[----:B------:R-:W-:-:S02]  /*0f60*/  IMAD.U32 R4, RZ, RZ, UR8 ;  /* 0x00000008ff047e24 */ /* 0x000fc4000f8e00ff */
[----:B------:R-:W-:Y:S01]  /*0f70*/  IMAD.U32 R6, RZ, RZ, UR10 ;  /* 0x0000000aff067e24 */ /* 0x000fe2000f8e00ff */
[----:B------:R-:W-:Y:S01]  /*0f80*/  ULDC UR4, c[0x0][0x424] ;  /* 0x0001090000047ab9 */ /* 0x000fe20000000800 */
[----:B------:R-:W-:Y:S01]  /*0f90*/  IMAD.U32 R5, RZ, RZ, UR9 ;  /* 0x00000009ff057e24 */ /* 0x000fe2000f8e00ff */
[----:B------:R-:W-:Y:S01]  /*0fa0*/  ULDC.64 UR8, c[0x0][0x418] ;  /* 0x0001060000087ab9 */ /* 0x000fe20000000a00 */
[----:B------:R-:W-:-:S03]  /*0fb0*/  IMAD.U32 R7, RZ, RZ, UR11 ;  /* 0x0000000bff077e24 */ /* 0x000fc6000f8e00ff */
[----:B------:R-:W2:Y:S04]  /*0fc0*/  @P0 LDG.E R4, desc[UR12][R4.64] ;  /* 0x0000000c04040981 */ /* 0x000ea8000c1e1900 */
[----:B---3--:R-:W3:Y:S01]  /*0fd0*/  @P1 LDG.E R6, desc[UR12][R6.64] ;  /* 0x0000000c06061981 */ /* 0x008ee2000c1e1900 */
[----:B------:R-:W-:Y:S01]  /*0fe0*/  UISETP.NE.U32.AND UP0, UPT, UR8, URZ, UPT ;  /* 0x0000003f0800728c */ /* 0x000fe2000bf05070 */
[----:B-1----:R-:W-:Y:S01]  /*0ff0*/  IMAD.U32 R22, RZ, RZ, UR6 ;  /* 0x00000006ff167e24 */ /* 0x002fe2000f8e00ff */
[----:B------:R-:W-:Y:S01]  /*1000*/  ULDC UR6, c[0x0][0x2f0] ;  /* 0x0000bc0000067ab9 */ /* 0x000fe20000000800 */
[----:B------:R-:W-:Y:S01]  /*1010*/  UMOV UR48, URZ ;  /* 0x0000003f00307c82 */ /* 0x000fe20008000000 */
[----:B------:R-:W-:Y:S01]  /*1020*/  UISETP.NE.AND.EX UP0, UPT, UR9, URZ, UPT, UP0 ;  /* 0x0000003f0900728c */ /* 0x000fe2000bf05300 */
[----:B------:R-:W-:Y:S01]  /*1030*/  IMAD.MOV.U32 R0, RZ, RZ, RZ ;  /* 0x000000ffff007224 */ /* 0x000fe200078e00ff */
[----:B------:R-:W-:-:S02]  /*1040*/  CS2R R20, SRZ ;  /* 0x0000000000147805 */ /* 0x000fc4000001ff00 */
[----:B------:R-:W-:Y:S01]  /*1050*/  CS2R R86, SRZ ;  /* 0x0000000000567805 */ /* 0x000fe2000001ff00 */
[----:B------:R-:W-:Y:S01]  /*1060*/  USEL UR4, UR4, 0x1, UP0 ;  /* 0x0000000104047887 */ /* 0x000fe20008000000 */
[----:B------:R-:W-:Y:S02]  /*1070*/  CS2R R84, SRZ ;  /* 0x0000000000547805 */ /* 0x000fe4000001ff00 */
[----:B------:R-:W-:Y:S02]  /*1080*/  CS2R R82, SRZ ;  /* 0x0000000000527805 */ /* 0x000fe4000001ff00 */
[----:B------:R-:W-:Y:S01]  /*1090*/  CS2R R80, SRZ ;  /* 0x0000000000507805 */ /* 0x000fe2000001ff00 */
[----:B------:R-:W-:Y:S01]  /*10a0*/  UIMAD UR4, UR4, UR6, URZ ;  /* 0x00000006040472a4 */ /* 0x000fe2000f8e023f */
        /* <DEDUP_REMOVED lines=20> */
[----:B------:R-:W-:Y:S01]  /*11f0*/  CS2R R38, SRZ ;  /* 0x0000000000267805 */ /* 0x000fe2000001ff00 */
[----:B------:R-:W-:Y:S01]  /*1200*/  IMAD.U32 R23, RZ, RZ, UR5 ;  /* 0x00000005ff177e24 */ /* 0x000fe2000f8e00ff */
[----:B--2---:R-:W-:Y:S02]  /*1210*/  @P0 R2UR UR48, R4 ;  /* 0x00000000043002ca */ /* 0x004fe400000e0000 */
[----:B------:R-:W-:Y:S02]  /*1220*/  PLOP3.LUT P0, PT, PT, PT, PT, 0x80, 0x0 ;  /* 0x000000000000781c */ /* 0x000fe40003f0f070 */
[----:B---3--:R-:W-:Y:S01]  /*1230*/  @P1 R2UR UR4, R6 ;  /* 0x00000000060412ca */ /* 0x008fe200000e0000 */
[----:B------:R-:W-:-:S14]  /*1240*/  @P1 BRA `(.L_x_367) ;  /* 0x0000000000381947 */ /* 0x000fdc0003800000 */
[----:B------:R-:W-:Y:S02]  /*1250*/  ULDC.64 UR6, c[0x0][0xa08] ;  /* 0x0002820000067ab9 */ /* 0x000fe40000000a00 */
[----:B------:R-:W-:-:S04]  /*1260*/  ISETP.NE.U32.AND P1, PT, RZ, UR6, PT ;  /* 0x00000006ff007c0c */ /* 0x000fc8000bf25070 */
[----:B------:R-:W-:-:S13]  /*1270*/  ISETP.NE.AND.EX P1, PT, RZ, UR7, PT, P1 ;  /* 0x00000007ff007c0c */ /* 0x000fda000bf25310 */
[----:B------:R-:W-:Y:S05]  /*1280*/  @!P1 BRA `(.L_x_367) ;  /* 0x0000000000289947 */ /* 0x000fea0003800000 */
[----:B------:R-:W-:Y:S01]  /*1290*/  ULDC.64 UR4, c[0x0][0xa08] ;  /* 0x0002820000047ab9 */ /* 0x000fe20000000a00 */
[----:B------:R-:W-:Y:S01]  /*12a0*/  ULDC.64 UR6, c[0x0][0x208] ;  /* 0x0000820000067ab9 */ /* 0x000fe20000000a00 */
[----:B------:R-:W-:-:S06]  /*12b0*/  UIMAD.WIDE UR4, UR61, 0x4, UR4 ;  /* 0x000000043d0478a5 */ /* 0x000fcc000f8e0204 */
[----:B------:R-:W-:Y:S02]  /*12c0*/  IMAD.U32 R4, RZ, RZ, UR4 ;  /* 0x00000004ff047e24 */ /* 0x000fe4000f8e00ff */
[----:B------:R-:W-:-:S05]  /*12d0*/  IMAD.U32 R5, RZ, RZ, UR5 ;  /* 0x00000005ff057e24 */ /* 0x000fca000f8e00ff */
[----:B------:R-:W2:Y:S04]  /*12e0*/  LDG.E R6, desc[UR6][R4.64] ;  /* 0x0000000604067981 */ /* 0x000ea8000c1e1900 */
[----:B------:R-:W3:Y:S01]  /*12f0*/  LDG.E R3, desc[UR6][R4.64+0x4] ;  /* 0x0000040604037981 */ /* 0x000ee2000c1e1900 */
[----:B--2---:R-:W-:Y:S02]  /*1300*/  R2UR UR4, R6 ;  /* 0x00000000060472ca */ /* 0x004fe400000e0000 */
[----:B---3--:R-:W-:-:S13]  /*1310*/  R2UR UR5, R3 ;  /* 0x00000000030572ca */ /* 0x008fda00000e0000 */
[----:B------:R-:W-:-:S12]  /*1320*/  UIADD3 UR4, -UR4, UR5, URZ ;  /* 0x0000000504047290 */ /* 0x000fd8000fffe13f */
.L_x_367:
[----:B------:R-:W-:Y:S01]  /*1330*/  UIADD3 UR48, -UR48, UR4, URZ ;  /* 0x0000000430307290 */ /* 0x000fe2000fffe13f */
[----:B------:R-:W-:Y:S02]  /*1340*/  CS2R R88, SRZ ;  /* 0x0000000000587805 */ /* 0x000fe4000001ff00 */
[----:B------:R-:W-:Y:S02]  /*1350*/  CS2R R34, SRZ ;  /* 0x0000000000227805 */ /* 0x000fe4000001ff00 */
[----:B------:R-:W-:Y:S01]  /*1360*/  CS2R R90, SRZ ;  /* 0x00000000005a7805 */ /* 0x000fe2000001ff00 */
[----:B------:R-:W-:Y:S01]  /*1370*/  UISETP.GE.AND UP0, UPT, UR48, 0x1, UPT ;  /* 0x000000013000788c */ /* 0x000fe2000bf06270 */
[----:B------:R-:W-:Y:S01]  /*1380*/  CS2R R6, SRZ ;  /* 0x0000000000067805 */ /* 0x000fe2000001ff00 */
[----:B------:R-:W-:Y:S01]  /*1390*/  UIADD3 UR4, UR48, 0x7f, URZ ;  /* 0x0000007f30047890 */ /* 0x000fe2000fffe03f */
[----:B------:R-:W-:Y:S02]  /*13a0*/  IMAD.MOV.U32 R8, RZ, RZ, RZ ;  /* 0x000000ffff087224 */ /* 0x000fe400078e00ff */
[----:B------:R-:W-:Y:S01]  /*13b0*/  IMAD.MOV.U32 R10, RZ, RZ, RZ ;  /* 0x000000ffff0a7224 */ /* 0x000fe200078e00ff */
[----:B------:R-:W-:Y:S01]  /*13c0*/  PLOP3.LUT P1, PT, PT, PT, UP0, 0x80, 0x0 ;  /* 0x000000000000781c */ /* 0x000fe20003f2f008 */
[----:B------:R-:W-:Y:S01]  /*13d0*/  USHF.R.S32.HI UR5, URZ, 0x1f, UR4 ;  /* 0x0000001f3f057899 */ /* 0x000fe20008011404 */
[----:B------:R-:W-:-:S02]  /*13e0*/  IMAD.MOV.U32 R93, RZ, RZ, RZ ;  /* 0x000000ffff5d7224 */ /* 0x000fc400078e00ff */
[----:B------:R-:W-:Y:S01]  /*13f0*/  IMAD.MOV.U32 R12, RZ, RZ, RZ ;  /* 0x000000ffff0c7224 */ /* 0x000fe200078e00ff */
[----:B------:R-:W-:Y:S01]  /*1400*/  ULEA.HI UR5, UR5, UR4, URZ, 0x7 ;  /* 0x0000000405057291 */ /* 0x000fe2000f8f383f */
[----:B------:R-:W-:-:S07]  /*1410*/  IMAD.MOV.U32 R95, RZ, RZ, RZ ;  /* 0x000000ffff5f7224 */ /* 0x000fce00078e00ff */
[----:B------:R-:W-:Y:S05]  /*1420*/  @!P1 BRA `(.L_x_368) ;  /* 0x0000005800649947 */ /* 0x000fea0003800000 */
[----:B------:R-:W0:Y:S01]  /*1430*/  SHFL.IDX PT, R0, R188, RZ, 0x1f ;  /* 0x00001fffbc007589 */ /* 0x000e2200000e0000 */
[----:B------:R-:W1:Y:S01]  /*1440*/  S2UR UR8, SR_CgaCtaId ;  /* 0x00000000000879c3 */ /* 0x000e620000008800 */
[----:B------:R-:W-:Y:S01]  /*1450*/  UMOV UR7, 0x400 ;  /* 0x0000040000077882 */ /* 0x000fe20000000000 */
[----:B------:R-:W-:Y:S01]  /*1460*/  USHF.R.S32.HI UR49, URZ, 0x7, UR5 ;  /* 0x000000073f317899 */ /* 0x000fe20008011405 */
[----:B0-----:R-:W-:Y:S01]  /*1470*/  R2UR UR4, R0 ;  /* 0x00000000000472ca */ /* 0x001fe200000e0000 */
[----:B-1----:R-:W-:-:S04]  /*1480*/  ULEA UR7, UR8, UR7, 0x18 ;  /* 0x0000000708077291 */ /* 0x002fc8000f8ec03f */
[----:B------:R-:W-:-:S04]  /*1490*/  UIADD3 UR7, UR7, 0x10400, URZ ;  /* 0x0001040007077890 */ /* 0x000fc8000fffe03f */
[----:B------:R-:W-:-:S04]  /*14a0*/  ULOP3.LUT UP0, URZ, UR7, 0x3ff, URZ, 0xc0, !UPT ;  /* 0x000003ff073f7892 */ /* 0x000fc8000f80c03f */
[----:B------:R-:W-:Y:S02]  /*14b0*/  ULEA.HI UR6, UR4, UR4, URZ, 0x1 ;  /* 0x0000000404067291 */ /* 0x000fe4000f8f083f */
[----:B------:R-:W-:Y:S02]  /*14c0*/  PLOP3.LUT P0, PT, PT, PT, UP0, 0x80, 0x0 ;  /* 0x000000000000781c */ /* 0x000fe40003f0f008 */
[----:B------:R-:W-:-:S04]  /*14d0*/  ULOP3.LUT UR6, UR6, 0x1e, URZ, 0xc0, !UPT ;  /* 0x0000001e06067892 */ /* 0x000fc8000f8ec03f */
[----:B------:R-:W-:-:S04]  /*14e0*/  UIADD3 UR6, UR4, -UR6, URZ ;  /* 0x8000000604067290 */ /* 0x000fc8000fffe03f */
[----:B------:R-:W-:-:S04]  /*14f0*/  ULEA UR6, UR6, UR7, 0xd ;  /* 0x0000000706067291 */ /* 0x000fc8000f8e683f */
[----:B------:R-:W-:-:S04]  /*1500*/  USHF.R.U32.HI UR6, URZ, 0x4, UR6 ;  /* 0x000000043f067899 */ /* 0x000fc80008011606 */
[----:B------:R-:W-:Y:S01]  /*1510*/  ULOP3.LUT UR56, UR6, 0x3fff, URZ, 0xc0, !UPT ;  /* 0x00003fff06387892 */ /* 0x000fe2000f8ec03f */
[----:B------:R-:W-:Y:S11]  /*1520*/  @!P0 BRA `(.L_x_369) ;  /* 0x0000000000408947 */ /* 0x000ff60003800000 */
        /* <DEDUP_REMOVED lines=16> */
.L_x_369:
[----:B------:R-:W0:Y:S01]  /*1630*/  S2UR UR5, SR_CgaCtaId ;  /* 0x00000000000579c3 */ /* 0x000e220000008800 */
[----:B------:R-:W-:Y:S01]  /*1640*/  LEA.HI R0, R185, R185, RZ, 0x1 ;  /* 0x000000b9b9007211 */ /* 0x000fe200078f08ff */
[----:B------:R-:W-:Y:S01]  /*1650*/  UMOV UR4, 0x400 ;  /* 0x0000040000047882 */ /* 0x000fe20000000000 */
[----:B------:R-:W-:Y:S01]  /*1660*/  R2UR UR6, R193 ;  /* 0x00000000c10672ca */ /* 0x000fe200000e0000 */
[----:B------:R-:W-:Y:S01]  /*1670*/  BSSY B0, `(.L_x_370) ;  /* 0x000000a000007945 */ /* 0x000fe20003800000 */
[----:B------:R-:W-:-:S05]  /*1680*/  LOP3.LUT R0, R0, 0xfffffffe, RZ, 0xc0, !PT ;  /* 0xfffffffe00007812 */ /* 0x000fca00078ec0ff */
[----:B------:R-:W-:-:S05]  /*1690*/  IMAD.IADD R3, R185, 0x1, -R0 ;  /* 0x00000001b9037824 */ /* 0x000fca00078e0a00 */
[----:B------:R-:W-:Y:S01]  /*16a0*/  SHF.L.U32 R3, R3, 0x1f, RZ ;  /* 0x0000001f03037819 */ /* 0x000fe200000006ff */
[----:B------:R-:W-:-:S05]  /*16b0*/  IMAD.U32 R4, RZ, RZ, UR6 ;  /* 0x00000006ff047e24 */ /* 0x000fca000f8e00ff */
[----:B------:R-:W-:Y:S01]  /*16c0*/  ISETP.NE.AND P0, PT, R4, 0x3, PT ;  /* 0x000000030400780c */ /* 0x000fe20003f05270 */
[----:B0-----:R-:W-:-:S06]  /*16d0*/  ULEA UR4, UR5, UR4, 0x18 ;  /* 0x0000000405047291 */ /* 0x001fcc000f8ec03f */
[----:B------:R-:W-:-:S04]  /*16e0*/  IMAD.U32 R0, RZ, RZ, UR4 ;  /* 0x00000004ff007e24 */ /* 0x000fc8000f8e00ff */
[----:B------:R-:W0:Y:S02]  /*16f0*/  SYNCS.PHASECHK.TRANS64.TRYWAIT P1, [R0+URZ+0x34800], R3 ;  /* 0x03480003000075a7 */ /* 0x000e24000802017f */
[----:B0-----:R-:W-:Y:S05]  /*1700*/  @!P1 BRA `(.L_x_371) ;  /* 0x000000dc00189947 */ /* 0x001fea0003800000 */
.L_x_534:
[----:B------:R-:W-:Y:S05]  /*1710*/  BSYNC B0 ;  /* 0x0000000000007941 */ /* 0x000fea0003800000 */
.L_x_370:
[----:B------:R-:W-:Y:S05]  /*1720*/  @!P0 BRA `(.L_x_372) ;  /* 0x0000000000048947 */ /* 0x000fea0003800000 */
[----:B------:R-:W-:Y:S01]  /*1730*/  BPT.TRAP 0x1 ;  /* 0x000000040000795c */ /* 0x000fe20000300000 */
.L_x_372:
[----:B------:R-:W-:Y:S01]  /*1740*/  IMAD R5, R2, 0x8, R0 ;  /* 0x0000000802057824 */ /* 0x000fe200078e0200 */
[----:B------:R-:W-:-:S04]  /*1750*/  SHF.L.U32 R4, R16, 0x1f, RZ ;  /* 0x0000001f10047819 */ /* 0x000fc800000006ff */
[----:B------:R1:W2:Y:S01]  /*1760*/  SYNCS.PHASECHK.TRANS64.TRYWAIT P2, [R5+URZ+0x34830], R4 ;  /* 0x03483004050075a7 */ /* 0x0002a2000804017f */
[----:B------:R-:W-:Y:S05]  /*1770*/  @!P0 BRA `(.L_x_373) ;  /* 0x0000000000048947 */ /* 0x000fea0003800000 */
[----:B------:R-:W-:Y:S01]  /*1780*/  BPT.TRAP 0x1 ;  /* 0x000000040000795c */ /* 0x000fe20000300000 */
.L_x_373:
[----:B0-----:R-:W0:Y:S01]  /*1790*/  S2R R3, SR_TID.X ;  /* 0x0000000000037919 */ /* 0x001e220000002100 */
[----:B------:R-:W-:Y:S01]  /*17a0*/  IMAD.MOV.U32 R151, RZ, RZ, RZ ;  /* 0x000000ffff977224 */ /* 0x000fe200078e00ff */
[----:B0-----:R-:W-:Y:S01]  /*17b0*/  LOP3.LUT P1, RZ, R3, 0x7f, RZ, 0xc0, !PT ;  /* 0x0000007f03ff7812 */ /* 0x001fe2000782c0ff */
[----:B--2---:R-:W-:-:S12]  /*17c0*/  @P2 BRA `(.L_x_374) ;  /* 0x0000000000082947 */ /* 0x004fd80003800000 */
[----:B------:R-:W0:Y:S02]  /*17d0*/  SYNCS.PHASECHK.TRANS64.TRYWAIT P2, [R5+URZ+0x34830], R4 ;  /* 0x03483004050075a7 */ /* 0x000e24000804017f */
[----:B0-----:R-:W-:Y:S05]  /*17e0*/  @!P2 BRA `(.L_x_375) ;  /* 0x000000d800f4a947 */ /* 0x001fea0003800000 */
.L_x_374:
[----:B------:R-:W-:Y:S05]  /*17f0*/  WARPSYNC.ALL ;  /* 0x0000000000007948 */ /* 0x000fea0003800000 */
[----:B------:R-:W-:Y:S01]  /*1800*/  R2UR UR4, R0 ;  /* 0x00000000000472ca */ /* 0x000fe200000e0000 */
[----:B------:R-:W-:Y:S01]  /*1810*/  ULOP3.LUT UR56, UR56, 0x10000, URZ, 0xfc, !UPT ;  /* 0x0001000038387892 */ /* 0x000fe2000f8efc3f */
[----:B------:R-:W-:Y:S01]  /*1820*/  R2UR UR58, R2 ;  /* 0x00000000023a72ca */ /* 0x000fe200000e0000 */
[----:B------:R-:W-:Y:S01]  /*1830*/  WARPGROUP.ARRIVE ;  /* 0x00000000000079c5 */ /* 0x000fe20000000000 */
[----:B------:R-:W-:Y:S01]  /*1840*/  UMOV UR57, 0x40000040 ;  /* 0x4000004000397882 */ /* 0x000fe20000000000 */
[----:B------:R-:W-:Y:S01]  /*1850*/  UMOV UR59, 0x40000040 ;  /* 0x40000040003b7882 */ /* 0x000fe20000000000 */
[----:B------:R-:W-:Y:S01]  /*1860*/  UIADD3 UR8, UR56, 0x2, URZ ;  /* 0x0000000238087890 */ /* 0x000fe2000fffe03f */
[----:B------:R-:W-:Y:S01]  /*1870*/  VIADD R3, R190, UR48 ;  /* 0x00000030be037c36 */ /* 0x000fe20008000000 */
[----:B------:R-:W-:Y:S01]  /*1880*/  UMOV UR9, 0x40000040 ;  /* 0x4000004000097882 */ /* 0x000fe20000000000 */
[----:B------:R-:W-:Y:S01]  /*1890*/  UMOV UR11, 0x40000040 ;  /* 0x40000040000b7882 */ /* 0x000fe20000000000 */
[----:B------:R-:W-:Y:S01]  /*18a0*/  UIADD3 UR12, UR56, 0x4, URZ ;  /* 0x00000004380c7890 */ /* 0x000fe2000fffe03f */
[----:B------:R-:W-:Y:S01]  /*18b0*/  IMAD.U32 R6, RZ, RZ, UR49 ;  /* 0x00000031ff067e24 */ /* 0x000fe2000f8e00ff */
[----:B------:R-:W-:Y:S01]  /*18c0*/  UMOV UR13, 0x40000040 ;  /* 0x40000040000d7882 */ /* 0x000fe20000000000 */
[----:B------:R-:W-:Y:S01]  /*18d0*/  UIADD3 UR4, UR4, 0x1c400, URZ ;  /* 0x0001c40004047890 */ /* 0x000fe2000fffe03f */
[----:B------:R-:W-:Y:S01]  /*18e0*/  P2R R88, PR, RZ, 0x2 ;  /* 0x00000002ff587803 */ /* 0x000fe20000000000 */
[----:B------:R-:W-:Y:S01]  /*18f0*/  UMOV UR15, 0x40000040 ;  /* 0x40000040000f7882 */ /* 0x000fe20000000000 */
[----:B------:R-:W-:Y:S01]  /*1900*/  UIADD3 UR16, UR56, 0x6, URZ ;  /* 0x0000000638107890 */ /* 0x000fe2000fffe03f */
[----:B------:R-:W-:Y:S01]  /*1910*/  IMAD R6, R6, -0x80, R3 ;  /* 0xffffff8006067824 */ /* 0x000fe200078e0203 */
[----:B------:R-:W-:Y:S01]  /*1920*/  USHF.R.U32.HI UR4, URZ, 0x4, UR4 ;  /* 0x000000043f047899 */ /* 0x000fe20008011604 */
[----:B------:R-:W-:Y:S01]  /*1930*/  P2R R90, PR, RZ, 0x1 ;  /* 0x00000001ff5a7803 */ /* 0x000fe20000000000 */
[----:B------:R-:W-:Y:S01]  /*1940*/  UMOV UR17, 0x40000040 ;  /* 0x4000004000117882 */ /* 0x000fe20000000000 */
[----:B------:R-:W-:Y:S01]  /*1950*/  UMOV UR19, 0x40000040 ;  /* 0x4000004000137882 */ /* 0x000fe20000000000 */
[----:B------:R-:W-:Y:S01]  /*1960*/  ULOP3.LUT UR4, UR4, 0x3fff, URZ, 0xc0, !UPT ;  /* 0x00003fff04047892 */ /* 0x000fe2000f8ec03f */
[C---:B------:R-:W-:Y:S01]  /*1970*/  ISETP.GT.AND P4, PT, R6.reuse, RZ, PT ;  /* 0x000000ff0600720c */ /* 0x040fe20003f84270 */
[----:B------:R-:W-:Y:S01]  /*1980*/  UIADD3 UR20, UR56, 0x400, URZ ;  /* 0x0000040038147890 */ /* 0x000fe2000fffe03f */
[C---:B------:R-:W-:Y:S01]  /*1990*/  ISETP.GT.AND P3, PT, R6.reuse, 0x1, PT ;  /* 0x000000010600780c */ /* 0x040fe20003f64270 */
[----:B------:R-:W-:Y:S01]  /*19a0*/  ULOP3.LUT UR60, UR4, 0x10000, URZ, 0xfc, !UPT ;  /* 0x00010000043c7892 */ /* 0x000fe2000f8efc3f */
[C---:B------:R-:W-:Y:S01]  /*19b0*/  ISETP.GT.AND P2, PT, R6.reuse, 0x8, PT ;  /* 0x000000080600780c */ /* 0x040fe20003f44270 */
[----:B------:R-:W-:Y:S01]  /*19c0*/  UMOV UR21, 0x40000040 ;  /* 0x4000004000157882 */ /* 0x000fe20000000000 */
[----:B------:R-:W-:Y:S01]  /*19d0*/  UMOV UR23, 0x40000040 ;  /* 0x4000004000177882 */ /* 0x000fe20000000000 */
[----:B------:R-:W-:Y:S01]  /*19e0*/  UIMAD UR58, UR58, 0xc00, UR60 ;  /* 0x00000c003a3a78a4 */ /* 0x000fe2000f8e023c */
[C---:B------:R-:W-:Y:S01]  /*19f0*/  ISETP.GT.AND P6, PT, R6.reuse, 0x9, PT ;  /* 0x000000090600780c */ /* 0x040fe20003fc4270 */
[----:B------:R-:W-:Y:S01]  /*1a00*/  UIADD3 UR24, UR56, 0x402, URZ ;  /* 0x0000040238187890 */ /* 0x000fe2000fffe03f */
[C---:B------:R-:W-:Y:S01]  /*1a10*/  ISETP.GT.AND P5, PT, R6.reuse, 0x10, PT ;  /* 0x000000100600780c */ /* 0x040fe20003fa4270 */
[----:B------:R-:W-:Y:S01]  /*1a20*/  UIADD3 UR10, UR58, 0x2, URZ ;  /* 0x000000023a0a7890 */ /* 0x000fe2000fffe03f */
[C---:B------:R-:W-:Y:S01]  /*1a30*/  ISETP.GT.AND P1, PT, R6.reuse, 0x59, PT ;  /* 0x000000590600780c */ /* 0x040fe20003f24270 */
[----:B------:R-:W-:Y:S01]  /*1a40*/  UIADD3 UR14, UR58, 0x4, URZ ;  /* 0x000000043a0e7890 */ /* 0x000fe2000fffe03f */
[----:B------:R-:W-:Y:S01]  /*1a50*/  ISETP.GT.AND P0, PT, R6, 0x60, PT ;  /* 0x000000600600780c */ /* 0x000fe20003f04270 */
[----:B------:R-:W-:-:S02]  /*1a60*/  UIADD3 UR18, UR58, 0x6, URZ ;  /* 0x000000063a127890 */ /* 0x000fc4000fffe03f */
[----:B------:R-:W-:Y:S01]  /*1a70*/  HGMMA.64x128x16.F32 R24, gdesc[UR56], RZ, !UPT, gsb0 ;  /* 0x01e00000381879f0 */ /* 0x000fe2000c0008ff */
        /* <DEDUP_REMOVED lines=43> */
[----:B------:R-:W-:Y:S01]  /*1d30*/  UISETP.GE.AND UP0, UPT, UR48, 0x81, UPT ;  /* 0x000000813000788c */ /* 0x000fe2000bf06270 */
        /* <DEDUP_REMOVED lines=133> */
[----:B------:R-:W-:Y:S02]  /*2590*/  FSEL R133, R72, -INF , P0 ;  /* 0xff80000048857808 */ /* 0x000fe40000000000 */
[C---:B------:R-:W-:Y:S02]  /*25a0*/  ISETP.GT.AND P1, PT, R6.reuse, 0x61, PT ;  /* 0x000000610600780c */ /* 0x040fe40003f24270 */
[----:B------:R-:W-:Y:S02]  /*25b0*/  FMNMX.FTZ R4, R131, R4, !PT ;  /* 0x0000000483047209 */ /* 0x000fe40007810000 */
[----:B------:R-:W-:Y:S02]  /*25c0*/  ISETP.GT.AND P0, PT, R6, 0x68, PT ;  /* 0x000000680600780c */ /* 0x000fe40003f04270 */
[----:B------:R-:W-:Y:S02]  /*25d0*/  FSEL R41, R62, -INF , P6 ;  /* 0xff8000003e297808 */ /* 0x000fe40003000000 */
[----:B------:R-:W-:-:S02]  /*25e0*/  FSEL R63, R63, -INF , P5 ;  /* 0xff8000003f3f7808 */ /* 0x000fc40002800000 */
[----:B------:R-:W-:Y:S02]  /*25f0*/  FSEL R45, R66, -INF , P4 ;  /* 0xff800000422d7808 */ /* 0x000fe40002000000 */
[----:B------:R-:W-:Y:S02]  /*2600*/  FSEL R67, R67, -INF , P3 ;  /* 0xff80000043437808 */ /* 0x000fe40001800000 */
[----:B------:R-:W-:Y:S02]  /*2610*/  FSEL R135, R73, -INF , P1 ;  /* 0xff80000049877808 */ /* 0x000fe40000800000 */
[----:B------:R-:W-:Y:S02]  /*2620*/  P2R R26, PR, RZ, 0x2 ;  /* 0x00000002ff1a7803 */ /* 0x000fe40000000000 */
[----:B------:R-:W-:Y:S02]  /*2630*/  FMNMX.FTZ R4, R133, R4, !PT ;  /* 0x0000000485047209 */ /* 0x000fe40007810000 */
[----:B------:R-:W-:-:S02]  /*2640*/  FSEL R49, R70, -INF , P2 ;  /* 0xff80000046317808 */ /* 0x000fc40001000000 */
[----:B------:R-:W-:Y:S02]  /*2650*/  FSEL R137, R76, -INF , P0 ;  /* 0xff8000004c897808 */ /* 0x000fe40000000000 */
[----:B------:R-:W-:Y:S02]  /*2660*/  P2R R24, PR, RZ, 0x1 ;  /* 0x00000001ff187803 */ /* 0x000fe40000000000 */
[C---:B------:R-:W-:Y:S02]  /*2670*/  ISETP.GT.AND P2, PT, R6.reuse, 0x69, PT ;  /* 0x000000690600780c */ /* 0x040fe40003f44270 */
[C---:B------:R-:W-:Y:S02]  /*2680*/  ISETP.GT.AND P3, PT, R6.reuse, 0x70, PT ;  /* 0x000000700600780c */ /* 0x040fe40003f64270 */
[C---:B------:R-:W-:Y:S02]  /*2690*/  ISETP.GT.AND P4, PT, R6.reuse, 0x71, PT ;  /* 0x000000710600780c */ /* 0x040fe40003f84270 */
[----:B------:R-:W-:-:S02]  /*26a0*/  ISETP.GT.AND P5, PT, R6, 0x78, PT ;  /* 0x000000780600780c */ /* 0x000fc40003fa4270 */
[C---:B------:R-:W-:Y:S02]  /*26b0*/  ISETP.GT.AND P6, PT, R6.reuse, 0x79, PT ;  /* 0x000000790600780c */ /* 0x040fe40003fc4270 */
[C---:B------:R-:W-:Y:S02]  /*26c0*/  ISETP.GT.AND P0, PT, R6.reuse, 0x59, PT ;  /* 0x000000590600780c */ /* 0x040fe40003f04270 */
[----:B------:R-:W-:Y:S02]  /*26d0*/  ISETP.GT.AND P1, PT, R6, 0x60, PT ;  /* 0x000000600600780c */ /* 0x000fe40003f24270 */
[----:B------:R-:W-:Y:S02]  /*26e0*/  FMNMX.FTZ R6, R7, R27, !PT ;  /* 0x0000001b07067209 */ /* 0x000fe40007810000 */
[----:B------:R-:W-:Y:S02]  /*26f0*/  FMNMX.FTZ R4, R135, R4, !PT ;  /* 0x0000000487047209 */ /* 0x000fe40007810000 */
[----:B------:R-:W-:-:S02]  /*2700*/  FMNMX.FTZ R6, R11, R6, !PT ;  /* 0x000000060b067209 */ /* 0x000fc40007810000 */
[----:B------:R-:W-:Y:S02]  /*2710*/  FSEL R139, R77, -INF , P2 ;  /* 0xff8000004d8b7808 */ /* 0x000fe40001000000 */
[----:B------:R-:W-:Y:S02]  /*2720*/  FMNMX.FTZ R4, R137, R4, !PT ;  /* 0x0000000489047209 */ /* 0x000fe40007810000 */
[----:B------:R-:W-:Y:S02]  /*2730*/  FMNMX.FTZ R6, R31, R6, !PT ;  /* 0x000000061f067209 */ /* 0x000fe40007810000 */
[----:B------:R-:W-:Y:S02]  /*2740*/  FSEL R141, R80, -INF , P3 ;  /* 0xff800000508d7808 */ /* 0x000fe40001800000 */
        /* <DEDUP_REMOVED lines=11> */
[----:B------:R-:W-:Y:S01]  /*2800*/  FMNMX.FTZ R10, R147, R4, !PT ;  /* 0x00000004930a7209 */ /* 0x000fe20007810000 */
[----:B------:R-:W-:Y:S01]  /*2810*/  IMAD.U32 R4, RZ, RZ, UR4 ;  /* 0x00000004ff047e24 */ /* 0x000fe2000f8e00ff */
[----:B------:R-:W-:Y:S02]  /*2820*/  FMNMX.FTZ R6, R21, R6, !PT ;  /* 0x0000000615067209 */ /* 0x000fe40007810000 */
[----:B------:R-:W-:Y:S01]  /*2830*/  FSEL R71, R71, -INF , P0 ;  /* 0xff80000047477808 */ /* 0x000fe20000000000 */
[----:B------:R-:W0:Y:S01]  /*2840*/  SHFL.BFLY PT, R3, R10, 0x2, 0x1f ;  /* 0x0c401f000a037f89 */ /* 0x000e2200000e0000 */
[----:B------:R-:W-:-:S02]  /*2850*/  FMNMX.FTZ R6, R43, R6, !PT ;  /* 0x000000062b067209 */ /* 0x000fc40007810000 */
[----:B------:R-:W-:Y:S02]  /*2860*/  FSEL R53, R74, -INF , P1 ;  /* 0xff8000004a357808 */ /* 0x000fe40000800000 */
[----:B------:R-:W-:Y:S02]  /*2870*/  FMNMX.FTZ R6, R25, R6, !PT ;  /* 0x0000000619067209 */ /* 0x000fe40007810000 */
[----:B------:R-:W-:Y:S02]  /*2880*/  ISETP.NE.AND P1, PT, R26, RZ, PT ;  /* 0x000000ff1a00720c */ /* 0x000fe40003f25270 */
[----:B------:R-:W-:Y:S02]  /*2890*/  FMNMX.FTZ R6, R47, R6, !PT ;  /* 0x000000062f067209 */ /* 0x000fe40007810000 */
[----:B------:R-:W-:Y:S02]  /*28a0*/  P2R R20, PR, RZ, 0x4 ;  /* 0x00000004ff147803 */ /* 0x000fe40000000000 */
[----:B------:R-:W-:-:S02]  /*28b0*/  FMNMX.FTZ R6, R29, R6, !PT ;  /* 0x000000061d067209 */ /* 0x000fc40007810000 */
[----:B------:R-:W-:Y:S02]  /*28c0*/  ISETP.NE.AND P0, PT, R24, RZ, PT ;  /* 0x000000ff1800720c */ /* 0x000fe40003f05270 */
[----:B------:R-:W-:Y:S02]  /*28d0*/  FMNMX.FTZ R6, R51, R6, !PT ;  /* 0x0000000633067209 */ /* 0x000fe40007810000 */
[----:B------:R-:W-:Y:S02]  /*28e0*/  FSEL R75, R75, -INF , P1 ;  /* 0xff8000004b4b7808 */ /* 0x000fe40000800000 */
[----:B------:R-:W-:Y:S02]  /*28f0*/  FMNMX.FTZ R6, R33, R6, !PT ;  /* 0x0000000621067209 */ /* 0x000fe40007810000 */
[----:B------:R-:W-:Y:S02]  /*2900*/  FSEL R57, R78, -INF , P0 ;  /* 0xff8000004e397808 */ /* 0x000fe40000000000 */
[----:B0-----:R-:W-:-:S02]  /*2910*/  FMNMX.FTZ R12, R10, R3, !PT ;  /* 0x000000030a0c7209 */ /* 0x001fc40007810000 */
[----:B------:R-:W-:Y:S02]  /*2920*/  FMNMX.FTZ R6, R55, R6, !PT ;  /* 0x0000000637067209 */ /* 0x000fe40007810000 */
[----:B------:R-:W-:Y:S01]  /*2930*/  ISETP.NE.AND P1, PT, R88, RZ, PT ;  /* 0x000000ff5800720c */ /* 0x000fe20003f25270 */
[----:B------:R-:W0:Y:S01]  /*2940*/  SHFL.BFLY PT, R3, R12, 0x1, 0x1f ;  /* 0x0c201f000c037f89 */ /* 0x000e2200000e0000 */
[----:B------:R-:W-:Y:S01]  /*2950*/  FMNMX.FTZ R6, R37, R6, !PT ;  /* 0x0000000625067209 */ /* 0x000fe20007810000 */
[--C-:B------:R-:W-:Y:S01]  /*2960*/  IMAD.MOV.U32 R88, RZ, RZ, R151.reuse ;  /* 0x000000ffff587224 */ /* 0x100fe200078e0097 */
[----:B------:R-:W-:Y:S01]  /*2970*/  ISETP.NE.AND P0, PT, R90, RZ, PT ;  /* 0x000000ff5a00720c */ /* 0x000fe20003f05270 */
[----:B------:R-:W-:Y:S01]  /*2980*/  IMAD.MOV.U32 R90, RZ, RZ, R151 ;  /* 0x000000ffff5a7224 */ /* 0x000fe200078e0097 */
[----:B------:R-:W-:-:S04]  /*2990*/  FMNMX.FTZ R6, R59, R6, !PT ;  /* 0x000000063b067209 */ /* 0x000fc80007810000 */
[----:B------:R-:W-:-:S03]  /*29a0*/  FMNMX.FTZ R6, R41, R6, !PT ;  /* 0x0000000629067209 */ /* 0x000fc60007810000 */
[----:B------:R-:W-:Y:S01]  /*29b0*/  @!P1 VIADD R5, R5, 0x34840 ;  /* 0x0003484005059836 */ /* 0x000fe20000000000 */
[----:B------:R-:W-:-:S04]  /*29c0*/  FMNMX.FTZ R6, R63, R6, !PT ;  /* 0x000000063f067209 */ /* 0x000fc80007810000 */
[----:B------:R-:W-:Y:S02]  /*29d0*/  FMNMX.FTZ R6, R45, R6, !PT ;  /* 0x000000062d067209 */ /* 0x000fe40007810000 */
[----:B------:R-:W-:Y:S02]  /*29e0*/  @!P1 PRMT R5, RZ, 0x654, R5 ;  /* 0x00000654ff059816 */ /* 0x000fe40000000005 */
[----:B------:R-:W-:Y:S02]  /*29f0*/  FMNMX.FTZ R6, R67, R6, !PT ;  /* 0x0000000643067209 */ /* 0x000fe40007810000 */
        /* <DEDUP_REMOVED lines=8> */
[----:B------:R-:W-:Y:S02]  /*2a80*/  ISETP.NE.AND P2, PT, R20, RZ, PT ;  /* 0x000000ff1400720c */ /* 0x000fe40003f45270 */
[----:B------:R-:W-:Y:S01]  /*2a90*/  FMNMX.FTZ R6, R75, R6, !PT ;  /* 0x000000064b067209 */ /* 0x000fe20007810000 */
[-CC-:B------:R-:W-:Y:S01]  /*2aa0*/  FFMA.FTZ R176, R93, R4.reuse, -R14.reuse ;  /* 0x000000045db07223 */ /* 0x180fe2000001080e */
[----:B------:R-:W-:Y:S01]  /*2ab0*/  FSEL R93, R79, -INF , P2 ;  /* 0xff8000004f5d7808 */ /* 0x000fe20001000000 */
[--C-:B------:R-:W-:Y:S01]  /*2ac0*/  FFMA.FTZ R69, R95, R4, -R14.reuse ;  /* 0x000000045f457223 */ /* 0x100fe2000001080e */
        /* <DEDUP_REMOVED lines=13> */
[----:B------:R-:W-:Y:S01]  /*2ba0*/  MUFU.EX2 R180, R180 ;  /* 0x000000b400b47308 */ /* 0x000fe20000000800 */
[----:B------:R-:W-:Y:S01]  /*2bb0*/  FSEL R101, R87, -INF , P6 ;  /* 0xff80000057657808 */ /* 0x000fe20003000000 */
[--C-:B------:R-:W-:Y:S01]  /*2bc0*/  FFMA.FTZ R65, R91, R4, -R14.reuse ;  /* 0x000000045b417223 */ /* 0x100fe2000001080e */
[----:B------:R-:W-:Y:S01]  /*2bd0*/  FMNMX.FTZ R6, R99, R6, !PT ;  /* 0x0000000663067209 */ /* 0x000fe20007810000 */
[-CC-:B------:R-:W-:Y:S01]  /*2be0*/  FFMA.FTZ R77, R103, R4.reuse, -R14.reuse ;  /* 0x00000004674d7223 */ /* 0x180fe2000001080e */
[-CC-:B------:R-:W-:Y:S01]  /*2bf0*/  FFMA.FTZ R174, R105, R4.reuse, -R14.reuse ;  /* 0x0000000469ae7223 */ /* 0x180fe2000001080e */
[--C-:B------:R-:W-:Y:S01]  /*2c00*/  FFMA.FTZ R81, R107, R4, -R14.reuse ;  /* 0x000000046b517223 */ /* 0x100fe2000001080e */
[----:B------:R-:W-:Y:S01]  /*2c10*/  FMNMX.FTZ R6, R101, R6, !PT ;  /* 0x0000000665067209 */ /* 0x000fe20007810000 */
[----:B------:R-:W0:Y:S01]  /*2c20*/  MUFU.EX2 R61, R61 ;  /* 0x0000003d003d7308 */ /* 0x000e220000000800 */
[-CC-:B------:R-:W-:Y:S01]  /*2c30*/  FFMA.FTZ R168, R109, R4.reuse, -R14.reuse ;  /* 0x000000046da87223 */ /* 0x180fe2000001080e */
[-CC-:B------:R-:W-:Y:S01]  /*2c40*/  FFMA.FTZ R85, R111, R4.reuse, -R14.reuse ;  /* 0x000000046f557223 */ /* 0x180fe2000001080e */
[-CC-:B------:R-:W-:Y:S01]  /*2c50*/  FFMA.FTZ R170, R113, R4.reuse, -R14.reuse ;  /* 0x0000000471aa7223 */ /* 0x180fe2000001080e */
[----:B------:R-:W2:Y:S01]  /*2c60*/  SHFL.BFLY PT, R9, R6, 0x2, 0x1f ;  /* 0x0c401f0006097f89 */ /* 0x000ea200000e0000 */
[-CC-:B------:R-:W-:Y:S01]  /*2c70*/  FFMA.FTZ R115, R115, R4.reuse, -R14.reuse ;  /* 0x0000000473737223 */ /* 0x180fe2000001080e */
[-CC-:B------:R-:W-:Y:S01]  /*2c80*/  FFMA.FTZ R152, R117, R4.reuse, -R14.reuse ;  /* 0x0000000475987223 */ /* 0x180fe2000001080e */
[-CC-:B------:R-:W-:Y:S01]  /*2c90*/  FFMA.FTZ R83, R119, R4.reuse, -R14.reuse ;  /* 0x0000000477537223 */ /* 0x180fe2000001080e */
[----:B------:R-:W3:Y:S01]  /*2ca0*/  MUFU.EX2 R182, R182 ;  /* 0x000000b600b67308 */ /* 0x000ee20000000800 */
[-CC-:B------:R-:W-:Y:S01]  /*2cb0*/  FFMA.FTZ R154, R121, R4.reuse, -R14.reuse ;  /* 0x00000004799a7223 */ /* 0x180fe2000001080e */
[-CC-:B------:R-:W-:Y:S01]  /*2cc0*/  FFMA.FTZ R87, R123, R4.reuse, -R14.reuse ;  /* 0x000000047b577223 */ /* 0x180fe2000001080e */
[-CC-:B------:R-:W-:Y:S01]  /*2cd0*/  FFMA.FTZ R156, R125, R4.reuse, -R14.reuse ;  /* 0x000000047d9c7223 */ /* 0x180fe2000001080e */
[-CC-:B------:R-:W-:Y:S01]  /*2ce0*/  FFMA.FTZ R89, R127, R4.reuse, -R14.reuse ;  /* 0x000000047f597223 */ /* 0x180fe2000001080e */
[-CC-:B------:R-:W-:Y:S01]  /*2cf0*/  FFMA.FTZ R158, R129, R4.reuse, -R14.reuse ;  /* 0x00000004819e7223 */ /* 0x180fe2000001080e */
[-CC-:B------:R-:W-:Y:S01]  /*2d00*/  FFMA.FTZ R91, R131, R4.reuse, -R14.reuse ;  /* 0x00000004835b7223 */ /* 0x180fe2000001080e */
[-CC-:B------:R-:W-:Y:S01]  /*2d10*/  FFMA.FTZ R160, R133, R4.reuse, -R14.reuse ;  /* 0x0000000485a07223 */ /* 0x180fe2000001080e */
[----:B------:R-:W4:Y:S01]  /*2d20*/  MUFU.EX2 R65, R65 ;  /* 0x0000004100417308 */ /* 0x000f220000000800 */
[-CC-:B------:R-:W-:Y:S01]  /*2d30*/  FFMA.FTZ R135, R135, R4.reuse, -R14.reuse ;  /* 0x0000000487877223 */ /* 0x180fe2000001080e */
[-CC-:B------:R-:W-:Y:S01]  /*2d40*/  FFMA.FTZ R137, R137, R4.reuse, -R14.reuse ;  /* 0x0000000489897223 */ /* 0x180fe2000001080e */
[-CC-:B------:R-:W-:Y:S01]  /*2d50*/  FFMA.FTZ R139, R139, R4.reuse, -R14.reuse ;  /* 0x000000048b8b7223 */ /* 0x180fe2000001080e */
[-CC-:B------:R-:W-:Y:S01]  /*2d60*/  FFMA.FTZ R141, R141, R4.reuse, -R14.reuse ;  /* 0x000000048d8d7223 */ /* 0x180fe2000001080e */
[-CC-:B------:R-:W-:Y:S01]  /*2d70*/  FFMA.FTZ R143, R143, R4.reuse, -R14.reuse ;  /* 0x000000048f8f7223 */ /* 0x180fe2000001080e */
[-CC-:B------:R-:W-:Y:S01]  /*2d80*/  FFMA.FTZ R145, R145, R4.reuse, -R14.reuse ;  /* 0x0000000491917223 */ /* 0x180fe2000001080e */
[----:B------:R-:W-:Y:S01]  /*2d90*/  FFMA.FTZ R14, R147, R4, -R14 ;  /* 0x00000004930e7223 */ /* 0x000fe2000001080e */
[----:B------:R-:W5:Y:S01]  /*2da0*/  MUFU.EX2 R176, R176 ;  /* 0x000000b000b07308 */ /* 0x000f620000000800 */
[----:B------:R-:W-:-:S02]  /*2db0*/  IMAD.MOV.U32 R147, RZ, RZ, R151 ;  /* 0x000000ffff937224 */ /* 0x000fc400078e0097 */
[--C-:B------:R-:W-:Y:S01]  /*2dc0*/  IMAD.MOV.U32 R133, RZ, RZ, R151.reuse ;  /* 0x000000ffff857224 */ /* 0x100fe200078e0097 */
[----:B--2---:R-:W-:Y:S01]  /*2dd0*/  FMNMX.FTZ R8, R6, R9, !PT ;  /* 0x0000000906087209 */ /* 0x004fe20007810000 */
[--C-:B------:R-:W-:Y:S02]  /*2de0*/  IMAD.MOV.U32 R131, RZ, RZ, R151.reuse ;  /* 0x000000ffff837224 */ /* 0x100fe400078e0097 */
[--C-:B------:R-:W-:Y:S01]  /*2df0*/  IMAD.MOV.U32 R129, RZ, RZ, R151.reuse ;  /* 0x000000ffff817224 */ /* 0x100fe200078e0097 */
[----:B------:R-:W2:Y:S01]  /*2e00*/  MUFU.EX2 R69, R69 ;  /* 0x0000004500457308 */ /* 0x000ea20000000800 */
[----:B------:R-:W1:Y:S01]  /*2e10*/  SHFL.BFLY PT, R9, R8, 0x1, 0x1f ;  /* 0x0c201f0008097f89 */ /* 0x000e6200000e0000 */
[--C-:B------:R-:W-:Y:S02]  /*2e20*/  IMAD.MOV.U32 R127, RZ, RZ, R151.reuse ;  /* 0x000000ffff7f7224 */ /* 0x100fe400078e0097 */
[--C-:B------:R-:W-:Y:S02]  /*2e30*/  IMAD.MOV.U32 R125, RZ, RZ, R151.reuse ;  /* 0x000000ffff7d7224 */ /* 0x100fe400078e0097 */
[----:B------:R-:W-:-:S02]  /*2e40*/  IMAD.MOV.U32 R123, RZ, RZ, R151 ;  /* 0x000000ffff7b7224 */ /* 0x000fc400078e0097 */
[----:B------:R-:W-:Y:S01]  /*2e50*/  MUFU.EX2 R178, R178 ;  /* 0x000000b200b27308 */ /* 0x000fe20000000800 */
[--C-:B------:R-:W-:Y:S02]  /*2e60*/  IMAD.MOV.U32 R121, RZ, RZ, R151.reuse ;  /* 0x000000ffff797224 */ /* 0x100fe400078e0097 */
[--C-:B------:R-:W-:Y:S02]  /*2e70*/  IMAD.MOV.U32 R119, RZ, RZ, R151.reuse ;  /* 0x000000ffff777224 */ /* 0x100fe400078e0097 */
[--C-:B------:R-:W-:Y:S02]  /*2e80*/  IMAD.MOV.U32 R117, RZ, RZ, R151.reuse ;  /* 0x000000ffff757224 */ /* 0x100fe400078e0097 */
[--C-:B------:R-:W-:Y:S01]  /*2e90*/  IMAD.MOV.U32 R113, RZ, RZ, R151.reuse ;  /* 0x000000ffff717224 */ /* 0x100fe200078e0097 */
[----:B------:R-:W-:Y:S01]  /*2ea0*/  MUFU.EX2 R73, R73 ;  /* 0x0000004900497308 */ /* 0x000fe20000000800 */
[--C-:B------:R-:W-:Y:S02]  /*2eb0*/  IMAD.MOV.U32 R111, RZ, RZ, R151.reuse ;  /* 0x000000ffff6f7224 */ /* 0x100fe400078e0097 */
[----:B------:R-:W-:-:S02]  /*2ec0*/  IMAD.MOV.U32 R109, RZ, RZ, R151 ;  /* 0x000000ffff6d7224 */ /* 0x000fc400078e0097 */
[--C-:B------:R-:W-:Y:S02]  /*2ed0*/  IMAD.MOV.U32 R107, RZ, RZ, R151.reuse ;  /* 0x000000ffff6b7224 */ /* 0x100fe400078e0097 */
[--C-:B------:R-:W-:Y:S01]  /*2ee0*/  IMAD.MOV.U32 R105, RZ, RZ, R151.reuse ;  /* 0x000000ffff697224 */ /* 0x100fe200078e0097 */
[----:B------:R-:W-:Y:S01]  /*2ef0*/  MUFU.EX2 R172, R172 ;  /* 0x000000ac00ac7308 */ /* 0x000fe20000000800 */
[----:B-1----:R-:W-:Y:S01]  /*2f00*/  FMNMX.FTZ R9, R8, R9, !PT ;  /* 0x0000000908097209 */ /* 0x002fe20007810000 */
[----:B------:R-:W-:-:S03]  /*2f10*/  IMAD.MOV.U32 R103, RZ, RZ, R151 ;  /* 0x000000ffff677224 */ /* 0x000fc600078e0097 */
[C---:B------:R-:W-:Y:S01]  /*2f20*/  FSETP.NEU.FTZ.AND P2, PT, R9.reuse, -INF , PT ;  /* 0xff8000000900780b */ /* 0x040fe20003f5d000 */
[----:B------:R-:W-:Y:S02]  /*2f30*/  FMUL.FTZ R6, R9, R4 ;  /* 0x0000000409067220 */ /* 0x000fe40000410000 */
[----:B------:R-:W-:Y:S03]  /*2f40*/  MUFU.EX2 R77, R77 ;  /* 0x0000004d004d7308 */ /* 0x000fe60000000800 */
[----:B------:R-:W-:Y:S02]  /*2f50*/  FSEL R6, R6, RZ, P2 ;  /* 0x000000ff06067208 */ /* 0x000fe40001000000 */
[----:B------:R-:W-:-:S03]  /*2f60*/  PLOP3.LUT P2, PT, PT, PT, UP0, 0x80, 0x0 ;  /* 0x000000000000781c */ /* 0x000fc60003f4f008 */
        /* <DEDUP_REMOVED lines=11> */
[-CC-:B------:R-:W-:Y:S01]  /*3020*/  FFMA.FTZ R25, R25, R4.reuse, -R6.reuse ;  /* 0x0000000419197223 */ /* 0x180fe20000010806 */
[----:B------:R-:W1:Y:S01]  /*3030*/  MUFU.EX2 R7, R7 ;  /* 0x0000000700077308 */ /* 0x000e620000000800 */
[----:B0-----:R-:W-:Y:S01]  /*3040*/  FADD.FTZ R27, R180, R61 ;  /* 0x0000003db41b7221 */ /* 0x001fe20000010000 */
[-CC-:B------:R-:W-:Y:S01]  /*3050*/  FFMA.FTZ R47, R47, R4.reuse, -R6.reuse ;  /* 0x000000042f2f7223 */ /* 0x180fe20000010806 */
[-CC-:B------:R-:W-:Y:S01]  /*3060*/  FFMA.FTZ R29, R29, R4.reuse, -R6.reuse ;  /* 0x000000041d1d7223 */ /* 0x180fe20000010806 */
[-CC-:B------:R-:W-:Y:S01]  /*3070*/  FFMA.FTZ R51, R51, R4.reuse, -R6.reuse ;  /* 0x0000000433337223 */ /* 0x180fe20000010806 */
[----:B---3--:R-:W-:Y:S01]  /*3080*/  FADD.FTZ R32, R182, R27 ;  /* 0x0000001bb6207221 */ /* 0x008fe20000010000 */
[-CC-:B------:R-:W-:Y:S01]  /*3090*/  FFMA.FTZ R33, R33, R4.reuse, -R6.reuse ;  /* 0x0000000421217223 */ /* 0x180fe20000010806 */
[-C--:B------:R-:W-:Y:S01]  /*30a0*/  FFMA.FTZ R55, R55, R4.reuse, -R6 ;  /* 0x0000000437377223 */ /* 0x080fe20000010806 */
[----:B------:R-:W0:Y:S01]  /*30b0*/  MUFU.EX2 R11, R11 ;  /* 0x0000000b000b7308 */ /* 0x000e220000000800 */
[----:B----4-:R-:W-:Y:S01]  /*30c0*/  FADD.FTZ R27, R65, R32 ;  /* 0x00000020411b7221 */ /* 0x010fe20000010000 */
[-CC-:B------:R-:W-:Y:S01]  /*30d0*/  FFMA.FTZ R37, R37, R4.reuse, -R6.reuse ;  /* 0x0000000425257223 */ /* 0x180fe20000010806 */
[-CC-:B------:R-:W-:Y:S01]  /*30e0*/  FFMA.FTZ R59, R59, R4.reuse, -R6.reuse ;  /* 0x000000043b3b7223 */ /* 0x180fe20000010806 */
[-CC-:B------:R-:W-:Y:S01]  /*30f0*/  FFMA.FTZ R41, R41, R4.reuse, -R6.reuse ;  /* 0x0000000429297223 */ /* 0x180fe20000010806 */
[----:B-----5:R-:W-:Y:S01]  /*3100*/  FADD.FTZ R34, R176, R27 ;  /* 0x0000001bb0227221 */ /* 0x020fe20000010000 */
[-CC-:B------:R-:W-:Y:S01]  /*3110*/  FFMA.FTZ R63, R63, R4.reuse, -R6.reuse ;  /* 0x000000043f3f7223 */ /* 0x180fe20000010806 */
[-C--:B------:R-:W-:Y:S01]  /*3120*/  FFMA.FTZ R45, R45, R4.reuse, -R6 ;  /* 0x000000042d2d7223 */ /* 0x080fe20000010806 */
[----:B------:R3:W4:Y:S01]  /*3130*/  MUFU.EX2 R10, R31 ;  /* 0x0000001f000a7308 */ /* 0x0007220000000800 */
[----:B--2---:R-:W-:Y:S01]  /*3140*/  FADD.FTZ R27, R69, R34 ;  /* 0x00000022451b7221 */ /* 0x004fe20000010000 */
[----:B-1----:R-:W-:Y:S01]  /*3150*/  FADD.FTZ R34, R7, R8 ;  /* 0x0000000807227221 */ /* 0x002fe20000010000 */
[-CC-:B------:R-:W-:Y:S01]  /*3160*/  FFMA.FTZ R67, R67, R4.reuse, -R6.reuse ;  /* 0x0000000443437223 */ /* 0x180fe20000010806 */
[-CC-:B------:R-:W-:Y:S01]  /*3170*/  FFMA.FTZ R49, R49, R4.reuse, -R6.reuse ;  /* 0x0000000431317223 */ /* 0x180fe20000010806 */
[----:B------:R-:W-:Y:S01]  /*3180*/  FADD.FTZ R36, R178, R27 ;  /* 0x0000001bb2247221 */ /* 0x000fe20000010000 */
[-CC-:B------:R-:W-:Y:S01]  /*3190*/  FFMA.FTZ R71, R71, R4.reuse, -R6.reuse ;  /* 0x0000000447477223 */ /* 0x180fe20000010806 */
[-C--:B------:R-:W-:Y:S01]  /*31a0*/  FFMA.FTZ R53, R53, R4.reuse, -R6 ;  /* 0x0000000435357223 */ /* 0x080fe20000010806 */
[----:B------:R-:W1:Y:S01]  /*31b0*/  MUFU.EX2 R13, R13 ;  /* 0x0000000d000d7308 */ /* 0x000e620000000800 */
[----:B---3--:R-:W-:Y:S01]  /*31c0*/  FADD.FTZ R31, R73, R36 ;  /* 0x00000024491f7221 */ /* 0x008fe20000010000 */
[----:B0-----:R-:W-:Y:S01]  /*31d0*/  FADD.FTZ R27, R11, R34 ;  /* 0x000000220b1b7221 */ /* 0x001fe20000010000 */
[-CC-:B------:R-:W-:Y:S01]  /*31e0*/  FFMA.FTZ R75, R75, R4.reuse, -R6.reuse ;  /* 0x000000044b4b7223 */ /* 0x180fe20000010806 */
[-CC-:B------:R-:W-:Y:S01]  /*31f0*/  FFMA.FTZ R57, R57, R4.reuse, -R6.reuse ;  /* 0x0000000439397223 */ /* 0x180fe20000010806 */
[----:B------:R-:W-:Y:S01]  /*3200*/  FADD.FTZ R38, R172, R31 ;  /* 0x0000001fac267221 */ /* 0x000fe20000010000 */
[-CC-:B------:R-:W-:Y:S01]  /*3210*/  FFMA.FTZ R93, R93, R4.reuse, -R6.reuse ;  /* 0x000000045d5d7223 */ /* 0x180fe20000010806 */
[-C--:B------:R-:W-:Y:S01]  /*3220*/  FFMA.FTZ R95, R95, R4.reuse, -R6 ;  /* 0x000000045f5f7223 */ /* 0x080fe20000010806 */
[----:B------:R-:W0:Y:S01]  /*3230*/  MUFU.EX2 R174, R174 ;  /* 0x000000ae00ae7308 */ /* 0x000e220000000800 */
[----:B----4-:R-:W-:Y:S01]  /*3240*/  FADD.FTZ R36, R10, R27 ;  /* 0x0000001b0a247221 */ /* 0x010fe20000010000 */
[----:B------:R-:W-:Y:S01]  /*3250*/  FADD.FTZ R31, R77, R38 ;  /* 0x000000264d1f7221 */ /* 0x000fe20000010000 */
[-CC-:B------:R-:W-:Y:S01]  /*3260*/  FFMA.FTZ R97, R97, R4.reuse, -R6.reuse ;  /* 0x0000000461617223 */ /* 0x180fe20000010806 */
[-CC-:B------:R-:W-:Y:S01]  /*3270*/  FFMA.FTZ R99, R99, R4.reuse, -R6.reuse ;  /* 0x0000000463637223 */ /* 0x180fe20000010806 */
[----:B------:R-:W-:Y:S01]  /*3280*/  FFMA.FTZ R101, R101, R4, -R6 ;  /* 0x0000000465657223 */ /* 0x000fe20000010806 */
[----:B------:R-:W-:Y:S01]  /*3290*/  F2FP.F16.F32.PACK_AB R181, R8, R7 ;  /* 0x0000000708b5723e */ /* 0x000fe200000000ff */
[----:B------:R-:W-:Y:S01]  /*32a0*/  IMAD.MOV.U32 R7, RZ, RZ, 0x3f800000 ;  /* 0x3f800000ff077424 */ /* 0x000fe200078e00ff */
[----:B------:R-:W2:Y:S01]  /*32b0*/  MUFU.EX2 R12, R35 ;  /* 0x00000023000c7308 */ /* 0x000ea20000000800 */
[----:B-1----:R-:W-:Y:S01]  /*32c0*/  FADD.FTZ R27, R13, R36 ;  /* 0x000000240d1b7221 */ /* 0x002fe20000010000 */
[----:B------:R-:W-:Y:S01]  /*32d0*/  F2FP.F16.F32.PACK_AB R183, R10, R11 ;  /* 0x0000000b0ab7723e */ /* 0x000fe200000000ff */
[----:B------:R-:W-:Y:S01]  /*32e0*/  IMAD.MOV.U32 R11, RZ, RZ, 0x3f800000 ;  /* 0x3f800000ff0b7424 */ /* 0x000fe200078e00ff */
[----:B------:R-:W-:-:S02]  /*32f0*/  F2FP.F16.F32.PACK_AB R180, R61, R180 ;  /* 0x000000b43db4723e */ /* 0x000fc400000000ff */
[----:B------:R-:W-:Y:S02]  /*3300*/  F2FP.F16.F32.PACK_AB R182, R65, R182 ;  /* 0x000000b641b6723e */ /* 0x000fe400000000ff */
[----:B------:R-:W1:Y:S01]  /*3310*/  MUFU.EX2 R81, R81 ;  /* 0x0000005100517308 */ /* 0x000e620000000800 */
[----:B0-----:R-:W-:Y:S01]  /*3320*/  FADD.FTZ R38, R174, R31 ;  /* 0x0000001fae267221 */ /* 0x001fe20000010000 */
[----:B------:R-:W-:Y:S02]  /*3330*/  F2FP.F16.F32.PACK_AB R176, R69, R176 ;  /* 0x000000b045b0723e */ /* 0x000fe400000000ff */
[----:B------:R-:W-:Y:S02]  /*3340*/  F2FP.F16.F32.PACK_AB R178, R73, R178 ;  /* 0x000000b249b2723e */ /* 0x000fe400000000ff */
[----:B------:R-:W-:Y:S02]  /*3350*/  F2FP.F16.F32.PACK_AB R172, R77, R172 ;  /* 0x000000ac4dac723e */ /* 0x000fe400000000ff */
[----:B------:R-:W0:Y:S01]  /*3360*/  MUFU.EX2 R15, R15 ;  /* 0x0000000f000f7308 */ /* 0x000e220000000800 */
[C---:B--2---:R-:W-:Y:S01]  /*3370*/  FADD.FTZ R36, R12.reuse, R27 ;  /* 0x0000001b0c247221 */ /* 0x044fe20000010000 */
[----:B------:R-:W-:-:S06]  /*3380*/  F2FP.F16.F32.PACK_AB R177, R12, R13 ;  /* 0x0000000d0cb1723e */ /* 0x000fcc00000000ff */
        /* <DEDUP_REMOVED lines=15> */
[----:B------:R2:W3:Y:S01]  /*3480*/  MUFU.EX2 R79, R115 ;  /* 0x00000073004f7308 */ /* 0x0004e20000000800 */
[----:B-1----:R-:W-:-:S07]  /*3490*/  FADD.FTZ R40, R170, R31 ;  /* 0x0000001faa287221 */ /* 0x002fce0000010000 */
[----:B------:R-:W1:Y:S01]  /*34a0*/  MUFU.EX2 R25, R25 ;  /* 0x0000001900197308 */ /* 0x000e620000000800 */
[C---:B0-----:R-:W-:Y:S01]  /*34b0*/  FADD.FTZ R38, R24.reuse, R27 ;  /* 0x0000001b18267221 */ /* 0x041fe20000010000 */
[----:B------:R-:W-:Y:S01]  /*34c0*/  F2FP.F16.F32.PACK_AB R173, R24, R21 ;  /* 0x0000001518ad723e */ /* 0x000fe200000000ff */
[----:B--2---:R-:W-:-:S05]  /*34d0*/  IMAD.MOV.U32 R115, RZ, RZ, R151 ;  /* 0x000000ffff737224 */ /* 0x004fca00078e0097 */
[----:B------:R-:W0:Y:S01]  /*34e0*/  MUFU.EX2 R152, R152 ;  /* 0x0000009800987308 */ /* 0x000e220000000800 */
[C---:B---3--:R-:W-:Y:S01]  /*34f0*/  FADD.FTZ R27, R79.reuse, R40 ;  /* 0x000000284f1b7221 */ /* 0x048fe20000010000 */
[----:B------:R-:W-:-:S06]  /*3500*/  F2FP.F16.F32.PACK_AB R170, R79, R170 ;  /* 0x000000aa4faa723e */ /* 0x000fcc00000000ff */
        /* <DEDUP_REMOVED lines=29> */
[----:B------:R-:W-:Y:S01]  /*36e0*/  F2FP.F16.F32.PACK_AB R156, R89, R156 ;  /* 0x0000009c599c723e */ /* 0x000fe200000000ff */
[----:B------:R-:W-:-:S05]  /*36f0*/  IMAD.MOV.U32 R89, RZ, RZ, R151 ;  /* 0x000000ffff597224 */ /* 0x000fca00078e0097 */
        /* <DEDUP_REMOVED lines=9> */
[----:B------:R-:W-:Y:S01]  /*3790*/  F2FP.F16.F32.PACK_AB R158, R91, R158 ;  /* 0x0000009e5b9e723e */ /* 0x000fe200000000ff */
[----:B------:R-:W-:-:S05]  /*37a0*/  IMAD.MOV.U32 R91, RZ, RZ, R151 ;  /* 0x000000ffff5b7224 */ /* 0x000fca00078e0097 */
        /* <DEDUP_REMOVED lines=9> */
[----:B------:R-:W-:Y:S01]  /*3840*/  F2FP.F16.F32.PACK_AB R160, R135, R160 ;  /* 0x000000a087a0723e */ /* 0x000fe200000000ff */
[----:B------:R-:W-:-:S05]  /*3850*/  IMAD.MOV.U32 R135, RZ, RZ, R151 ;  /* 0x000000ffff877224 */ /* 0x000fca00078e0097 */
        /* <DEDUP_REMOVED lines=10> */
[----:B------:R-:W-:Y:S01]  /*3900*/  F2FP.F16.F32.PACK_AB R162, R162, R137 ;  /* 0x00000089a2a2723e */ /* 0x000fe200000000ff */
[----:B------:R-:W-:-:S05]  /*3910*/  IMAD.MOV.U32 R137, RZ, RZ, R151 ;  /* 0x000000ffff897224 */ /* 0x000fca00078e0097 */
        /* <DEDUP_REMOVED lines=16> */
[----:B------:R1:W3:Y:S01]  /*3a20*/  MUFU.EX2 R42, R93 ;  /* 0x0000005d002a7308 */ /* 0x0002e20000000800 */
[C---:B--2---:R-:W-:Y:S01]  /*3a30*/  FADD.FTZ R46, R40.reuse, R5 ;  /* 0x00000005282e7221 */ /* 0x044fe20000010000 */
[----:B------:R-:W-:-:S06]  /*3a40*/  F2FP.F16.F32.PACK_AB R161, R40, R53 ;  /* 0x0000003528a1723e */ /* 0x000fcc00000000ff */
[----:B------:R-:W2:Y:S01]  /*3a50*/  MUFU.EX2 R95, R95 ;  /* 0x0000005f005f7308 */ /* 0x000ea20000000800 */
[----:B0-----:R-:W-:Y:S01]  /*3a60*/  FADD.FTZ R5, R57, R46 ;  /* 0x0000002e39057221 */ /* 0x001fe20000010000 */
[----:B-1----:R-:W-:-:S06]  /*3a70*/  IMAD.MOV.U32 R93, RZ, RZ, R151 ;  /* 0x000000ffff5d7224 */ /* 0x002fcc00078e0097 */
[----:B------:R0:W1:Y:S01]  /*3a80*/  MUFU.EX2 R44, R97 ;  /* 0x00000061002c7308 */ /* 0x0000620000000800 */
[C---:B---3--:R-:W-:Y:S01]  /*3a90*/  FADD.FTZ R10, R42.reuse, R5 ;  /* 0x000000052a0a7221 */ /* 0x048fe20000010000 */
[----:B------:R-:W-:-:S06]  /*3aa0*/  F2FP.F16.F32.PACK_AB R163, R42, R57 ;  /* 0x000000392aa3723e */ /* 0x000fcc00000000ff */
[----:B------:R-:W3:Y:S01]  /*3ab0*/  MUFU.EX2 R99, R99 ;  /* 0x0000006300637308 */ /* 0x000ee20000000800 */
[----:B--2---:R-:W-:Y:S01]  /*3ac0*/  FADD.FTZ R5, R95, R10 ;  /* 0x0000000a5f057221 */ /* 0x004fe20000010000 */
[----:B0-----:R-:W-:-:S06]  /*3ad0*/  IMAD.MOV.U32 R97, RZ, RZ, R151 ;  /* 0x000000ffff617224 */ /* 0x001fcc00078e0097 */
[----:B------:R-:W0:Y:S01]  /*3ae0*/  MUFU.EX2 R14, R14 ;  /* 0x0000000e000e7308 */ /* 0x000e220000000800 */
[C---:B-1----:R-:W-:Y:S01]  /*3af0*/  FADD.FTZ R10, R44.reuse, R5 ;  /* 0x000000052c0a7221 */ /* 0x042fe20000010000 */
[----:B------:R-:W-:Y:S01]  /*3b00*/  F2FP.F16.F32.PACK_AB R165, R44, R95 ;  /* 0x0000005f2ca5723e */ /* 0x000fe200000000ff */
[----:B------:R-:W-:-:S05]  /*3b10*/  IMAD.MOV.U32 R95, RZ, RZ, R151 ;  /* 0x000000ffff5f7224 */ /* 0x000fca00078e0097 */
[----:B------:R1:W2:Y:S01]  /*3b20*/  MUFU.EX2 R8, R101 ;  /* 0x0000006500087308 */ /* 0x0002a20000000800 */
[----:B---3--:R-:W-:Y:S01]  /*3b30*/  FADD.FTZ R5, R99, R10 ;  /* 0x0000000a63057221 */ /* 0x008fe20000010000 */
[C---:B0-----:R-:W-:Y:S01]  /*3b40*/  F2FP.F16.F32.PACK_AB R166, R14.reuse, R145 ;  /* 0x000000910ea6723e */ /* 0x041fe200000000ff */
[----:B------:R-:W-:Y:S01]  /*3b50*/  FADD.FTZ R6, R14, R27 ;  /* 0x0000001b0e067221 */ /* 0x000fe20000010000 */
[--C-:B------:R-:W-:Y:S02]  /*3b60*/  IMAD.MOV.U32 R145, RZ, RZ, R151.reuse ;  /* 0x000000ffff917224 */ /* 0x100fe400078e0097 */
[----:B-1----:R-:W-:Y:S01]  /*3b70*/  IMAD.MOV.U32 R101, RZ, RZ, R151 ;  /* 0x000000ffff657224 */ /* 0x002fe200078e0097 */
[C---:B--2---:R-:W-:Y:S01]  /*3b80*/  F2FP.F16.F32.PACK_AB R167, R8.reuse, R99 ;  /* 0x0000006308a7723e */ /* 0x044fe200000000ff */
[----:B------:R-:W-:Y:S01]  /*3b90*/  FADD.FTZ R5, R8, R5 ;  /* 0x0000000508057221 */ /* 0x000fe20000010000 */
[----:B------:R-:W-:Y:S01]  /*3ba0*/  IMAD.MOV.U32 R99, RZ, RZ, R151 ;  /* 0x000000ffff637224 */ /* 0x000fe200078e0097 */
[----:B------:R-:W-:Y:S06]  /*3bb0*/  @!P2 BRA `(.L_x_376) ;  /* 0x0000002000d8a947 */ /* 0x000fec0003800000 */
[----:B------:R-:W-:Y:S01]  /*3bc0*/  R2UR UR4, R2 ;  /* 0x00000000020472ca */ /* 0x000fe200000e0000 */
[----:B------:R-:W-:Y:S01]  /*3bd0*/  IMAD.MOV.U32 R10, RZ, RZ, R9 ;  /* 0x000000ffff0a7224 */ /* 0x000fe200078e0009 */
[----:B------:R-:W-:Y:S01]  /*3be0*/  CS2R R150, SRZ ;  /* 0x0000000000967805 */ /* 0x000fe2000001ff00 */
[----:B------:R-:W-:Y:S01]  /*3bf0*/  IMAD.MOV.U32 R12, RZ, RZ, R3 ;  /* 0x000000ffff0c7224 */ /* 0x000fe200078e0003 */
[----:B------:R-:W-:Y:S01]  /*3c00*/  CS2R R146, SRZ ;  /* 0x0000000000927805 */ /* 0x000fe2000001ff00 */
[----:B------:R-:W-:Y:S01]  /*3c10*/  IMAD.MOV.U32 R8, RZ, RZ, R16 ;  /* 0x000000ffff087224 */ /* 0x000fe200078e0010 */
[----:B------:R-:W-:Y:S01]  /*3c20*/  CS2R R142, SRZ ;  /* 0x00000000008e7805 */ /* 0x000fe2000001ff00 */
[----:B------:R-:W-:Y:S01]  /*3c30*/  IMAD.MOV.U32 R7, RZ, RZ, 0x3f800000 ;  /* 0x3f800000ff077424 */ /* 0x000fe200078e00ff */
        /* <DEDUP_REMOVED lines=28> */
[----:B------:R-:W-:Y:S01]  /*3e00*/  CS2R R88, SRZ ;  /* 0x0000000000587805 */ /* 0x000fe2000001ff00 */
[----:B------:R-:W-:-:S12]  /*3e10*/  UIADD3 UR5, UR49, -0x2, URZ ;  /* 0xfffffffe31057890 */ /* 0x000fd8000fffe03f */
.L_x_385:
[----:B------:R-:W-:-:S04]  /*3e20*/  UIADD3 UR6, UR4, 0x1, URZ ;  /* 0x0000000104067890 */ /* 0x000fc8000fffe03f */
[----:B------:R-:W-:-:S04]  /*3e30*/  UISETP.NE.AND UP0, UPT, UR6, 0x2, UPT ;  /* 0x000000020600788c */ /* 0x000fc8000bf05270 */
[----:B------:R-:W-:Y:S02]  /*3e40*/  USEL UR7, URZ, 0x1, UP0 ;  /* 0x000000013f077887 */ /* 0x000fe40008000000 */
[----:B------:R-:W-:-:S04]  /*3e50*/  USEL UR6, UR6, URZ, UP0 ;  /* 0x0000003f06067287 */ /* 0x000fc80008000000 */
[----:B------:R-:W-:Y:S02]  /*3e60*/  LOP3.LUT R16, R8, UR7, RZ, 0x3c, !PT ;  /* 0x0000000708107c12 */ /* 0x000fe4000f8e3cff */
[----:B------:R-:W-:Y:S01]  /*3e70*/  IMAD.U32 R2, RZ, RZ, UR6 ;  /* 0x00000006ff027e24 */ /* 0x000fe2000f8e00ff */
[----:B------:R-:W-:Y:S06]  /*3e80*/  @!P0 BRA `(.L_x_377) ;  /* 0x0000000000048947 */ /* 0x000fec0003800000 */
[----:B------:R-:W-:Y:S01]  /*3e90*/  BPT.TRAP 0x1 ;  /* 0x000000040000795c */ /* 0x000fe20000300000 */
.L_x_377:
[----:B------:R-:W0:Y:S01]  /*3ea0*/  S2UR UR10, SR_CgaCtaId ;  /* 0x00000000000a79c3 */ /* 0x000e220000008800 */
[----:B------:R-:W-:Y:S01]  /*3eb0*/  UMOV UR7, 0x400 ;  /* 0x0000040000077882 */ /* 0x000fe20000000000 */
[----:B------:R-:W-:Y:S01]  /*3ec0*/  SHF.L.U32 R3, R16, 0x1f, RZ ;  /* 0x0000001f10037819 */ /* 0x000fe200000006ff */
[----:B0-----:R-:W-:-:S06]  /*3ed0*/  ULEA UR7, UR10, UR7, 0x18 ;  /* 0x000000070a077291 */ /* 0x001fcc000f8ec03f */
[----:B------:R-:W-:-:S05]  /*3ee0*/  IMAD.U32 R0, RZ, RZ, UR7 ;  /* 0x00000007ff007e24 */ /* 0x000fca000f8e00ff */
[----:B------:R-:W-:-:S13]  /*3ef0*/  R2UR UR7, R0 ;  /* 0x00000000000772ca */ /* 0x000fda00000e0000 */
[----:B------:R-:W-:-:S09]  /*3f00*/  ULEA UR6, UR6, UR7, 0x3 ;  /* 0x0000000706067291 */ /* 0x000fd2000f8e183f */
[----:B------:R0:W1:Y:S01]  /*3f10*/  SYNCS.PHASECHK.TRANS64.TRYWAIT P2, [UR6+0x34830], R3 ;  /* 0x03483003ff0075a7 */ /* 0x0000620008040146 */
[----:B------:R-:W-:Y:S05]  /*3f20*/  @!P0 BRA `(.L_x_378) ;  /* 0x0000000000048947 */ /* 0x000fea0003800000 */
[----:B------:R-:W-:Y:S01]  /*3f30*/  BPT.TRAP 0x1 ;  /* 0x000000040000795c */ /* 0x000fe20000300000 */
.L_x_378:
[----:B-1----:R-:W-:Y:S05]  /*3f40*/  @P2 BRA `(.L_x_379) ;  /* 0x0000000000082947 */ /* 0x002fea0003800000 */
[----:B------:R-:W1:Y:S02]  /*3f50*/  SYNCS.PHASECHK.TRANS64.TRYWAIT P2, [UR6+0x34830], R3 ;  /* 0x03483003ff0075a7 */ /* 0x000e640008040146 */
[----:B-1----:R-:W-:Y:S05]  /*3f60*/  @!P2 BRA `(.L_x_380) ;  /* 0x000000b40028a947 */ /* 0x002fea0003800000 */
.L_x_379:
[----:B------:R-:W-:Y:S01]  /*3f70*/  R2UR UR7, R2 ;  /* 0x00000000020772ca */ /* 0x000fe200000e0000 */
[----:B------:R-:W-:Y:S01]  /*3f80*/  WARPGROUP.ARRIVE ;  /* 0x00000000000079c5 */ /* 0x000fe20000000000 */
[----:B------:R-:W-:Y:S01]  /*3f90*/  UMOV UR48, UR56 ;  /* 0x0000003800307c82 */ /* 0x000fe20008000000 */
[----:B------:R-:W-:Y:S01]  /*3fa0*/  UMOV UR49, UR57 ;  /* 0x0000003900317c82 */ /* 0x000fe20008000000 */
[----:B------:R-:W-:Y:S01]  /*3fb0*/  UMOV UR51, 0x40000040 ;  /* 0x4000004000337882 */ /* 0x000fe20000000000 */
        /* <DEDUP_REMOVED lines=8> */
[----:B------:R-:W-:Y:S01]  /*4040*/  UIMAD UR7, UR7, 0xc00, UR60 ;  /* 0x00000c00070778a4 */ /* 0x000fe2000f8e023c */
[-C--:B------:R-:W-:Y:S01]  /*4050*/  FMUL.FTZ R88, R88, R11.reuse ;  /* 0x0000000b58587220 */ /* 0x080fe20000410000 */
[----:B------:R-:W-:Y:S01]  /*4060*/  UMOV UR43, 0x40000040 ;  /* 0x40000040002b7882 */ /* 0x000fe20000000000 */
[----:B------:R-:W-:Y:S01]  /*4070*/  UMOV UR47, 0x40000040 ;  /* 0x40000040002f7882 */ /* 0x000fe20000000000 */
[----:B------:R-:W-:Y:S01]  /*4080*/  UIADD3 UR10, UR7, 0x2, URZ ;  /* 0x00000002070a7890 */ /* 0x000fe2000fffe03f */
[-C--:B------:R-:W-:Y:S01]  /*4090*/  FMUL.FTZ R89, R89, R11.reuse ;  /* 0x0000000b59597220 */ /* 0x080fe20000410000 */
[----:B------:R-:W-:Y:S01]  /*40a0*/  UIADD3 UR14, UR7, 0x4, URZ ;  /* 0x00000004070e7890 */ /* 0x000fe2000fffe03f */
[-C--:B------:R-:W-:Y:S01]  /*40b0*/  FMUL.FTZ R92, R92, R11.reuse ;  /* 0x0000000b5c5c7220 */ /* 0x080fe20000410000 */
[----:B------:R-:W-:Y:S01]  /*40c0*/  UMOV UR50, UR7 ;  /* 0x0000000700327c82 */ /* 0x000fe20008000000 */
[----:B------:R-:W-:Y:S01]  /*40d0*/  UIADD3 UR18, UR7, 0x6, URZ ;  /* 0x0000000607127890 */ /* 0x000fe2000fffe03f */
[----:B------:R-:W-:Y:S01]  /*40e0*/  HGMMA.64x128x16.F32 R24, gdesc[UR48], RZ, !UPT, gsb0 ;  /* 0x01e00000301879f0 */ /* 0x000fe2000c0008ff */
[----:B------:R-:W-:Y:S01]  /*40f0*/  UIADD3 UR22, UR7, 0x400, URZ ;  /* 0x0000040007167890 */ /* 0x000fe2000fffe03f */
[-C--:B------:R-:W-:Y:S01]  /*4100*/  FMUL.FTZ R93, R93, R11.reuse ;  /* 0x0000000b5d5d7220 */ /* 0x080fe20000410000 */
        /* <DEDUP_REMOVED lines=14> */
[----:B------:R-:W-:Y:S01]  /*41f0*/  UMOV UR48, UR52 ;  /* 0x0000003400307c82 */ /* 0x000fe20008000000 */
[----:B------:R-:W-:Y:S01]  /*4200*/  UMOV UR49, UR53 ;  /* 0x0000003500317c82 */ /* 0x000fe20008000000 */
        /* <DEDUP_REMOVED lines=90> */
.L_x_381:
[----:B------:R-:W-:Y:S01]  /*47b0*/  IMAD.U32 R7, RZ, RZ, UR4 ;  /* 0x00000004ff077e24 */ /* 0x000fe2000f8e00ff */
[----:B01----:R-:W-:-:S03]  /*47c0*/  SHF.L.U32 R3, R8, 0x1f, RZ ;  /* 0x0000001f08037819 */ /* 0x003fc600000006ff */
[----:B------:R-:W-:-:S04]  /*47d0*/  IMAD R8, R7, 0x8, R0 ;  /* 0x0000000807087824 */ /* 0x000fc800078e0200 */
[----:B------:R0:W1:Y:S01]  /*47e0*/  SYNCS.PHASECHK.TRANS64.TRYWAIT P2, [R8+URZ+0x34850], R3 ;  /* 0x03485003080075a7 */ /* 0x000062000804017f */
[----:B------:R-:W-:Y:S05]  /*47f0*/  @!P0 BRA `(.L_x_382) ;  /* 0x0000000000048947 */ /* 0x000fea0003800000 */
[----:B------:R-:W-:Y:S01]  /*4800*/  BPT.TRAP 0x1 ;  /* 0x000000040000795c */ /* 0x000fe20000300000 */
.L_x_382:
[----:B-1----:R-:W-:Y:S05]  /*4810*/  @P2 BRA `(.L_x_383) ;  /* 0x0000000000082947 */ /* 0x002fea0003800000 */
[----:B------:R-:W1:Y:S02]  /*4820*/  SYNCS.PHASECHK.TRANS64.TRYWAIT P2, [R8+URZ+0x34850], R3 ;  /* 0x03485003080075a7 */ /* 0x000e64000804017f */
[----:B-1----:R-:W-:Y:S05]  /*4830*/  @!P2 BRA `(.L_x_384) ;  /* 0x000000ac000ca947 */ /* 0x002fea0003800000 */
.L_x_383:
[----:B------:R-:W-:Y:S01]  /*4840*/  R2UR UR7, R0 ;  /* 0x00000000000772ca */ /* 0x000fe200000e0000 */
[----:B------:R-:W-:Y:S01]  /*4850*/  WARPGROUP.ARRIVE ;  /* 0x00000000000079c5 */ /* 0x000fe20000000000 */
[----:B------:R-:W-:Y:S01]  /*4860*/  UMOV UR11, 0x40000040 ;  /* 0x40000040000b7882 */ /* 0x000fe20000000000 */
[----:B------:R-:W-:Y:S02]  /*4870*/  FMNMX.FTZ R4, R24, R12, !PT ;  /* 0x0000000c18047209 */ /* 0x000fe40007810000 */
[----:B------:R-:W-:Y:S01]  /*4880*/  ISETP.LT.AND P2, PT, RZ, UR5, PT ;  /* 0x00000005ff007c0c */ /* 0x000fe2000bf41270 */
[----:B------:R-:W-:Y:S01]  /*4890*/  UIADD3 UR5, UR5, -0x1, URZ ;  /* 0xffffffff05057890 */ /* 0x000fe2000fffe03f */
[----:B01----:R-:W-:-:S04]  /*48a0*/  FMNMX.FTZ R3, R25, R4, !PT ;  /* 0x0000000419037209 */ /* 0x003fc80007810000 */
[----:B------:R-:W-:Y:S02]  /*48b0*/  FMNMX.FTZ R4, R28, R3, !PT ;  /* 0x000000031c047209 */ /* 0x000fe40007810000 */
[----:B------:R-:W-:Y:S02]  /*48c0*/  UIADD3 UR7, UR7, 0x400, URZ ;  /* 0x0000040007077890 */ /* 0x000fe4000fffe03f */
[----:B------:R-:W-:Y:S02]  /*48d0*/  FMNMX.FTZ R3, R29, R4, !PT ;  /* 0x000000041d037209 */ /* 0x000fe40007810000 */
[----:B------:R-:W-:Y:S02]  /*48e0*/  USHF.R.U32.HI UR7, URZ, 0x4, UR7 ;  /* 0x000000043f077899 */ /* 0x000fe40008011607 */
[----:B------:R-:W-:Y:S02]  /*48f0*/  FMNMX.FTZ R4, R32, R3, !PT ;  /* 0x0000000320047209 */ /* 0x000fe40007810000 */
[----:B------:R-:W-:-:S02]  /*4900*/  ULOP3.LUT UR7, UR7, 0x3fff, URZ, 0xc0, !UPT ;  /* 0x00003fff07077892 */ /* 0x000fc4000f8ec03f */
[----:B------:R-:W-:Y:S02]  /*4910*/  FMNMX.FTZ R3, R33, R4, !PT ;  /* 0x0000000421037209 */ /* 0x000fe40007810000 */
[----:B------:R-:W-:Y:S02]  /*4920*/  ULOP3.LUT UR7, UR7, 0x4000000, URZ, 0xfc, !UPT ;  /* 0x0400000007077892 */ /* 0x000fe4000f8efc3f */
[----:B------:R-:W-:Y:S02]  /*4930*/  FMNMX.FTZ R4, R36, R3, !PT ;  /* 0x0000000324047209 */ /* 0x000fe40007810000 */
[----:B------:R-:W-:Y:S02]  /*4940*/  ULEA UR4, UR4, UR7, 0xb ;  /* 0x0000000704047291 */ /* 0x000fe4000f8e583f */
[----:B------:R-:W-:Y:S01]  /*4950*/  FMNMX.FTZ R3, R37, R4, !PT ;  /* 0x0000000425037209 */ /* 0x000fe20007810000 */
[----:B------:R-:W-:-:S03]  /*4960*/  UMOV UR7, 0x40000040 ;  /* 0x4000004000077882 */ /* 0x000fc60000000000 */
[----:B------:R-:W-:Y:S01]  /*4970*/  FMNMX.FTZ R4, R40, R3, !PT ;  /* 0x0000000328047209 */ /* 0x000fe20007810000 */
[----:B------:R-:W-:Y:S02]  /*4980*/  UMOV UR10, UR4 ;  /* 0x00000004000a7c82 */ /* 0x000fe40008000000 */
[----:B------:R-:W-:Y:S01]  /*4990*/  HGMMA.64x128x16.F32 R88, R180, gdesc[UR8].tnspB, R88, gsb0 ;  /* 0x41e00008b4587df0 */ /* 0x000fe20008000858 */
[----:B------:R-:W-:Y:S01]  /*49a0*/  UIADD3 UR10, UR4, 0x80, URZ ;  /* 0x00000080040a7890 */ /* 0x000fe2000fffe03f */
[----:B------:R-:W-:Y:S01]  /*49b0*/  FMNMX.FTZ R3, R41, R4, !PT ;  /* 0x0000000429037209 */ /* 0x000fe20007810000 */
[----:B------:R-:W-:-:S03]  /*49c0*/  UMOV UR11, 0x40000040 ;  /* 0x40000040000b7882 */ /* 0x000fc60000000000 */
        /* <DEDUP_REMOVED lines=24> */
[----:B------:R-:W0:Y:S03]  /*4b50*/  LDC R4, c[0x0][0x988] ;  /* 0x00026200ff047b82 */ /* 0x000e260000000800 */
[----:B------:R-:W1:Y:S01]  /*4b60*/  SHFL.BFLY PT, R3, R14, 0x1, 0x1f ;  /* 0x0c201f000e037f89 */ /* 0x000e6200000e0000 */
[----:B------:R-:W-:Y:S02]  /*4b70*/  WARPGROUP.DEPBAR.LE gsb0, 0x0 ;  /* 0x00008000000079c5 */ /* 0x000fe40000010000 */
[----:B------:R-:W-:Y:S01]  /*4b80*/  WARPGROUP.ARRIVE ;  /* 0x00000000000079c5 */ /* 0x000fe20000000000 */
[----:B-1----:R-:W-:-:S05]  /*4b90*/  FMNMX.FTZ R3, R14, R3, !PT ;  /* 0x000000030e037209 */ /* 0x002fca0007810000 */
[----:B------:R-:W-:Y:S01]  /*4ba0*/  HGMMA.64x128x16.F32 R88, R176, gdesc[UR8].tnspB, R88, gsb0 ;  /* 0x41e00008b0587df0 */ /* 0x000fe20008000858 */
[----:B------:R-:W-:Y:S01]  /*4bb0*/  UIADD3 UR10, UR4, 0x100, URZ ;  /* 0x00000100040a7890 */ /* 0x000fe2000fffe03f */
[----:B------:R-:W-:Y:S01]  /*4bc0*/  UMOV UR11, 0x40000040 ;  /* 0x40000040000b7882 */ /* 0x000fe20000000000 */
[----:B------:R-:W-:Y:S01]  /*4bd0*/  FADD.FTZ R7, -R3, R12 ;  /* 0x0000000c03077221 */ /* 0x000fe20000010100 */
[----:B------:R-:W-:-:S03]  /*4be0*/  FMNMX.FTZ R12, R26, R10, !PT ;  /* 0x0000000a1a0c7209 */ /* 0x000fc60007810000 */
[----:B0-----:R-:W-:Y:S01]  /*4bf0*/  FMUL.FTZ R11, R7, R4 ;  /* 0x00000004070b7220 */ /* 0x001fe20000410000 */
[----:B------:R-:W-:Y:S01]  /*4c00*/  FMNMX.FTZ R9, R27, R12, !PT ;  /* 0x0000000c1b097209 */ /* 0x000fe20007810000 */
[----:B------:R-:W-:-:S03]  /*4c10*/  FMUL.FTZ R7, R3, R4 ;  /* 0x0000000403077220 */ /* 0x000fc60000410000 */
[----:B------:R-:W-:Y:S01]  /*4c20*/  FMNMX.FTZ R12, R30, R9, !PT ;  /* 0x000000091e0c7209 */ /* 0x000fe20007810000 */
[-CC-:B------:R-:W-:Y:S01]  /*4c30*/  FFMA.FTZ R182, R28, R4.reuse, -R7.reuse ;  /* 0x000000041cb67223 */ /* 0x180fe20000010807 */
[-CC-:B------:R-:W-:Y:S01]  /*4c40*/  FFMA.FTZ R15, R29, R4.reuse, -R7.reuse ;  /* 0x000000041d0f7223 */ /* 0x180fe20000010807 */
[--C-:B------:R-:W-:Y:S01]  /*4c50*/  FFMA.FTZ R29, R41, R4, -R7.reuse ;  /* 0x00000004291d7223 */ /* 0x100fe20000010807 */
[----:B------:R-:W-:Y:S01]  /*4c60*/  FMNMX.FTZ R9, R31, R12, !PT ;  /* 0x0000000c1f097209 */ /* 0x000fe20007810000 */
[-CC-:B------:R-:W-:Y:S01]  /*4c70*/  FFMA.FTZ R41, R53, R4.reuse, -R7.reuse ;  /* 0x0000000435297223 */ /* 0x180fe20000010807 */
[-CC-:B------:R-:W-:Y:S01]  /*4c80*/  FFMA.FTZ R53, R65, R4.reuse, -R7.reuse ;  /* 0x0000000441357223 */ /* 0x180fe20000010807 */
[-CC-:B------:R-:W-:Y:S01]  /*4c90*/  FFMA.FTZ R65, R77, R4.reuse, -R7.reuse ;  /* 0x000000044d417223 */ /* 0x180fe20000010807 */
        /* <DEDUP_REMOVED lines=18> */
[----:B------:R-:W-:Y:S01]  /*4dc0*/  FFMA.FTZ R73, R85, R4, -R7 ;  /* 0x0000000455497223 */ /* 0x000fe20000010807 */
[----:B------:R-:W-:Y:S01]  /*4dd0*/  MUFU.EX2 R11, R11 ;  /* 0x0000000b000b7308 */ /* 0x000fe20000000800 */
[----:B------:R-:W-:-:S04]  /*4de0*/  FMNMX.FTZ R9, R43, R12, !PT ;  /* 0x0000000c2b097209 */ /* 0x000fc80007810000 */
[----:B------:R-:W-:-:S03]  /*4df0*/  FMNMX.FTZ R12, R46, R9, !PT ;  /* 0x000000092e0c7209 */ /* 0x000fc60007810000 */
[----:B------:R-:W0:Y:S01]  /*4e00*/  MUFU.EX2 R180, R180 ;  /* 0x000000b400b47308 */ /* 0x000e220000000800 */
[----:B------:R-:W-:-:S04]  /*4e10*/  FMNMX.FTZ R9, R47, R12, !PT ;  /* 0x0000000c2f097209 */ /* 0x000fc80007810000 */
[----:B------:R-:W-:-:S03]  /*4e20*/  FMNMX.FTZ R12, R50, R9, !PT ;  /* 0x00000009320c7209 */ /* 0x000fc60007810000 */
[----:B------:R-:W1:Y:S01]  /*4e30*/  MUFU.EX2 R13, R13 ;  /* 0x0000000d000d7308 */ /* 0x000e620000000800 */
[----:B------:R-:W-:-:S04]  /*4e40*/  FMNMX.FTZ R9, R51, R12, !PT ;  /* 0x0000000c33097209 */ /* 0x000fc80007810000 */
[----:B------:R-:W-:-:S03]  /*4e50*/  FMNMX.FTZ R12, R54, R9, !PT ;  /* 0x00000009360c7209 */ /* 0x000fc60007810000 */
[----:B------:R-:W-:Y:S01]  /*4e60*/  MUFU.EX2 R182, R182 ;  /* 0x000000b600b67308 */ /* 0x000fe20000000800 */
[----:B------:R-:W-:Y:S01]  /*4e70*/  FMNMX.FTZ R9, R55, R12, !PT ;  /* 0x0000000c37097209 */ /* 0x000fe20007810000 */
[----:B0-----:R-:W-:-:S03]  /*4e80*/  FFMA.FTZ R6, R11, R6, R180 ;  /* 0x000000060b067223 */ /* 0x001fc600000100b4 */
[----:B------:R-:W-:-:S03]  /*4e90*/  FMNMX.FTZ R12, R58, R9, !PT ;  /* 0x000000093a0c7209 */ /* 0x000fc60007810000 */
[----:B------:R-:W-:Y:S01]  /*4ea0*/  MUFU.EX2 R15, R15 ;  /* 0x0000000f000f7308 */ /* 0x000fe20000000800 */
[----:B------:R-:W-:Y:S02]  /*4eb0*/  FMNMX.FTZ R9, R59, R12, !PT ;  /* 0x0000000c3b097209 */ /* 0x000fe40007810000 */
[----:B-1----:R-:W-:Y:S02]  /*4ec0*/  F2FP.F16.F32.PACK_AB R180, R13, R180 ;  /* 0x000000b40db4723e */ /* 0x002fe400000000ff */
[----:B------:R-:W-:-:S03]  /*4ed0*/  FMNMX.FTZ R12, R62, R9, !PT ;  /* 0x000000093e0c7209 */ /* 0x000fc60007810000 */
[----:B------:R-:W-:Y:S01]  /*4ee0*/  MUFU.EX2 R21, R21 ;  /* 0x0000001500157308 */ /* 0x000fe20000000800 */
[----:B------:R-:W-:-:S04]  /*4ef0*/  FMNMX.FTZ R9, R63, R12, !PT ;  /* 0x0000000c3f097209 */ /* 0x000fc80007810000 */
        /* <DEDUP_REMOVED lines=17> */
[----:B------:R-:W-:Y:S01]  /*5010*/  FMNMX.FTZ R9, R87, R12, !PT ;  /* 0x0000000c57097209 */ /* 0x000fe20007810000 */
[----:B------:R-:W-:-:S04]  /*5020*/  FFMA.FTZ R12, R72, R4, -R7 ;  /* 0x00000004480c7223 */ /* 0x000fc80000010807 */
[----:B------:R-:W0:Y:S02]  /*5030*/  SHFL.BFLY PT, R14, R9, 0x2, 0x1f ;  /* 0x0c401f00090e7f89 */ /* 0x000e2400000e0000 */
[----:B------:R-:W-:Y:S01]  /*5040*/  MUFU.EX2 R49, R49 ;  /* 0x0000003100317308 */ /* 0x000fe20000000800 */
[----:B------:R-:W-:Y:S02]  /*5050*/  WARPGROUP.DEPBAR.LE gsb0, 0x0 ;  /* 0x00008000000079c5 */ /* 0x000fe40000010000 */
[----:B------:R-:W-:Y:S01]  /*5060*/  WARPGROUP.ARRIVE ;  /* 0x00000000000079c5 */ /* 0x000fe20000000000 */
[-CC-:B------:R-:W-:Y:S01]  /*5070*/  FFMA.FTZ R176, R32, R4.reuse, -R7.reuse ;  /* 0x0000000420b07223 */ /* 0x180fe20000010807 */
[----:B------:R-:W-:-:S03]  /*5080*/  FFMA.FTZ R178, R36, R4, -R7 ;  /* 0x0000000424b27223 */ /* 0x000fc60000010807 */
[----:B------:R-:W-:Y:S01]  /*5090*/  MUFU.EX2 R53, R53 ;  /* 0x0000003500357308 */ /* 0x000fe20000000800 */
[----:B------:R-:W-:Y:S01]  /*50a0*/  HGMMA.64x128x16.F32 R88, R172, gdesc[UR8].tnspB, R88, gsb0 ;  /* 0x41e00008ac587df0 */ /* 0x000fe20008000858 */
[----:B------:R-:W-:Y:S01]  /*50b0*/  UIADD3 UR10, UR4, 0x180, URZ ;  /* 0x00000180040a7890 */ /* 0x000fe2000fffe03f */
[----:B------:R-:W-:-:S05]  /*50c0*/  UMOV UR11, 0x40000040 ;  /* 0x40000040000b7882 */ /* 0x000fca0000000000 */
[----:B------:R-:W-:Y:S01]  /*50d0*/  MUFU.EX2 R176, R176 ;  /* 0x000000b000b07308 */ /* 0x000fe20000000800 */
[----:B0-----:R-:W-:Y:S01]  /*50e0*/  FMNMX.FTZ R28, R9, R14, !PT ;  /* 0x0000000e091c7209 */ /* 0x001fe20007810000 */
[----:B------:R-:W-:-:S04]  /*50f0*/  FFMA.FTZ R14, R76, R4, -R7 ;  /* 0x000000044c0e7223 */ /* 0x000fc80000010807 */
[----:B------:R-:W0:Y:S02]  /*5100*/  SHFL.BFLY PT, R9, R28, 0x1, 0x1f ;  /* 0x0c201f001c097f89 */ /* 0x000e2400000e0000 */
[----:B------:R-:W-:Y:S08]  /*5110*/  MUFU.EX2 R178, R178 ;  /* 0x000000b200b27308 */ /* 0x000ff00000000800 */
[----:B------:R-:W-:Y:S08]  /*5120*/  MUFU.EX2 R57, R57 ;  /* 0x0000003900397308 */ /* 0x000ff00000000800 */
[----:B------:R-:W-:Y:S01]  /*5130*/  MUFU.EX2 R12, R12 ;  /* 0x0000000c000c7308 */ /* 0x000fe20000000800 */
[----:B0-----:R-:W-:-:S07]  /*5140*/  FMNMX.FTZ R9, R28, R9, !PT ;  /* 0x000000091c097209 */ /* 0x001fce0007810000 */
[----:B------:R-:W-:Y:S01]  /*5150*/  MUFU.EX2 R61, R61 ;  /* 0x0000003d003d7308 */ /* 0x000fe20000000800 */
[----:B------:R-:W-:-:S04]  /*5160*/  FMUL.FTZ R77, R9, R4 ;  /* 0x00000004094d7220 */ /* 0x000fc80000410000 */
[-CC-:B------:R-:W-:Y:S01]  /*5170*/  FFMA.FTZ R181, R27, R4.reuse, -R77.reuse ;  /* 0x000000041bb57223 */ /* 0x180fe2000001084d */
[----:B------:R-:W-:Y:S02]  /*5180*/  IMAD.U32 R27, RZ, RZ, UR6 ;  /* 0x00000006ff1b7e24 */ /* 0x000fe4000f8e00ff */
[-CC-:B------:R-:W-:Y:S01]  /*5190*/  FFMA.FTZ R183, R30, R4.reuse, -R77.reuse ;  /* 0x000000041eb77223 */ /* 0x180fe2000001084d */
[-CC-:B------:R-:W-:Y:S01]  /*51a0*/  FFMA.FTZ R177, R34, R4.reuse, -R77.reuse ;  /* 0x0000000422b17223 */ /* 0x180fe2000001084d */
[-CC-:B------:R-:W-:Y:S01]  /*51b0*/  FFMA.FTZ R28, R35, R4.reuse, -R77.reuse ;  /* 0x00000004231c7223 */ /* 0x180fe2000001084d */
[----:B------:R-:W-:Y:S01]  /*51c0*/  @!P1 VIADD R27, R27, 0x34840 ;  /* 0x000348401b1b9836 */ /* 0x000fe20000000000 */
[----:B------:R-:W-:Y:S01]  /*51d0*/  MUFU.EX2 R181, R181 ;  /* 0x000000b500b57308 */ /* 0x000fe20000000800 */
[-CC-:B------:R-:W-:Y:S01]  /*51e0*/  FFMA.FTZ R179, R38, R4.reuse, -R77.reuse ;  /* 0x0000000426b37223 */ /* 0x180fe2000001084d */
[-CC-:B------:R-:W-:Y:S01]  /*51f0*/  FFMA.FTZ R30, R39, R4.reuse, -R77.reuse ;  /* 0x00000004271e7223 */ /* 0x180fe2000001084d */
[-C--:B------:R-:W-:Y:S01]  /*5200*/  FFMA.FTZ R32, R43, R4.reuse, -R77 ;  /* 0x000000042b207223 */ /* 0x080fe2000001084d */
[----:B------:R-:W-:Y:S01]  /*5210*/  @!P1 PRMT R27, RZ, 0x654, R27 ;  /* 0x00000654ff1b9816 */ /* 0x000fe2000000001b */
        /* <DEDUP_REMOVED lines=15> */
[----:B------:R-:W-:-:S04]  /*5310*/  FFMA.FTZ R86, R86, R4, -R77 ;  /* 0x0000000456567223 */ /* 0x000fc8000001084d */
        /* <DEDUP_REMOVED lines=8> */
[----:B------:R-:W0:Y:S01]  /*53a0*/  MUFU.EX2 R67, R67 ;  /* 0x0000004300437308 */ /* 0x000e220000000800 */
[----:B------:R-:W-:-:S02]  /*53b0*/  WARPGROUP.DEPBAR.LE gsb0, 0x0 ;  /* 0x00008000000079c5 */ /* 0x000fc40000010000 */
[----:B------:R-:W-:Y:S01]  /*53c0*/  WARPGROUP.ARRIVE ;  /* 0x00000000000079c5 */ /* 0x000fe20000000000 */
[-CC-:B------:R-:W-:Y:S01]  /*53d0*/  FFMA.FTZ R172, R40, R4.reuse, -R7.reuse ;  /* 0x0000000428ac7223 */ /* 0x180fe20000010807 */
[-C--:B------:R-:W-:Y:S01]  /*53e0*/  FFMA.FTZ R174, R44, R4.reuse, -R7 ;  /* 0x000000042cae7223 */ /* 0x080fe20000010807 */
[-CC-:B------:R-:W-:Y:S01]  /*53f0*/  FFMA.FTZ R173, R42, R4.reuse, -R77.reuse ;  /* 0x000000042aad7223 */ /* 0x180fe2000001084d */
[-CC-:B------:R-:W-:Y:S01]  /*5400*/  FFMA.FTZ R175, R46, R4.reuse, -R77.reuse ;  /* 0x000000042eaf7223 */ /* 0x180fe2000001084d */
[----:B------:R-:W-:Y:S01]  /*5410*/  FFMA.FTZ R40, R59, R4, -R77 ;  /* 0x000000043b287223 */ /* 0x000fe2000001084d */
[----:B------:R-:W-:Y:S01]  /*5420*/  HGMMA.64x128x16.F32 R88, R168, gdesc[UR8].tnspB, R88, gsb0 ;  /* 0x41e00008a8587df0 */ /* 0x000fe20008000858 */
[----:B------:R-:W-:Y:S01]  /*5430*/  UIADD3 UR10, UR4, 0x200, URZ ;  /* 0x00000200040a7890 */ /* 0x000fe2000fffe03f */
[----:B------:R-:W-:Y:S01]  /*5440*/  MUFU.EX2 R172, R172 ;  /* 0x000000ac00ac7308 */ /* 0x000fe20000000800 */
[----:B------:R-:W-:-:S07]  /*5450*/  UMOV UR11, 0x40000040 ;  /* 0x40000040000b7882 */ /* 0x000fce0000000000 */
[----:B------:R-:W-:Y:S08]  /*5460*/  MUFU.EX2 R173, R173 ;  /* 0x000000ad00ad7308 */ /* 0x000ff00000000800 */
[----:B------:R-:W-:Y:S08]  /*5470*/  MUFU.EX2 R174, R174 ;  /* 0x000000ae00ae7308 */ /* 0x000ff00000000800 */
[----:B------:R-:W-:Y:S08]  /*5480*/  MUFU.EX2 R175, R175 ;  /* 0x000000af00af7308 */ /* 0x000ff00000000800 */
[----:B------:R-:W-:Y:S08]  /*5490*/  MUFU.EX2 R40, R40 ;  /* 0x0000002800287308 */ /* 0x000ff00000000800 */
[----:B------:R-:W-:Y:S08]  /*54a0*/  MUFU.EX2 R70, R70 ;  /* 0x0000004600467308 */ /* 0x000ff00000000800 */
[----:B------:R-:W1:Y:S08]  /*54b0*/  MUFU.EX2 R71, R71 ;  /* 0x0000004700477308 */ /* 0x000e700000000800 */
[----:B------:R-:W-:Y:S08]  /*54c0*/  MUFU.EX2 R74, R74 ;  /* 0x0000004a004a7308 */ /* 0x000ff00000000800 */
[----:B------:R-:W2:Y:S08]  /*54d0*/  MUFU.EX2 R75, R75 ;  /* 0x0000004b004b7308 */ /* 0x000eb00000000800 */
[----:B------:R-:W-:Y:S08]  /*54e0*/  MUFU.EX2 R14, R14 ;  /* 0x0000000e000e7308 */ /* 0x000ff00000000800 */
[----:B------:R-:W-:Y:S08]  /*54f0*/  MUFU.EX2 R78, R78 ;  /* 0x0000004e004e7308 */ /* 0x000ff00000000800 */
[----:B------:R-:W3:Y:S08]  /*5500*/  MUFU.EX2 R65, R65 ;  /* 0x0000004100417308 */ /* 0x000ef00000000800 */
[----:B------:R-:W4:Y:S08]  /*5510*/  MUFU.EX2 R79, R79 ;  /* 0x0000004f004f7308 */ /* 0x000f300000000800 */
[----:B------:R-:W-:Y:S08]  /*5520*/  MUFU.EX2 R20, R20 ;  /* 0x0000001400147308 */ /* 0x000ff00000000800 */
[----:B------:R-:W-:Y:S08]  /*5530*/  MUFU.EX2 R82, R82 ;  /* 0x0000005200527308 */ /* 0x000ff00000000800 */
[----:B------:R-:W5:Y:S08]  /*5540*/  MUFU.EX2 R69, R69 ;  /* 0x0000004500457308 */ /* 0x000f700000000800 */
[----:B------:R-:W5:Y:S08]  /*5550*/  MUFU.EX2 R83, R83 ;  /* 0x0000005300537308 */ /* 0x000f700000000800 */
[----:B------:R-:W-:Y:S01]  /*5560*/  MUFU.EX2 R24, R24 ;  /* 0x0000001800187308 */ /* 0x000fe20000000800 */
[----:B------:R-:W-:-:S02]  /*5570*/  WARPGROUP.DEPBAR.LE gsb0, 0x0 ;  /* 0x00008000000079c5 */ /* 0x000fc40000010000 */
[----:B------:R-:W-:Y:S01]  /*5580*/  WARPGROUP.ARRIVE ;  /* 0x00000000000079c5 */ /* 0x000fe20000000000 */
[-CC-:B------:R-:W-:Y:S01]  /*5590*/  FFMA.FTZ R168, R48, R4.reuse, -R7.reuse ;  /* 0x0000000430a87223 */ /* 0x180fe20000010807 */
[-C--:B------:R-:W-:Y:S01]  /*55a0*/  FFMA.FTZ R170, R52, R4.reuse, -R7 ;  /* 0x0000000434aa7223 */ /* 0x080fe20000010807 */
[-CC-:B------:R-:W-:Y:S01]  /*55b0*/  FFMA.FTZ R169, R50, R4.reuse, -R77.reuse ;  /* 0x0000000432a97223 */ /* 0x180fe2000001084d */
[----:B------:R-:W-:Y:S01]  /*55c0*/  FFMA.FTZ R171, R54, R4, -R77 ;  /* 0x0000000436ab7223 */ /* 0x000fe2000001084d */
[----:B------:R-:W-:Y:S01]  /*55d0*/  MUFU.EX2 R86, R86 ;  /* 0x0000005600567308 */ /* 0x000fe20000000800 */
[----:B------:R-:W-:Y:S01]  /*55e0*/  HGMMA.64x128x16.F32 R88, R152, gdesc[UR8].tnspB, R88, gsb0 ;  /* 0x41e0000898587df0 */ /* 0x000fe20008000858 */
[----:B------:R-:W-:Y:S01]  /*55f0*/  UIADD3 UR10, UR4, 0x280, URZ ;  /* 0x00000280040a7890 */ /* 0x000fe2000fffe03f */
[----:B------:R-:W-:-:S05]  /*5600*/  UMOV UR11, 0x40000040 ;  /* 0x40000040000b7882 */ /* 0x000fca0000000000 */
[----:B------:R-:W-:Y:S08]  /*5610*/  MUFU.EX2 R168, R168 ;  /* 0x000000a800a87308 */ /* 0x000ff00000000800 */
[----:B------:R-:W-:Y:S08]  /*5620*/  MUFU.EX2 R169, R169 ;  /* 0x000000a900a97308 */ /* 0x000ff00000000800 */
[----:B------:R-:W-:Y:S08]  /*5630*/  MUFU.EX2 R170, R170 ;  /* 0x000000aa00aa7308 */ /* 0x000ff00000000800 */
[----:B------:R-:W-:Y:S08]  /*5640*/  MUFU.EX2 R171, R171 ;  /* 0x000000ab00ab7308 */ /* 0x000ff00000000800 */
[----:B------:R-:W5:Y:S01]  /*5650*/  MUFU.EX2 R73, R73 ;  /* 0x0000004900497308 */ /* 0x000f620000000800 */
[----:B------:R-:W-:-:S02]  /*5660*/  WARPGROUP.DEPBAR.LE gsb0, 0x0 ;  /* 0x00008000000079c5 */ /* 0x000fc40000010000 */
[----:B------:R-:W-:Y:S01]  /*5670*/  WARPGROUP.ARRIVE ;  /* 0x00000000000079c5 */ /* 0x000fe20000000000 */
[-CC-:B------:R-:W-:Y:S01]  /*5680*/  FFMA.FTZ R152, R56, R4.reuse, -R7.reuse ;  /* 0x0000000438987223 */ /* 0x180fe20000010807 */
[-C--:B------:R-:W-:Y:S01]  /*5690*/  FFMA.FTZ R154, R60, R4.reuse, -R7 ;  /* 0x000000043c9a7223 */ /* 0x080fe20000010807 */
[-CC-:B------:R-:W-:Y:S01]  /*56a0*/  FFMA.FTZ R153, R58, R4.reuse, -R77.reuse ;  /* 0x000000043a997223 */ /* 0x180fe2000001084d */
[----:B------:R-:W-:Y:S02]  /*56b0*/  FFMA.FTZ R155, R62, R4, -R77 ;  /* 0x000000043e9b7223 */ /* 0x000fe4000001084d */
[----:B------:R-:W-:Y:S01]  /*56c0*/  HGMMA.64x128x16.F32 R88, R156, gdesc[UR8].tnspB, R88, gsb0 ;  /* 0x41e000089c587df0 */ /* 0x000fe20008000858 */
[----:B------:R-:W-:Y:S01]  /*56d0*/  UIADD3 UR10, UR4, 0x300, URZ ;  /* 0x00000300040a7890 */ /* 0x000fe2000fffe03f */
[----:B------:R-:W-:Y:S01]  /*56e0*/  MUFU.EX2 R152, R152 ;  /* 0x0000009800987308 */ /* 0x000fe20000000800 */
[----:B------:R-:W-:Y:S01]  /*56f0*/  UMOV UR11, 0x40000040 ;  /* 0x40000040000b7882 */ /* 0x000fe20000000000 */
[----:B------:R-:W-:-:S06]  /*5700*/  UIADD3 UR4, UR4, 0x380, URZ ;  /* 0x0000038004047890 */ /* 0x000fcc000fffe03f */
[----:B------:R-:W-:Y:S01]  /*5710*/  MUFU.EX2 R153, R153 ;  /* 0x0000009900997308 */ /* 0x000fe20000000800 */
[----:B------:R-:W-:Y:S01]  /*5720*/  UMOV UR6, UR4 ;  /* 0x0000000400067c82 */ /* 0x000fe20008000000 */
[----:B------:R-:W-:-:S06]  /*5730*/  R2UR UR4, R2 ;  /* 0x00000000020472ca */ /* 0x000fcc00000e0000 */
[----:B------:R-:W-:Y:S08]  /*5740*/  MUFU.EX2 R154, R154 ;  /* 0x0000009a009a7308 */ /* 0x000ff00000000800 */
[----:B------:R-:W-:Y:S01]  /*5750*/  MUFU.EX2 R155, R155 ;  /* 0x0000009b009b7308 */ /* 0x000fe20000000800 */
[----:B------:R-:W-:Y:S02]  /*5760*/  WARPGROUP.DEPBAR.LE gsb0, 0x0 ;  /* 0x00008000000079c5 */ /* 0x000fe40000010000 */
[----:B------:R-:W-:Y:S01]  /*5770*/  WARPGROUP.ARRIVE ;  /* 0x00000000000079c5 */ /* 0x000fe20000000000 */
[-CC-:B------:R-:W-:Y:S01]  /*5780*/  FFMA.FTZ R156, R64, R4.reuse, -R7.reuse ;  /* 0x00000004409c7223 */ /* 0x180fe20000010807 */
[-C--:B------:R-:W-:Y:S01]  /*5790*/  FFMA.FTZ R158, R68, R4.reuse, -R7 ;  /* 0x00000004449e7223 */ /* 0x080fe20000010807 */
[----:B------:R-:W-:Y:S01]  /*57a0*/  FADD.FTZ R7, -R9, R10 ;  /* 0x0000000a09077221 */ /* 0x000fe20000010100 */
[-CC-:B------:R-:W-:Y:S01]  /*57b0*/  FFMA.FTZ R10, R26, R4.reuse, -R77.reuse ;  /* 0x000000041a0a7223 */ /* 0x180fe2000001084d */
[-C--:B------:R-:W-:Y:S01]  /*57c0*/  FFMA.FTZ R26, R31, R4.reuse, -R77 ;  /* 0x000000041f1a7223 */ /* 0x080fe2000001084d */
[----:B------:R-:W-:Y:S01]  /*57d0*/  HGMMA.64x128x16.F32 R88, R160, gdesc[UR8].tnspB, R88, gsb0 ;  /* 0x41e00008a0587df0 */ /* 0x000fe20008000858 */
[----:B------:R-:W-:Y:S01]  /*57e0*/  FMUL.FTZ R7, R7, R4 ;  /* 0x0000000407077220 */ /* 0x000fe20000410000 */
[----:B------:R-:W-:Y:S01]  /*57f0*/  MUFU.EX2 R156, R156 ;  /* 0x0000009c009c7308 */ /* 0x000fe20000000800 */
[----:B0-----:R-:W-:-:S02]  /*5800*/  F2FP.F16.F32.PACK_AB R157, R67, R66 ;  /* 0x00000042439d723e */ /* 0x001fc400000000ff */
[----:B-1----:R-:W-:-:S05]  /*5810*/  F2FP.F16.F32.PACK_AB R159, R71, R70 ;  /* 0x00000046479f723e */ /* 0x002fca00000000ff */
[----:B------:R-:W-:Y:S08]  /*5820*/  MUFU.EX2 R7, R7 ;  /* 0x0000000700077308 */ /* 0x000ff00000000800 */
[----:B------:R-:W0:Y:S08]  /*5830*/  MUFU.EX2 R10, R10 ;  /* 0x0000000a000a7308 */ /* 0x000e300000000800 */
[----:B------:R-:W1:Y:S08]  /*5840*/  MUFU.EX2 R26, R26 ;  /* 0x0000001a001a7308 */ /* 0x000e700000000800 */
[----:B------:R-:W-:Y:S01]  /*5850*/  MUFU.EX2 R158, R158 ;  /* 0x0000009e009e7308 */ /* 0x000fe20000000800 */
[----:B------:R-:W-:-:S02]  /*5860*/  WARPGROUP.DEPBAR.LE gsb0, 0x0 ;  /* 0x00008000000079c5 */ /* 0x000fc40000010000 */
[----:B------:R-:W-:Y:S01]  /*5870*/  WARPGROUP.ARRIVE ;  /* 0x00000000000079c5 */ /* 0x000fe20000000000 */
[----:B------:R-:W-:Y:S02]  /*5880*/  F2FP.F16.F32.PACK_AB R160, R61, R12 ;  /* 0x0000000c3da0723e */ /* 0x000fe400000000ff */
[----:B--2---:R-:W-:Y:S02]  /*5890*/  F2FP.F16.F32.PACK_AB R161, R75, R74 ;  /* 0x0000004a4ba1723e */ /* 0x004fe400000000ff */
[----:B---3--:R-:W-:Y:S01]  /*58a0*/  F2FP.F16.F32.PACK_AB R162, R65, R14 ;  /* 0x0000000e41a2723e */ /* 0x008fe200000000ff */
[----:B------:R-:W-:Y:S01]  /*58b0*/  HGMMA.64x128x16.F32 R88, R164, gdesc[UR4].tnspB, R88, gsb0 ;  /* 0x41e00004a4587df0 */ /* 0x000fe20008000858 */
[----:B----4-:R-:W-:Y:S02]  /*58c0*/  F2FP.F16.F32.PACK_AB R163, R79, R78 ;  /* 0x0000004e4fa3723e */ /* 0x010fe400000000ff */
[----:B------:R-:W-:Y:S02]  /*58d0*/  WARPGROUP.DEPBAR.LE gsb0, 0x0 ;  /* 0x00008000000079c5 */ /* 0x000fe40000010000 */
[----:B------:R2:W-:Y:S01]  /*58e0*/  @!P1 SYNCS.ARRIVE.TRANS64.RED.A1T0 RZ, [R27+URZ], RZ ;  /* 0x000000ff1bff99a7 */ /* 0x0005e2000810043f */
[----:B-----5:R-:W-:-:S02]  /*58f0*/  F2FP.F16.F32.PACK_AB R164, R69, R20 ;  /* 0x0000001445a4723e */ /* 0x020fc400000000ff */
[----:B------:R-:W-:Y:S02]  /*5900*/  F2FP.F16.F32.PACK_AB R165, R83, R82 ;  /* 0x0000005253a5723e */ /* 0x000fe400000000ff */
[----:B------:R-:W-:Y:S01]  /*5910*/  F2FP.F16.F32.PACK_AB R166, R73, R24 ;  /* 0x0000001849a6723e */ /* 0x000fe200000000ff */
[----:B--2---:R-:W-:Y:S02]  /*5920*/  @!P1 VIADD R27, R8, 0x34860 ;  /* 0x00034860081b9836 */ /* 0x004fe40000000000 */
[----:B0-----:R-:W-:Y:S01]  /*5930*/  FFMA.FTZ R8, R7, R5, R10 ;  /* 0x0000000507087223 */ /* 0x001fe2000001000a */
[----:B------:R-:W-:Y:S01]  /*5940*/  FADD.FTZ R5, R13, R6 ;  /* 0x000000060d057221 */ /* 0x000fe20000010000 */
[-CC-:B------:R-:W-:Y:S01]  /*5950*/  FFMA.FTZ R6, R63, R4.reuse, -R77.reuse ;  /* 0x000000043f067223 */ /* 0x180fe2000001084d */
[----:B------:R-:W-:Y:S01]  /*5960*/  FFMA.FTZ R77, R87, R4, -R77 ;  /* 0x00000004574d7223 */ /* 0x000fe2000001084d */
[C---:B------:R-:W-:Y:S01]  /*5970*/  FADD.FTZ R8, R181.reuse, R8 ;  /* 0x00000008b5087221 */ /* 0x040fe20000010000 */
[----:B------:R-:W-:Y:S01]  /*5980*/  @!P1 PRMT R27, RZ, 0x654, R27 ;  /* 0x00000654ff1b9816 */ /* 0x000fe2000000001b */
[----:B------:R-:W-:Y:S01]  /*5990*/  FADD.FTZ R42, R182, R5 ;  /* 0x00000005b62a7221 */ /* 0x000fe20000010000 */
[----:B------:R-:W-:Y:S01]  /*59a0*/  F2FP.F16.F32.PACK_AB R181, R181, R10 ;  /* 0x0000000ab5b5723e */ /* 0x000fe200000000ff */
[----:B------:R-:W-:Y:S01]  /*59b0*/  FADD.FTZ R5, R183, R8 ;  /* 0x00000008b7057221 */ /* 0x000fe20000010000 */
[----:B------:R0:W-:Y:S01]  /*59c0*/  @!P1 SYNCS.ARRIVE.TRANS64.RED.A1T0 RZ, [R27+URZ], RZ ;  /* 0x000000ff1bff99a7 */ /* 0x0001e2000810043f */
[----:B------:R-:W2:Y:S01]  /*59d0*/  MUFU.EX2 R6, R6 ;  /* 0x0000000600067308 */ /* 0x000ea20000000800 */
[----:B------:R-:W-:Y:S01]  /*59e0*/  F2FP.F16.F32.PACK_AB R182, R15, R182 ;  /* 0x000000b60fb6723e */ /* 0x000fe200000000ff */
[C---:B-1----:R-:W-:Y:S01]  /*59f0*/  FADD.FTZ R8, R26.reuse, R5 ;  /* 0x000000051a087221 */ /* 0x042fe20000010000 */
[----:B------:R-:W-:-:S03]  /*5a00*/  F2FP.F16.F32.PACK_AB R183, R26, R183 ;  /* 0x000000b71ab7723e */ /* 0x000fc600000000ff */
[----:B------:R-:W-:Y:S01]  /*5a10*/  FADD.FTZ R5, R177, R8 ;  /* 0x00000008b1057221 */ /* 0x000fe20000010000 */
[----:B0-----:R-:W-:Y:S01]  /*5a20*/  FADD.FTZ R27, R15, R42 ;  /* 0x0000002a0f1b7221 */ /* 0x001fe20000010000 */
[----:B------:R-:W0:Y:S01]  /*5a30*/  MUFU.EX2 R77, R77 ;  /* 0x0000004d004d7308 */ /* 0x000e220000000800 */
[C---:B------:R-:W-:Y:S01]  /*5a40*/  F2FP.F16.F32.PACK_AB R177, R28.reuse, R177 ;  /* 0x000000b11cb1723e */ /* 0x040fe200000000ff */
[----:B------:R-:W-:Y:S01]  /*5a50*/  FADD.FTZ R8, R28, R5 ;  /* 0x000000051c087221 */ /* 0x000fe20000010000 */
[----:B------:R-:W-:Y:S01]  /*5a60*/  FADD.FTZ R42, R176, R27 ;  /* 0x0000001bb02a7221 */ /* 0x000fe20000010000 */
[----:B------:R-:W-:Y:S02]  /*5a70*/  F2FP.F16.F32.PACK_AB R176, R21, R176 ;  /* 0x000000b015b0723e */ /* 0x000fe400000000ff */
[----:B------:R-:W-:Y:S01]  /*5a80*/  FADD.FTZ R5, R179, R8 ;  /* 0x00000008b3057221 */ /* 0x000fe20000010000 */
[----:B------:R-:W-:Y:S01]  /*5a90*/  FADD.FTZ R27, R21, R42 ;  /* 0x0000002a151b7221 */ /* 0x000fe20000010000 */
[----:B------:R-:W-:-:S02]  /*5aa0*/  F2FP.F16.F32.PACK_AB R179, R30, R179 ;  /* 0x000000b31eb3723e */ /* 0x000fc400000000ff */
[----:B------:R-:W-:Y:S01]  /*5ab0*/  FADD.FTZ R8, R30, R5 ;  /* 0x000000051e087221 */ /* 0x000fe20000010000 */
[----:B------:R-:W-:Y:S01]  /*5ac0*/  FADD.FTZ R42, R178, R27 ;  /* 0x0000001bb22a7221 */ /* 0x000fe20000010000 */
[----:B------:R-:W-:Y:S02]  /*5ad0*/  F2FP.F16.F32.PACK_AB R178, R25, R178 ;  /* 0x000000b219b2723e */ /* 0x000fe400000000ff */
[----:B------:R-:W-:Y:S01]  /*5ae0*/  FADD.FTZ R5, R173, R8 ;  /* 0x00000008ad057221 */ /* 0x000fe20000010000 */
[----:B------:R-:W-:Y:S01]  /*5af0*/  FADD.FTZ R27, R25, R42 ;  /* 0x0000002a191b7221 */ /* 0x000fe20000010000 */
[C---:B------:R-:W-:Y:S02]  /*5b00*/  F2FP.F16.F32.PACK_AB R173, R32.reuse, R173 ;  /* 0x000000ad20ad723e */ /* 0x040fe400000000ff */
[----:B------:R-:W-:Y:S01]  /*5b10*/  FADD.FTZ R8, R32, R5 ;  /* 0x0000000520087221 */ /* 0x000fe20000010000 */
[----:B------:R-:W-:Y:S01]  /*5b20*/  FADD.FTZ R42, R172, R27 ;  /* 0x0000001bac2a7221 */ /* 0x000fe20000010000 */
[----:B------:R-:W-:-:S02]  /*5b30*/  F2FP.F16.F32.PACK_AB R172, R29, R172 ;  /* 0x000000ac1dac723e */ /* 0x000fc400000000ff */
[----:B------:R-:W-:Y:S01]  /*5b40*/  FADD.FTZ R5, R175, R8 ;  /* 0x00000008af057221 */ /* 0x000fe20000010000 */
[----:B------:R-:W-:Y:S01]  /*5b50*/  FADD.FTZ R27, R29, R42 ;  /* 0x0000002a1d1b7221 */ /* 0x000fe20000010000 */
[C---:B------:R-:W-:Y:S02]  /*5b60*/  F2FP.F16.F32.PACK_AB R175, R34.reuse, R175 ;  /* 0x000000af22af723e */ /* 0x040fe400000000ff */
        /* <DEDUP_REMOVED lines=23> */
[----:B--2---:R-:W-:-:S02]  /*5ce0*/  F2FP.F16.F32.PACK_AB R155, R6, R155 ;  /* 0x0000009b069b723e */ /* 0x004fc400000000ff */
[----:B------:R-:W-:Y:S01]  /*5cf0*/  FADD.FTZ R5, R6, R5 ;  /* 0x0000000506057221 */ /* 0x000fe20000010000 */
[----:B------:R-:W-:Y:S01]  /*5d00*/  FADD.FTZ R10, R154, R13 ;  /* 0x0000000d9a0a7221 */ /* 0x000fe20000010000 */
[C---:B------:R-:W-:Y:S02]  /*5d10*/  F2FP.F16.F32.PACK_AB R154, R49.reuse, R154 ;  /* 0x0000009a319a723e */ /* 0x040fe400000000ff */
[----:B------:R-:W-:Y:S01]  /*5d20*/  FADD.FTZ R5, R66, R5 ;  /* 0x0000000542057221 */ /* 0x000fe20000010000 */
[----:B------:R-:W-:Y:S01]  /*5d30*/  FADD.FTZ R13, R49, R10 ;  /* 0x0000000a310d7221 */ /* 0x000fe20000010000 */
[----:B0-----:R-:W-:Y:S01]  /*5d40*/  F2FP.F16.F32.PACK_AB R167, R77, R86 ;  /* 0x000000564da7723e */ /* 0x001fe200000000ff */
[----:B------:R-:W-:Y:S02]  /*5d50*/  IMAD.MOV.U32 R10, RZ, RZ, R9 ;  /* 0x000000ffff0a7224 */ /* 0x000fe400078e0009 */
[----:B------:R-:W-:Y:S01]  /*5d60*/  FADD.FTZ R5, R67, R5 ;  /* 0x0000000543057221 */ /* 0x000fe20000010000 */
[----:B------:R-:W-:Y:S01]  /*5d70*/  FADD.FTZ R8, R156, R13 ;  /* 0x0000000d9c087221 */ /* 0x000fe20000010000 */
[----:B------:R-:W-:-:S02]  /*5d80*/  F2FP.F16.F32.PACK_AB R156, R53, R156 ;  /* 0x0000009c359c723e */ /* 0x000fc400000000ff */
[----:B------:R-:W-:Y:S01]  /*5d90*/  FADD.FTZ R5, R70, R5 ;  /* 0x0000000546057221 */ /* 0x000fe20000010000 */
[----:B------:R-:W-:-:S03]  /*5da0*/  FADD.FTZ R13, R53, R8 ;  /* 0x00000008350d7221 */ /* 0x000fc60000010000 */
[----:B------:R-:W-:Y:S01]  /*5db0*/  FADD.FTZ R5, R71, R5 ;  /* 0x0000000547057221 */ /* 0x000fe20000010000 */
[----:B------:R-:W-:Y:S01]  /*5dc0*/  FADD.FTZ R8, R158, R13 ;  /* 0x0000000d9e087221 */ /* 0x000fe20000010000 */
[C---:B------:R-:W-:Y:S02]  /*5dd0*/  F2FP.F16.F32.PACK_AB R158, R57.reuse, R158 ;  /* 0x0000009e399e723e */ /* 0x040fe400000000ff */
[----:B------:R-:W-:Y:S01]  /*5de0*/  FADD.FTZ R5, R74, R5 ;  /* 0x000000054a057221 */ /* 0x000fe20000010000 */
[----:B------:R-:W-:-:S03]  /*5df0*/  FADD.FTZ R13, R57, R8 ;  /* 0x00000008390d7221 */ /* 0x000fc60000010000 */
[----:B------:R-:W-:Y:S01]  /*5e00*/  FADD.FTZ R5, R75, R5 ;  /* 0x000000054b057221 */ /* 0x000fe20000010000 */
[----:B------:R-:W-:Y:S01]  /*5e10*/  FADD.FTZ R8, R12, R13 ;  /* 0x0000000d0c087221 */ /* 0x000fe20000010000 */
[----:B------:R-:W-:Y:S02]  /*5e20*/  IMAD.MOV.U32 R12, RZ, RZ, R3 ;  /* 0x000000ffff0c7224 */ /* 0x000fe400078e0003 */
[----:B------:R-:W-:Y:S01]  /*5e30*/  FADD.FTZ R5, R78, R5 ;  /* 0x000000054e057221 */ /* 0x000fe20000010000 */
[----:B------:R-:W-:Y:S01]  /*5e40*/  FADD.FTZ R13, R61, R8 ;  /* 0x000000083d0d7221 */ /* 0x000fe20000010000 */
[----:B------:R-:W-:Y:S02]  /*5e50*/  IMAD.MOV.U32 R8, RZ, RZ, R16 ;  /* 0x000000ffff087224 */ /* 0x000fe400078e0010 */
[----:B------:R-:W-:Y:S01]  /*5e60*/  FADD.FTZ R5, R79, R5 ;  /* 0x000000054f057221 */ /* 0x000fe20000010000 */
[----:B------:R-:W-:-:S03]  /*5e70*/  FADD.FTZ R6, R14, R13 ;  /* 0x0000000d0e067221 */ /* 0x000fc60000010000 */
[----:B------:R-:W-:Y:S01]  /*5e80*/  FADD.FTZ R5, R82, R5 ;  /* 0x0000000552057221 */ /* 0x000fe20000010000 */
[----:B------:R-:W-:-:S03]  /*5e90*/  FADD.FTZ R13, R65, R6 ;  /* 0x00000006410d7221 */ /* 0x000fc60000010000 */
[----:B------:R-:W-:Y:S01]  /*5ea0*/  FADD.FTZ R5, R83, R5 ;  /* 0x0000000553057221 */ /* 0x000fe20000010000 */
[----:B------:R-:W-:-:S03]  /*5eb0*/  FADD.FTZ R6, R20, R13 ;  /* 0x0000000d14067221 */ /* 0x000fc60000010000 */
[----:B------:R-:W-:Y:S01]  /*5ec0*/  FADD.FTZ R5, R86, R5 ;  /* 0x0000000556057221 */ /* 0x000fe20000010000 */
[----:B------:R-:W-:-:S03]  /*5ed0*/  FADD.FTZ R13, R69, R6 ;  /* 0x00000006450d7221 */ /* 0x000fc60000010000 */
[----:B------:R-:W-:Y:S01]  /*5ee0*/  FADD.FTZ R5, R77, R5 ;  /* 0x000000054d057221 */ /* 0x000fe20000010000 */
[----:B------:R-:W-:-:S04]  /*5ef0*/  FADD.FTZ R6, R24, R13 ;  /* 0x0000000d18067221 */ /* 0x000fc80000010000 */
[----:B------:R-:W-:Y:S01]  /*5f00*/  FADD.FTZ R6, R73, R6 ;  /* 0x0000000649067221 */ /* 0x000fe20000010000 */
[----:B------:R-:W-:Y:S06]  /*5f10*/  @P2 BRA `(.L_x_385) ;  /* 0xffffffdc00c02947 */ /* 0x000fec000383ffff */
.L_x_376:
        /* <DEDUP_REMOVED lines=67> */
.L_x_386:
[----:B------:R-:W-:Y:S01]  /*6350*/  IMAD R14, R2, 0x8, R0 ;  /* 0x00000008020e7824 */ /* 0x000fe200078e0200 */
[----:B------:R-:W-:-:S04]  /*6360*/  SHF.L.U32 R7, R16, 0x1f, RZ ;  /* 0x0000001f10077819 */ /* 0x000fc800000006ff */
[----:B------:R0:W1:Y:S01]  /*6370*/  SYNCS.PHASECHK.TRANS64.TRYWAIT P2, [R14+URZ+0x34850], R7 ;  /* 0x034850070e0075a7 */ /* 0x000062000804017f */
[----:B------:R-:W-:Y:S05]  /*6380*/  @!P0 BRA `(.L_x_387) ;  /* 0x0000000000048947 */ /* 0x000fea0003800000 */
[----:B------:R-:W-:Y:S01]  /*6390*/  BPT.TRAP 0x1 ;  /* 0x000000040000795c */ /* 0x000fe20000300000 */
.L_x_387:
[----:B-1----:R-:W-:Y:S05]  /*63a0*/  @P2 BRA `(.L_x_388) ;  /* 0x0000000000082947 */ /* 0x002fea0003800000 */
[----:B------:R-:W1:Y:S02]  /*63b0*/  SYNCS.PHASECHK.TRANS64.TRYWAIT P0, [R14+URZ+0x34850], R7 ;  /* 0x034850070e0075a7 */ /* 0x000e64000800017f */
[----:B-1----:R-:W-:Y:S05]  /*63c0*/  @!P0 BRA `(.L_x_389) ;  /* 0x00000090003c8947 */ /* 0x002fea0003800000 */
.L_x_388:
[----:B------:R-:W-:Y:S05]  /*63d0*/  WARPSYNC.ALL ;  /* 0x0000000000007948 */ /* 0x000fea0003800000 */
[----:B------:R-:W-:Y:S01]  /*63e0*/  VIADD R0, R0, 0x400 ;  /* 0x0000040000007836 */ /* 0x000fe20000000000 */
[----:B------:R-:W-:Y:S01]  /*63f0*/  WARPGROUP.ARRIVE ;  /* 0x00000000000079c5 */ /* 0x000fe20000000000 */
[----:B------:R-:W-:Y:S01]  /*6400*/  IMAD.MOV.U32 R13, RZ, RZ, 0x40000040 ;  /* 0x40000040ff0d7424 */ /* 0x000fe200078e00ff */
[----:B01----:R-:W0:Y:S01]  /*6410*/  SHFL.BFLY PT, R7, R6, 0x2, 0x1f ;  /* 0x0c401f0006077f89 */ /* 0x003e2200000e0000 */
[----:B------:R-:W-:Y:S01]  /*6420*/  IMAD.MOV.U32 R20, RZ, RZ, -0x800000 ;  /* 0xff800000ff147424 */ /* 0x000fe200078e00ff */
[----:B------:R-:W-:Y:S01]  /*6430*/  SHF.R.U32.HI R0, RZ, 0x4, R0 ;  /* 0x00000004ff007819 */ /* 0x000fe20000011600 */
[----:B------:R-:W-:-:S03]  /*6440*/  VIADD R185, R185, 0x1 ;  /* 0x00000001b9b97836 */ /* 0x000fc60000000000 */
[----:B------:R-:W-:-:S04]  /*6450*/  LOP3.LUT R0, R0, 0x3fff, RZ, 0xc0, !PT ;  /* 0x00003fff00007812 */ /* 0x000fc800078ec0ff */
[----:B------:R-:W-:Y:S02]  /*6460*/  LOP3.LUT R11, R0, 0x4000000, RZ, 0xfc, !PT ;  /* 0x04000000000b7812 */ /* 0x000fe400078efcff */
[----:B------:R-:W1:Y:S03]  /*6470*/  SHFL.BFLY PT, R0, R5, 0x2, 0x1f ;  /* 0x0c401f0005007f89 */ /* 0x000e6600000e0000 */
[----:B------:R-:W-:Y:S02]  /*6480*/  IMAD R10, R2, 0x800, R11 ;  /* 0x00000800020a7824 */ /* 0x000fe400078e020b */
[----:B------:R-:W-:Y:S02]  /*6490*/  IMAD.MOV.U32 R11, RZ, RZ, 0x40000040 ;  /* 0x40000040ff0b7424 */ /* 0x000fe400078e00ff */
[C---:B------:R-:W-:Y:S01]  /*64a0*/  VIADD R12, R10.reuse, 0x80 ;  /* 0x000000800a0c7836 */ /* 0x040fe20000000000 */
[----:B------:R-:W-:-:S02]  /*64b0*/  R2UR UR6, R10 ;  /* 0x000000000a0672ca */ /* 0x000fc400000e0000 */
[----:B------:R-:W-:Y:S01]  /*64c0*/  R2UR UR7, R11 ;  /* 0x000000000b0772ca */ /* 0x000fe200000e0000 */
[----:B------:R-:W-:Y:S02]  /*64d0*/  IMAD.MOV.U32 R11, RZ, RZ, 0x40000040 ;  /* 0x40000040ff0b7424 */ /* 0x000fe400078e00ff */
[----:B0-----:R-:W-:-:S10]  /*64e0*/  FADD.FTZ R7, R7, R6 ;  /* 0x0000000607077221 */ /* 0x001fd40000010000 */
[----:B------:R-:W-:Y:S01]  /*64f0*/  HGMMA.64x128x16.F32 R24, R180, gdesc[UR4].tnspB, R24, gsb0 ;  /* 0x41e00004b4187df0 */ /* 0x000fe20008000818 */
[----:B------:R-:W-:Y:S01]  /*6500*/  R2UR UR6, R12 ;  /* 0x000000000c0672ca */ /* 0x000fe200000e0000 */
[----:B------:R-:W-:Y:S01]  /*6510*/  VIADD R12, R10, 0x100 ;  /* 0x000001000a0c7836 */ /* 0x000fe20000000000 */
[----:B------:R-:W-:Y:S01]  /*6520*/  R2UR UR7, R13 ;  /* 0x000000000d0772ca */ /* 0x000fe200000e0000 */
[----:B------:R-:W-:Y:S02]  /*6530*/  IMAD.MOV.U32 R13, RZ, RZ, 0x40000040 ;  /* 0x40000040ff0d7424 */ /* 0x000fe400078e00ff */
[----:B-1----:R-:W-:Y:S02]  /*6540*/  FADD.FTZ R8, R0, R5 ;  /* 0x0000000500087221 */ /* 0x002fe40000010000 */
[----:B------:R-:W0:Y:S02]  /*6550*/  SHFL.BFLY PT, R0, R7, 0x1, 0x1f ;  /* 0x0c201f0007007f89 */ /* 0x000e2400000e0000 */
[----:B0-----:R-:W-:Y:S01]  /*6560*/  FADD.FTZ R15, R7, R0 ;  /* 0x00000000070f7221 */ /* 0x001fe20000010000 */
[----:B------:R-:W-:-:S02]  /*6570*/  @!P1 VIADD R7, R14, 0x34860 ;  /* 0x000348600e079836 */ /* 0x000fc40000000000 */
[----:B------:R-:W-:Y:S02]  /*6580*/  IMAD.MOV.U32 R0, RZ, RZ, -0x800000 ;  /* 0xff800000ff007424 */ /* 0x000fe400078e00ff */
[----:B------:R-:W-:Y:S02]  /*6590*/  FSETP.NE.FTZ.AND P0, PT, R15, RZ, PT ;  /* 0x000000ff0f00720b */ /* 0x000fe40003f15000 */
[----:B------:R-:W-:-:S11]  /*65a0*/  @!P1 PRMT R7, RZ, 0x654, R7 ;  /* 0x00000654ff079816 */ /* 0x000fd60000000007 */
[----:B------:R-:W-:Y:S01]  /*65b0*/  @P0 FMUL.FTZ R6, R4, 0.69314718246459960938 ;  /* 0x3f31721804060820 */ /* 0x000fe20000410000 */
[----:B------:R-:W-:Y:S02]  /*65c0*/  WARPGROUP.DEPBAR.LE gsb0, 0x0 ;  /* 0x00008000000079c5 */ /* 0x000fe40000010000 */
[----:B------:R-:W-:-:S06]  /*65d0*/  WARPGROUP.ARRIVE ;  /* 0x00000000000079c5 */ /* 0x000fcc0000000000 */
[----:B------:R-:W-:Y:S01]  /*65e0*/  HGMMA.64x128x16.F32 R24, R176, gdesc[UR4].tnspB, R24, gsb0 ;  /* 0x41e00004b0187df0 */ /* 0x000fe20008000818 */
[----:B------:R-:W-:Y:S01]  /*65f0*/  R2UR UR6, R12 ;  /* 0x000000000c0672ca */ /* 0x000fe200000e0000 */
[----:B------:R-:W-:Y:S01]  /*6600*/  VIADD R12, R10, 0x180 ;  /* 0x000001800a0c7836 */ /* 0x000fe20000000000 */
[----:B------:R-:W-:Y:S01]  /*6610*/  R2UR UR7, R13 ;  /* 0x000000000d0772ca */ /* 0x000fe200000e0000 */
[----:B------:R-:W-:Y:S01]  /*6620*/  IMAD.MOV.U32 R13, RZ, RZ, 0x40000040 ;  /* 0x40000040ff0d7424 */ /* 0x000fe200078e00ff */
[----:B------:R-:W-:Y:S02]  /*6630*/  WARPGROUP.DEPBAR.LE gsb0, 0x0 ;  /* 0x00008000000079c5 */ /* 0x000fe40000010000 */
[----:B------:R-:W-:-:S09]  /*6640*/  WARPGROUP.ARRIVE ;  /* 0x00000000000079c5 */ /* 0x000fd20000000000 */
        /* <DEDUP_REMOVED lines=16> */
[C---:B------:R-:W-:Y:S01]  /*6750*/  VIADD R12, R10.reuse, 0x300 ;  /* 0x000003000a0c7836 */ /* 0x040fe20000000000 */
[----:B------:R-:W-:Y:S01]  /*6760*/  R2UR UR7, R13 ;  /* 0x000000000d0772ca */ /* 0x000fe200000e0000 */
[----:B------:R-:W-:Y:S02]  /*6770*/  IMAD.MOV.U32 R13, RZ, RZ, 0x40000040 ;  /* 0x40000040ff0d7424 */ /* 0x000fe400078e00ff */
[----:B------:R-:W-:Y:S01]  /*6780*/  VIADD R10, R10, 0x380 ;  /* 0x000003800a0a7836 */ /* 0x000fe20000000000 */
[----:B------:R-:W-:Y:S02]  /*6790*/  WARPGROUP.DEPBAR.LE gsb0, 0x0 ;  /* 0x00008000000079c5 */ /* 0x000fe40000010000 */
[----:B------:R-:W-:-:S07]  /*67a0*/  WARPGROUP.ARRIVE ;  /* 0x00000000000079c5 */ /* 0x000fce0000000000 */
[----:B------:R-:W-:Y:S01]  /*67b0*/  HGMMA.64x128x16.F32 R24, R156, gdesc[UR4].tnspB, R24, gsb0 ;  /* 0x41e000049c187df0 */ /* 0x000fe20008000818 */
[----:B------:R-:W-:Y:S02]  /*67c0*/  R2UR UR6, R12 ;  /* 0x000000000c0672ca */ /* 0x000fe400000e0000 */
[----:B------:R-:W-:Y:S01]  /*67d0*/  R2UR UR7, R13 ;  /* 0x000000000d0772ca */ /* 0x000fe200000e0000 */
[----:B------:R-:W-:Y:S02]  /*67e0*/  VIADD R13, R2, 0x1 ;  /* 0x00000001020d7836 */ /* 0x000fe40000000000 */
[----:B------:R-:W-:-:S03]  /*67f0*/  IMAD.MOV.U32 R2, RZ, RZ, RZ ;  /* 0x000000ffff027224 */ /* 0x000fc600078e00ff */
[----:B------:R-:W-:-:S03]  /*6800*/  ISETP.NE.AND P2, PT, R13, 0x2, PT ;  /* 0x000000020d00780c */ /* 0x000fc60003f45270 */
[----:B------:R-:W-:Y:S01]  /*6810*/  @P0 MUFU.RCP R2, R15 ;  /* 0x0000000f00020308 */ /* 0x000fe20000001000 */
[----:B------:R-:W-:-:S04]  /*6820*/  SEL R5, RZ, 0x1, P2 ;  /* 0x00000001ff057807 */ /* 0x000fc80001000000 */
[----:B------:R-:W-:Y:S01]  /*6830*/  LOP3.LUT R16, R16, R5, RZ, 0x3c, !PT ;  /* 0x0000000510107212 */ /* 0x000fe200078e3cff */
[----:B------:R-:W-:Y:S02]  /*6840*/  WARPGROUP.DEPBAR.LE gsb0, 0x0 ;  /* 0x00008000000079c5 */ /* 0x000fe40000010000 */
[----:B------:R-:W-:-:S06]  /*6850*/  WARPGROUP.ARRIVE ;  /* 0x00000000000079c5 */ /* 0x000fcc0000000000 */
[----:B------:R-:W-:Y:S01]  /*6860*/  HGMMA.64x128x16.F32 R24, R160, gdesc[UR4].tnspB, R24, gsb0 ;  /* 0x41e00004a0187df0 */ /* 0x000fe20008000818 */
[----:B------:R-:W-:Y:S02]  /*6870*/  R2UR UR6, R10 ;  /* 0x000000000a0672ca */ /* 0x000fe400000e0000 */
[----:B------:R-:W-:Y:S01]  /*6880*/  R2UR UR7, R11 ;  /* 0x000000000b0772ca */ /* 0x000fe200000e0000 */
[----:B------:R-:W0:Y:S01]  /*6890*/  @P0 MUFU.LG2 R10, R15 ;  /* 0x0000000f000a0308 */ /* 0x000e220000000c00 */
[----:B------:R-:W1:Y:S01]  /*68a0*/  SHFL.BFLY PT, R11, R8, 0x1, 0x1f ;  /* 0x0c201f00080b7f89 */ /* 0x000e6200000e0000 */
[----:B0-----:R-:W-:-:S04]  /*68b0*/  @P0 FMUL.FTZ R5, R10, 0.69314718246459960938 ;  /* 0x3f3172180a050820 */ /* 0x001fc80000410000 */
[----:B------:R-:W-:Y:S01]  /*68c0*/  @P0 FFMA.FTZ R20, R6, R3, R5 ;  /* 0x0000000306140223 */ /* 0x000fe20000010005 */
[----:B------:R-:W-:Y:S01]  /*68d0*/  PLOP3.LUT P0, PT, PT, PT, PT, 0x8, 0x0 ;  /* 0x000000000000781c */ /* 0x000fe20003f0e170 */
[----:B-1----:R-:W-:Y:S01]  /*68e0*/  FADD.FTZ R21, R8, R11 ;  /* 0x0000000b08157221 */ /* 0x002fe20000010000 */
[----:B------:R-:W-:-:S04]  /*68f0*/  IMAD.MOV.U32 R11, RZ, RZ, RZ ;  /* 0x000000ffff0b7224 */ /* 0x000fc800078e00ff */
[----:B------:R-:W-:-:S13]  /*6900*/  FSETP.NE.FTZ.AND P3, PT, R21, RZ, PT ;  /* 0x000000ff1500720b */ /* 0x000fda0003f75000 */
[----:B------:R-:W0:Y:S01]  /*6910*/  @P3 MUFU.LG2 R12, R21 ;  /* 0x00000015000c3308 */ /* 0x000e220000000c00 */
[----:B------:R-:W-:-:S07]  /*6920*/  @P3 FMUL.FTZ R89, R4, 0.69314718246459960938 ;  /* 0x3f31721804593820 */ /* 0x000fce0000410000 */
[----:B------:R-:W1:Y:S01]  /*6930*/  @P3 MUFU.RCP R11, R21 ;  /* 0x00000015000b3308 */ /* 0x000e620000001000 */
[----:B0-----:R-:W-:-:S04]  /*6940*/  @P3 FMUL.FTZ R12, R12, 0.69314718246459960938 ;  /* 0x3f3172180c0c3820 */ /* 0x001fc80000410000 */
[----:B------:R-:W-:Y:S01]  /*6950*/  @P3 FFMA.FTZ R0, R89, R9, R12 ;  /* 0x0000000959003223 */ /* 0x000fe2000001000c */
[----:B------:R-:W-:Y:S02]  /*6960*/  WARPGROUP.DEPBAR.LE gsb0, 0x0 ;  /* 0x00008000000079c5 */ /* 0x000fe40000010000 */
[----:B------:R-:W-:-:S06]  /*6970*/  WARPGROUP.ARRIVE ;  /* 0x00000000000079c5 */ /* 0x000fcc0000000000 */
[----:B------:R-:W-:Y:S03]  /*6980*/  HGMMA.64x128x16.F32 R24, R164, gdesc[UR4].tnspB, R24, gsb0 ;  /* 0x41e00004a4187df0 */ /* 0x000fe60008000818 */
[----:B------:R-:W-:Y:S02]  /*6990*/  WARPGROUP.DEPBAR.LE gsb0, 0x0 ;  /* 0x00008000000079c5 */ /* 0x000fe40000010000 */
[-C--:B------:R-:W-:Y:S01]  /*69a0*/  FMUL.FTZ R89, R33, R2.reuse ;  /* 0x0000000221597220 */ /* 0x080fe20000410000 */
[-C--:B------:R-:W-:Y:S01]  /*69b0*/  FMUL.FTZ R88, R36, R2.reuse ;  /* 0x0000000224587220 */ /* 0x080fe20000410000 */
[----:B------:R0:W-:Y:S01]  /*69c0*/  @!P1 SYNCS.ARRIVE.TRANS64.RED.A1T0 RZ, [R7+URZ], RZ ;  /* 0x000000ff07ff99a7 */ /* 0x0001e2000810043f */
        /* <DEDUP_REMOVED lines=30> */
[-C--:B-1----:R-:W-:Y:S01]  /*6bb0*/  FMUL.FTZ R93, R26, R11.reuse ;  /* 0x0000000b1a5d7220 */ /* 0x082fe20000410000 */
[-C--:B------:R-:W-:Y:S01]  /*6bc0*/  FMUL.FTZ R10, R27, R11.reuse ;  /* 0x0000000b1b0a7220 */ /* 0x080fe20000410000 */
[-C--:B------:R-:W-:Y:S01]  /*6bd0*/  FMUL.FTZ R8, R30, R11.reuse ;  /* 0x0000000b1e087220 */ /* 0x080fe20000410000 */
[-C--:B0-----:R-:W-:Y:S01]  /*6be0*/  FMUL.FTZ R7, R31, R11.reuse ;  /* 0x0000000b1f077220 */ /* 0x081fe20000410000 */
        /* <DEDUP_REMOVED lines=28> */
[----:B------:R-:W-:-:S07]  /*6db0*/  SEL R2, R13, RZ, P2 ;  /* 0x000000ff0d027207 */ /* 0x000fce0001000000 */
.L_x_368:
[----:B------:R-:W0:Y:S01]  /*6dc0*/  S2R R4, SR_CgaCtaId ;  /* 0x0000000000047919 */ /* 0x000e220000008800 */
[----:B------:R-:W-:Y:S01]  /*6dd0*/  MOV R3, 0x400 ;  /* 0x0000040000037802 */ /* 0x000fe20000000f00 */
[----:B------:R-:W-:Y:S01]  /*6de0*/  BSSY B0, `(.L_x_390) ;  /* 0x000022e000007945 */ /* 0x000fe20003800000 */
[----:B------:R-:W-:Y:S02]  /*6df0*/  BAR.SYNC.DEFER_BLOCKING 0x5, 0x180 ;  /* 0x0146000000007b1d */ /* 0x000fe40000010000 */
[----:B0-----:R-:W-:-:S05]  /*6e00*/  LEA R3, R4, R3, 0x18 ;  /* 0x0000000304037211 */ /* 0x001fca00078ec0ff */
[----:B------:R-:W0:Y:S02]  /*6e10*/  LDS.128 R44, [R3+0x348d0] ;  /* 0x0348d000032c7984 */ /* 0x000e240000000c00 */
[----:B0-----:R-:W-:Y:S02]  /*6e20*/  R2UR UR6, R45 ;  /* 0x000000002d0672ca */ /* 0x001fe400000e0000 */
[----:B------:R-:W-:Y:S01]  /*6e30*/  R2UR UR5, R46 ;  /* 0x000000002e0572ca */ /* 0x000fe200000e0000 */
[----:B------:R-:W-:Y:S06]  /*6e40*/  BAR.ARV 0x4, 0x180 ;  /* 0x0106000000007b1d */ /* 0x000fec0000002000 */
[----:B------:R-:W-:Y:S08]  /*6e50*/  @P0 BRA `(.L_x_391) ;  /* 0x00000014007c0947 */ /* 0x000ff00003800000 */
[----:B------:R-:W0:Y:S01]  /*6e60*/  S2R R4, SR_SWINHI ;  /* 0x0000000000047919 */ /* 0x000e220000002f00 */
[----:B------:R-:W-:Y:S01]  /*6e70*/  F2FP.F16.F32.PACK_AB R7, R7, R8 ;  /* 0x000000080707723e */ /* 0x000fe200000000ff */
[----:B------:R-:W-:Y:S01]  /*6e80*/  ULDC.64 UR8, c[0x0][0xc00] ;  /* 0x0003000000087ab9 */ /* 0x000fe20000000a00 */
[----:B------:R-:W-:Y:S01]  /*6e90*/  F2FP.F16.F32.PACK_AB R6, R6, R91 ;  /* 0x0000005b0606723e */ /* 0x000fe200000000ff */
[----:B------:R-:W-:Y:S01]  /*6ea0*/  UISETP.NE.U32.AND UP0, UPT, UR8, URZ, UPT ;  /* 0x0000003f0800728c */ /* 0x000fe2000bf05070 */
[----:B------:R-:W-:Y:S01]  /*6eb0*/  F2FP.F16.F32.PACK_AB R64, R65, R64 ;  /* 0x000000404140723e */ /* 0x000fe200000000ff */
[----:B------:R-:W-:Y:S01]  /*6ec0*/  USHF.L.U32 UR10, UR61, 0x2, URZ ;  /* 0x000000023d0a7899 */ /* 0x000fe2000800063f */
[----:B------:R-:W-:Y:S01]  /*6ed0*/  F2FP.F16.F32.PACK_AB R65, R67, R66 ;  /* 0x000000424341723e */ /* 0x000fe200000000ff */
[----:B------:R-:W-:Y:S01]  /*6ee0*/  UISETP.NE.AND.EX UP0, UPT, UR9, URZ, UPT, UP0 ;  /* 0x0000003f0900728c */ /* 0x000fe2000bf05300 */
[----:B------:R-:W-:Y:S01]  /*6ef0*/  F2FP.F16.F32.PACK_AB R72, R73, R72 ;  /* 0x000000484948723e */ /* 0x000fe200000000ff */
[----:B------:R-:W-:Y:S01]  /*6f00*/  ULDC.64 UR12, c[0x0][0x208] ;  /* 0x00008200000c7ab9 */ /* 0x000fe20000000a00 */
        /* <DEDUP_REMOVED lines=9> */
[----:B------:R-:W-:Y:S02]  /*6fa0*/  R2UR UR4, R186 ;  /* 0x00000000ba0472ca */ /* 0x000fe400000e0000 */
[----:B------:R-:W-:Y:S02]  /*6fb0*/  R2UR UR14, R22 ;  /* 0x00000000160e72ca */ /* 0x000fe400000e0000 */
[----:B------:R-:W-:Y:S02]  /*6fc0*/  MOV R28, R3 ;  /* 0x00000003001c7202 */ /* 0x000fe40000000f00 */
[----:B0-----:R-:W-:-:S03]  /*6fd0*/  MOV R29, R4 ;  /* 0x00000004001d7202 */ /* 0x001fc60000000f00 */
[----:B------:R-:W-:-:S04]  /*6fe0*/  IMAD.WIDE R4, R192, 0x2, R28 ;  /* 0x00000002c0047825 */ /* 0x000fc800078e021c */
[----:B------:R-:W-:Y:S01]  /*6ff0*/  USHF.L.U64.HI UR11, UR61, 0x2, UR4 ;  /* 0x000000023d0b7899 */ /* 0x000fe20008010204 */
[C---:B------:R-:W-:Y:S01]  /*7000*/  LOP3.LUT R9, R4.reuse, 0x380, RZ, 0xc0, !PT ;  /* 0x0000038004097812 */ /* 0x040fe200078ec0ff */
[----:B------:R-:W-:Y:S01]  /*7010*/  UIADD3 UR4, UP1, UR10, UR8, URZ ;  /* 0x000000080a047290 */ /* 0x000fe2000ff3e03f */
[C---:B------:R-:W-:Y:S02]  /*7020*/  IADD3 R97, P5, R4.reuse, 0x40, RZ ;  /* 0x0000004004617810 */ /* 0x040fe40007fbe0ff */
[C---:B------:R-:W-:Y:S01]  /*7030*/  IADD3 R45, P6, R4.reuse, 0x20, RZ ;  /* 0x00000020042d7810 */ /* 0x040fe20007fde0ff */
[----:B------:R-:W-:Y:S01]  /*7040*/  UIADD3.X UR7, UR11, UR9, URZ, UP1, !UPT ;  /* 0x000000090b077290 */ /* 0x000fe20008ffe43f */
[----:B------:R-:W-:Y:S01]  /*7050*/  IADD3 R99, P4, R4, 0x60, RZ ;  /* 0x0000006004637810 */ /* 0x000fe20007f9e0ff */
[--C-:B------:R-:W-:Y:S01]  /*7060*/  IMAD.X R27, RZ, RZ, R5.reuse, P5 ;  /* 0x000000ffff1b7224 */ /* 0x100fe200028e0605 */
[----:B------:R-:W-:Y:S01]  /*7070*/  SHF.R.U64 R9, R9, 0x3, RZ ;  /* 0x0000000309097819 */ /* 0x000fe200000012ff */
[--C-:B------:R-:W-:Y:S01]  /*7080*/  IMAD.X R31, RZ, RZ, R5.reuse, P6 ;  /* 0x000000ffff1f7224 */ /* 0x100fe200030e0605 */
[----:B------:R-:W-:Y:S01]  /*7090*/  LOP3.LUT R24, R97, 0x380, RZ, 0xc0, !PT ;  /* 0x0000038061187812 */ /* 0x000fe200078ec0ff */
[----:B------:R-:W-:Y:S01]  /*70a0*/  IMAD.X R25, RZ, RZ, R5, P4 ;  /* 0x000000ffff197224 */ /* 0x000fe200020e0605 */
[----:B------:R-:W-:Y:S01]  /*70b0*/  LOP3.LUT R14, R45, 0x380, RZ, 0xc0, !PT ;  /* 0x000003802d0e7812 */ /* 0x000fe200078ec0ff */
[----:B------:R-:W-:Y:S01]  /*70c0*/  ULDC.64 UR8, c[0x0][0xc08] ;  /* 0x0003020000087ab9 */ /* 0x000fe20000000a00 */
[----:B------:R-:W-:-:S02]  /*70d0*/  LOP3.LUT R44, R99, 0x380, RZ, 0xc0, !PT ;  /* 0x00000380632c7812 */ /* 0x000fc400078ec0ff */
[C---:B------:R-:W-:Y:S02]  /*70e0*/  IADD3 R101, P3, R4.reuse, 0x4000, RZ ;  /* 0x0000400004657810 */ /* 0x040fe40007f7e0ff */
[C---:B------:R-:W-:Y:S02]  /*70f0*/  IADD3 R103, P2, R4.reuse, 0x4020, RZ ;  /* 0x0000402004677810 */ /* 0x040fe40007f5e0ff */
[C---:B------:R-:W-:Y:S01]  /*7100*/  IADD3 R105, P1, R4.reuse, 0x4040, RZ ;  /* 0x0000404004697810 */ /* 0x040fe20007f3e0ff */
[--C-:B------:R-:W-:Y:S01]  /*7110*/  IMAD.X R15, RZ, RZ, R5.reuse, P3 ;  /* 0x000000ffff0f7224 */ /* 0x100fe200018e0605 */
[----:B------:R-:W-:Y:S01]  /*7120*/  IADD3 R92, P0, R4, 0x4060, RZ ;  /* 0x00004060045c7810 */ /* 0x000fe20007f1e0ff */
[--C-:B------:R-:W-:Y:S01]  /*7130*/  IMAD.X R13, RZ, RZ, R5.reuse, P2 ;  /* 0x000000ffff0d7224 */ /* 0x100fe200010e0605 */
[----:B------:R-:W-:Y:S01]  /*7140*/  LOP3.LUT R4, R9, R4, RZ, 0x3c, !PT ;  /* 0x0000000409047212 */ /* 0x000fe200078e3cff */
[--C-:B------:R-:W-:Y:S01]  /*7150*/  IMAD.X R11, RZ, RZ, R5.reuse, P1 ;  /* 0x000000ffff0b7224 */ /* 0x100fe200008e0605 */
[----:B------:R-:W-:Y:S01]  /*7160*/  SHF.R.U64 R24, R24, 0x3, RZ ;  /* 0x0000000318187819 */ /* 0x000fe200000012ff */
[----:B------:R-:W-:Y:S01]  /*7170*/  IMAD.X R9, RZ, RZ, R5, P0 ;  /* 0x000000ffff097224 */ /* 0x000fe200000e0605 */
[----:B------:R-:W-:-:S02]  /*7180*/  SHF.R.U64 R14, R14, 0x3, RZ ;  /* 0x000000030e0e7819 */ /* 0x000fc400000012ff */
[----:B------:R-:W-:Y:S02]  /*7190*/  SHF.R.U64 R44, R44, 0x3, RZ ;  /* 0x000000032c2c7819 */ /* 0x000fe400000012ff */
[----:B------:R-:W-:Y:S02]  /*71a0*/  MOV R94, R4 ;  /* 0x00000004005e7202 */ /* 0x000fe40000000f00 */
[----:B------:R-:W-:Y:S02]  /*71b0*/  LOP3.LUT R26, R24, R97, RZ, 0x3c, !PT ;  /* 0x00000061181a7212 */ /* 0x000fe400078e3cff */
[----:B------:R-:W-:Y:S02]  /*71c0*/  F2FP.F16.F32.PACK_AB R5, R10, R93 ;  /* 0x0000005d0a05723e */ /* 0x000fe400000000ff */
[----:B------:R-:W-:Y:S02]  /*71d0*/  LOP3.LUT R30, R14, R45, RZ, 0x3c, !PT ;  /* 0x0000002d0e1e7212 */ /* 0x000fe400078e3cff */
[----:B------:R-:W-:-:S02]  /*71e0*/  LOP3.LUT R24, R44, R99, RZ, 0x3c, !PT ;  /* 0x000000632c187212 */ /* 0x000fc400078e3cff */
[----:B------:R-:W-:Y:S02]  /*71f0*/  LOP3.LUT R10, R103, 0x380, RZ, 0xc0, !PT ;  /* 0x00000380670a7812 */ /* 0x000fe400078ec0ff */
[----:B------:R-:W-:Y:S02]  /*7200*/  LOP3.LUT R44, R105, 0x380, RZ, 0xc0, !PT ;  /* 0x00000380692c7812 */ /* 0x000fe400078ec0ff */
[----:B------:R-:W-:Y:S02]  /*7210*/  LOP3.LUT R45, R92, 0x380, RZ, 0xc0, !PT ;  /* 0x000003805c2d7812 */ /* 0x000fe400078ec0ff */
[----:B------:R-:W-:Y:S02]  /*7220*/  LOP3.LUT R46, R101, 0x380, RZ, 0xc0, !PT ;  /* 0x00000380652e7812 */ /* 0x000fe400078ec0ff */
[----:B------:R-:W-:Y:S02]  /*7230*/  SHF.R.U64 R10, R10, 0x3, RZ ;  /* 0x000000030a0a7819 */ /* 0x000fe400000012ff */
[----:B------:R-:W-:-:S02]  /*7240*/  SHF.R.U64 R44, R44, 0x3, RZ ;  /* 0x000000032c2c7819 */ /* 0x000fc400000012ff */
[----:B------:R-:W-:Y:S02]  /*7250*/  SHF.R.U64 R45, R45, 0x3, RZ ;  /* 0x000000032d2d7819 */ /* 0x000fe400000012ff */
[----:B------:R-:W-:Y:S02]  /*7260*/  SHF.R.U64 R46, R46, 0x3, RZ ;  /* 0x000000032e2e7819 */ /* 0x000fe400000012ff */
[----:B------:R-:W-:Y:S01]  /*7270*/  F2FP.F16.F32.PACK_AB R4, R12, R95 ;  /* 0x0000005f0c04723e */ /* 0x000fe200000000ff */
[----:B------:R-:W-:Y:S01]  /*7280*/  BAR.SYNC.DEFER_BLOCKING 0x1, 0x100 ;  /* 0x0044000000007b1d */ /* 0x000fe20000010000 */
[----:B------:R-:W-:Y:S02]  /*7290*/  LOP3.LUT R12, R10, R103, RZ, 0x3c, !PT ;  /* 0x000000670a0c7212 */ /* 0x000fe400078e3cff */
[----:B------:R-:W-:Y:S02]  /*72a0*/  LOP3.LUT R10, R44, R105, RZ, 0x3c, !PT ;  /* 0x000000692c0a7212 */ /* 0x000fe400078e3cff */
[----:B------:R-:W-:-:S02]  /*72b0*/  LOP3.LUT R8, R45, R92, RZ, 0x3c, !PT ;  /* 0x0000005c2d087212 */ /* 0x000fc400078e3cff */
[----:B------:R-:W-:Y:S02]  /*72c0*/  LOP3.LUT R14, R46, R101, RZ, 0x3c, !PT ;  /* 0x000000652e0e7212 */ /* 0x000fe400078e3cff */
[----:B------:R-:W-:Y:S02]  /*72d0*/  MOV R92, R30 ;  /* 0x0000001e005c7202 */ /* 0x000fe40000000f00 */
[----:B------:R-:W-:Y:S02]  /*72e0*/  MOV R31, R10 ;  /* 0x0000000a001f7202 */ /* 0x000fe40000000f00 */
[----:B------:R-:W-:Y:S02]  /*72f0*/  MOV R30, R8 ;  /* 0x00000008001e7202 */ /* 0x000fe40000000f00 */
[----:B------:R-:W-:Y:S02]  /*7300*/  F2FP.F16.F32.PACK_AB R8, R89, R90 ;  /* 0x0000005a5908723e */ /* 0x000fe400000000ff */
[----:B------:R-:W-:-:S02]  /*7310*/  F2FP.F16.F32.PACK_AB R9, R35, R34 ;  /* 0x000000222309723e */ /* 0x000fc400000000ff */
[----:B------:R-:W-:Y:S02]  /*7320*/  F2FP.F16.F32.PACK_AB R10, R37, R88 ;  /* 0x00000058250a723e */ /* 0x000fe400000000ff */
[----:B------:R-:W-:Y:S02]  /*7330*/  F2FP.F16.F32.PACK_AB R11, R39, R38 ;  /* 0x00000026270b723e */ /* 0x000fe400000000ff */
[----:B------:R-:W-:Y:S01]  /*7340*/  MOV R91, R26 ;  /* 0x0000001a005b7202 */ /* 0x000fe20000000f00 */
[----:B------:R0:W-:Y:S01]  /*7350*/  STSM.16.M88.4 [R94], R4 ;  /* 0x000000045e007844 */ /* 0x0001e20000000200 */
[----:B------:R-:W-:Y:S02]  /*7360*/  MOV R45, R14 ;  /* 0x0000000e002d7202 */ /* 0x000fe40000000f00 */
[----:B------:R-:W-:Y:S01]  /*7370*/  MOV R44, R12 ;  /* 0x0000000c002c7202 */ /* 0x000fe20000000f00 */
[----:B------:R-:W-:Y:S01]  /*7380*/  STSM.16.M88.4 [R92], R8 ;  /* 0x000000085c007844 */ /* 0x000fe20000000200 */
[----:B------:R-:W-:-:S02]  /*7390*/  MOV R46, R24 ;  /* 0x00000018002e7202 */ /* 0x000fc40000000f00 */
[----:B------:R-:W-:Y:S02]  /*73a0*/  F2FP.F16.F32.PACK_AB R12, R49, R48 ;  /* 0x00000030310c723e */ /* 0x000fe400000000ff */
[----:B------:R-:W-:Y:S02]  /*73b0*/  F2FP.F16.F32.PACK_AB R13, R51, R50 ;  /* 0x00000032330d723e */ /* 0x000fe400000000ff */
[----:B------:R-:W-:Y:S02]  /*73c0*/  F2FP.F16.F32.PACK_AB R14, R53, R52 ;  /* 0x00000034350e723e */ /* 0x000fe400000000ff */
[----:B------:R-:W-:Y:S02]  /*73d0*/  F2FP.F16.F32.PACK_AB R15, R55, R54 ;  /* 0x00000036370f723e */ /* 0x000fe400000000ff */
[----:B------:R-:W-:Y:S02]  /*73e0*/  F2FP.F16.F32.PACK_AB R24, R57, R56 ;  /* 0x000000383918723e */ /* 0x000fe400000000ff */
[----:B0-----:R-:W-:-:S02]  /*73f0*/  F2FP.F16.F32.PACK_AB R4, R41, R40 ;  /* 0x000000282904723e */ /* 0x001fc400000000ff */
[----:B------:R-:W-:Y:S02]  /*7400*/  F2FP.F16.F32.PACK_AB R5, R43, R42 ;  /* 0x0000002a2b05723e */ /* 0x000fe400000000ff */
[----:B------:R-:W-:Y:S02]  /*7410*/  F2FP.F16.F32.PACK_AB R6, R33, R36 ;  /* 0x000000242106723e */ /* 0x000fe400000000ff */
[----:B------:R-:W-:Y:S02]  /*7420*/  F2FP.F16.F32.PACK_AB R7, R21, R32 ;  /* 0x000000201507723e */ /* 0x000fe400000000ff */
[----:B------:R-:W-:Y:S02]  /*7430*/  F2FP.F16.F32.PACK_AB R25, R59, R58 ;  /* 0x0000003a3b19723e */ /* 0x000fe400000000ff */
[----:B------:R-:W-:Y:S01]  /*7440*/  F2FP.F16.F32.PACK_AB R26, R61, R60 ;  /* 0x0000003c3d1a723e */ /* 0x000fe200000000ff */
[----:B------:R0:W-:Y:S01]  /*7450*/  STSM.16.M88.4 [R91], R4 ;  /* 0x000000045b007844 */ /* 0x0001e20000000200 */
[----:B------:R-:W-:-:S02]  /*7460*/  F2FP.F16.F32.PACK_AB R27, R63, R62 ;  /* 0x0000003e3f1b723e */ /* 0x000fc400000000ff */
[----:B------:R-:W-:Y:S01]  /*7470*/  PLOP3.LUT P0, PT, PT, PT, UP0, 0x80, 0x0 ;  /* 0x000000000000781c */ /* 0x000fe20003f0f008 */
[----:B------:R1:W-:Y:S04]  /*7480*/  STSM.16.M88.4 [R46], R12 ;  /* 0x0000000c2e007844 */ /* 0x0003e80000000200 */
[----:B------:R2:W-:Y:S04]  /*7490*/  STSM.16.M88.4 [R45], R24 ;  /* 0x000000182d007844 */ /* 0x0005e80000000200 */
[----:B------:R2:W-:Y:S04]  /*74a0*/  STSM.16.M88.4 [R44], R64 ;  /* 0x000000402c007844 */ /* 0x0005e80000000200 */
[----:B------:R2:W-:Y:S01]  /*74b0*/  STSM.16.M88.4 [R31], R72 ;  /* 0x000000481f007844 */ /* 0x0005e20000000200 */
[----:B0-----:R-:W-:-:S02]  /*74c0*/  IMAD.U32 R4, RZ, RZ, UR4 ;  /* 0x00000004ff047e24 */ /* 0x001fc4000f8e00ff */
[----:B------:R-:W-:Y:S01]  /*74d0*/  IMAD.U32 R5, RZ, RZ, UR7 ;  /* 0x00000007ff057e24 */ /* 0x000fe2000f8e00ff */
[----:B------:R2:W-:Y:S01]  /*74e0*/  STSM.16.M88.4 [R30], R80 ;  /* 0x000000501e007844 */ /* 0x0005e20000000200 */
[----:B-1----:R-:W0:Y:S08]  /*74f0*/  LDC R46, c[0x0][0xbe8] ;  /* 0x0002fa00ff2e7b82 */ /* 0x002e300000000800 */
[----:B------:R-:W-:Y:S06]  /*7500*/  BAR.SYNC.DEFER_BLOCKING 0x1, 0x100 ;  /* 0x0044000000007b1d */ /* 0x000fec0000010000 */
[----:B------:R-:W3:Y:S01]  /*7510*/  @P0 LDG.E R6, desc[UR12][R4.64] ;  /* 0x0000000c04060981 */ /* 0x000ee2000c1e1900 */
[----:B0-----:R-:W-:Y:S01]  /*7520*/  ISETP.NE.AND P1, PT, R46, 0x1, PT ;  /* 0x000000012e00780c */ /* 0x001fe20003f25270 */
[----:B------:R-:W-:Y:S01]  /*7530*/  UISETP.NE.U32.AND UP1, UPT, UR8, URZ, UPT ;  /* 0x0000003f0800728c */ /* 0x000fe2000bf25070 */
[----:B------:R-:W-:Y:S01]  /*7540*/  IMAD.U32 R12, RZ, RZ, UR14 ;  /* 0x0000000eff0c7e24 */ /* 0x000fe2000f8e00ff */
[----:B------:R-:W-:Y:S01]  /*7550*/  ULDC UR7, c[0x0][0xa88] ;  /* 0x0002a20000077ab9 */ /* 0x000fe20000000800 */
[----:B------:R-:W-:Y:S01]  /*7560*/  UMOV UR4, URZ ;  /* 0x0000003f00047c82 */ /* 0x000fe20008000000 */
[----:B------:R-:W-:Y:S01]  /*7570*/  UISETP.NE.AND.EX UP1, UPT, UR9, URZ, UPT, UP1 ;  /* 0x0000003f0900728c */ /* 0x000fe2000bf25310 */
[----:B------:R-:W-:-:S05]  /*7580*/  IMAD.U32 R7, RZ, RZ, UR7 ;  /* 0x00000007ff077e24 */ /* 0x000fca000f8e00ff */
[----:B------:R-:W-:Y:S02]  /*7590*/  PLOP3.LUT P2, PT, PT, PT, UP1, 0x80, 0x0 ;  /* 0x000000000000781c */ /* 0x000fe40003f4f018 */
[----:B------:R-:W0:Y:S03]  /*75a0*/  @P1 LDC R8, c[0x0][0xbec] ;  /* 0x0002fb00ff081b82 */ /* 0x000e260000000800 */
[----:B------:R-:W-:-:S04]  /*75b0*/  @UP1 UIADD3 UR8, UP2, UR10, UR8, URZ ;  /* 0x000000080a081290 */ /* 0x000fc8000ff5e03f */
[----:B------:R-:W-:Y:S01]  /*75c0*/  @UP1 UIADD3.X UR9, UR11, UR9, URZ, UP2, !UPT ;  /* 0x000000090b091290 */ /* 0x000fe200097fe43f */
[----:B------:R-:W1:Y:S01]  /*75d0*/  @P1 LDC R10, c[0x0][0xbf0] ;  /* 0x0002fc00ff0a1b82 */ /* 0x000e620000000800 */
[----:B------:R-:W-:-:S04]  /*75e0*/  IMAD.U32 R14, RZ, RZ, UR8 ;  /* 0x00000008ff0e7e24 */ /* 0x000fc8000f8e00ff */
[----:B------:R-:W-:-:S05]  /*75f0*/  IMAD.U32 R15, RZ, RZ, UR9 ;  /* 0x00000009ff0f7e24 */ /* 0x000fca000f8e00ff */
[----:B------:R2:W5:Y:S01]  /*7600*/  @P2 LDG.E R7, desc[UR12][R14.64] ;  /* 0x0000000c0e072981 */ /* 0x000562000c1e1900 */
[----:B---3--:R-:W-:Y:S01]  /*7610*/  @P0 R2UR UR4, R6 ;  /* 0x00000000060402ca */ /* 0x008fe200000e0000 */
[----:B012---:R-:W-:-:S14]  /*7620*/  @P2 BRA `(.L_x_392) ;  /* 0x0000000000142947 */ /* 0x007fdc0003800000 */
[----:B------:R-:W-:Y:S05]  /*7630*/  @!P0 BRA `(.L_x_392) ;  /* 0x0000000000108947 */ /* 0x000fea0003800000 */
[----:B------:R-:W-:Y:S02]  /*7640*/  ULDC.64 UR8, c[0x0][0x208] ;  /* 0x0000820000087ab9 */ /* 0x000fe40000000a00 */
[----:B------:R-:W2:Y:S04]  /*7650*/  LDG.E R6, desc[UR8][R4.64] ;  /* 0x0000000804067981 */ /* 0x000ea8000c1e1900 */
[----:B-----5:R-:W2:Y:S02]  /*7660*/  LDG.E R7, desc[UR8][R4.64+0x4] ;  /* 0x0000040804077981 */ /* 0x020ea4000c1e1900 */
[----:B--2---:R-:W-:-:S07]  /*7670*/  IMAD.IADD R7, R7, 0x1, -R6 ;  /* 0x0000000107077824 */ /* 0x004fce00078e0a06 */
.L_x_392:
[----:B------:R-:W-:Y:S01]  /*7680*/  R2UR UR17, R23 ;  /* 0x00000000171172ca */ /* 0x000fe200000e0000 */
[----:B------:R-:W-:Y:S01]  /*7690*/  ULDC.64 UR12, c[0x0][0xb90] ;  /* 0x0002e400000c7ab9 */ /* 0x000fe20000000a00 */
[----:B------:R-:W-:Y:S01]  /*76a0*/  R2UR UR15, R186 ;  /* 0x00000000ba0f72ca */ /* 0x000fe200000e0000 */
[----:B------:R-:W-:Y:S01]  /*76b0*/  USHF.R.S32.HI UR11, URZ, 0x1f, UR4 ;  /* 0x0000001f3f0b7899 */ /* 0x000fe20008011404 */
[----:B------:R-:W-:Y:S01]  /*76c0*/  IMAD R11, R12, 0x80, R191 ;  /* 0x000000800c0b7824 */ /* 0x000fe200078e02bf */
[----:B------:R-:W-:Y:S01]  /*76d0*/  UMOV UR10, UR4 ;  /* 0x00000004000a7c82 */ /* 0x000fe20008000000 */
[----:B------:R-:W-:Y:S01]  /*76e0*/  USEL UR61, UR61, URZ, !UP0 ;  /* 0x0000003f3d3d7287 */ /* 0x000fe2000c000000 */
[----:B------:R-:W-:Y:S01]  /*76f0*/  R2UR UR16, R22 ;  /* 0x00000000161072ca */ /* 0x000fe200000e0000 */
[----:B------:R-:W-:Y:S01]  /*7700*/  @P1 IMAD.HI.U32 R5, R11, R8, RZ ;  /* 0x000000080b051227 */ /* 0x000fe200078e00ff */
[----:B------:R-:W0:Y:S01]  /*7710*/  @P1 LDC R21, c[0x0][0xbec] ;  /* 0x0002fb00ff151b82 */ /* 0x000e220000000800 */
[----:B------:R-:W-:-:S02]  /*7720*/  ULDC.64 UR18, c[0x0][0x208] ;  /* 0x0000820000127ab9 */ /* 0x000fc40000000a00 */
[----:B------:R-:W-:Y:S01]  /*7730*/  IMAD.MOV.U32 R4, RZ, RZ, R11 ;  /* 0x000000ffff047224 */ /* 0x000fe200078e000b */
[----:B------:R-:W-:Y:S01]  /*7740*/  USHF.R.S32.HI UR14, URZ, 0x1f, UR17 ;  /* 0x0000001f3f0e7899 */ /* 0x000fe20008011411 */
[----:B------:R-:W-:Y:S01]  /*7750*/  @P1 SHF.R.U32.HI R4, RZ, R10, R5 ;  /* 0x0000000aff041219 */ /* 0x000fe20000011605 */
[----:B------:R-:W-:Y:S01]  /*7760*/  UIMAD.WIDE.U32 UR8, UR17, UR12, UR10 ;  /* 0x0000000c110872a5 */ /* 0x000fe2000f8e000a */
[----:B------:R-:W-:Y:S01]  /*7770*/  IMAD R5, R184, 0x40, R17 ;  /* 0x00000040b8057824 */ /* 0x000fe200078e0211 */
[----:B------:R-:W-:Y:S01]  /*7780*/  UIMAD UR7, UR14, UR12, URZ ;  /* 0x0000000c0e0772a4 */ /* 0x000fe2000f8e023f */
[----:B-----5:R-:W-:Y:S01]  /*7790*/  IMAD R51, R7, R46, RZ ;  /* 0x0000002e07337224 */ /* 0x020fe200078e02ff */
[----:B------:R-:W-:Y:S01]  /*77a0*/  USEL UR15, UR15, URZ, !UP0 ;  /* 0x0000003f0f0f7287 */ /* 0x000fe2000c000000 */
[----:B------:R-:W-:Y:S01]  /*77b0*/  IMAD.MOV R9, RZ, RZ, -R4 ;  /* 0x000000ffff097224 */ /* 0x000fe200078e0a04 */
[----:B------:R-:W-:Y:S01]  /*77c0*/  UIMAD UR7, UR17, UR13, UR7 ;  /* 0x0000000d110772a4 */ /* 0x000fe2000f8e0207 */
[----:B------:R-:W-:Y:S01]  /*77d0*/  IMAD.WIDE R28, R5, 0x2, R28 ;  /* 0x00000002051c7825 */ /* 0x000fe200078e021c */
[----:B------:R-:W-:Y:S01]  /*77e0*/  SHF.R.S32.HI R5, RZ, 0x1f, R4 ;  /* 0x0000001fff057819 */ /* 0x000fe20000011404 */
[----:B------:R-:W-:Y:S01]  /*77f0*/  ULDC.64 UR12, c[0x0][0xb98] ;  /* 0x0002e600000c7ab9 */ /* 0x000fe20000000a00 */
[----:B------:R-:W-:Y:S01]  /*7800*/  UIADD3 UR9, UR9, UR7, URZ ;  /* 0x0000000709097290 */ /* 0x000fe2000fffe03f */
[----:B------:R-:W-:Y:S01]  /*7810*/  IMAD R9, R46, R9, R11 ;  /* 0x000000092e097224 */ /* 0x000fe200078e020b */
[----:B------:R-:W-:Y:S01]  /*7820*/  UIMAD UR7, UR15, UR12, URZ ;  /* 0x0000000c0f0772a4 */ /* 0x000fe2000f8e023f */
[----:B------:R-:W-:Y:S01]  /*7830*/  IADD3 R13, P3, R28, 0x2000, RZ ;  /* 0x000020001c0d7810 */ /* 0x000fe20007f7e0ff */
[----:B------:R-:W-:Y:S01]  /*7840*/  UIMAD.WIDE.U32 UR8, UR61, UR12, UR8 ;  /* 0x0000000c3d0872a5 */ /* 0x000fe2000f8e0008 */
[----:B------:R-:W-:Y:S01]  /*7850*/  IMAD.U32 R14, RZ, RZ, UR16 ;  /* 0x00000010ff0e7e24 */ /* 0x000fe2000f8e00ff */
[----:B------:R-:W-:Y:S01]  /*7860*/  UIMAD UR7, UR61, UR13, UR7 ;  /* 0x0000000d3d0772a4 */ /* 0x000fe2000f8e0207 */
[----:B------:R-:W-:-:S02]  /*7870*/  LOP3.LUT R8, R13, 0x380, RZ, 0xc0, !PT ;  /* 0x000003800d087812 */ /* 0x000fc400078ec0ff */
[----:B------:R-:W-:Y:S01]  /*7880*/  IADD3 R15, P0, R28, 0x1000, RZ ;  /* 0x000010001c0f7810 */ /* 0x000fe20007f1e0ff */
[----:B------:R-:W-:Y:S01]  /*7890*/  IMAD R14, R14, 0x80, R189 ;  /* 0x000000800e0e7824 */ /* 0x000fe200078e02bd */
[----:B------:R-:W-:Y:S01]  /*78a0*/  IADD3 R4, P2, R4, UR8, RZ ;  /* 0x0000000804047c10 */ /* 0x000fe2000ff5e0ff */
[----:B------:R-:W-:Y:S01]  /*78b0*/  IMAD.U32 R6, RZ, RZ, UR7 ;  /* 0x00000007ff067e24 */ /* 0x000fe2000f8e00ff */
[----:B------:R-:W-:Y:S01]  /*78c0*/  SHF.R.U64 R8, R8, 0x3, RZ ;  /* 0x0000000308087819 */ /* 0x000fe200000012ff */
[----:B------:R-:W-:Y:S01]  /*78d0*/  ULDC.64 UR12, c[0x0][0xaa0] ;  /* 0x0002a800000c7ab9 */ /* 0x000fe20000000a00 */
[----:B------:R-:W-:Y:S02]  /*78e0*/  IADD3 R41, P6, R28, 0x4000, RZ ;  /* 0x000040001c297810 */ /* 0x000fe40007fde0ff */
[----:B------:R-:W-:Y:S01]  /*78f0*/  IADD3.X R5, R5, UR9, R6, P2, !PT ;  /* 0x0000000905057c10 */ /* 0x000fe200097fe406 */
[----:B------:R-:W-:Y:S01]  /*7900*/  ULDC.64 UR8, c[0x0][0xb88] ;  /* 0x0002e20000087ab9 */ /* 0x000fe20000000a00 */
[----:B------:R-:W-:-:S02]  /*7910*/  SHF.R.S32.HI R6, RZ, 0x1f, R9 ;  /* 0x0000001fff067819 */ /* 0x000fc40000011409 */
[----:B------:R-:W-:Y:S01]  /*7920*/  IADD3 R11, P2, R28, 0x3000, RZ ;  /* 0x000030001c0b7810 */ /* 0x000fe20007f5e0ff */
[----:B------:R-:W-:Y:S01]  /*7930*/  IMAD.WIDE.U32 R4, R9, UR8, R4 ;  /* 0x0000000809047c25 */ /* 0x000fe2000f8e0004 */
[----:B------:R-:W-:Y:S01]  /*7940*/  LOP3.LUT R8, R8, R13, RZ, 0x3c, !PT ;  /* 0x0000000d08087212 */ /* 0x000fe200078e3cff */
[----:B------:R-:W-:Y:S01]  /*7950*/  UIMAD UR7, UR11, UR12, URZ ;  /* 0x0000000c0b0772a4 */ /* 0x000fe2000f8e023f */
[----:B------:R-:W-:Y:S01]  /*7960*/  IADD3 R37, P5, R28, 0x5000, RZ ;  /* 0x000050001c257810 */ /* 0x000fe20007fbe0ff */
[----:B------:R-:W-:Y:S01]  /*7970*/  IMAD R10, R6, UR8, RZ ;  /* 0x00000008060a7c24 */ /* 0x000fe2000f8e02ff */
[----:B------:R-:W-:Y:S01]  /*7980*/  LOP3.LUT R6, R11, 0x380, RZ, 0xc0, !PT ;  /* 0x000003800b067812 */ /* 0x000fe200078ec0ff */
[----:B------:R-:W-:Y:S01]  /*7990*/  IMAD.X R7, RZ, RZ, R29, P2 ;  /* 0x000000ffff077224 */ /* 0x000fe200010e061d */
[----:B------:R-:W-:Y:S01]  /*79a0*/  UIMAD UR7, UR4, UR13, UR7 ;  /* 0x0000000d040772a4 */ /* 0x000fe2000f8e0207 */
[----:B------:R-:W-:Y:S01]  /*79b0*/  IMAD R13, R9, UR9, R10 ;  /* 0x00000009090d7c24 */ /* 0x000fe2000f8e020a */
[----:B------:R-:W-:Y:S01]  /*79c0*/  ULDC.64 UR8, c[0x0][0xb50] ;  /* 0x0002d40000087ab9 */ /* 0x000fe20000000a00 */
[----:B------:R-:W-:Y:S01]  /*79d0*/  SHF.R.U64 R6, R6, 0x3, RZ ;  /* 0x0000000306067819 */ /* 0x000fe200000012ff */
[----:B------:R-:W-:Y:S01]  /*79e0*/  ULDC.64 UR10, c[0x0][0xae8] ;  /* 0x0002ba00000a7ab9 */ /* 0x000fe20000000a00 */
[----:B------:R-:W-:Y:S01]  /*79f0*/  IMAD.IADD R5, R5, 0x1, R13 ;  /* 0x0000000105057824 */ /* 0x000fe200078e020d */
[----:B------:R-:W-:Y:S01]  /*7a00*/  LEA R10, P4, R4, UR8, 0x2 ;  /* 0x00000008040a7c11 */ /* 0x000fe2000f8810ff */
[--C-:B------:R-:W-:Y:S01]  /*7a10*/  IMAD.X R13, RZ, RZ, R29.reuse, P0 ;  /* 0x000000ffff0d7224 */ /* 0x100fe200000e061d */
[----:B------:R-:W-:Y:S01]  /*7a20*/  LOP3.LUT R6, R6, R11, RZ, 0x3c, !PT ;  /* 0x0000000b06067212 */ /* 0x000fe200078e3cff */
[----:B------:R-:W-:Y:S01]  /*7a30*/  IMAD.X R9, RZ, RZ, R29, P3 ;  /* 0x000000ffff097224 */ /* 0x000fe200018e061d */
[----:B------:R-:W-:Y:S01]  /*7a40*/  LEA.HI.X R11, R4, UR9, R5, 0x2, P4 ;  /* 0x00000009040b7c11 */ /* 0x000fe2000a0f1405 */
[----:B------:R-:W-:Y:S01]  /*7a50*/  SHFL.IDX PT, R22, R10, RZ, 0x1c1f ;  /* 0x001c1fff0a167589 */ /* 0x000fe200000e0000 */
[----:B------:R-:W-:Y:S01]  /*7a60*/  LOP3.LUT P0, RZ, R187, 0x3, RZ, 0xc0, !PT ;  /* 0x00000003bbff7812 */ /* 0x000fe2000780c0ff */
[C---:B------:R-:W-:Y:S01]  /*7a70*/  VIADD R4, R14.reuse, 0x8 ;  /* 0x000000080e047836 */ /* 0x040fe20000000000 */
[----:B------:R-:W-:Y:S01]  /*7a80*/  LOP3.LUT R40, R41, 0x380, RZ, 0xc0, !PT ;  /* 0x0000038029287812 */ /* 0x000fe200078ec0ff */
[----:B------:R-:W1:Y:S01]  /*7a90*/  SHFL.IDX PT, R23, R11, RZ, 0x1c1f ;  /* 0x001c1fff0b177589 */ /* 0x000e6200000e0000 */
[----:B------:R-:W-:-:S02]  /*7aa0*/  ISETP.GE.OR P2, PT, R14, R51, P0 ;  /* 0x000000330e00720c */ /* 0x000fc40000746670 */
[----:B------:R-:W-:Y:S01]  /*7ab0*/  ISETP.GE.OR P0, PT, R4, R51, P0 ;  /* 0x000000330400720c */ /* 0x000fe20000706670 */
[----:B------:R-:W-:Y:S01]  /*7ac0*/  SHFL.IDX PT, R44, R10, 0x1, 0x1c1f ;  /* 0x003c1f000a2c7f89 */ /* 0x000fe200000e0000 */
[----:B------:R-:W-:Y:S01]  /*7ad0*/  UIMAD.WIDE.U32 UR8, UR4, UR12, URZ ;  /* 0x0000000c040872a5 */ /* 0x000fe2000f8e003f */
[C---:B------:R-:W-:Y:S02]  /*7ae0*/  IADD3 R33, P4, R28.reuse, 0x6000, RZ ;  /* 0x000060001c217810 */ /* 0x040fe40007f9e0ff */
[----:B------:R-:W2:Y:S01]  /*7af0*/  SHFL.IDX PT, R45, R11, 0x1, 0x1c1f ;  /* 0x003c1f000b2d7f89 */ /* 0x000ea200000e0000 */
[----:B------:R-:W-:Y:S01]  /*7b00*/  UIADD3 UR9, UR9, UR7, URZ ;  /* 0x0000000709097290 */ /* 0x000fe2000fffe03f */
[C---:B------:R-:W-:Y:S02]  /*7b10*/  IADD3 R5, P3, R28.reuse, 0x7000, RZ ;  /* 0x000070001c057810 */ /* 0x040fe40007f7e0ff */
[----:B------:R-:W-:Y:S02]  /*7b20*/  LOP3.LUT R36, R37, 0x380, RZ, 0xc0, !PT ;  /* 0x0000038025247812 */ /* 0x000fe400078ec0ff */
[----:B------:R-:W-:-:S02]  /*7b30*/  LOP3.LUT R25, R28, 0x380, RZ, 0xc0, !PT ;  /* 0x000003801c197812 */ /* 0x000fc400078ec0ff */
[----:B------:R-:W-:Y:S02]  /*7b40*/  LOP3.LUT R12, R15, 0x380, RZ, 0xc0, !PT ;  /* 0x000003800f0c7812 */ /* 0x000fe400078ec0ff */
[----:B------:R-:W-:Y:S01]  /*7b50*/  SHF.R.U64 R40, R40, 0x3, RZ ;  /* 0x0000000328287819 */ /* 0x000fe200000012ff */
[----:B-1----:R1:W-:Y:S01]  /*7b60*/  @!P2 ST.E desc[UR18][R22.64], R20 ;  /* 0x000000141600a985 */ /* 0x0023e2000c101912 */
[----:B------:R-:W-:Y:S01]  /*7b70*/  UIMAD UR4, UR14, UR10, URZ ;  /* 0x0000000a0e0472a4 */ /* 0x000fe2000f8e023f */
[----:B------:R-:W-:Y:S01]  /*7b80*/  LOP3.LUT R32, R33, 0x380, RZ, 0xc0, !PT ;  /* 0x0000038021207812 */ /* 0x000fe200078ec0ff */
[----:B------:R-:W-:Y:S01]  /*7b90*/  UIMAD.WIDE.U32 UR8, UR17, UR10, UR8 ;  /* 0x0000000a110872a5 */ /* 0x000fe2000f8e0008 */
[----:B------:R-:W-:Y:S01]  /*7ba0*/  LOP3.LUT R4, R5, 0x380, RZ, 0xc0, !PT ;  /* 0x0000038005047812 */ /* 0x000fe200078ec0ff */
[----:B------:R-:W-:Y:S01]  /*7bb0*/  IMAD.X R31, RZ, RZ, R29, P3 ;  /* 0x000000ffff1f7224 */ /* 0x000fe200018e061d */
[----:B------:R-:W-:Y:S01]  /*7bc0*/  SHF.R.U64 R36, R36, 0x3, RZ ;  /* 0x0000000324247819 */ /* 0x000fe200000012ff */
[----:B--2---:R2:W-:Y:S01]  /*7bd0*/  @!P0 ST.E desc[UR18][R44.64], R0 ;  /* 0x000000002c008985 */ /* 0x0045e2000c101912 */
[----:B------:R-:W-:-:S02]  /*7be0*/  SHF.R.U64 R25, R25, 0x3, RZ ;  /* 0x0000000319197819 */ /* 0x000fc400000012ff */
[----:B------:R-:W-:Y:S01]  /*7bf0*/  SHF.R.U64 R12, R12, 0x3, RZ ;  /* 0x000000030c0c7819 */ /* 0x000fe200000012ff */
[----:B-1----:R-:W-:Y:S01]  /*7c00*/  IMAD.U32 R23, RZ, RZ, UR16 ;  /* 0x00000010ff177e24 */ /* 0x002fe2000f8e00ff */
[----:B------:R-:W-:Y:S01]  /*7c10*/  UIMAD UR4, UR17, UR11, UR4 ;  /* 0x0000000b110472a4 */ /* 0x000fe2000f8e0204 */
[----:B------:R-:W-:Y:S01]  /*7c20*/  SHF.R.U64 R32, R32, 0x3, RZ ;  /* 0x0000000320207819 */ /* 0x000fe200000012ff */
[----:B------:R-:W5:Y:S01]  /*7c30*/  LD.E.128 R8, desc[UR18][R8.64] ;  /* 0x0000001208087980 */ /* 0x000f62000c101d00 */
[----:B------:R-:W-:Y:S01]  /*7c40*/  ULDC.64 UR10, c[0x0][0xaf0] ;  /* 0x0002bc00000a7ab9 */ /* 0x000fe20000000a00 */
[----:B------:R-:W-:Y:S02]  /*7c50*/  SHF.R.U64 R4, R4, 0x3, RZ ;  /* 0x0000000304047819 */ /* 0x000fe400000012ff */
[----:B------:R-:W-:Y:S01]  /*7c60*/  LOP3.LUT R40, R40, R41, RZ, 0x3c, !PT ;  /* 0x0000002928287212 */ /* 0x000fe200078e3cff */
[----:B--2---:R-:W1:Y:S01]  /*7c70*/  @P1 LDC R45, c[0x0][0xbf0] ;  /* 0x0002fc00ff2d1b82 */ /* 0x004e620000000800 */
[----:B------:R-:W-:Y:S01]  /*7c80*/  IMAD R0, R19, 0x20, R184 ;  /* 0x0000002013007824 */ /* 0x000fe200078e02b8 */
[----:B------:R-:W-:Y:S01]  /*7c90*/  UIADD3 UR9, UR9, UR4, URZ ;  /* 0x0000000409097290 */ /* 0x000fe2000fffe03f */
[----:B------:R-:W-:Y:S01]  /*7ca0*/  LOP3.LUT R36, R36, R37, RZ, 0x3c, !PT ;  /* 0x0000002524247212 */ /* 0x000fe200078e3cff */
[--C-:B------:R-:W-:Y:S01]  /*7cb0*/  IMAD.X R41, RZ, RZ, R29.reuse, P6 ;  /* 0x000000ffff297224 */ /* 0x100fe200030e061d */
[----:B------:R-:W-:Y:S01]  /*7cc0*/  LOP3.LUT R32, R32, R33, RZ, 0x3c, !PT ;  /* 0x0000002120207212 */ /* 0x000fe200078e3cff */
[----:B------:R-:W-:Y:S01]  /*7cd0*/  IMAD R22, R23, 0x80, R0 ;  /* 0x0000008017167824 */ /* 0x000fe200078e0200 */
[----:B------:R-:W-:Y:S01]  /*7ce0*/  UIMAD UR4, UR15, UR10, URZ ;  /* 0x0000000a0f0472a4 */ /* 0x000fe2000f8e023f */
[----:B------:R-:W-:Y:S01]  /*7cf0*/  LOP3.LUT R24, R25, R28, RZ, 0x3c, !PT ;  /* 0x0000001c19187212 */ /* 0x000fe200078e3cff */
[----:B------:R-:W-:Y:S01]  /*7d00*/  UIMAD.WIDE.U32 UR8, UR61, UR10, UR8 ;  /* 0x0000000a3d0872a5 */ /* 0x000fe2000f8e0008 */
[----:B0-----:R-:W-:Y:S01]  /*7d10*/  @P1 IMAD.HI.U32 R0, R22, R21, RZ ;  /* 0x0000001516001227 */ /* 0x001fe200078e00ff */
[----:B------:R-:W-:Y:S01]  /*7d20*/  UIMAD UR4, UR61, UR11, UR4 ;  /* 0x0000000b3d0472a4 */ /* 0x000fe2000f8e0204 */
[----:B------:R-:W-:Y:S01]  /*7d30*/  LOP3.LUT R12, R12, R15, RZ, 0x3c, !PT ;  /* 0x0000000f0c0c7212 */ /* 0x000fe200078e3cff */
[----:B------:R-:W5:Y:S01]  /*7d40*/  LD.E.128 R40, desc[UR18][R40.64] ;  /* 0x0000001228287980 */ /* 0x000f62000c101d00 */
[----:B------:R-:W-:Y:S01]  /*7d50*/  IMAD.MOV.U32 R23, RZ, RZ, R22 ;  /* 0x000000ffff177224 */ /* 0x000fe200078e0016 */
[----:B------:R-:W-:Y:S01]  /*7d60*/  UIADD3 UR4, UR9, UR4, URZ ;  /* 0x0000000409047290 */ /* 0x000fe2000fffe03f */
[--C-:B------:R-:W-:Y:S01]  /*7d70*/  IMAD.X R37, RZ, RZ, R29.reuse, P5 ;  /* 0x000000ffff257224 */ /* 0x100fe200028e061d */
[----:B------:R-:W-:Y:S01]  /*7d80*/  LOP3.LUT R30, R4, R5, RZ, 0x3c, !PT ;  /* 0x00000005041e7212 */ /* 0x000fe200078e3cff */
[--C-:B------:R-:W-:Y:S01]  /*7d90*/  IMAD.X R33, RZ, RZ, R29.reuse, P4 ;  /* 0x000000ffff217224 */ /* 0x100fe200020e061d */
[----:B------:R-:W5:Y:S01]  /*7da0*/  LD.E.128 R12, desc[UR18][R12.64] ;  /* 0x000000120c0c7980 */ /* 0x000f62000c101d00 */
[----:B------:R-:W-:-:S02]  /*7db0*/  IMAD.MOV.U32 R25, RZ, RZ, R29 ;  /* 0x000000ffff197224 */ /* 0x000fc400078e001d */
[----:B------:R-:W-:Y:S01]  /*7dc0*/  IMAD.U32 R20, RZ, RZ, UR8 ;  /* 0x00000008ff147e24 */ /* 0x000fe2000f8e00ff */
[----:B------:R-:W5:Y:S01]  /*7dd0*/  LD.E.128 R4, desc[UR18][R6.64] ;  /* 0x0000001206047980 */ /* 0x000f62000c101d00 */
[----:B-1----:R-:W-:Y:S01]  /*7de0*/  @P1 SHF.R.U32.HI R23, RZ, R45, R0 ;  /* 0x0000002dff171219 */ /* 0x002fe20000011600 */
[----:B------:R-:W-:Y:S01]  /*7df0*/  IMAD.U32 R21, RZ, RZ, UR9 ;  /* 0x00000009ff157e24 */ /* 0x000fe2000f8e00ff */
[----:B------:R-:W-:Y:S01]  /*7e00*/  ULDC.64 UR8, c[0x0][0xae0] ;  /* 0x0002b80000087ab9 */ /* 0x000fe20000000a00 */
[----:B------:R-:W5:Y:S01]  /*7e10*/  LD.E.128 R24, desc[UR18][R24.64] ;  /* 0x0000001218187980 */ /* 0x000f62000c101d00 */
[--C-:B------:R-:W-:Y:S01]  /*7e20*/  SHF.R.S32.HI R0, RZ, 0x1f, R23.reuse ;  /* 0x0000001fff007819 */ /* 0x100fe20000011417 */
[----:B------:R-:W-:Y:S02]  /*7e30*/  IMAD.MOV R45, RZ, RZ, -R23 ;  /* 0x000000ffff2d7224 */ /* 0x000fe400078e0a17 */
[----:B------:R-:W-:Y:S01]  /*7e40*/  IMAD.U32 R21, RZ, RZ, UR4 ;  /* 0x00000004ff157e24 */ /* 0x000fe2000f8e00ff */
[----:B------:R-:W5:Y:S01]  /*7e50*/  LD.E.128 R36, desc[UR18][R36.64] ;  /* 0x0000001224247980 */ /* 0x000f62000c101d00 */
[----:B------:R-:W-:-:S02]  /*7e60*/  IMAD R0, R0, UR8, RZ ;  /* 0x0000000800007c24 */ /* 0x000fc4000f8e02ff */
[----:B------:R-:W-:Y:S01]  /*7e70*/  IMAD R45, R46, R45, R22 ;  /* 0x0000002d2e2d7224 */ /* 0x000fe200078e0216 */
[----:B------:R-:W5:Y:S01]  /*7e80*/  LD.E.128 R32, desc[UR18][R32.64] ;  /* 0x0000001220207980 */ /* 0x000f62000c101d00 */
[----:B------:R-:W-:-:S03]  /*7e90*/  IMAD R49, R23, UR9, R0 ;  /* 0x0000000917317c24 */ /* 0x000fc6000f8e0200 */
[----:B------:R-:W5:Y:S01]  /*7ea0*/  LD.E.128 R28, desc[UR18][R30.64] ;  /* 0x000000121e1c7980 */ /* 0x000f62000c101d00 */
[----:B------:R-:W-:Y:S01]  /*7eb0*/  SHF.R.S32.HI R0, RZ, 0x1f, R45 ;  /* 0x0000001fff007819 */ /* 0x000fe2000001142d */
[----:B------:R-:W-:Y:S01]  /*7ec0*/  IMAD.WIDE.U32 R20, R23, UR8, R20 ;  /* 0x0000000817147c25 */ /* 0x000fe2000f8e0014 */
[----:B------:R-:W-:Y:S01]  /*7ed0*/  ULDC.64 UR8, c[0x0][0xad8] ;  /* 0x0002b60000087ab9 */ /* 0x000fe20000000a00 */
[----:B------:R-:W-:Y:S01]  /*7ee0*/  @!PT LDS RZ, [RZ] ;  /* 0x00000000fffff984 */ /* 0x000fe20000000800 */
[----:B------:R-:W-:Y:S01]  /*7ef0*/  @!PT LDS RZ, [RZ] ;  /* 0x00000000fffff984 */ /* 0x000fe20000000800 */
[----:B------:R-:W-:Y:S01]  /*7f00*/  @!PT LDS RZ, [RZ] ;  /* 0x00000000fffff984 */ /* 0x000fe20000000800 */
[----:B------:R-:W-:Y:S01]  /*7f10*/  @!PT LDS RZ, [RZ] ;  /* 0x00000000fffff984 */ /* 0x000fe20000000800 */
[----:B------:R0:W-:Y:S06]  /*7f20*/  MEMBAR.ALL.CTA ;  /* 0x0000000000007992 */ /* 0x0001ec0000008000 */
[----:B0-----:R-:W0:Y:S01]  /*7f30*/  FENCE.VIEW.ASYNC.S ;  /* 0x00000000000073c6 */ /* 0x001e220000000000 */
[----:B------:R-:W-:-:S02]  /*7f40*/  IMAD.U32 R53, RZ, RZ, UR16 ;  /* 0x00000010ff357e24 */ /* 0x000fc4000f8e00ff */
[----:B------:R-:W-:Y:S02]  /*7f50*/  IMAD.IADD R21, R21, 0x1, R49 ;  /* 0x0000000115157824 */ /* 0x000fe400078e0231 */
[----:B------:R-:W-:Y:S02]  /*7f60*/  IMAD R22, R0, UR8, RZ ;  /* 0x0000000800167c24 */ /* 0x000fe4000f8e02ff */
[----:B------:R-:W-:Y:S02]  /*7f70*/  IMAD R46, R53, 0x80, R184 ;  /* 0x00000080352e7824 */ /* 0x000fe400078e02b8 */
[C---:B------:R-:W-:Y:S02]  /*7f80*/  IMAD R23, R45.reuse, UR9, R22 ;  /* 0x000000092d177c24 */ /* 0x040fe4000f8e0216 */
[----:B------:R-:W-:Y:S01]  /*7f90*/  IMAD.WIDE.U32 R20, R45, UR8, R20 ;  /* 0x000000082d147c25 */ /* 0x000fe2000f8e0014 */
[----:B------:R-:W-:Y:S01]  /*7fa0*/  ISETP.GE.AND P2, PT, R46, R51, PT ;  /* 0x000000332e00720c */ /* 0x000fe20003f46270 */
[----:B------:R-:W-:-:S02]  /*7fb0*/  ULDC.64 UR8, c[0x0][0xa80] ;  /* 0x0002a00000087ab9 */ /* 0x000fc40000000a00 */
[----:B------:R-:W-:Y:S01]  /*7fc0*/  VIADD R0, R46, 0x20 ;  /* 0x000000202e007836 */ /* 0x000fe20000000000 */
[----:B------:R-:W-:Y:S01]  /*7fd0*/  LEA R44, P3, R20, UR8, 0x1 ;  /* 0x00000008142c7c11 */ /* 0x000fe2000f8608ff */
[----:B------:R-:W-:Y:S02]  /*7fe0*/  IMAD.IADD R21, R21, 0x1, R23 ;  /* 0x0000000115157824 */ /* 0x000fe400078e0217 */
[----:B------:R-:W-:Y:S01]  /*7ff0*/  VIADD R3, R3, 0x34820 ;  /* 0x0003482003037836 */ /* 0x000fe20000000000 */
[-C--:B------:R-:W-:Y:S01]  /*8000*/  ISETP.GE.AND P0, PT, R0, R51.reuse, PT ;  /* 0x000000330000720c */ /* 0x080fe20003f06270 */
[----:B------:R-:W-:Y:S01]  /*8010*/  VIADD R0, R46, 0x40 ;  /* 0x000000402e007836 */ /* 0x000fe20000000000 */
[----:B------:R-:W-:Y:S02]  /*8020*/  LEA.HI.X R45, R20, UR9, R21, 0x1, P3 ;  /* 0x00000009142d7c11 */ /* 0x000fe400098f0c15 */
[----:B------:R-:W-:Y:S01]  /*8030*/  PRMT R3, RZ, 0x654, R3 ;  /* 0x00000654ff037816 */ /* 0x000fe20000000003 */
[----:B0-----:R0:W1:Y:S01]  /*8040*/  SHFL.IDX PT, R22, R44, RZ, 0x181f ;  /* 0x00181fff2c167589 */ /* 0x00106200000e0000 */
[----:B------:R-:W-:Y:S01]  /*8050*/  ISETP.GE.AND P1, PT, R0, R51, PT ;  /* 0x000000330000720c */ /* 0x000fe20003f26270 */
[----:B------:R-:W-:Y:S01]  /*8060*/  BSSY B1, `(.L_x_393) ;  /* 0x000000e000017945 */ /* 0x000fe20003800000 */
[----:B------:R0:W-:Y:S01]  /*8070*/  SYNCS.ARRIVE.TRANS64.RED.A1T0 RZ, [R3+URZ], RZ ;  /* 0x000000ff03ff79a7 */ /* 0x0001e2000810043f */
[----:B------:R0:W2:Y:S02]  /*8080*/  SHFL.IDX PT, R0, R45, RZ, 0x181f ;  /* 0x00181fff2d007589 */ /* 0x0000a400000e0000 */
[----:B------:R-:W-:Y:S08]  /*8090*/  @P2 BRA `(.L_x_394) ;  /* 0x0000000000282947 */ /* 0x000ff00003800000 */
[----:B------:R-:W-:Y:S01]  /*80a0*/  ULDC UR4, c[0x0][0xac8] ;  /* 0x0002b20000047ab9 */ /* 0x000fe20000000800 */
[----:B------:R-:W-:Y:S01]  /*80b0*/  ULDC.64 UR8, c[0x0][0x208] ;  /* 0x0000820000087ab9 */ /* 0x000fe20000000a00 */
[----:B------:R-:W-:Y:S02]  /*80c0*/  ISETP.GE.AND P2, PT, R17, UR4, PT ;  /* 0x0000000411007c0c */ /* 0x000fe4000bf46270 */
[----:B------:R-:W-:-:S11]  /*80d0*/  ISETP.GE.AND P3, PT, R18, UR4, PT ;  /* 0x0000000412007c0c */ /* 0x000fd6000bf66270 */
[CC--:B-1----:R-:W-:Y:S02]  /*80e0*/  @!P2 LEA R20, P4, R17.reuse, R22.reuse, 0x1 ;  /* 0x000000161114a211 */ /* 0x0c2fe400078808ff */
[C---:B------:R-:W-:Y:S02]  /*80f0*/  @!P3 LEA R22, P5, R18.reuse, R22, 0x1 ;  /* 0x000000161216b211 */ /* 0x040fe400078a08ff */
[-C--:B--2---:R-:W-:Y:S02]  /*8100*/  @!P2 LEA.HI.X R21, R17, R0.reuse, R195, 0x1, P4 ;  /* 0x000000001115a211 */ /* 0x084fe400020f0cc3 */
[----:B------:R-:W-:-:S03]  /*8110*/  @!P3 LEA.HI.X R23, R18, R0, R194, 0x1, P5 ;  /* 0x000000001217b211 */ /* 0x000fc600028f0cc2 */
[----:B-----5:R3:W-:Y:S04]  /*8120*/  @!P2 ST.E.128 desc[UR8][R20.64], R24 ;  /* 0x000000181400a985 */ /* 0x0207e8000c101d08 */
[----:B------:R3:W-:Y:S02]  /*8130*/  @!P3 ST.E.128 desc[UR8][R22.64], R40 ;  /* 0x000000281600b985 */ /* 0x0007e4000c101d08 */
.L_x_394:
[----:B------:R-:W-:Y:S05]  /*8140*/  BSYNC B1 ;  /* 0x0000000000017941 */ /* 0x000fea0003800000 */
.L_x_393:
[----:B--2---:R2:W4:Y:S01]  /*8150*/  SHFL.IDX PT, R0, R45, 0x1, 0x181f ;  /* 0x00381f002d007f89 */ /* 0x00452200000e0000 */
[----:B------:R-:W-:Y:S03]  /*8160*/  BSSY B1, `(.L_x_395) ;  /* 0x000000d000017945 */ /* 0x000fe60003800000 */
[----:B-1-3--:R2:W1:Y:S01]  /*8170*/  SHFL.IDX PT, R22, R44, 0x1, 0x181f ;  /* 0x00381f002c167f89 */ /* 0x00a46200000e0000 */
[----:B------:R-:W-:Y:S05]  /*8180*/  @P0 BRA `(.L_x_396) ;  /* 0x0000000000280947 */ /* 0x000fea0003800000 */
[----:B------:R-:W-:Y:S01]  /*8190*/  ULDC UR4, c[0x0][0xac8] ;  /* 0x0002b20000047ab9 */ /* 0x000fe20000000800 */
[----:B------:R-:W-:Y:S01]  /*81a0*/  ULDC.64 UR8, c[0x0][0x208] ;  /* 0x0000820000087ab9 */ /* 0x000fe20000000a00 */
[----:B------:R-:W-:Y:S02]  /*81b0*/  ISETP.GE.AND P3, PT, R17, UR4, PT ;  /* 0x0000000411007c0c */ /* 0x000fe4000bf66270 */
[----:B------:R-:W-:-:S11]  /*81c0*/  ISETP.GE.AND P4, PT, R18, UR4, PT ;  /* 0x0000000412007c0c */ /* 0x000fd6000bf86270 */
[CC--:B-1----:R-:W-:Y:S02]  /*81d0*/  @!P3 LEA R20, P0, R17.reuse, R22.reuse, 0x1 ;  /* 0x000000161114b211 */ /* 0x0c2fe400078008ff */
[C---:B------:R-:W-:Y:S02]  /*81e0*/  @!P4 LEA R22, P2, R18.reuse, R22, 0x1 ;  /* 0x000000161216c211 */ /* 0x040fe400078408ff */
[-C--:B----4-:R-:W-:Y:S02]  /*81f0*/  @!P3 LEA.HI.X R21, R17, R0.reuse, R195, 0x1, P0 ;  /* 0x000000001115b211 */ /* 0x090fe400000f0cc3 */
[----:B------:R-:W-:-:S03]  /*8200*/  @!P4 LEA.HI.X R23, R18, R0, R194, 0x1, P2 ;  /* 0x000000001217c211 */ /* 0x000fc600010f0cc2 */
[----:B-----5:R3:W-:Y:S04]  /*8210*/  @!P3 ST.E.128 desc[UR8][R20.64], R12 ;  /* 0x0000000c1400b985 */ /* 0x0207e8000c101d08 */
[----:B------:R3:W-:Y:S02]  /*8220*/  @!P4 ST.E.128 desc[UR8][R22.64], R36 ;  /* 0x000000241600c985 */ /* 0x0007e4000c101d08 */
.L_x_396:
[----:B------:R-:W-:Y:S05]  /*8230*/  BSYNC B1 ;  /* 0x0000000000017941 */ /* 0x000fea0003800000 */
.L_x_395:
[----:B----4-:R4:W0:Y:S01]  /*8240*/  SHFL.IDX PT, R0, R45, 0x2, 0x181f ;  /* 0x00581f002d007f89 */ /* 0x01082200000e0000 */
[----:B------:R-:W-:Y:S03]  /*8250*/  BSSY B1, `(.L_x_397) ;  /* 0x000000d000017945 */ /* 0x000fe60003800000 */
[----:B---3-5:R4:W3:Y:S01]  /*8260*/  SHFL.IDX PT, R14, R44, 0x2, 0x181f ;  /* 0x00581f002c0e7f89 */ /* 0x0288e200000e0000 */
[----:B------:R-:W-:Y:S05]  /*8270*/  @P1 BRA `(.L_x_398) ;  /* 0x0000000000281947 */ /* 0x000fea0003800000 */
[----:B------:R-:W-:Y:S01]  /*8280*/  ULDC UR4, c[0x0][0xac8] ;  /* 0x0002b20000047ab9 */ /* 0x000fe20000000800 */
[----:B------:R-:W-:Y:S01]  /*8290*/  ULDC.64 UR8, c[0x0][0x208] ;  /* 0x0000820000087ab9 */ /* 0x000fe20000000a00 */
[----:B------:R-:W-:Y:S02]  /*82a0*/  ISETP.GE.AND P2, PT, R17, UR4, PT ;  /* 0x0000000411007c0c */ /* 0x000fe4000bf46270 */
[----:B------:R-:W-:-:S11]  /*82b0*/  ISETP.GE.AND P3, PT, R18, UR4, PT ;  /* 0x0000000412007c0c */ /* 0x000fd6000bf66270 */
[CC--:B---3--:R-:W-:Y:S02]  /*82c0*/  @!P2 LEA R12, P0, R17.reuse, R14.reuse, 0x1 ;  /* 0x0000000e110ca211 */ /* 0x0c8fe400078008ff */
[C---:B------:R-:W-:Y:S02]  /*82d0*/  @!P3 LEA R14, P1, R18.reuse, R14, 0x1 ;  /* 0x0000000e120eb211 */ /* 0x040fe400078208ff */
[-C--:B0-----:R-:W-:Y:S02]  /*82e0*/  @!P2 LEA.HI.X R13, R17, R0.reuse, R195, 0x1, P0 ;  /* 0x00000000110da211 */ /* 0x081fe400000f0cc3 */
[----:B------:R-:W-:-:S03]  /*82f0*/  @!P3 LEA.HI.X R15, R18, R0, R194, 0x1, P1 ;  /* 0x00000000120fb211 */ /* 0x000fc600008f0cc2 */
[----:B------:R0:W-:Y:S04]  /*8300*/  @!P2 ST.E.128 desc[UR8][R12.64], R8 ;  /* 0x000000080c00a985 */ /* 0x0001e8000c101d08 */
[----:B------:R0:W-:Y:S02]  /*8310*/  @!P3 ST.E.128 desc[UR8][R14.64], R32 ;  /* 0x000000200e00b985 */ /* 0x0001e4000c101d08 */
.L_x_398:
[----:B------:R-:W-:Y:S05]  /*8320*/  BSYNC B1 ;  /* 0x0000000000017941 */ /* 0x000fea0003800000 */
.L_x_397:
[----:B0-----:R-:W-:Y:S01]  /*8330*/  VIADD R0, R46, 0x60 ;  /* 0x000000602e007836 */ /* 0x001fe20000000000 */
[----:B--2-4-:R-:W0:Y:S04]  /*8340*/  SHFL.IDX PT, R45, R45, 0x3, 0x181f ;  /* 0x00781f002d2d7f89 */ /* 0x014e2800000e0000 */
[----:B------:R-:W-:Y:S01]  /*8350*/  ISETP.GE.AND P0, PT, R0, R51, PT ;  /* 0x000000330000720c */ /* 0x000fe20003f06270 */
[----:B------:R-:W2:-:S12]  /*8360*/  SHFL.IDX PT, R44, R44, 0x3, 0x181f ;  /* 0x00781f002c2c7f89 */ /* 0x000e9800000e0000 */
[----:B------:R-:W-:Y:S05]  /*8370*/  @P0 BRA `(.L_x_399) ;  /* 0x0000000c00500947 */ /* 0x000fea0003800000 */
[----:B------:R-:W-:Y:S01]  /*8380*/  ULDC UR4, c[0x0][0xac8] ;  /* 0x0002b20000047ab9 */ /* 0x000fe20000000800 */
[----:B------:R-:W-:Y:S01]  /*8390*/  ULDC.64 UR8, c[0x0][0x208] ;  /* 0x0000820000087ab9 */ /* 0x000fe20000000a00 */
[----:B------:R-:W-:-:S13]  /*83a0*/  ISETP.GE.AND P1, PT, R17, UR4, PT ;  /* 0x0000000411007c0c */ /* 0x000fda000bf26270 */
[----:B--2---:R-:W-:-:S04]  /*83b0*/  @!P1 LEA R8, P0, R17, R44, 0x1 ;  /* 0x0000002c11089211 */ /* 0x004fc800078008ff */
[----:B0-----:R-:W-:Y:S02]  /*83c0*/  @!P1 LEA.HI.X R9, R17, R45, R195, 0x1, P0 ;  /* 0x0000002d11099211 */ /* 0x001fe400000f0cc3 */
[----:B------:R-:W-:-:S03]  /*83d0*/  ISETP.GE.AND P0, PT, R18, UR4, PT ;  /* 0x0000000412007c0c */ /* 0x000fc6000bf06270 */
[----:B------:R4:W-:Y:S10]  /*83e0*/  @!P1 ST.E.128 desc[UR8][R8.64], R4 ;  /* 0x0000000408009985 */ /* 0x0009f4000c101d08 */
[----:B------:R-:W-:Y:S05]  /*83f0*/  @P0 BRA `(.L_x_399) ;  /* 0x0000000c00300947 */ /* 0x000fea0003800000 */
[----:B----4-:R-:W-:Y:S01]  /*8400*/  LEA R4, P0, R18, R44, 0x1 ;  /* 0x0000002c12047211 */ /* 0x010fe200078008ff */
[----:B------:R-:W-:-:S03]  /*8410*/  ULDC.64 UR8, c[0x0][0x208] ;  /* 0x0000820000087ab9 */ /* 0x000fc60000000a00 */
[----:B------:R-:W-:-:S05]  /*8420*/  LEA.HI.X R5, R18, R45, R194, 0x1, P0 ;  /* 0x0000002d12057211 */ /* 0x000fca00000f0cc2 */
[----:B------:R0:W-:Y:S01]  /*8430*/  ST.E.128 desc[UR8][R4.64], R28 ;  /* 0x0000001c04007985 */ /* 0x0001e2000c101d08 */
[----:B------:R-:W-:Y:S05]  /*8440*/  BRA `(.L_x_399) ;  /* 0x0000000c001c7947 */ /* 0x000fea0003800000 */
.L_x_391:
[----:B------:R-:W-:Y:S01]  /*8450*/  ULDC.64 UR8, c[0x0][0xc00] ;  /* 0x0003000000087ab9 */ /* 0x000fe20000000a00 */
[----:B------:R-:W-:Y:S01]  /*8460*/  ULDC.64 UR10, c[0x0][0x208] ;  /* 0x00008200000a7ab9 */ /* 0x000fe20000000a00 */
[----:B------:R-:W-:Y:S01]  /*8470*/  UISETP.NE.U32.AND UP0, UPT, UR8, URZ, UPT ;  /* 0x0000003f0800728c */ /* 0x000fe2000bf05070 */
[----:B------:R-:W0:Y:S01]  /*8480*/  LDC R11, c[0x0][0xbe8] ;  /* 0x0002fa00ff0b7b82 */ /* 0x000e220000000800 */
[----:B------:R-:W-:Y:S02]  /*8490*/  R2UR UR7, R23 ;  /* 0x00000000170772ca */ /* 0x000fe400000e0000 */
[----:B------:R-:W-:-:S03]  /*84a0*/  UISETP.NE.AND.EX UP0, UPT, UR9, URZ, UPT, UP0 ;  /* 0x0000003f0900728c */ /* 0x000fc6000bf05300 */
[----:B------:R-:W-:Y:S02]  /*84b0*/  ULDC.64 UR8, c[0x0][0xc00] ;  /* 0x0003000000087ab9 */ /* 0x000fe40000000a00 */
[----:B------:R-:W-:Y:S01]  /*84c0*/  UIMAD.WIDE UR8, UR61, 0x4, UR8 ;  /* 0x000000043d0878a5 */ /* 0x000fe2000f8e0208 */
[----:B------:R-:W-:-:S05]  /*84d0*/  PLOP3.LUT P2, PT, PT, PT, UP0, 0x80, 0x0 ;  /* 0x000000000000781c */ /* 0x000fca0003f4f008 */
[----:B------:R-:W-:Y:S02]  /*84e0*/  IMAD.U32 R4, RZ, RZ, UR8 ;  /* 0x00000008ff047e24 */ /* 0x000fe4000f8e00ff */
[----:B------:R-:W-:Y:S01]  /*84f0*/  IMAD.U32 R5, RZ, RZ, UR9 ;  /* 0x00000009ff057e24 */ /* 0x000fe2000f8e00ff */
[----:B------:R-:W-:-:S05]  /*8500*/  ULDC.64 UR8, c[0x0][0xc08] ;  /* 0x0003020000087ab9 */ /* 0x000fca0000000a00 */
[----:B------:R-:W2:Y:S01]  /*8510*/  @P2 LDG.E R3, desc[UR10][R4.64] ;  /* 0x0000000a04032981 */ /* 0x000ea2000c1e1900 */
[----:B------:R-:W-:Y:S01]  /*8520*/  UISETP.NE.U32.AND UP1, UPT, UR8, URZ, UPT ;  /* 0x0000003f0800728c */ /* 0x000fe2000bf25070 */
[----:B0-----:R-:W-:Y:S01]  /*8530*/  ISETP.NE.AND P0, PT, R11, 0x1, PT ;  /* 0x000000010b00780c */ /* 0x001fe20003f05270 */
[----:B------:R-:W-:Y:S02]  /*8540*/  ULDC UR4, c[0x0][0xa88] ;  /* 0x0002a20000047ab9 */ /* 0x000fe40000000800 */
[----:B------:R-:W-:Y:S01]  /*8550*/  UISETP.NE.AND.EX UP1, UPT, UR9, URZ, UPT, UP1 ;  /* 0x0000003f0900728c */ /* 0x000fe2000bf25310 */
[----:B------:R-:W-:Y:S01]  /*8560*/  IMAD.U32 R0, RZ, RZ, UR4 ;  /* 0x00000004ff007e24 */ /* 0x000fe2000f8e00ff */
[----:B------:R-:W-:-:S04]  /*8570*/  UMOV UR4, URZ ;  /* 0x0000003f00047c82 */ /* 0x000fc80008000000 */
[----:B------:R-:W-:-:S04]  /*8580*/  PLOP3.LUT P3, PT, PT, PT, UP1, 0x80, 0x0 ;  /* 0x000000000000781c */ /* 0x000fc80003f6f018 */
[----:B------:R-:W0:Y:S01]  /*8590*/  @P0 LDC R9, c[0x0][0xbec] ;  /* 0x0002fb00ff090b82 */ /* 0x000e220000000800 */
[----:B------:R-:W-:Y:S02]  /*85a0*/  @UP1 ULDC.64 UR8, c[0x0][0xc08] ;  /* 0x0003020000081ab9 */ /* 0x000fe40000000a00 */
[----:B------:R-:W-:-:S06]  /*85b0*/  @UP1 UIMAD.WIDE UR8, UR61, 0x4, UR8 ;  /* 0x000000043d0818a5 */ /* 0x000fcc000f8e0208 */
[----:B------:R-:W-:Y:S02]  /*85c0*/  IMAD.U32 R6, RZ, RZ, UR8 ;  /* 0x00000008ff067e24 */ /* 0x000fe4000f8e00ff */
[----:B------:R-:W-:Y:S01]  /*85d0*/  IMAD.U32 R7, RZ, RZ, UR9 ;  /* 0x00000009ff077e24 */ /* 0x000fe2000f8e00ff */
[----:B------:R-:W-:-:S04]  /*85e0*/  ISETP.GE.AND P1, PT, R196, 0x80, PT ;  /* 0x00000080c400780c */ /* 0x000fc80003f26270 */
[----:B------:R1:W5:Y:S01]  /*85f0*/  @P3 LDG.E R0, desc[UR10][R6.64] ;  /* 0x0000000a06003981 */ /* 0x000362000c1e1900 */
[----:B------:R-:W-:Y:S01]  /*8600*/  USHF.R.S32.HI UR11, URZ, 0x1f, UR7 ;  /* 0x0000001f3f0b7899 */ /* 0x000fe20008011407 */
[----:B--2---:R-:W-:-:S13]  /*8610*/  @P2 R2UR UR4, R3 ;  /* 0x00000000030422ca */ /* 0x004fda00000e0000 */
[----:B------:R-:W-:Y:S01]  /*8620*/  USHF.R.S32.HI UR10, URZ, 0x1f, UR4 ;  /* 0x0000001f3f0a7899 */ /* 0x000fe20008011404 */
[----:B01----:R-:W-:Y:S11]  /*8630*/  @P3 BRA `(.L_x_400) ;  /* 0x0000000000143947 */ /* 0x003ff60003800000 */
[----:B------:R-:W-:Y:S05]  /*8640*/  @!P2 BRA `(.L_x_400) ;  /* 0x000000000010a947 */ /* 0x000fea0003800000 */
[----:B------:R-:W-:Y:S02]  /*8650*/  ULDC.64 UR8, c[0x0][0x208] ;  /* 0x0000820000087ab9 */ /* 0x000fe40000000a00 */
[----:B------:R-:W2:Y:S04]  /*8660*/  LDG.E R3, desc[UR8][R4.64] ;  /* 0x0000000804037981 */ /* 0x000ea8000c1e1900 */
[----:B-----5:R-:W2:Y:S02]  /*8670*/  LDG.E R0, desc[UR8][R4.64+0x4] ;  /* 0x0000040804007981 */ /* 0x020ea4000c1e1900 */
[----:B--2---:R-:W-:-:S07]  /*8680*/  IMAD.IADD R0, R0, 0x1, -R3 ;  /* 0x0000000100007824 */ /* 0x004fce00078e0a03 */
.L_x_400:
[----:B------:R-:W-:Y:S01]  /*8690*/  R2UR UR7, R186 ;  /* 0x00000000ba0772ca */ /* 0x000fe200000e0000 */
[----:B------:R-:W-:Y:S01]  /*86a0*/  USEL UR61, UR61, URZ, !UP0 ;  /* 0x0000003f3d3d7287 */ /* 0x000fe2000c000000 */
[----:B------:R-:W-:Y:S11]  /*86b0*/  BSSY B1, `(.L_x_401) ;  /* 0x0000030000017945 */ /* 0x000ff60003800000 */
[----:B------:R-:W-:Y:S01]  /*86c0*/  USEL UR12, UR7, URZ, !UP0 ;  /* 0x0000003f070c7287 */ /* 0x000fe2000c000000 */
[----:B------:R-:W-:Y:S11]  /*86d0*/  @P1 BRA `(.L_x_402) ;  /* 0x0000000000b41947 */ /* 0x000ff60003800000 */
[----:B------:R-:W0:Y:S01]  /*86e0*/  S2R R4, SR_TID.X ;  /* 0x0000000000047919 */ /* 0x000e220000002100 */
[----:B------:R-:W1:Y:S01]  /*86f0*/  LDC R6, c[0x0][0xbe8] ;  /* 0x0002fa00ff067b82 */ /* 0x000e620000000800 */
[----:B------:R-:W-:-:S13]  /*8700*/  R2UR UR7, R22 ;  /* 0x00000000160772ca */ /* 0x000fda00000e0000 */
[----:B------:R-:W-:-:S04]  /*8710*/  IMAD.U32 R3, RZ, RZ, UR7 ;  /* 0x00000007ff037e24 */ /* 0x000fc8000f8e00ff */
[----:B0-----:R-:W-:Y:S02]  /*8720*/  IMAD R3, R3, 0x80, R4 ;  /* 0x0000008003037824 */ /* 0x001fe400078e0204 */
[----:B-1---5:R-:W-:Y:S02]  /*8730*/  IMAD R4, R0, R6, RZ ;  /* 0x0000000600047224 */ /* 0x022fe400078e02ff */
[----:B------:R-:W-:-:S05]  /*8740*/  VIADD R5, R3, 0xffffff80 ;  /* 0xffffff8003057836 */ /* 0x000fca0000000000 */
[----:B------:R-:W-:-:S13]  /*8750*/  ISETP.GE.AND P1, PT, R5, R4, PT ;  /* 0x000000040500720c */ /* 0x000fda0003f26270 */
[----:B------:R-:W-:Y:S05]  /*8760*/  @P1 BRA `(.L_x_402) ;  /* 0x0000000000901947 */ /* 0x000fea0003800000 */
[----:B------:R-:W-:Y:S01]  /*8770*/  ISETP.NE.AND P1, PT, R6, 0x1, PT ;  /* 0x000000010600780c */ /* 0x000fe20003f25270 */
[----:B------:R-:W-:Y:S01]  /*8780*/  ULDC.64 UR14, c[0x0][0xb90] ;  /* 0x0002e400000e7ab9 */ /* 0x000fe20000000a00 */
[----:B------:R-:W-:Y:S01]  /*8790*/  R2UR UR13, R23 ;  /* 0x00000000170d72ca */ /* 0x000fe200000e0000 */
[----:B------:R-:W-:Y:S01]  /*87a0*/  UIMAD UR7, UR11, UR14, URZ ;  /* 0x0000000e0b0772a4 */ /* 0x000fe2000f8e023f */
[----:B------:R-:W-:Y:S01]  /*87b0*/  UMOV UR8, UR4 ;  /* 0x0000000400087c82 */ /* 0x000fe20008000000 */
[----:B------:R-:W-:Y:S01]  /*87c0*/  UMOV UR9, UR10 ;  /* 0x0000000a00097c82 */ /* 0x000fe20008000000 */
[----:B------:R-:W-:-:S07]  /*87d0*/  ULDC.64 UR16, c[0x0][0x208] ;  /* 0x0000820000107ab9 */ /* 0x000fce0000000a00 */
[----:B------:R-:W0:Y:S02]  /*87e0*/  @P1 LDC R4, c[0x0][0xbec] ;  /* 0x0002fb00ff041b82 */ /* 0x000e240000000800 */
[----:B------:R-:W-:Y:S02]  /*87f0*/  UIMAD.WIDE.U32 UR8, UR13, UR14, UR8 ;  /* 0x0000000e0d0872a5 */ /* 0x000fe4000f8e0008 */
[----:B------:R-:W-:-:S03]  /*8800*/  UIMAD UR7, UR13, UR15, UR7 ;  /* 0x0000000f0d0772a4 */ /* 0x000fc6000f8e0207 */
[----:B------:R-:W-:Y:S01]  /*8810*/  ULDC.64 UR14, c[0x0][0xb98] ;  /* 0x0002e600000e7ab9 */ /* 0x000fe20000000a00 */
[----:B------:R-:W1:Y:S01]  /*8820*/  @P1 LDC R8, c[0x0][0xbf0] ;  /* 0x0002fc00ff081b82 */ /* 0x000e620000000800 */
[----:B------:R-:W-:Y:S02]  /*8830*/  UIADD3 UR9, UR9, UR7, URZ ;  /* 0x0000000709097290 */ /* 0x000fe4000fffe03f */
[----:B------:R-:W-:Y:S02]  /*8840*/  UIMAD UR7, UR12, UR14, URZ ;  /* 0x0000000e0c0772a4 */ /* 0x000fe4000f8e023f */
[----:B------:R-:W-:Y:S02]  /*8850*/  UIMAD.WIDE.U32 UR8, UR61, UR14, UR8 ;  /* 0x0000000e3d0872a5 */ /* 0x000fe4000f8e0008 */
[----:B------:R-:W-:-:S03]  /*8860*/  UIMAD UR7, UR61, UR15, UR7 ;  /* 0x0000000f3d0772a4 */ /* 0x000fc6000f8e0207 */
[----:B------:R-:W-:Y:S01]  /*8870*/  ULDC.64 UR14, c[0x0][0xb88] ;  /* 0x0002e200000e7ab9 */ /* 0x000fe20000000a00 */
[----:B0-----:R-:W-:-:S04]  /*8880*/  @P1 IMAD.HI.U32 R3, R5, R4, RZ ;  /* 0x0000000405031227 */ /* 0x001fc800078e00ff */
[----:B------:R-:W-:Y:S01]  /*8890*/  IMAD.MOV.U32 R4, RZ, RZ, R5 ;  /* 0x000000ffff047224 */ /* 0x000fe200078e0005 */
[----:B-1----:R-:W-:Y:S01]  /*88a0*/  @P1 SHF.R.U32.HI R4, RZ, R8, R3 ;  /* 0x00000008ff041219 */ /* 0x002fe20000011603 */
[----:B------:R-:W-:-:S04]  /*88b0*/  IMAD.U32 R8, RZ, RZ, UR7 ;  /* 0x00000007ff087e24 */ /* 0x000fc8000f8e00ff */
[----:B------:R-:W-:-:S04]  /*88c0*/  IMAD.MOV R3, RZ, RZ, -R4 ;  /* 0x000000ffff037224 */ /* 0x000fc800078e0a04 */
[----:B------:R-:W-:Y:S01]  /*88d0*/  IMAD R3, R6, R3, R5 ;  /* 0x0000000306037224 */ /* 0x000fe200078e0205 */
[----:B------:R-:W-:Y:S02]  /*88e0*/  SHF.R.S32.HI R5, RZ, 0x1f, R4 ;  /* 0x0000001fff057819 */ /* 0x000fe40000011404 */
[----:B------:R-:W-:Y:S02]  /*88f0*/  IADD3 R4, P1, R4, UR8, RZ ;  /* 0x0000000804047c10 */ /* 0x000fe4000ff3e0ff */
[----:B------:R-:W-:Y:S02]  /*8900*/  SHF.R.S32.HI R6, RZ, 0x1f, R3 ;  /* 0x0000001fff067819 */ /* 0x000fe40000011403 */
[----:B------:R-:W-:Y:S01]  /*8910*/  IADD3.X R5, R5, UR9, R8, P1, !PT ;  /* 0x0000000905057c10 */ /* 0x000fe20008ffe408 */
[----:B------:R-:W-:Y:S02]  /*8920*/  ULDC.64 UR8, c[0x0][0xb50] ;  /* 0x0002d40000087ab9 */ /* 0x000fe40000000a00 */
[----:B------:R-:W-:-:S02]  /*8930*/  IMAD R6, R6, UR14, RZ ;  /* 0x0000000e06067c24 */ /* 0x000fc4000f8e02ff */
[----:B------:R-:W-:-:S04]  /*8940*/  IMAD.WIDE.U32 R4, R3, UR14, R4 ;  /* 0x0000000e03047c25 */ /* 0x000fc8000f8e0004 */
[----:B------:R-:W-:Y:S01]  /*8950*/  IMAD R7, R3, UR15, R6 ;  /* 0x0000000f03077c24 */ /* 0x000fe2000f8e0206 */
[----:B------:R-:W-:-:S03]  /*8960*/  LEA R6, P1, R4, UR8, 0x2 ;  /* 0x0000000804067c11 */ /* 0x000fc6000f8210ff */
[----:B------:R-:W-:-:S05]  /*8970*/  IMAD.IADD R3, R5, 0x1, R7 ;  /* 0x0000000105037824 */ /* 0x000fca00078e0207 */
[----:B------:R-:W-:Y:S01]  /*8980*/  LEA.HI.X R7, R4, UR9, R3, 0x2, P1 ;  /* 0x0000000904077c11 */ /* 0x000fe200088f1403 */
[----:B------:R-:W-:-:S05]  /*8990*/  IMAD.MOV.U32 R3, RZ, RZ, -0x800000 ;  /* 0xff800000ff037424 */ /* 0x000fca00078e00ff */
[----:B------:R0:W-:Y:S02]  /*89a0*/  STG.E desc[UR16][R6.64], R3 ;  /* 0x0000000306007986 */ /* 0x0001e4000c101910 */
.L_x_402:
[----:B------:R-:W-:Y:S05]  /*89b0*/  BSYNC B1 ;  /* 0x0000000000017941 */ /* 0x000fea0003800000 */
.L_x_401:
[----:B------:R-:W-:Y:S01]  /*89c0*/  R2UR UR13, R22 ;  /* 0x00000000160d72ca */ /* 0x000fe200000e0000 */
[----:B------:R-:W1:Y:S01]  /*89d0*/  @P0 LDC R5, c[0x0][0xbf0] ;  /* 0x0002fc00ff050b82 */ /* 0x000e620000000800 */
[----:B------:R-:W-:Y:S01]  /*89e0*/  ULDC.64 UR14, c[0x0][0xaa0] ;  /* 0x0002a800000e7ab9 */ /* 0x000fe20000000a00 */
[----:B------:R-:W-:Y:S01]  /*89f0*/  R2UR UR16, R23 ;  /* 0x00000000171072ca */ /* 0x000fe200000e0000 */
[----:B------:R-:W-:Y:S01]  /*8a00*/  UIMAD UR7, UR10, UR14, URZ ;  /* 0x0000000e0a0772a4 */ /* 0x000fe2000f8e023f */
[----:B0-----:R-:W-:Y:S01]  /*8a10*/  IMAD R3, R19, 0x20, R184 ;  /* 0x0000002013037824 */ /* 0x001fe200078e02b8 */
[----:B------:R-:W-:Y:S01]  /*8a20*/  UIMAD.WIDE.U32 UR8, UR4, UR14, URZ ;  /* 0x0000000e040872a5 */ /* 0x000fe2000f8e003f */
[----:B------:R-:W-:Y:S01]  /*8a30*/  BSSY B1, `(.L_x_403) ;  /* 0x000003b000017945 */ /* 0x000fe20003800000 */
[----:B------:R-:W-:-:S03]  /*8a40*/  UIMAD UR7, UR4, UR15, UR7 ;  /* 0x0000000f040772a4 */ /* 0x000fc6000f8e0207 */
[----:B------:R-:W-:Y:S01]  /*8a50*/  ULDC.64 UR14, c[0x0][0xae8] ;  /* 0x0002ba00000e7ab9 */ /* 0x000fe20000000a00 */
[----:B------:R-:W-:Y:S01]  /*8a60*/  UIADD3 UR9, UR9, UR7, URZ ;  /* 0x0000000709097290 */ /* 0x000fe2000fffe03f */
[----:B------:R-:W-:Y:S01]  /*8a70*/  IMAD.U32 R8, RZ, RZ, UR13 ;  /* 0x0000000dff087e24 */ /* 0x000fe2000f8e00ff */
[----:B------:R-:W-:Y:S01]  /*8a80*/  UIMAD UR4, UR11, UR14, URZ ;  /* 0x0000000e0b0472a4 */ /* 0x000fe2000f8e023f */
[----:B------:R-:W-:Y:S01]  /*8a90*/  IMAD.U32 R13, RZ, RZ, UR13 ;  /* 0x0000000dff0d7e24 */ /* 0x000fe2000f8e00ff */
[----:B------:R-:W-:Y:S01]  /*8aa0*/  UIMAD.WIDE.U32 UR8, UR16, UR14, UR8 ;  /* 0x0000000e100872a5 */ /* 0x000fe2000f8e0008 */
[----:B------:R-:W-:Y:S01]  /*8ab0*/  IMAD R8, R8, 0x80, R3 ;  /* 0x0000008008087824 */ /* 0x000fe200078e0203 */
[----:B------:R-:W-:Y:S01]  /*8ac0*/  UIMAD UR4, UR16, UR15, UR4 ;  /* 0x0000000f100472a4 */ /* 0x000fe2000f8e0204 */
[----:B------:R-:W-:Y:S02]  /*8ad0*/  ULDC.64 UR10, c[0x0][0xaf0] ;  /* 0x0002bc00000a7ab9 */ /* 0x000fe40000000a00 */
[----:B------:R-:W-:Y:S01]  /*8ae0*/  @P0 IMAD.HI.U32 R4, R8, R9, RZ ;  /* 0x0000000908040227 */ /* 0x000fe200078e00ff */
[----:B------:R-:W-:-:S02]  /*8af0*/  UIADD3 UR9, UR9, UR4, URZ ;  /* 0x0000000409097290 */ /* 0x000fc4000fffe03f */
[----:B------:R-:W-:Y:S01]  /*8b00*/  UIMAD UR4, UR12, UR10, URZ ;  /* 0x0000000a0c0472a4 */ /* 0x000fe2000f8e023f */
[----:B------:R-:W-:Y:S01]  /*8b10*/  IMAD.MOV.U32 R3, RZ, RZ, R8 ;  /* 0x000000ffff037224 */ /* 0x000fe200078e0008 */
[----:B-1----:R-:W-:Y:S01]  /*8b20*/  @P0 SHF.R.U32.HI R3, RZ, R5, R4 ;  /* 0x00000005ff030219 */ /* 0x002fe20000011604 */
[----:B------:R-:W-:Y:S02]  /*8b30*/  UIMAD.WIDE.U32 UR8, UR61, UR10, UR8 ;  /* 0x0000000a3d0872a5 */ /* 0x000fe4000f8e0008 */
[----:B------:R-:W-:Y:S01]  /*8b40*/  UIMAD UR4, UR61, UR11, UR4 ;  /* 0x0000000b3d0472a4 */ /* 0x000fe2000f8e0204 */
[--C-:B------:R-:W-:Y:S01]  /*8b50*/  SHF.R.S32.HI R4, RZ, 0x1f, R3.reuse ;  /* 0x0000001fff047819 */ /* 0x100fe20000011403 */
[----:B------:R-:W-:Y:S01]  /*8b60*/  IMAD.MOV R7, RZ, RZ, -R3 ;  /* 0x000000ffff077224 */ /* 0x000fe200078e0a03 */
[----:B------:R-:W-:Y:S01]  /*8b70*/  ULDC.64 UR10, c[0x0][0xae0] ;  /* 0x0002b800000a7ab9 */ /* 0x000fe20000000a00 */
[----:B------:R-:W-:Y:S02]  /*8b80*/  UIADD3 UR4, UR9, UR4, URZ ;  /* 0x0000000409047290 */ /* 0x000fe4000fffe03f */
[----:B------:R-:W-:-:S02]  /*8b90*/  IMAD.U32 R5, RZ, RZ, UR9 ;  /* 0x00000009ff057e24 */ /* 0x000fc4000f8e00ff */
[----:B------:R-:W-:Y:S02]  /*8ba0*/  IMAD R6, R4, UR10, RZ ;  /* 0x0000000a04067c24 */ /* 0x000fe4000f8e02ff */
[----:B------:R-:W-:Y:S01]  /*8bb0*/  IMAD.U32 R4, RZ, RZ, UR8 ;  /* 0x00000008ff047e24 */ /* 0x000fe2000f8e00ff */
[----:B------:R-:W-:Y:S01]  /*8bc0*/  ULDC.64 UR8, c[0x0][0xad8] ;  /* 0x0002b60000087ab9 */ /* 0x000fe20000000a00 */
[----:B------:R-:W-:Y:S02]  /*8bd0*/  IMAD.U32 R5, RZ, RZ, UR4 ;  /* 0x00000004ff057e24 */ /* 0x000fe4000f8e00ff */
[----:B------:R-:W-:Y:S02]  /*8be0*/  IMAD R7, R11, R7, R8 ;  /* 0x000000070b077224 */ /* 0x000fe400078e0208 */
[C---:B------:R-:W-:Y:S02]  /*8bf0*/  IMAD R9, R3.reuse, UR11, R6 ;  /* 0x0000000b03097c24 */ /* 0x040fe4000f8e0206 */
[----:B------:R-:W-:Y:S01]  /*8c00*/  IMAD.WIDE.U32 R4, R3, UR10, R4 ;  /* 0x0000000a03047c25 */ /* 0x000fe2000f8e0004 */
[----:B------:R-:W-:-:S03]  /*8c10*/  SHF.R.S32.HI R3, RZ, 0x1f, R7 ;  /* 0x0000001fff037819 */ /* 0x000fc60000011407 */
[----:B------:R-:W-:Y:S02]  /*8c20*/  IMAD.IADD R5, R5, 0x1, R9 ;  /* 0x0000000105057824 */ /* 0x000fe400078e0209 */
[----:B------:R-:W-:Y:S02]  /*8c30*/  IMAD R6, R3, UR8, RZ ;  /* 0x0000000803067c24 */ /* 0x000fe4000f8e02ff */
[----:B------:R-:W-:Y:S02]  /*8c40*/  IMAD R8, R13, 0x80, R184 ;  /* 0x000000800d087824 */ /* 0x000fe400078e02b8 */
[----:B-----5:R-:W-:Y:S02]  /*8c50*/  IMAD R11, R0, R11, RZ ;  /* 0x0000000b000b7224 */ /* 0x020fe400078e02ff */
[C---:B------:R-:W-:Y:S02]  /*8c60*/  IMAD R3, R7.reuse, UR9, R6 ;  /* 0x0000000907037c24 */ /* 0x040fe4000f8e0206 */
[----:B------:R-:W-:Y:S01]  /*8c70*/  IMAD.WIDE.U32 R4, R7, UR8, R4 ;  /* 0x0000000807047c25 */ /* 0x000fe2000f8e0004 */
[----:B------:R-:W-:Y:S01]  /*8c80*/  ISETP.GE.AND P2, PT, R8, R11, PT ;  /* 0x0000000b0800720c */ /* 0x000fe20003f46270 */
[----:B------:R-:W-:-:S02]  /*8c90*/  ULDC.64 UR8, c[0x0][0xa80] ;  /* 0x0002a00000087ab9 */ /* 0x000fc40000000a00 */
[----:B------:R-:W-:Y:S01]  /*8ca0*/  VIADD R0, R8, 0x20 ;  /* 0x0000002008007836 */ /* 0x000fe20000000000 */
[----:B------:R-:W-:Y:S01]  /*8cb0*/  LEA R6, P3, R4, UR8, 0x1 ;  /* 0x0000000804067c11 */ /* 0x000fe2000f8608ff */
[----:B------:R-:W-:-:S03]  /*8cc0*/  IMAD.IADD R3, R5, 0x1, R3 ;  /* 0x0000000105037824 */ /* 0x000fc600078e0203 */
[-C--:B------:R-:W-:Y:S01]  /*8cd0*/  ISETP.GE.AND P1, PT, R0, R11.reuse, PT ;  /* 0x0000000b0000720c */ /* 0x080fe20003f26270 */
[----:B------:R-:W-:Y:S01]  /*8ce0*/  VIADD R0, R8, 0x40 ;  /* 0x0000004008007836 */ /* 0x000fe20000000000 */
[----:B------:R-:W-:Y:S02]  /*8cf0*/  LEA.HI.X R3, R4, UR9, R3, 0x1, P3 ;  /* 0x0000000904037c11 */ /* 0x000fe400098f0c03 */
[----:B------:R0:W1:Y:S02]  /*8d00*/  SHFL.IDX PT, R4, R6, RZ, 0x181f ;  /* 0x00181fff06047589 */ /* 0x00006400000e0000 */
[----:B------:R-:W-:Y:S02]  /*8d10*/  ISETP.GE.AND P0, PT, R0, R11, PT ;  /* 0x0000000b0000720c */ /* 0x000fe40003f06270 */
[----:B------:R0:W2:Y:S01]  /*8d20*/  SHFL.IDX PT, R0, R3, RZ, 0x181f ;  /* 0x00181fff03007589 */ /* 0x0000a200000e0000 */
[----:B------:R-:W-:Y:S10]  /*8d30*/  @P2 BRA `(.L_x_404) ;  /* 0x0000000000282947 */ /* 0x000ff40003800000 */
        /* <DEDUP_REMOVED lines=8> */
[----:B------:R3:W-:Y:S04]  /*8dc0*/  @!P4 ST.E.128 desc[UR8][R12.64], RZ ;  /* 0x000000ff0c00c985 */ /* 0x0007e8000c101d08 */
[----:B------:R3:W-:Y:S02]  /*8dd0*/  @!P5 ST.E.128 desc[UR8][R4.64], RZ ;  /* 0x000000ff0400d985 */ /* 0x0007e4000c101d08 */
.L_x_404:
[----:B------:R-:W-:Y:S05]  /*8de0*/  BSYNC B1 ;  /* 0x0000000000017941 */ /* 0x000fea0003800000 */
.L_x_403:
        /* <DEDUP_REMOVED lines=12> */
[----:B------:R3:W-:Y:S04]  /*8eb0*/  @!P3 ST.E.128 desc[UR8][R12.64], RZ ;  /* 0x000000ff0c00b985 */ /* 0x0007e8000c101d08 */
[----:B------:R3:W-:Y:S02]  /*8ec0*/  @!P4 ST.E.128 desc[UR8][R4.64], RZ ;  /* 0x000000ff0400c985 */ /* 0x0007e4000c101d08 */
.L_x_406:
[----:B------:R-:W-:Y:S05]  /*8ed0*/  BSYNC B1 ;  /* 0x0000000000017941 */ /* 0x000fea0003800000 */
.L_x_405:
[----:B----4-:R4:W0:Y:S01]  /*8ee0*/  SHFL.IDX PT, R0, R3, 0x2, 0x181f ;  /* 0x00581f0003007f89 */ /* 0x01082200000e0000 */
        /* <DEDUP_REMOVED lines=9> */
[-C--:B0-----:R-:W-:Y:S02]  /*8f80*/  @!P2 LEA.HI.X R13, R17, R0.reuse, R195, 0x1, P0 ;  /* 0x00000000110da211 */ /* 0x081fe400000f0cc3 */
[----:B------:R-:W-:-:S03]  /*8f90*/  @!P3 LEA.HI.X R5, R18, R0, R194, 0x1, P1 ;  /* 0x000000001205b211 */ /* 0x000fc600008f0cc2 */
[----:B------:R3:W-:Y:S04]  /*8fa0*/  @!P2 ST.E.128 desc[UR8][R12.64], RZ ;  /* 0x000000ff0c00a985 */ /* 0x0007e8000c101d08 */
[----:B------:R3:W-:Y:S02]  /*8fb0*/  @!P3 ST.E.128 desc[UR8][R4.64], RZ ;  /* 0x000000ff0400b985 */ /* 0x0007e4000c101d08 */
.L_x_408:
[----:B------:R-:W-:Y:S05]  /*8fc0*/  BSYNC B1 ;  /* 0x0000000000017941 */ /* 0x000fea0003800000 */
.L_x_407:
[----:B0-----:R-:W-:Y:S01]  /*8fd0*/  VIADD R0, R8, 0x60 ;  /* 0x0000006008007836 */ /* 0x001fe20000000000 */
[----:B--2-4-:R-:W0:Y:S04]  /*8fe0*/  SHFL.IDX PT, R3, R3, 0x3, 0x181f ;  /* 0x00781f0003037f89 */ /* 0x014e2800000e0000 */
[----:B------:R-:W-:Y:S01]  /*8ff0*/  ISETP.GE.AND P0, PT, R0, R11, PT ;  /* 0x0000000b0000720c */ /* 0x000fe20003f06270 */
[----:B-1-3--:R1:W2:-:S12]  /*9000*/  SHFL.IDX PT, R4, R6, 0x3, 0x181f ;  /* 0x00781f0006047f89 */ /* 0x00a29800000e0000 */
[----:B-1----:R-:W-:Y:S05]  /*9010*/  @P0 BRA `(.L_x_399) ;  /* 0x0000000000280947 */ /* 0x002fea0003800000 */
[----:B------:R-:W-:Y:S01]  /*9020*/  ULDC UR4, c[0x0][0xac8] ;  /* 0x0002b20000047ab9 */ /* 0x000fe20000000800 */
[----:B------:R-:W-:Y:S01]  /*9030*/  ULDC.64 UR8, c[0x0][0x208] ;  /* 0x0000820000087ab9 */ /* 0x000fe20000000a00 */
[----:B------:R-:W-:Y:S02]  /*9040*/  ISETP.GE.AND P2, PT, R17, UR4, PT ;  /* 0x0000000411007c0c */ /* 0x000fe4000bf46270 */
[----:B------:R-:W-:-:S11]  /*9050*/  ISETP.GE.AND P3, PT, R18, UR4, PT ;  /* 0x0000000412007c0c */ /* 0x000fd6000bf66270 */
[CC--:B--2---:R-:W-:Y:S02]  /*9060*/  @!P2 LEA R6, P0, R17.reuse, R4.reuse, 0x1 ;  /* 0x000000041106a211 */ /* 0x0c4fe400078008ff */
[C---:B------:R-:W-:Y:S02]  /*9070*/  @!P3 LEA R4, P1, R18.reuse, R4, 0x1 ;  /* 0x000000041204b211 */ /* 0x040fe400078208ff */
[-C--:B0-----:R-:W-:Y:S02]  /*9080*/  @!P2 LEA.HI.X R7, R17, R3.reuse, R195, 0x1, P0 ;  /* 0x000000031107a211 */ /* 0x081fe400000f0cc3 */
[----:B------:R-:W-:-:S03]  /*9090*/  @!P3 LEA.HI.X R5, R18, R3, R194, 0x1, P1 ;  /* 0x000000031205b211 */ /* 0x000fc600008f0cc2 */
[----:B------:R0:W-:Y:S04]  /*90a0*/  @!P2 ST.E.128 desc[UR8][R6.64], RZ ;  /* 0x000000ff0600a985 */ /* 0x0001e8000c101d08 */
[----:B------:R0:W-:Y:S02]  /*90b0*/  @!P3 ST.E.128 desc[UR8][R4.64], RZ ;  /* 0x000000ff0400b985 */ /* 0x0001e4000c101d08 */
.L_x_399:
[----:B------:R-:W-:Y:S05]  /*90c0*/  BSYNC B0 ;  /* 0x0000000000007941 */ /* 0x000fea0003800000 */
.L_x_390:
[----:B------:R-:W-:Y:S02]  /*90d0*/  ULDC UR4, c[0x0][0xc3c] ;  /* 0x00030f0000047ab9 */ /* 0x000fe40000000800 */
[----:B------:R-:W-:-:S13]  /*90e0*/  ISETP.GE.AND P0, PT, R47, UR4, PT ;  /* 0x000000042f007c0c */ /* 0x000fda000bf06270 */
[----:B------:R-:W-:Y:S05]  /*90f0*/  @!P0 BRA `(.L_x_409) ;  /* 0xffffff7c004c8947 */ /* 0x000fea000383ffff */
[----:B------:R-:W-:Y:S05]  /*9100*/  EXIT ;  /* 0x000000000000794d */ /* 0x000fea0003800000 */
.L_x_365:
[----:B------:R-:W-:-:S08]  /*9110*/  NOP ;  /* 0x0000000000007918 */ /* 0x000fd00000000000 */
[----:B0-----:R-:W0:-:S00]  /*9120*/  USETMAXREG.DEALLOC.CTAPOOL 0x18 ;  /* 0x00000018000079c8 */ /* 0x001e0000080e0500 */
[----:B0-----:R-:W2:Y:S01]  /*9130*/  LDL.LU R2, [R1+0x1c] ;  /* 0x00001c0001027983 */ /* 0x001ea20000300800 */
[----:B------:R-:W-:-:S06]  /*9140*/  LOP3.LUT R0, R0, 0x3, RZ, 0xc0, !PT ;  /* 0x0000000300007812 */ /* 0x000fcc00078ec0ff */
[----:B------:R-:W0:Y:S02]  /*9150*/  SHFL.IDX PT, R0, R0, RZ, 0x1f ;  /* 0x00001fff00007589 */ /* 0x000e2400000e0000 */
[----:B0-----:R-:W-:Y:S01]  /*9160*/  ISETP.NE.AND P0, PT, R0, RZ, PT ;  /* 0x000000ff0000720c */ /* 0x001fe20003f05270 */
[----:B------:R-:W-:Y:S01]  /*9170*/  IMAD.MOV.U32 R0, RZ, RZ, RZ ;  /* 0x000000ffff007224 */ /* 0x000fe200078e00ff */
[----:B--2---:R-:W-:-:S11]  /*9180*/  LOP3.LUT R2, R2, 0xfffffffd, RZ, 0xc0, !PT ;  /* 0xfffffffd02027812 */ /* 0x004fd600078ec0ff */
[----:B------:R-:W-:-:S05]  /*9190*/  @P0 LOP3.LUT R2, R2, 0x2, RZ, 0xfc, !PT ;  /* 0x0000000202020812 */ /* 0x000fca00078efcff */
[----:B------:R0:W-:Y:S01]  /*91a0*/  STL [R1+0x1c], R2 ;  /* 0x00001c0201007387 */ /* 0x0001e20000100800 */
[----:B------:R-:W-:Y:S05]  /*91b0*/  @!P0 BRA `(.L_x_410) ;  /* 0x00000000001c8947 */ /* 0x000fea0003800000 */
[----:B------:R-:W1:Y:S08]  /*91c0*/  S2UR UR5, SR_CgaCtaId ;  /* 0x00000000000579c3 */ /* 0x000e700000008800 */
[----:B------:R-:W-:Y:S06]  /*91d0*/  BAR.SYNC.DEFER_BLOCKING 0x5, 0x180 ;  /* 0x0146000000007b1d */ /* 0x000fec0000010000 */
[----:B------:R-:W-:-:S02]  /*91e0*/  UMOV UR4, 0x400 ;  /* 0x0000040000047882 */ /* 0x000fc40000000000 */
[----:B-1----:R-:W-:-:S09]  /*91f0*/  ULEA UR4, UR5, UR4, 0x18 ;  /* 0x0000000405047291 */ /* 0x002fd2000f8ec03f */
[----:B------:R-:W1:Y:S01]  /*9200*/  LDS.128 R16, [UR4+0x348d0] ;  /* 0x0348d004ff107984 */ /* 0x000e620008000c00 */
[----:B------:R-:W-:Y:S06]  /*9210*/  BAR.ARV 0x4, 0x180 ;  /* 0x0106000000007b1d */ /* 0x000fec0000002000 */
[----:B------:R-:W-:Y:S05]  /*9220*/  BRA `(.L_x_411) ;  /* 0x0000000800047947 */ /* 0x000fea0003800000 */
.L_x_410:
[----:B0-----:R-:W0:Y:S01]  /*9230*/  S2R R2, SR_TID.X ;  /* 0x0000000000027919 */ /* 0x001e220000002100 */
[----:B------:R-:W-:Y:S01]  /*9240*/  ULDC UR4, c[0x0][0xc3c] ;  /* 0x00030f0000047ab9 */ /* 0x000fe20000000800 */
[----:B------:R-:W-:Y:S01]  /*9250*/  ULDC.64 UR6, c[0x0][0x208] ;  /* 0x0000820000067ab9 */ /* 0x000fe20000000a00 */
[----:B------:R-:W-:Y:S01]  /*9260*/  ULDC UR5, c[0x0][0xc38] ;  /* 0x00030e0000057ab9 */ /* 0x000fe20000000800 */
[----:B0-----:R-:W-:-:S04]  /*9270*/  LOP3.LUT R5, R2, 0x1f, RZ, 0xc0, !PT ;  /* 0x0000001f02057812 */ /* 0x001fc800078ec0ff */
[----:B------:R-:W-:-:S04]  /*9280*/  ISETP.NE.AND P0, PT, R5, 0x1f, PT ;  /* 0x0000001f0500780c */ /* 0x000fc80003f05270 */
[----:B------:R-:W-:-:S13]  /*9290*/  ISETP.GE.OR P1, PT, R5, UR4, !P0 ;  /* 0x0000000405007c0c */ /* 0x000fda000c726670 */
[----:B------:R-:W0:Y:S02]  /*92a0*/  @!P1 LDC.64 R2, c[0x0][0xc80] ;  /* 0x00032000ff029b82 */ /* 0x000e240000000a00 */
[----:B0-----:R-:W-:-:S05]  /*92b0*/  @!P1 IMAD.WIDE.U32 R2, R5, 0x4, R2 ;  /* 0x0000000405029825 */ /* 0x001fca00078e0002 */
[----:B------:R-:W2:Y:S01]  /*92c0*/  @!P1 LDG.E R0, desc[UR6][R2.64] ;  /* 0x0000000602009981 */ /* 0x000ea2000c1e1900 */
[C---:B------:R-:W-:Y:S01]  /*92d0*/  ISETP.NE.AND P1, PT, R5.reuse, RZ, PT ;  /* 0x000000ff0500720c */ /* 0x040fe20003f25270 */
[----:B------:R-:W0:Y:S01]  /*92e0*/  S2UR UR6, SR_CTAID.X ;  /* 0x00000000000679c3 */ /* 0x000e220000002500 */
[C---:B------:R-:W-:Y:S01]  /*92f0*/  ISETP.GE.U32.AND P2, PT, R5.reuse, 0x2, PT ;  /* 0x000000020500780c */ /* 0x040fe20003f46070 */
[----:B------:R-:W-:Y:S01]  /*9300*/  UMOV UR4, URZ ;  /* 0x0000003f00047c82 */ /* 0x000fe20008000000 */
[C---:B------:R-:W-:Y:S01]  /*9310*/  ISETP.GE.U32.AND P3, PT, R5.reuse, 0x4, PT ;  /* 0x000000040500780c */ /* 0x040fe20003f66070 */
[----:B------:R-:W-:Y:S01]  /*9320*/  IMAD.MOV.U32 R16, RZ, RZ, RZ ;  /* 0x000000ffff107224 */ /* 0x000fe200078e00ff */
[C---:B------:R-:W-:Y:S02]  /*9330*/  ISETP.GE.U32.AND P4, PT, R5.reuse, 0x8, PT ;  /* 0x000000080500780c */ /* 0x040fe40003f86070 */
[----:B------:R-:W-:Y:S01]  /*9340*/  ISETP.GE.U32.AND P5, PT, R5, 0x10, PT ;  /* 0x000000100500780c */ /* 0x000fe20003fa6070 */
[----:B--2---:R-:W1:Y:S02]  /*9350*/  SHFL.UP PT, R4, R0, 0x1, RZ ;  /* 0x0420000000047989 */ /* 0x004e6400000e00ff */
[----:B-1----:R-:W-:-:S05]  /*9360*/  SEL R7, R4, RZ, P1 ;  /* 0x000000ff04077207 */ /* 0x002fca0000800000 */
[----:B------:R-:W-:-:S05]  /*9370*/  IMAD.IADD R7, R0, 0x1, R7 ;  /* 0x0000000100077824 */ /* 0x000fca00078e0207 */
[----:B------:R-:W1:Y:S02]  /*9380*/  SHFL.UP PT, R4, R7, 0x2, RZ ;  /* 0x0440000007047989 */ /* 0x000e6400000e00ff */
        /* <DEDUP_REMOVED lines=11> */
[----:B------:R-:W1:Y:S02]  /*9440*/  SHFL.IDX PT, R4, R2, 0x1f, 0x1f ;  /* 0x03e01f0002047f89 */ /* 0x000e6400000e0000 */
[----:B-1----:R-:W-:-:S04]  /*9450*/  IMAD R4, R4, UR5, RZ ;  /* 0x0000000504047c24 */ /* 0x002fc8000f8e02ff */
[----:B------:R-:W-:Y:S01]  /*9460*/  IMAD.MOV.U32 R7, RZ, RZ, R4 ;  /* 0x000000ffff077224 */ /* 0x000fe200078e0004 */
[----:B0-----:R-:W-:-:S13]  /*9470*/  ISETP.GT.AND P6, PT, R4, UR6, PT ;  /* 0x0000000604007c0c */ /* 0x001fda000bfc4270 */
[----:B------:R-:W-:Y:S05]  /*9480*/  @P6 BRA `(.L_x_412) ;  /* 0x0000000000a46947 */ /* 0x000fea0003800000 */
[----:B------:R-:W0:Y:S01]  /*9490*/  LDC R6, c[0x0][0xc3c] ;  /* 0x00030f00ff067b82 */ /* 0x000e220000000800 */
[----:B------:R-:W-:Y:S01]  /*94a0*/  IMAD.MOV.U32 R4, RZ, RZ, R7 ;  /* 0x000000ffff047224 */ /* 0x000fe200078e0007 */
[----:B------:R-:W-:Y:S01]  /*94b0*/  UMOV UR4, URZ ;  /* 0x0000003f00047c82 */ /* 0x000fe20008000000 */
[----:B------:R-:W-:Y:S01]  /*94c0*/  ULDC UR7, c[0x0][0xc3c] ;  /* 0x00030f0000077ab9 */ /* 0x000fe20000000800 */
[----:B------:R-:W-:-:S05]  /*94d0*/  ULDC UR5, c[0x0][0xc38] ;  /* 0x00030e0000057ab9 */ /* 0x000fca0000000800 */
.L_x_416:
[----:B------:R-:W-:Y:S01]  /*94e0*/  UIADD3 UR4, UR4, 0x1f, URZ ;  /* 0x0000001f04047890 */ /* 0x000fe2000fffe03f */
[----:B------:R-:W-:-:S05]  /*94f0*/  IMAD.U32 R19, RZ, RZ, UR7 ;  /* 0x00000007ff137e24 */ /* 0x000fca000f8e00ff */
[----:B0-----:R-:W-:-:S13]  /*9500*/  ISETP.LE.AND P6, PT, R6, UR4, PT ;  /* 0x0000000406007c0c */ /* 0x001fda000bfc3270 */
[----:B------:R-:W-:Y:S05]  /*9510*/  @P6 BRA `(.L_x_413) ;  /* 0x0000000400246947 */ /* 0x000fea0003800000 */
[----:B------:R-:W-:Y:S01]  /*9520*/  VIADD R7, R5, UR4 ;  /* 0x0000000405077c36 */ /* 0x000fe20008000000 */
[----:B------:R-:W-:Y:S01]  /*9530*/  BSSY B0, `(.L_x_414) ;  /* 0x0000008000007945 */ /* 0x000fe20003800000 */
[----:B------:R-:W-:-:S03]  /*9540*/  IMAD.MOV.U32 R0, RZ, RZ, RZ ;  /* 0x000000ffff007224 */ /* 0x000fc600078e00ff */
[----:B------:R-:W-:-:S13]  /*9550*/  ISETP.GE.OR P6, PT, R7, R6, !P0 ;  /* 0x000000060700720c */ /* 0x000fda00047c6670 */
[----:B------:R-:W-:Y:S05]  /*9560*/  @P6 BRA `(.L_x_415) ;  /* 0x0000000000106947 */ /* 0x000fea0003800000 */
[----:B------:R-:W0:Y:S01]  /*9570*/  LDC.64 R2, c[0x0][0xc80] ;  /* 0x00032000ff027b82 */ /* 0x000e220000000a00 */
[----:B------:R-:W-:Y:S01]  /*9580*/  ULDC.64 UR8, c[0x0][0x208] ;  /* 0x0000820000087ab9 */ /* 0x000fe20000000a00 */
[----:B0-----:R-:W-:-:S05]  /*9590*/  IMAD.WIDE R2, R7, 0x4, R2 ;  /* 0x0000000407027825 */ /* 0x001fca00078e0202 */
[----:B------:R0:W5:Y:S02]  /*95a0*/  LDG.E R0, desc[UR8][R2.64] ;  /* 0x0000000802007981 */ /* 0x000164000c1e1900 */
.L_x_415:
[----:B------:R-:W-:Y:S05]  /*95b0*/  BSYNC B0 ;  /* 0x0000000000007941 */ /* 0x000fea0003800000 */
.L_x_414:
[----:B0----5:R-:W0:Y:S02]  /*95c0*/  SHFL.UP PT, R2, R0, 0x1, RZ ;  /* 0x0420000000027989 */ /* 0x021e2400000e00ff */
[----:B0-----:R-:W-:-:S05]  /*95d0*/  SEL R3, R2, RZ, P1 ;  /* 0x000000ff02037207 */ /* 0x001fca0000800000 */
[----:B------:R-:W-:-:S05]  /*95e0*/  IMAD.IADD R3, R0, 0x1, R3 ;  /* 0x0000000100037824 */ /* 0x000fca00078e0203 */
[----:B------:R-:W0:Y:S02]  /*95f0*/  SHFL.UP PT, R2, R3, 0x2, RZ ;  /* 0x0440000003027989 */ /* 0x000e2400000e00ff */
        /* <DEDUP_REMOVED lines=11> */
[----:B------:R-:W0:Y:S02]  /*96b0*/  SHFL.IDX PT, R3, R9, 0x1f, 0x1f ;  /* 0x03e01f0009037f89 */ /* 0x000e2400000e0000 */
[----:B0-----:R-:W-:-:S04]  /*96c0*/  IMAD R3, R3, UR5, RZ ;  /* 0x0000000503037c24 */ /* 0x001fc8000f8e02ff */
[----:B------:R-:W-:-:S05]  /*96d0*/  IMAD.IADD R4, R3, 0x1, R4 ;  /* 0x0000000103047824 */ /* 0x000fca00078e0204 */
[----:B------:R-:W-:-:S13]  /*96e0*/  ISETP.GT.AND P6, PT, R4, UR6, PT ;  /* 0x0000000604007c0c */ /* 0x000fda000bfc4270 */
[----:B------:R-:W-:Y:S05]  /*96f0*/  @!P6 BRA `(.L_x_416) ;  /* 0xfffffffc0078e947 */ /* 0x000fea000383ffff */
[----:B------:R-:W-:Y:S02]  /*9700*/  IMAD.MOV.U32 R2, RZ, RZ, R9 ;  /* 0x000000ffff027224 */ /* 0x000fe400078e0009 */
[----:B------:R-:W-:-:S07]  /*9710*/  IMAD.MOV.U32 R7, RZ, RZ, R3 ;  /* 0x000000ffff077224 */ /* 0x000fce00078e0003 */
.L_x_412:
[----:B------:R-:W-:-:S04]  /*9720*/  IMAD.IADD R7, R4, 0x1, -R7 ;  /* 0x0000000104077824 */ /* 0x000fc800078e0a07 */
[----:B------:R-:W-:-:S05]  /*9730*/  IMAD R3, R2, UR5, R7 ;  /* 0x0000000502037c24 */ /* 0x000fca000f8e0207 */
[----:B------:R-:W-:-:S13]  /*9740*/  ISETP.GT.AND P0, PT, R3, UR6, PT ;  /* 0x0000000603007c0c */ /* 0x000fda000bf04270 */
[----:B------:R-:W-:-:S04]  /*9750*/  VOTE.ANY R6, PT, !P0 ;  /* 0x0000000000067806 */ /* 0x000fc800040e0100 */
[----:B------:R-:W0:Y:S01]  /*9760*/  POPC R19, R6 ;  /* 0x0000000600137309 */ /* 0x000e220000000000 */
[----:B------:R-:W-:Y:S01]  /*9770*/  ISETP.NE.AND P0, PT, R6, RZ, PT ;  /* 0x000000ff0600720c */ /* 0x000fe20003f05270 */
[----:B0-----:R-:W0:Y:S02]  /*9780*/  SHFL.IDX PT, R0, R0, R19, 0x1f ;  /* 0x00001f1300007589 */ /* 0x001e2400000e0000 */
[----:B0-----:R-:W-:-:S04]  /*9790*/  IABS R4, R0 ;  /* 0x0000000000047213 */ /* 0x001fc80000000000 */
[----:B------:R-:W0:Y:S08]  /*97a0*/  I2F.RP R8, R4 ;  /* 0x0000000400087306 */ /* 0x000e300000209400 */
[----:B0-----:R-:W0:Y:S02]  /*97b0*/  MUFU.RCP R8, R8 ;  /* 0x0000000800087308 */ /* 0x001e240000001000 */
[----:B0-----:R-:W-:-:S06]  /*97c0*/  VIADD R3, R8, 0xffffffe ;  /* 0x0ffffffe08037836 */ /* 0x001fcc0000000000 */
[----:B------:R-:W0:Y:S02]  /*97d0*/  F2I.FTZ.U32.TRUNC.NTZ R3, R3 ;  /* 0x0000000300037305 */ /* 0x000e24000021f000 */
[----:B0-----:R-:W-:Y:S01]  /*97e0*/  IMAD.MOV R11, RZ, RZ, -R3 ;  /* 0x000000ffff0b7224 */ /* 0x001fe200078e0a03 */
[----:B------:R-:W-:Y:S06]  /*97f0*/  @!P0 BRA `(.L_x_417) ;  /* 0x0000000000088947 */ /* 0x000fec0003800000 */
[----:B------:R-:W-:-:S05]  /*9800*/  VIADD R9, R19, 0xffffffff ;  /* 0xffffffff13097836 */ /* 0x000fca0000000000 */
[----:B------:R0:W1:Y:S02]  /*9810*/  SHFL.IDX PT, R16, R2, R9, 0x1f ;  /* 0x00001f0902107589 */ /* 0x00006400000e0000 */
.L_x_417:
[----:B-1----:R-:W-:Y:S01]  /*9820*/  IMAD R16, R16, UR5, R7 ;  /* 0x0000000510107c24 */ /* 0x002fe2000f8e0207 */
[----:B------:R-:W-:Y:S01]  /*9830*/  IABS R6, R0 ;  /* 0x0000000000067213 */ /* 0x000fe20000000000 */
[----:B------:R-:W-:Y:S02]  /*9840*/  IMAD R7, R11, R4, RZ ;  /* 0x000000040b077224 */ /* 0x000fe400078e02ff */
[----:B0-----:R-:W-:Y:S01]  /*9850*/  IMAD.MOV.U32 R2, RZ, RZ, RZ ;  /* 0x000000ffff027224 */ /* 0x001fe200078e00ff */
[----:B------:R-:W-:Y:S01]  /*9860*/  IADD3 R17, -R16, UR6, RZ ;  /* 0x0000000610117c10 */ /* 0x000fe2000fffe1ff */
[----:B------:R-:W-:Y:S02]  /*9870*/  IMAD.MOV R6, RZ, RZ, -R6 ;  /* 0x000000ffff067224 */ /* 0x000fe400078e0a06 */
[----:B------:R-:W-:Y:S01]  /*9880*/  IMAD.HI.U32 R2, R3, R7, R2 ;  /* 0x0000000703027227 */ /* 0x000fe200078e0002 */
[----:B------:R-:W-:-:S03]  /*9890*/  IABS R3, R17 ;  /* 0x0000001100037213 */ /* 0x000fc60000000000 */
[----:B------:R-:W-:Y:S02]  /*98a0*/  VIADD R19, R19, UR4 ;  /* 0x0000000413137c36 */ /* 0x000fe40008000000 */
[----:B------:R-:W-:-:S04]  /*98b0*/  IMAD.HI.U32 R2, R2, R3, RZ ;  /* 0x0000000302027227 */ /* 0x000fc800078e00ff */
[----:B------:R-:W-:-:S05]  /*98c0*/  IMAD R3, R2, R6, R3 ;  /* 0x0000000602037224 */ /* 0x000fca00078e0203 */
[----:B------:R-:W-:-:S13]  /*98d0*/  ISETP.GT.U32.AND P1, PT, R4, R3, PT ;  /* 0x000000030400720c */ /* 0x000fda0003f24070 */
[----:B------:R-:W-:Y:S02]  /*98e0*/  @!P1 IMAD.IADD R3, R3, 0x1, -R4 ;  /* 0x0000000103039824 */ /* 0x000fe400078e0a04 */
[----:B------:R-:W-:Y:S01]  /*98f0*/  @!P1 VIADD R2, R2, 0x1 ;  /* 0x0000000102029836 */ /* 0x000fe20000000000 */
[----:B------:R-:W-:Y:S02]  /*9900*/  ISETP.NE.AND P1, PT, R0, RZ, PT ;  /* 0x000000ff0000720c */ /* 0x000fe40003f25270 */
[----:B------:R-:W-:Y:S02]  /*9910*/  ISETP.GE.U32.AND P0, PT, R3, R4, PT ;  /* 0x000000040300720c */ /* 0x000fe40003f06070 */
[----:B------:R-:W-:-:S04]  /*9920*/  LOP3.LUT R3, R17, R0, RZ, 0x3c, !PT ;  /* 0x0000000011037212 */ /* 0x000fc800078e3cff */
[----:B------:R-:W-:-:S07]  /*9930*/  ISETP.GE.AND P2, PT, R3, RZ, PT ;  /* 0x000000ff0300720c */ /* 0x000fce0003f46270 */
[----:B------:R-:W-:-:S06]  /*9940*/  @P0 VIADD R2, R2, 0x1 ;  /* 0x0000000102020836 */ /* 0x000fcc0000000000 */
[----:B------:R-:W-:Y:S01]  /*9950*/  @!P2 IMAD.MOV R2, RZ, RZ, -R2 ;  /* 0x000000ffff02a224 */ /* 0x000fe200078e0a02 */
[----:B------:R-:W-:-:S05]  /*9960*/  @!P1 LOP3.LUT R2, RZ, R0, RZ, 0x33, !PT ;  /* 0x00000000ff029212 */ /* 0x000fca00078e33ff */
[--C-:B------:R-:W-:Y:S02]  /*9970*/  IMAD.MOV R3, RZ, RZ, -R2.reuse ;  /* 0x000000ffff037224 */ /* 0x100fe400078e0a02 */
[----:B------:R-:W-:Y:S02]  /*9980*/  IMAD.MOV.U32 R18, RZ, RZ, R2 ;  /* 0x000000ffff127224 */ /* 0x000fe400078e0002 */
[----:B------:R-:W-:Y:S01]  /*9990*/  IMAD R17, R0, R3, R17 ;  /* 0x0000000300117224 */ /* 0x000fe200078e0211 */
[----:B------:R-:W-:Y:S06]  /*99a0*/  BRA `(.L_x_418) ;  /* 0x00000000000c7947 */ /* 0x000fec0003800000 */
.L_x_413:
[----:B------:R-:W-:Y:S02]  /*99b0*/  IMAD.MOV.U32 R17, RZ, RZ, RZ ;  /* 0x000000ffff117224 */ /* 0x000fe400078e00ff */
[----:B------:R-:W-:Y:S02]  /*99c0*/  IMAD.U32 R16, RZ, RZ, UR6 ;  /* 0x00000006ff107e24 */ /* 0x000fe4000f8e00ff */
[----:B------:R-:W-:-:S07]  /*99d0*/  IMAD.MOV.U32 R18, RZ, RZ, RZ ;  /* 0x000000ffff127224 */ /* 0x000fce00078e00ff */
.L_x_418:
[----:B------:R-:W-:-:S13]  /*99e0*/  ISETP.NE.AND P0, PT, R5, RZ, PT ;  /* 0x000000ff0500720c */ /* 0x000fda0003f05270 */
[----:B------:R-:W0:Y:S01]  /*99f0*/  @!P0 S2R R3, SR_CgaCtaId ;  /* 0x0000000000038919 */ /* 0x000e220000008800 */
[----:B------:R-:W-:-:S04]  /*9a00*/  @!P0 MOV R0, 0x400 ;  /* 0x0000040000008802 */ /* 0x000fc80000000f00 */
[----:B0-----:R-:W-:-:S05]  /*9a10*/  @!P0 LEA R0, R3, R0, 0x18 ;  /* 0x0000000003008211 */ /* 0x001fca00078ec0ff */
[----:B------:R0:W-:Y:S01]  /*9a20*/  @!P0 STS.128 [R0+0x348d0], R16 ;  /* 0x0348d01000008388 */ /* 0x0001e20000000c00 */
[----:B------:R-:W-:Y:S06]  /*9a30*/  BAR.ARV 0x5, 0x180 ;  /* 0x0146000000007b1d */ /* 0x000fec0000002000 */
.L_x_411:
[----:B0-----:R-:W-:Y:S01]  /*9a40*/  IMAD.MOV.U32 R0, RZ, RZ, 0x1 ;  /* 0x00000001ff007424 */ /* 0x001fe200078e00ff */
[----:B------:R0:W-:Y:S01]  /*9a50*/  STL [R1+0x50], RZ ;  /* 0x000050ff01007387 */ /* 0x0001e20000100800 */
[----:B------:R-:W-:Y:S02]  /*9a60*/  ULDC UR4, c[0x0][0xc3c] ;  /* 0x00030f0000047ab9 */ /* 0x000fe40000000800 */
[----:B-1----:R-:W-:Y:S01]  /*9a70*/  ISETP.GE.AND P0, PT, R19, UR4, PT ;  /* 0x0000000413007c0c */ /* 0x002fe2000bf06270 */
[----:B------:R0:W-:Y:S04]  /*9a80*/  STL [R1+0x10], R0 ;  /* 0x0000100001007387 */ /* 0x0001e80000100800 */
[----:B------:R0:W-:Y:S08]  /*9a90*/  STL [R1+0x8], RZ ;  /* 0x000008ff01007387 */ /* 0x0001f00000100800 */
[----:B0-----:R-:W-:Y:S05]  /*9aa0*/  @P0 BRA `(.L_x_419) ;  /* 0x0000005400340947 */ /* 0x001fea0003800000 */
[----:B------:R-:W0:Y:S01]  /*9ab0*/  S2R R5, SR_TID.X ;  /* 0x0000000000057919 */ /* 0x000e220000002100 */
[----:B------:R-:W1:Y:S01]  /*9ac0*/  S2UR UR5, SR_CgaCtaId ;  /* 0x00000000000579c3 */ /* 0x000e620000008800 */
[----:B------:R-:W-:Y:S01]  /*9ad0*/  UMOV UR4, 0x400 ;  /* 0x0000040000047882 */ /* 0x000fe20000000000 */
[----:B------:R-:W-:Y:S01]  /*9ae0*/  BSSY B8, `(.L_x_419) ;  /* 0x0000549000087945 */ /* 0x000fe20003800000 */
[----:B------:R-:W-:Y:S01]  /*9af0*/  ULDC UR38, c[0x0][0xc] ;  /* 0x0000030000267ab9 */ /* 0x000fe20000000800 */
[----:B------:R-:W-:Y:S01]  /*9b00*/  ULDC.64 UR36, c[0x0][0x198] ;  /* 0x0000660000247ab9 */ /* 0x000fe20000000a00 */
[----:B-1----:R-:W-:Y:S01]  /*9b10*/  ULEA UR4, UR5, UR4, 0x18 ;  /* 0x0000000405047291 */ /* 0x002fe2000f8ec03f */
[C---:B0-----:R-:W-:Y:S01]  /*9b20*/  IMAD.SHL.U32 R0, R5.reuse, 0x8, RZ ;  /* 0x0000000805007824 */ /* 0x041fe200078e00ff */
[----:B------:R-:W-:-:S04]  /*9b30*/  LOP3.LUT R4, R5, 0x7f, RZ, 0xc0, !PT ;  /* 0x0000007f05047812 */ /* 0x000fc800078ec0ff */
[C---:B------:R-:W-:Y:S02]  /*9b40*/  LOP3.LUT R2, R0.reuse, 0x1f8, RZ, 0xc0, !PT ;  /* 0x000001f800027812 */ /* 0x040fe400078ec0ff */
[----:B------:R-:W-:Y:S02]  /*9b50*/  LOP3.LUT R0, R0, 0x38, RZ, 0xc0, !PT ;  /* 0x0000003800007812 */ /* 0x000fe400078ec0ff */
[----:B------:R-:W-:Y:S01]  /*9b60*/  LOP3.LUT R3, R2, 0x38, R5, 0x78, !PT ;  /* 0x0000003802037812 */ /* 0x000fe200078e7805 */
[----:B------:R-:W-:-:S05]  /*9b70*/  IMAD.SHL.U32 R2, R4, 0x8, RZ ;  /* 0x0000000804027824 */ /* 0x000fca00078e00ff */
[----:B------:R-:W-:Y:S01]  /*9b80*/  LOP3.LUT R3, R3, 0x200, R2, 0xf8, !PT ;  /* 0x0000020003037812 */ /* 0x000fe200078ef802 */
[----:B------:R-:W-:Y:S01]  /*9b90*/  IMAD.SHL.U32 R2, R5, 0x10, RZ ;  /* 0x0000001005027824 */ /* 0x000fe200078e00ff */
[----:B------:R-:W-:Y:S01]  /*9ba0*/  SHF.R.U32.HI R5, RZ, 0x3, R4 ;  /* 0x00000003ff057819 */ /* 0x000fe20000011604 */
[----:B------:R-:W-:-:S03]  /*9bb0*/  IMAD.U32 R4, RZ, RZ, UR4 ;  /* 0x00000004ff047e24 */ /* 0x000fc6000f8e00ff */
[----:B------:R-:W-:Y:S01]  /*9bc0*/  LOP3.LUT R2, R5, 0x70, R2, 0xf8, !PT ;  /* 0x0000007005027812 */ /* 0x000fe200078ef802 */
[----:B------:R-:W-:Y:S01]  /*9bd0*/  IMAD R3, R3, 0x2, R4 ;  /* 0x0000000203037824 */ /* 0x000fe200078e0204 */
[----:B------:R-:W-:Y:S01]  /*9be0*/  STL [R1+0x4], R4 ;  /* 0x0000040401007387 */ /* 0x000fe20000100800 */
[----:B------:R-:W-:-:S03]  /*9bf0*/  IMAD.MOV.U32 R2, RZ, RZ, 0x1 ;  /* 0x00000001ff027424 */ /* 0x000fc600078e00ff */
[----:B------:R-:W-:Y:S04]  /*9c00*/  STL [R1+0x24], R3 ;  /* 0x0000240301007387 */ /* 0x000fe80000100800 */
[----:B------:R-:W-:Y:S04]  /*9c10*/  STL [R1+0x8], RZ ;  /* 0x000008ff01007387 */ /* 0x000fe80000100800 */
[----:B------:R0:W-:Y:S04]  /*9c20*/  STL [R1+0x10], R2 ;  /* 0x0000100201007387 */ /* 0x0001e80000100800 */
[----:B------:R1:W-:Y:S01]  /*9c30*/  STL [R1+0x50], RZ ;  /* 0x000050ff01007387 */ /* 0x0003e20000100800 */
[----:B0-----:R-:W-:-:S02]  /*9c40*/  LOP3.LUT R2, R0, 0x40, RZ, 0xfc, !PT ;  /* 0x0000004000027812 */ /* 0x001fc400078efcff */
[----:B-1----:R-:W-:-:S07]  /*9c50*/  LOP3.LUT R0, R0, 0x80, RZ, 0xfc, !PT ;  /* 0x0000008000007812 */ /* 0x002fce00078efcff */
.L_x_521:
[----:B0--3--:R-:W0:Y:S01]  /*9c60*/  LDC.64 R2, c[0x0][0xc88] ;  /* 0x00032200ff027b82 */ /* 0x009e220000000a00 */
[----:B------:R-:W-:Y:S01]  /*9c70*/  ULDC.64 UR4, c[0x0][0x208] ;  /* 0x0000820000047ab9 */ /* 0x000fe20000000a00 */
[----:B0-----:R-:W-:-:S05]  /*9c80*/  IMAD.WIDE R2, R19, 0x4, R2 ;  /* 0x0000000413027825 */ /* 0x001fca00078e0202 */
[----:B------:R-:W2:Y:S01]  /*9c90*/  LDG.E R11, desc[UR4][R2.64] ;  /* 0x00000004020b7981 */ /* 0x000ea2000c1e1900 */
[----:B------:R-:W-:Y:S05]  /*9ca0*/  YIELD ;  /* 0x0000000000007946 */ /* 0x000fea0003800000 */
[----:B------:R-:W-:Y:S01]  /*9cb0*/  ULDC.64 UR4, c[0x0][0xa28] ;  /* 0x00028a0000047ab9 */ /* 0x000fe20000000a00 */
[----:B------:R-:W-:Y:S01]  /*9cc0*/  IMAD.MOV.U32 R0, RZ, RZ, RZ ;  /* 0x000000ffff007224 */ /* 0x000fe200078e00ff */
[----:B------:R-:W-:Y:S01]  /*9cd0*/  ISETP.NE.U32.AND P0, PT, RZ, UR4, PT ;  /* 0x00000004ff007c0c */ /* 0x000fe2000bf05070 */
[----:B------:R-:W-:Y:S01]  /*9ce0*/  ULDC.64 UR10, c[0x0][0x208] ;  /* 0x00008200000a7ab9 */ /* 0x000fe20000000a00 */
[----:B------:R-:W-:Y:S01]  /*9cf0*/  IMAD.MOV.U32 R6, RZ, RZ, RZ ;  /* 0x000000ffff067224 */ /* 0x000fe200078e00ff */
[----:B------:R-:W-:Y:S01]  /*9d00*/  ULDC.64 UR6, c[0x0][0xa18] ;  /* 0x0002860000067ab9 */ /* 0x000fe20000000a00 */
[----:B------:R-:W-:Y:S01]  /*9d10*/  ISETP.NE.AND.EX P0, PT, RZ, UR5, PT, P0 ;  /* 0x00000005ff007c0c */ /* 0x000fe2000bf05300 */
[----:B------:R-:W-:Y:S01]  /*9d20*/  ULDC.64 UR8, c[0x0][0xa08] ;  /* 0x0002820000087ab9 */ /* 0x000fe20000000a00 */
[----:B--2---:R-:W-:Y:S01]  /*9d30*/  SHF.R.S32.HI R4, RZ, 0x1f, R11 ;  /* 0x0000001fff047819 */ /* 0x004fe2000001140b */
[----:B------:R-:W-:-:S10]  /*9d40*/  IMAD.SHL.U32 R10, R11, 0x4, RZ ;  /* 0x000000040b0a7824 */ /* 0x000fd400078e00ff */
[C---:B------:R-:W-:Y:S01]  /*9d50*/  @P0 LEA R2, P1, R11.reuse, UR4, 0x2 ;  /* 0x000000040b020c11 */ /* 0x040fe2000f8210ff */
[----:B------:R-:W-:Y:S03]  /*9d60*/  STL [R1+0x28], R11 ;  /* 0x0000280b01007387 */ /* 0x000fe60000100800 */
[C-C-:B------:R-:W-:Y:S01]  /*9d70*/  @P0 LEA.HI.X R3, R11.reuse, UR5, R4.reuse, 0x2, P1 ;  /* 0x000000050b030c11 */ /* 0x140fe200088f1404 */
[----:B------:R-:W-:Y:S01]  /*9d80*/  ULDC.64 UR4, c[0x0][0xa00] ;  /* 0x0002800000047ab9 */ /* 0x000fe20000000a00 */
[----:B------:R-:W-:Y:S01]  /*9d90*/  SHF.L.U64.HI R9, R11, 0x2, R4 ;  /* 0x000000020b097819 */ /* 0x000fe20000010204 */
[----:B------:R0:W-:Y:S01]  /*9da0*/  STL [R1+0x38], R4 ;  /* 0x0000380401007387 */ /* 0x0001e20000100800 */
[----:B------:R-:W-:-:S03]  /*9db0*/  ISETP.NE.U32.AND P1, PT, RZ, UR4, PT ;  /* 0x00000004ff007c0c */ /* 0x000fc6000bf25070 */
[----:B-1---5:R1:W5:Y:S01]  /*9dc0*/  @P0 LDG.E R0, desc[UR10][R2.64] ;  /* 0x0000000a02000981 */ /* 0x022362000c1e1900 */
[----:B------:R-:W-:Y:S01]  /*9dd0*/  ISETP.NE.AND.EX P1, PT, RZ, UR5, PT, P1 ;  /* 0x00000005ff007c0c */ /* 0x000fe2000bf25310 */
[----:B----4-:R-:W-:Y:S01]  /*9de0*/  IMAD.MOV.U32 R8, RZ, RZ, RZ ;  /* 0x000000ffff087224 */ /* 0x010fe200078e00ff */
[----:B------:R-:W-:Y:S01]  /*9df0*/  ISETP.NE.U32.AND P2, PT, RZ, UR6, PT ;  /* 0x00000006ff007c0c */ /* 0x000fe2000bf45070 */
[----:B------:R-:W-:Y:S01]  /*9e00*/  STL [R1], R10 ;  /* 0x0000000a01007387 */ /* 0x000fe20000100800 */
[----:B------:R-:W-:Y:S02]  /*9e10*/  ISETP.NE.U32.AND P0, PT, RZ, UR8, PT ;  /* 0x00000008ff007c0c */ /* 0x000fe4000bf05070 */
[----:B------:R-:W-:Y:S01]  /*9e20*/  ISETP.NE.AND.EX P2, PT, RZ, UR7, PT, P2 ;  /* 0x00000007ff007c0c */ /* 0x000fe2000bf45320 */
[----:B------:R-:W-:Y:S01]  /*9e30*/  STL [R1+0x20], R9 ;  /* 0x0000200901007387 */ /* 0x000fe20000100800 */
[----:B------:R-:W-:Y:S02]  /*9e40*/  ISETP.NE.AND.EX P0, PT, RZ, UR9, PT, P0 ;  /* 0x00000009ff007c0c */ /* 0x000fe4000bf05300 */
[----:B-1----:R-:W-:-:S02]  /*9e50*/  IADD3 R2, P3, R10, UR4, RZ ;  /* 0x000000040a027c10 */ /* 0x002fc4000ff7e0ff */
[----:B0-----:R-:W-:Y:S02]  /*9e60*/  IADD3 R4, P4, R10, UR8, RZ ;  /* 0x000000080a047c10 */ /* 0x001fe4000ff9e0ff */
[C---:B------:R-:W-:Y:S01]  /*9e70*/  IADD3.X R3, R9.reuse, UR5, RZ, P3, !PT ;  /* 0x0000000509037c10 */ /* 0x040fe20009ffe4ff */
[----:B------:R-:W-:Y:S01]  /*9e80*/  ULDC UR4, c[0x0][0x288] ;  /* 0x0000a20000047ab9 */ /* 0x000fe20000000800 */
[----:B------:R-:W-:-:S03]  /*9e90*/  IADD3.X R5, R9, UR9, RZ, P4, !PT ;  /* 0x0000000909057c10 */ /* 0x000fc6000a7fe4ff */
[----:B------:R-:W2:Y:S01]  /*9ea0*/  @P1 LDG.E R6, desc[UR10][R2.64] ;  /* 0x0000000a02061981 */ /* 0x000ea2000c1e1900 */
[----:B------:R-:W-:Y:S01]  /*9eb0*/  IMAD.U32 R12, RZ, RZ, UR4 ;  /* 0x00000004ff0c7e24 */ /* 0x000fe2000f8e00ff */
[----:B------:R-:W-:Y:S02]  /*9ec0*/  ULDC.64 UR4, c[0x0][0x418] ;  /* 0x0001060000047ab9 */ /* 0x000fe40000000a00 */
[----:B------:R-:W5:Y:S04]  /*9ed0*/  @P0 LDG.E R8, desc[UR10][R4.64] ;  /* 0x0000000a04080981 */ /* 0x000f68000c1e1900 */
[----:B--2---:R0:W-:Y:S02]  /*9ee0*/  STL [R1+0x34], R6 ;  /* 0x0000340601007387 */ /* 0x0041e40000100800 */
[----:B0-----:R-:W-:-:S04]  /*9ef0*/  @P2 IADD3 R6, P3, R10, UR6, RZ ;  /* 0x000000060a062c10 */ /* 0x001fc8000ff7e0ff */
[----:B------:R-:W-:-:S05]  /*9f00*/  @P2 IADD3.X R7, R9, UR7, RZ, P3, !PT ;  /* 0x0000000709072c10 */ /* 0x000fca0009ffe4ff */
[----:B------:R0:W2:Y:S01]  /*9f10*/  @P2 LDG.E R12, desc[UR10][R6.64] ;  /* 0x0000000a060c2981 */ /* 0x0000a2000c1e1900 */
[----:B------:R-:W-:-:S03]  /*9f20*/  UISETP.NE.U32.AND UP0, UPT, UR4, URZ, UPT ;  /* 0x0000003f0400728c */ /* 0x000fc6000bf05070 */
[----:B------:R-:W-:Y:S01]  /*9f30*/  ULDC UR4, c[0x0][0x424] ;  /* 0x0001090000047ab9 */ /* 0x000fe20000000800 */
[----:B------:R-:W-:-:S03]  /*9f40*/  UISETP.NE.AND.EX UP0, UPT, UR5, URZ, UPT, UP0 ;  /* 0x0000003f0500728c */ /* 0x000fc6000bf05300 */
[----:B------:R-:W-:Y:S01]  /*9f50*/  ULDC UR5, c[0x0][0x2f0] ;  /* 0x0000bc0000057ab9 */ /* 0x000fe20000000800 */
[----:B------:R-:W-:-:S04]  /*9f60*/  USEL UR4, UR4, 0x1, UP0 ;  /* 0x0000000104047887 */ /* 0x000fc80008000000 */
[----:B------:R-:W-:-:S06]  /*9f70*/  UIMAD UR4, UR4, UR5, URZ ;  /* 0x00000005040472a4 */ /* 0x000fcc000f8e023f */
[----:B0-----:R-:W-:Y:S01]  /*9f80*/  IMAD.U32 R6, RZ, RZ, UR4 ;  /* 0x00000004ff067e24 */ /* 0x001fe2000f8e00ff */
[----:B--2---:R0:W-:Y:S01]  /*9f90*/  STL [R1+0x40], R12 ;  /* 0x0000400c01007387 */ /* 0x0041e20000100800 */
[----:B------:R-:W-:Y:S05]  /*9fa0*/  @P2 BRA `(.L_x_420) ;  /* 0x0000000000182947 */ /* 0x000fea0003800000 */
[----:B------:R-:W-:Y:S05]  /*9fb0*/  @!P1 BRA `(.L_x_420) ;  /* 0x0000000000149947 */ /* 0x000fea0003800000 */
[----:B------:R-:W-:Y:S02]  /*9fc0*/  ULDC.64 UR4, c[0x0][0x208] ;  /* 0x0000820000047ab9 */ /* 0x000fe40000000a00 */
[----:B------:R-:W2:Y:S04]  /*9fd0*/  LDG.E R7, desc[UR4][R2.64] ;  /* 0x0000000402077981 */ /* 0x000ea8000c1e1900 */
[----:B------:R-:W2:Y:S02]  /*9fe0*/  LDG.E R2, desc[UR4][R2.64+0x4] ;  /* 0x0000040402027981 */ /* 0x000ea4000c1e1900 */
[----:B--2---:R-:W-:-:S05]  /*9ff0*/  IMAD.IADD R2, R2, 0x1, -R7 ;  /* 0x0000000102027824 */ /* 0x004fca00078e0a07 */
[----:B------:R1:W-:Y:S02]  /*a000*/  STL [R1+0x40], R2 ;  /* 0x0000400201007387 */ /* 0x0003e40000100800 */
.L_x_420:
[----:B-1----:R-:W-:Y:S01]  /*a010*/  IMAD.MOV.U32 R2, RZ, RZ, R11 ;  /* 0x000000ffff027224 */ /* 0x002fe200078e000b */
[----:B------:R-:W-:Y:S01]  /*a020*/  ULDC.64 UR4, c[0x0][0xa20] ;  /* 0x0002880000047ab9 */ /* 0x000fe20000000a00 */
[----:B-----5:R-:W-:Y:S01]  /*a030*/  IMAD.IADD R3, R8, 0x1, R0 ;  /* 0x0000000108037824 */ /* 0x020fe200078e0200 */
[----:B------:R-:W-:Y:S02]  /*a040*/  ISETP.NE.U32.AND P1, PT, RZ, UR4, PT ;  /* 0x00000004ff007c0c */ /* 0x000fe4000bf25070 */
[----:B------:R1:W-:Y:S02]  /*a050*/  STL [R1+0xc], R2 ;  /* 0x00000c0201007387 */ /* 0x0003e40000100800 */
[----:B------:R-:W-:Y:S02]  /*a060*/  ISETP.NE.AND.EX P1, PT, RZ, UR5, PT, P1 ;  /* 0x00000005ff007c0c */ /* 0x000fe4000bf25310 */
[----:B------:R1:W-:Y:S11]  /*a070*/  STL [R1+0x18], R3 ;  /* 0x0000180301007387 */ /* 0x0003f60000100800 */
[----:B-1----:R-:W-:Y:S05]  /*a080*/  @!P1 BRA `(.L_x_421) ;  /* 0x0000000000149947 */ /* 0x002fea0003800000 */
[----:B------:R-:W-:Y:S01]  /*a090*/  IADD3 R6, P0, R10, UR4, RZ ;  /* 0x000000040a067c10 */ /* 0x000fe2000ff1e0ff */
[----:B------:R-:W-:-:S03]  /*a0a0*/  ULDC.64 UR6, c[0x0][0x208] ;  /* 0x0000820000067ab9 */ /* 0x000fc60000000a00 */
[----:B------:R-:W-:-:S05]  /*a0b0*/  IADD3.X R7, R9, UR5, RZ, P0, !PT ;  /* 0x0000000509077c10 */ /* 0x000fca00087fe4ff */
[----:B------:R1:W5:Y:S01]  /*a0c0*/  LDG.E R6, desc[UR6][R6.64] ;  /* 0x0000000606067981 */ /* 0x000362000c1e1900 */
[----:B------:R-:W-:Y:S05]  /*a0d0*/  BRA `(.L_x_422) ;  /* 0x0000000000147947 */ /* 0x000fea0003800000 */
.L_x_421:
[----:B------:R-:W-:Y:S05]  /*a0e0*/  @!P0 BRA `(.L_x_422) ;  /* 0x0000000000108947 */ /* 0x000fea0003800000 */
[----:B------:R-:W-:Y:S02]  /*a0f0*/  ULDC.64 UR4, c[0x0][0x208] ;  /* 0x0000820000047ab9 */ /* 0x000fe40000000a00 */
[----:B------:R-:W2:Y:S04]  /*a100*/  LDG.E R6, desc[UR4][R4.64] ;  /* 0x0000000404067981 */ /* 0x000ea8000c1e1900 */
[----:B------:R-:W2:Y:S02]  /*a110*/  LDG.E R4, desc[UR4][R4.64+0x4] ;  /* 0x0000040404047981 */ /* 0x000ea4000c1e1900 */
[----:B--2---:R-:W-:-:S07]  /*a120*/  IMAD.IADD R6, R4, 0x1, -R6 ;  /* 0x0000000104067824 */ /* 0x004fce00078e0a06 */
.L_x_422:
[----:B-----5:R-:W-:Y:S01]  /*a130*/  IMAD.IADD R3, R6, 0x1, -R0 ;  /* 0x0000000106037824 */ /* 0x020fe200078e0a00 */
[----:B------:R-:W-:Y:S03]  /*a140*/  BSSY B7, `(.L_x_423) ;  /* 0x000043e000077945 */ /* 0x000fe60003800000 */
[C---:B------:R-:W-:Y:S01]  /*a150*/  VIADD R0, R3.reuse, 0x7f ;  /* 0x0000007f03007836 */ /* 0x040fe20000000000 */
[----:B------:R2:W-:Y:S01]  /*a160*/  STL [R1+0x3c], R3 ;  /* 0x00003c0301007387 */ /* 0x0005e20000100800 */
[----:B------:R-:W-:-:S03]  /*a170*/  ISETP.GT.AND P0, PT, R3, RZ, PT ;  /* 0x000000ff0300720c */ /* 0x000fc60003f04270 */
[----:B------:R-:W-:-:S04]  /*a180*/  SHF.R.S32.HI R2, RZ, 0x1f, R0 ;  /* 0x0000001fff027819 */ /* 0x000fc80000011400 */
[----:B------:R-:W-:-:S04]  /*a190*/  LEA.HI R0, R2, R0, RZ, 0x7 ;  /* 0x0000000002007211 */ /* 0x000fc800078f38ff */
[----:B------:R-:W-:-:S05]  /*a1a0*/  SHF.R.S32.HI R0, RZ, 0x7, R0 ;  /* 0x00000007ff007819 */ /* 0x000fca0000011400 */
[----:B------:R2:W-:Y:S01]  /*a1b0*/  STL [R1+0x30], R0 ;  /* 0x0000300001007387 */ /* 0x0005e20000100800 */
[----:B------:R-:W-:Y:S05]  /*a1c0*/  @P0 BRA `(.L_x_424) ;  /* 0x0000000000480947 */ /* 0x000fea0003800000 */
[----:B--2---:R-:W2:Y:S02]  /*a1d0*/  S2R R3, SR_TID.X ;  /* 0x0000000000037919 */ /* 0x004ea40000002100 */
[----:B--2---:R-:W-:-:S04]  /*a1e0*/  LOP3.LUT R3, R3, 0x7f, RZ, 0xc0, !PT ;  /* 0x0000007f03037812 */ /* 0x004fc800078ec0ff */
[----:B------:R-:W-:-:S13]  /*a1f0*/  ISETP.NE.AND P0, PT, R3, RZ, PT ;  /* 0x000000ff0300720c */ /* 0x000fda0003f05270 */
[----:B------:R-:W-:Y:S05]  /*a200*/  @P0 BRA `(.L_x_425) ;  /* 0x0000004000c40947 */ /* 0x000fea0003800000 */
[----:B------:R-:W2:Y:S01]  /*a210*/  S2R R3, SR_LANEID ;  /* 0x0000000000037919 */ /* 0x000ea20000000000 */
[----:B------:R-:W-:Y:S01]  /*a220*/  VOTEU.ANY UR4, UPT, PT ;  /* 0x0000000000047886 */ /* 0x000fe200038e0100 */
[----:B------:R-:W-:Y:S01]  /*a230*/  ULDC.64 UR6, c[0x0][0x208] ;  /* 0x0000820000067ab9 */ /* 0x000fe20000000a00 */
[----:B------:R-:W2:Y:S08]  /*a240*/  FLO.U32 R0, UR4 ;  /* 0x0000000400007d00 */ /* 0x000eb000080e0000 */
[----:B------:R-:W3:Y:S01]  /*a250*/  POPC R5, UR4 ;  /* 0x0000000400057d09 */ /* 0x000ee20008000000 */
[----:B--2---:R-:W-:-:S02]  /*a260*/  ISETP.EQ.U32.AND P0, PT, R0, R3, PT ;  /* 0x000000030000720c */ /* 0x004fc40003f02070 */
[----:B------:R-:W3:Y:S11]  /*a270*/  LDC.64 R2, c[0x0][0xc60] ;  /* 0x00031800ff027b82 */ /* 0x000ef60000000a00 */
[----:B---3--:R-:W2:Y:S01]  /*a280*/  @P0 ATOMG.E.ADD.STRONG.GPU PT, R3, desc[UR6][R2.64], R5 ;  /* 0x00000005020309a8 */ /* 0x008ea200081ee1c6 */
[----:B------:R-:W3:Y:S02]  /*a290*/  S2R R4, SR_LTMASK ;  /* 0x0000000000047919 */ /* 0x000ee40000003900 */
[----:B---3--:R-:W-:-:S04]  /*a2a0*/  LOP3.LUT R4, R4, UR4, RZ, 0xc0, !PT ;  /* 0x0000000404047c12 */ /* 0x008fc8000f8ec0ff */
[----:B-1----:R-:W1:Y:S01]  /*a2b0*/  POPC R7, R4 ;  /* 0x0000000400077309 */ /* 0x002e620000000000 */
[----:B--2---:R-:W1:Y:S02]  /*a2c0*/  SHFL.IDX PT, R0, R3, R0, 0x1f ;  /* 0x00001f0003007589 */ /* 0x004e6400000e0000 */
[----:B-1----:R-:W-:Y:S01]  /*a2d0*/  IADD3 R16, R0, UR38, R7 ;  /* 0x0000002600107c10 */ /* 0x002fe2000fffe007 */
[----:B------:R-:W-:Y:S06]  /*a2e0*/  BRA `(.L_x_425) ;  /* 0x00000040008c7947 */ /* 0x000fec0003800000 */
.L_x_424:
[----:B--2---:R-:W2:Y:S01]  /*a2f0*/  LDL R0, [R1+0x4] ;  /* 0x0000040001007983 */ /* 0x004ea20000100800 */
[----:B------:R-:W-:Y:S01]  /*a300*/  BSSY B6, `(.L_x_426) ;  /* 0x0000014000067945 */ /* 0x000fe20003800000 */
[----:B--2---:R-:W-:-:S05]  /*a310*/  VIADD R0, R0, 0x1c400 ;  /* 0x0001c40000007836 */ /* 0x004fca0000000000 */
[----:B------:R-:W-:-:S13]  /*a320*/  LOP3.LUT P0, RZ, R0, 0x3ff, RZ, 0xc0, !PT ;  /* 0x000003ff00ff7812 */ /* 0x000fda000780c0ff */
[----:B------:R-:W-:Y:S05]  /*a330*/  @!P0 BRA `(.L_x_427) ;  /* 0x0000000000408947 */ /* 0x000fea0003800000 */
[----:B------:R-:W-:Y:S01]  /*a340*/  MOV R2, 0x0 ;  /* 0x0000000000027802 */ /* 0x000fe20000000f00 */
[----:B------:R-:W-:Y:S01]  /*a350*/  ULDC.64 UR6, c[0x4][0xb8] ;  /* 0x01002e0000067ab9 */ /* 0x000fe20000000a00 */
[----:B------:R-:W-:Y:S01]  /*a360*/  ULDC.64 UR8, c[0x4][0xc0] ;  /* 0x0100300000087ab9 */ /* 0x000fe20000000a00 */
[----:B------:R-:W-:Y:S01]  /*a370*/  ULDC.64 UR4, c[0x4][0x8] ;  /* 0x0100020000047ab9 */ /* 0x000fe20000000a00 */
[----:B------:R-:W-:Y:S02]  /*a380*/  IMAD.U32 R4, RZ, RZ, UR6 ;  /* 0x00000006ff047e24 */ /* 0x000fe4000f8e00ff */
[----:B------:R-:W2:Y:S01]  /*a390*/  LDC.64 R2, c[0x4][R2] ;  /* 0x0100000002027b82 */ /* 0x000ea20000000a00 */
[----:B------:R-:W-:Y:S02]  /*a3a0*/  IMAD.U32 R5, RZ, RZ, UR7 ;  /* 0x00000007ff057e24 */ /* 0x000fe4000f8e00ff */
[----:B------:R-:W-:Y:S02]  /*a3b0*/  IMAD.U32 R6, RZ, RZ, UR8 ;  /* 0x00000008ff067e24 */ /* 0x000fe4000f8e00ff */
[----:B-1----:R-:W-:-:S02]  /*a3c0*/  IMAD.U32 R7, RZ, RZ, UR9 ;  /* 0x00000009ff077e24 */ /* 0x002fc4000f8e00ff */
[----:B------:R-:W-:Y:S02]  /*a3d0*/  IMAD.U32 R10, RZ, RZ, UR4 ;  /* 0x00000004ff0a7e24 */ /* 0x000fe4000f8e00ff */
[----:B------:R-:W-:Y:S02]  /*a3e0*/  IMAD.U32 R11, RZ, RZ, UR5 ;  /* 0x00000005ff0b7e24 */ /* 0x000fe4000f8e00ff */
[----:B------:R-:W-:Y:S02]  /*a3f0*/  IMAD.MOV.U32 R8, RZ, RZ, 0x70 ;  /* 0x00000070ff087424 */ /* 0x000fe400078e00ff */
[----:B0-----:R-:W-:Y:S02]  /*a400*/  IMAD.MOV.U32 R12, RZ, RZ, 0x1 ;  /* 0x00000001ff0c7424 */ /* 0x001fe400078e00ff */
[----:B------:R-:W-:-:S07]  /*a410*/  IMAD.MOV.U32 R13, RZ, RZ, RZ ;  /* 0x000000ffff0d7224 */ /* 0x000fce00078e00ff */
[----:B------:R-:W-:-:S07]  /*a420*/  LEPC R20, `(.L_x_427) ;  /* 0x000000001014794e */ /* 0x000fce0000000000 */
[----:B--2---:R-:W-:Y:S05]  /*a430*/  CALL.ABS.NOINC R2 ;  /* 0x0000000002007343 */ /* 0x004fea0003c00000 */
.L_x_427:
[----:B------:R-:W-:Y:S05]  /*a440*/  BSYNC B6 ;  /* 0x0000000000067941 */ /* 0x000fea0003800000 */
.L_x_426:
[----:B------:R-:W2:Y:S01]  /*a450*/  LDL R2, [R1+0x4] ;  /* 0x0000040001027983 */ /* 0x000ea20000100800 */
        /* <DEDUP_REMOVED lines=12> */
[----:B-1----:R-:W-:-:S02]  /*a520*/  IMAD.U32 R7, RZ, RZ, UR9 ;  /* 0x00000009ff077e24 */ /* 0x002fc4000f8e00ff */
[----:B------:R-:W-:Y:S02]  /*a530*/  IMAD.U32 R10, RZ, RZ, UR4 ;  /* 0x00000004ff0a7e24 */ /* 0x000fe4000f8e00ff */
[----:B------:R-:W-:Y:S02]  /*a540*/  IMAD.U32 R11, RZ, RZ, UR5 ;  /* 0x00000005ff0b7e24 */ /* 0x000fe4000f8e00ff */
[----:B------:R-:W-:Y:S02]  /*a550*/  IMAD.MOV.U32 R8, RZ, RZ, 0x70 ;  /* 0x00000070ff087424 */ /* 0x000fe400078e00ff */
[----:B0-----:R-:W-:Y:S02]  /*a560*/  IMAD.MOV.U32 R12, RZ, RZ, 0x1 ;  /* 0x00000001ff0c7424 */ /* 0x001fe400078e00ff */
[----:B--2---:R-:W-:-:S07]  /*a570*/  IMAD.MOV.U32 R13, RZ, RZ, RZ ;  /* 0x000000ffff0d7224 */ /* 0x004fce00078e00ff */
[----:B------:R-:W-:-:S07]  /*a580*/  LEPC R20, `(.L_x_430) ;  /* 0x000000001014794e */ /* 0x000fce0000000000 */
[----:B---3--:R-:W-:Y:S05]  /*a590*/  CALL.ABS.NOINC R2 ;  /* 0x0000000002007343 */ /* 0x008fea0003c00000 */
.L_x_430:
[----:B------:R-:W-:Y:S01]  /*a5a0*/  MOV R2, 0x0 ;  /* 0x0000000000027802 */ /* 0x000fe20000000f00 */
[----:B------:R-:W-:Y:S01]  /*a5b0*/  ULDC.64 UR6, c[0x4][0xb8] ;  /* 0x01002e0000067ab9 */ /* 0x000fe20000000a00 */
[----:B------:R-:W-:Y:S01]  /*a5c0*/  ULDC.64 UR8, c[0x4][0xc0] ;  /* 0x0100300000087ab9 */ /* 0x000fe20000000a00 */
[----:B------:R-:W-:Y:S01]  /*a5d0*/  ULDC.64 UR4, c[0x4][0x18] ;  /* 0x0100060000047ab9 */ /* 0x000fe20000000a00 */
[----:B------:R-:W-:Y:S02]  /*a5e0*/  IMAD.U32 R4, RZ, RZ, UR6 ;  /* 0x00000006ff047e24 */ /* 0x000fe4000f8e00ff */
[----:B------:R-:W0:Y:S01]  /*a5f0*/  LDC.64 R2, c[0x4][R2] ;  /* 0x0100000002027b82 */ /* 0x000e220000000a00 */
        /* <DEDUP_REMOVED lines=9> */
[----:B0-----:R-:W-:Y:S05]  /*a690*/  CALL.ABS.NOINC R2 ;  /* 0x0000000002007343 */ /* 0x001fea0003c00000 */
.L_x_429:
[----:B------:R-:W-:Y:S05]  /*a6a0*/  BSYNC B6 ;  /* 0x0000000000067941 */ /* 0x000fea0003800000 */
.L_x_428:
[----:B------:R-:W2:Y:S01]  /*a6b0*/  LDL.LU R2, [R1] ;  /* 0x0000000001027983 */ /* 0x000ea20000300800 */
[----:B------:R-:W-:-:S03]  /*a6c0*/  ULDC.64 UR4, c[0x0][0x9f8] ;  /* 0x00027e0000047ab9 */ /* 0x000fc60000000a00 */
[----:B------:R-:W3:Y:S04]  /*a6d0*/  LDL.LU R4, [R1+0x20] ;  /* 0x0000200001047983 */ /* 0x000ee80000300800 */
[----:B-1----:R-:W4:Y:S01]  /*a6e0*/  LDL R7, [R1+0xc] ;  /* 0x00000c0001077983 */ /* 0x002f220000100800 */
[----:B------:R-:W-:Y:S01]  /*a6f0*/  ISETP.NE.U32.AND P0, PT, RZ, UR4, PT ;  /* 0x00000004ff007c0c */ /* 0x000fe2000bf05070 */
[----:B------:R-:W-:Y:S02]  /*a700*/  ULDC.64 UR6, c[0x0][0x208] ;  /* 0x0000820000067ab9 */ /* 0x000fe40000000a00 */
[----:B------:R-:W5:Y:S01]  /*a710*/  LDL R0, [R1+0x30] ;  /* 0x0000300001007983 */ /* 0x000f620000100800 */
[----:B------:R-:W-:-:S13]  /*a720*/  ISETP.NE.AND.EX P0, PT, RZ, UR5, PT, P0 ;  /* 0x00000005ff007c0c */ /* 0x000fda000bf05300 */
[----:B--2---:R-:W-:-:S04]  /*a730*/  @P0 IADD3 R2, P1, R2, UR4, RZ ;  /* 0x0000000402020c10 */ /* 0x004fc8000ff3e0ff */
[----:B---3--:R-:W-:Y:S01]  /*a740*/  @P0 IADD3.X R3, R4, UR5, RZ, P1, !PT ;  /* 0x0000000504030c10 */ /* 0x008fe20008ffe4ff */
[----:B------:R-:W-:-:S04]  /*a750*/  ULDC.64 UR4, c[0x0][0xa08] ;  /* 0x0002820000047ab9 */ /* 0x000fc80000000a00 */
[----:B----4-:R1:W2:Y:S01]  /*a760*/  @P0 LDG.E R7, desc[UR6][R2.64] ;  /* 0x0000000602070981 */ /* 0x0102a2000c1e1900 */
[----:B-----5:R-:W-:Y:S01]  /*a770*/  VIADD R9, R0, 0xffffffff ;  /* 0xffffffff00097836 */ /* 0x020fe20000000000 */
[----:B-1----:R-:W1:Y:S01]  /*a780*/  LDC.64 R2, c[0x0][0x418] ;  /* 0x00010600ff027b82 */ /* 0x002e620000000a00 */
[----:B--2---:R-:W-:Y:S01]  /*a790*/  SHF.R.S32.HI R8, RZ, 0x1f, R7 ;  /* 0x0000001fff087819 */ /* 0x004fe20000011407 */
[----:B------:R2:W-:Y:S04]  /*a7a0*/  @P0 STL [R1+0xc], R7 ;  /* 0x00000c0701000387 */ /* 0x0005e80000100800 */
[----:B------:R2:W-:Y:S04]  /*a7b0*/  STL [R1+0x2c], R9 ;  /* 0x00002c0901007387 */ /* 0x0005e80000100800 */
[----:B------:R2:W-:Y:S01]  /*a7c0*/  STL [R1+0x20], R8 ;  /* 0x0000200801007387 */ /* 0x0005e20000100800 */
[----:B-1----:R-:W-:Y:S01]  /*a7d0*/  LOP3.LUT P0, RZ, R2, UR4, RZ, 0xfc, !PT ;  /* 0x0000000402ff7c12 */ /* 0x002fe2000f80fcff */
[----:B------:R-:W-:-:S03]  /*a7e0*/  UMOV UR4, 0xffffffff ;  /* 0xffffffff00047882 */ /* 0x000fc60000000000 */
[----:B------:R-:W-:-:S04]  /*a7f0*/  LOP3.LUT P0, RZ, R3, UR5, RZ, 0xfc, P0 ;  /* 0x0000000503ff7c12 */ /* 0x000fc8000800fcff */
[----:B------:R-:W-:Y:S01]  /*a800*/  SEL R0, R7, RZ, !P0 ;  /* 0x000000ff07007207 */ /* 0x000fe20004000000 */
[----:B--2---:R-:W-:Y:S08]  /*a810*/  BRA.DIV UR4, `(.L_x_431) ;  /* 0x0000004e043c7947 */ /* 0x004ff0000b800000 */
[----:B------:R-:W1:Y:S02]  /*a820*/  S2R R4, SR_TID.X ;  /* 0x0000000000047919 */ /* 0x000e640000002100 */
[----:B-1----:R-:W-:-:S04]  /*a830*/  SHF.R.U32.HI R4, RZ, 0x5, R4 ;  /* 0x00000005ff047819 */ /* 0x002fc80000011604 */
[----:B------:R-:W-:-:S05]  /*a840*/  LOP3.LUT R4, R4, 0x3, RZ, 0xc0, !PT ;  /* 0x0000000304047812 */ /* 0x000fca00078ec0ff */
[----:B------:R1:W2:Y:S02]  /*a850*/  SHFL.IDX PT, R14, R4, RZ, 0x1f ;  /* 0x00001fff040e7589 */ /* 0x0002a400000e0000 */
.L_x_537:
[----:B-1----:R-:W3:Y:S01]  /*a860*/  LDL.LU R4, [R1+0x1c] ;  /* 0x00001c0001047983 */ /* 0x002ee20000300800 */
[----:B------:R-:W-:Y:S02]  /*a870*/  PLOP3.LUT P1, PT, PT, PT, PT, 0x8, 0x0 ;  /* 0x000000000000781c */ /* 0x000fe40003f2e170 */
[----:B--2---:R-:W-:Y:S01]  /*a880*/  ISETP.NE.AND P0, PT, R14, RZ, PT ;  /* 0x000000ff0e00720c */ /* 0x004fe20003f05270 */
[----:B------:R1:W-:Y:S01]  /*a890*/  STL [R1], R0 ;  /* 0x0000000001007387 */ /* 0x0003e20000100800 */
[----:B---3--:R-:W-:-:S09]  /*a8a0*/  LOP3.LUT R4, R4, 0xfffffffe, RZ, 0xc0, !PT ;  /* 0xfffffffe04047812 */ /* 0x008fd200078ec0ff */
[----:B------:R-:W-:-:S05]  /*a8b0*/  @P1 LOP3.LUT R4, R4, 0x1, RZ, 0xfc, !PT ;  /* 0x0000000104041812 */ /* 0x000fca00078efcff */
[----:B------:R1:W-:Y:S01]  /*a8c0*/  STL [R1+0x1c], R4 ;  /* 0x00001c0401007387 */ /* 0x0003e20000100800 */
[----:B------:R-:W-:Y:S05]  /*a8d0*/  @P0 BRA `(.L_x_432) ;  /* 0x0000000400540947 */ /* 0x000fea0003800000 */
[----:B------:R-:W-:-:S03]  /*a8e0*/  UMOV UR4, 0xffffffff ;  /* 0xffffffff00047882 */ /* 0x000fc60000000000 */
[----:B------:R-:W-:Y:S05]  /*a8f0*/  BRA.DIV UR4, `(.L_x_433) ;  /* 0x0000004e04387947 */ /* 0x000fea000b800000 */
[----:B------:R-:W-:-:S13]  /*a900*/  ELECT P6, URZ, PT ;  /* 0x00000000003f782f */ /* 0x000fda00038c0000 */
.L_x_540:
[----:B------:R-:W-:Y:S05]  /*a910*/  @!P6 BRA `(.L_x_432) ;  /* 0x000000040044e947 */ /* 0x000fea0003800000 */
[----:B------:R2:W-:Y:S01]  /*a920*/  STL [R1+0x14], R9 ;  /* 0x0000140901007387 */ /* 0x0005e20000100800 */
[----:B------:R-:W-:-:S04]  /*a930*/  ISETP.NE.U32.AND P0, PT, R2, RZ, PT ;  /* 0x000000ff0200720c */ /* 0x000fc80003f05070 */
[----:B------:R-:W-:-:S13]  /*a940*/  ISETP.NE.AND.EX P0, PT, R3, RZ, PT, P0 ;  /* 0x000000ff0300720c */ /* 0x000fda0003f05300 */
[----:B--2---:R-:W-:Y:S05]  /*a950*/  @!P0 BRA `(.L_x_434) ;  /* 0x0000000000548947 */ /* 0x004fea0003800000 */
[----:B------:R-:W2:Y:S01]  /*a960*/  LDC R6, c[0x0][0x43c] ;  /* 0x00010f00ff067b82 */ /* 0x000ea20000000800 */
[----:B-1----:R-:W-:Y:S01]  /*a970*/  IMAD.MOV.U32 R0, RZ, RZ, R9 ;  /* 0x000000ffff007224 */ /* 0x002fe200078e0009 */
[----:B------:R-:W-:Y:S01]  /*a980*/  ULDC.64 UR4, c[0x0][0x428] ;  /* 0x00010a0000047ab9 */ /* 0x000fe20000000a00 */
[----:B------:R-:W-:Y:S01]  /*a990*/  ULDC.64 UR6, c[0x0][0x208] ;  /* 0x0000820000067ab9 */ /* 0x000fe20000000a00 */
[----:B--2---:R-:W-:-:S13]  /*a9a0*/  ISETP.NE.AND P0, PT, R6, 0x1, PT ;  /* 0x000000010600780c */ /* 0x004fda0003f05270 */
        /* <DEDUP_REMOVED lines=14> */
[----:B------:R-:W2:Y:S04]  /*aa90*/  LDG.E R0, desc[UR6][R2.64] ;  /* 0x0000000602007981 */ /* 0x000ea8000c1e1900 */
[----:B--2---:R2:W-:Y:S02]  /*aaa0*/  STL [R1], R0 ;  /* 0x0000000001007387 */ /* 0x0045e40000100800 */
.L_x_434:
[----:B------:R-:W3:Y:S04]  /*aab0*/  LDL R7, [R1+0x4] ;  /* 0x0000040001077983 */ /* 0x000ee80000100800 */
[----:B-12---:R-:W3:Y:S04]  /*aac0*/  LDL R0, [R1+0x8] ;  /* 0x0000080001007983 */ /* 0x006ee80000100800 */
[----:B------:R-:W2:Y:S01]  /*aad0*/  LDL R2, [R1+0x10] ;  /* 0x0000100001027983 */ /* 0x000ea20000100800 */
[----:B---3--:R-:W-:Y:S01]  /*aae0*/  IMAD R0, R0, 0x8, R7 ;  /* 0x0000000800007824 */ /* 0x008fe200078e0207 */
[----:B--2---:R-:W-:-:S04]  /*aaf0*/  SHF.L.U32 R2, R2, 0x1f, RZ ;  /* 0x0000001f02027819 */ /* 0x004fc800000006ff */
[----:B------:R-:W1:Y:S02]  /*ab00*/  SYNCS.PHASECHK.TRANS64.TRYWAIT P0, [R0+URZ+0x34840], R2 ;  /* 0x03484002000075a7 */ /* 0x000e64000800017f */
[----:B-1----:R-:W-:Y:S05]  /*ab10*/  @!P0 BRA `(.L_x_435) ;  /* 0x0000004800d08947 */ /* 0x002fea0003800000 */
.L_x_541:
[----:B------:R-:W2:Y:S02]  /*ab20*/  S2R R3, SR_TID.X ;  /* 0x0000000000037919 */ /* 0x000ea40000002100 */
        /* <DEDUP_REMOVED lines=10> */
.L_x_436:
[----:B------:R-:W2:Y:S04]  /*abd0*/  LDL R7, [R1+0x4] ;  /* 0x0000040001077983 */ /* 0x000ea80000100800 */
[----:B------:R-:W2:Y:S04]  /*abe0*/  LDL R6, [R1+0x8] ;  /* 0x0000080001067983 */ /* 0x000ea80000100800 */
[----:B------:R-:W3:Y:S04]  /*abf0*/  LDL R5, [R1+0x14] ;  /* 0x0000140001057983 */ /* 0x000ee80000100800 */
[----:B------:R-:W4:Y:S04]  /*ac00*/  LDL R4, [R1+0x18] ;  /* 0x0000180001047983 */ /* 0x000f280000100800 */
[----:B------:R-:W5:Y:S04]  /*ac10*/  LDL R3, [R1] ;  /* 0x0000000001037983 */ /* 0x000f680000100800 */
[----:B-1----:R-:W5:Y:S01]  /*ac20*/  LDL.LU R2, [R1+0x1c] ;  /* 0x00001c0001027983 */ /* 0x002f620000300800 */
[----:B------:R-:W-:Y:S01]  /*ac30*/  R2UR UR9, R0 ;  /* 0x00000000000972ca */ /* 0x000fe200000e0000 */
[----:B------:R-:W-:Y:S01]  /*ac40*/  UIADD3 UR4, UP0, UR36, 0x370, URZ ;  /* 0x0000037024047890 */ /* 0x000fe2000ff1e03f */
[----:B------:R-:W-:Y:S01]  /*ac50*/  R2UR UR12, R18 ;  /* 0x00000000120c72ca */ /* 0x000fe200000e0000 */
[----:B------:R-:W-:Y:S01]  /*ac60*/  UMOV UR10, URZ ;  /* 0x0000003f000a7c82 */ /* 0x000fe20008000000 */
[----:B------:R-:W-:Y:S01]  /*ac70*/  PLOP3.LUT P0, PT, PT, PT, PT, 0x80, 0x0 ;  /* 0x000000000000781c */ /* 0x000fe20003f0f070 */
[----:B------:R-:W-:Y:S01]  /*ac80*/  UMOV UR6, 0x0 ;  /* 0x0000000000067882 */ /* 0x000fe20000000000 */
[----:B------:R-:W-:Y:S01]  /*ac90*/  UMOV UR7, 0x14f00000 ;  /* 0x14f0000000077882 */ /* 0x000fe20000000000 */
[----:B------:R-:W-:-:S06]  /*aca0*/  UMOV UR16, 0x40 ;  /* 0x0000004000107882 */ /* 0x000fcc0000000000 */
[----:B------:R-:W-:Y:S01]  /*acb0*/  UIADD3 UR9, UR9, 0x34830, URZ ;  /* 0x0003483009097890 */ /* 0x000fe2000fffe03f */
[----:B--2---:R-:W-:Y:S01]  /*acc0*/  IMAD R0, R6, 0xc000, R7 ;  /* 0x0000c00006007824 */ /* 0x004fe200078e0207 */
[----:B---3--:R-:W-:-:S04]  /*acd0*/  R2UR UR11, R5 ;  /* 0x00000000050b72ca */ /* 0x008fc800000e0000 */
[----:B------:R-:W-:Y:S02]  /*ace0*/  R2UR UR8, R0 ;  /* 0x00000000000872ca */ /* 0x000fe400000e0000 */
[----:B----4-:R-:W-:Y:S02]  /*acf0*/  R2UR UR5, R4 ;  /* 0x00000000040572ca */ /* 0x010fe400000e0000 */
[----:B-----5:R-:W-:Y:S02]  /*ad00*/  R2UR UR13, R3 ;  /* 0x00000000030d72ca */ /* 0x020fe400000e0000 */
[----:B------:R-:W-:-:S07]  /*ad10*/  LOP3.LUT R2, R2, 0xfffffffe, RZ, 0xc0, !PT ;  /* 0xfffffffe02027812 */ /* 0x000fce00078ec0ff */
[----:B------:R-:W-:Y:S01]  /*ad20*/  UIADD3 UR14, UR8, 0x1c400, URZ ;  /* 0x0001c400080e7890 */ /* 0x000fe2000fffe03f */
[----:B------:R-:W-:Y:S01]  /*ad30*/  @P0 LOP3.LUT R2, R2, 0x1, RZ, 0xfc, !PT ;  /* 0x0000000102020812 */ /* 0x000fe200078efcff */
[----:B------:R-:W-:Y:S02]  /*ad40*/  ULEA UR11, UR11, UR5, 0x7 ;  /* 0x000000050b0b7291 */ /* 0x000fe4000f8e383f */
[----:B------:R-:W-:Y:S02]  /*ad50*/  UIADD3.X UR5, URZ, UR37, URZ, UP0, !UPT ;  /* 0x000000253f057290 */ /* 0x000fe400087fe43f */
[----:B------:R-:W-:Y:S01]  /*ad60*/  UIADD3 UR15, UR8, 0x20400, URZ ;  /* 0x00020400080f7890 */ /* 0x000fe2000fffe03f */
[----:B------:R2:W-:Y:S01]  /*ad70*/  STL [R1+0x1c], R2 ;  /* 0x00001c0201007387 */ /* 0x0005e20000100800 */
[----:B------:R-:W-:-:S03]  /*ad80*/  UIADD3 UR17, UR8, 0x24400, URZ ;  /* 0x0002440008117890 */ /* 0x000fc6000fffe03f */
[----:B------:R-:W-:Y:S01]  /*ad90*/  UMOV UR8, UR14 ;  /* 0x0000000e00087c82 */ /* 0x000fe20008000000 */
[----:B------:R-:W-:Y:S01]  /*ada0*/  UMOV UR14, 0x80 ;  /* 0x00000080000e7882 */ /* 0x000fe20000000000 */
[----:B------:R1:W-:Y:S02]  /*adb0*/  UTMALDG.4D [UR8], [UR4], desc[UR6] ;  /* 0x00000608040075b4 */ /* 0x0003e40008019000 */
[----:B-1----:R-:W-:Y:S01]  /*adc0*/  UMOV UR8, UR15 ;  /* 0x0000000f00087c82 */ /* 0x002fe20008000000 */
[----:B------:R-:W-:Y:S02]  /*add0*/  UMOV UR10, UR16 ;  /* 0x00000010000a7c82 */ /* 0x000fe40008000000 */
[----:B------:R1:W-:Y:S02]  /*ade0*/  UTMALDG.4D [UR8], [UR4], desc[UR6] ;  /* 0x00000608040075b4 */ /* 0x0003e40008019000 */
[----:B-1----:R-:W-:Y:S01]  /*adf0*/  UMOV UR8, UR17 ;  /* 0x0000001100087c82 */ /* 0x002fe20008000000 */
[----:B------:R-:W-:-:S02]  /*ae00*/  UMOV UR10, UR14 ;  /* 0x0000000e000a7c82 */ /* 0x000fc40008000000 */
[----:B------:R2:W-:Y:S02]  /*ae10*/  UTMALDG.4D [UR8], [UR4], desc[UR6] ;  /* 0x00000608040075b4 */ /* 0x0005e40008019000 */
[----:B--2---:R-:W-:Y:S01]  /*ae20*/  NOP ;  /* 0x0000000000007918 */ /* 0x004fe20000000000 */
.L_x_432:
[----:B------:R-:W2:Y:S04]  /*ae30*/  LDL R2, [R1+0x4] ;  /* 0x0000040001027983 */ /* 0x000ea80000100800 */
[----:B------:R-:W3:Y:S04]  /*ae40*/  LDL.LU R3, [R1+0x34] ;  /* 0x0000340001037983 */ /* 0x000ee80000300800 */
[----:B------:R-:W4:Y:S04]  /*ae50*/  LDL.LU R5, [R1+0x28] ;  /* 0x0000280001057983 */ /* 0x000f280000300800 */
[----:B-1----:R-:W5:Y:S01]  /*ae60*/  LDL.LU R4, [R1+0x38] ;  /* 0x0000380001047983 */ /* 0x002f620000300800 */
[----:B------:R-:W-:Y:S05]  /*ae70*/  WARPSYNC.ALL ;  /* 0x0000000000007948 */ /* 0x000fea0003800000 */
[----:B------:R-:W-:Y:S01]  /*ae80*/  ULDC.64 UR4, c[0x0][0x298] ;  /* 0x0000a60000047ab9 */ /* 0x000fe20000000a00 */
[----:B------:R-:W-:Y:S01]  /*ae90*/  ULDC.64 UR6, c[0x0][0xa00] ;  /* 0x0002800000067ab9 */ /* 0x000fe20000000a00 */
[----:B------:R-:W-:Y:S01]  /*aea0*/  BSSY B6, `(.L_x_437) ;  /* 0x0000024000067945 */ /* 0x000fe20003800000 */
[----:B------:R-:W-:Y:S01]  /*aeb0*/  BAR.SYNC.DEFER_BLOCKING 0x8, 0x180 ;  /* 0x0206000000007b1d */ /* 0x000fe20000010000 */
[----:B------:R-:W-:-:S04]  /*aec0*/  ISETP.NE.U32.AND P0, PT, RZ, UR6, PT ;  /* 0x00000006ff007c0c */ /* 0x000fc8000bf05070 */
[----:B------:R-:W-:Y:S01]  /*aed0*/  ISETP.NE.AND.EX P0, PT, RZ, UR7, PT, P0 ;  /* 0x00000007ff007c0c */ /* 0x000fe2000bf05300 */
[----:B--2---:R-:W-:Y:S01]  /*aee0*/  VIADD R2, R2, 0x10400 ;  /* 0x0001040002027836 */ /* 0x004fe20000000000 */
[----:B---3--:R-:W-:-:S04]  /*aef0*/  SHF.R.S32.HI R0, RZ, 0x1f, R3 ;  /* 0x0000001fff007819 */ /* 0x008fc80000011403 */
[----:B------:R-:W-:Y:S02]  /*af00*/  LOP3.LUT P1, RZ, R2, 0x3ff, RZ, 0xc0, !PT ;  /* 0x000003ff02ff7812 */ /* 0x000fe4000782c0ff */
[----:B----4-:R-:W-:Y:S01]  /*af10*/  SEL R5, R5, RZ, !P0 ;  /* 0x000000ff05057207 */ /* 0x010fe20004000000 */
[----:B------:R-:W-:Y:S01]  /*af20*/  IMAD R0, R0, UR4, RZ ;  /* 0x0000000400007c24 */ /* 0x000fe2000f8e02ff */
[----:B-----5:R-:W-:-:S03]  /*af30*/  SEL R4, R4, RZ, !P0 ;  /* 0x000000ff04047207 */ /* 0x020fc60004000000 */
[C---:B------:R-:W-:Y:S02]  /*af40*/  IMAD R0, R3.reuse, UR5, R0 ;  /* 0x0000000503007c24 */ /* 0x040fe4000f8e0200 */
[----:B------:R-:W-:-:S05]  /*af50*/  IMAD.WIDE.U32 R2, R3, UR4, RZ ;  /* 0x0000000403027c25 */ /* 0x000fca000f8e00ff */
[----:B------:R1:W-:Y:S04]  /*af60*/  STL.64 [R1+0x48], R2 ;  /* 0x0000480201007387 */ /* 0x0003e80000100a00 */
[----:B------:R2:W-:Y:S04]  /*af70*/  STL [R1+0x28], R5 ;  /* 0x0000280501007387 */ /* 0x0005e80000100800 */
[----:B------:R2:W-:Y:S01]  /*af80*/  STL [R1+0x54], R4 ;  /* 0x0000540401007387 */ /* 0x0005e20000100800 */
[----:B-1----:R-:W-:Y:S01]  /*af90*/  IMAD.IADD R2, R3, 0x1, R0 ;  /* 0x0000000103027824 */ /* 0x002fe200078e0200 */
[----:B------:R-:W-:-:S05]  /*afa0*/  SHF.R.S32.HI R0, RZ, 0x1f, R18 ;  /* 0x0000001fff007819 */ /* 0x000fca0000011412 */
[----:B------:R2:W-:Y:S04]  /*afb0*/  STL [R1+0x38], R0 ;  /* 0x0000380001007387 */ /* 0x0005e80000100800 */
[----:B------:R2:W-:Y:S01]  /*afc0*/  STL [R1+0x34], R2 ;  /* 0x0000340201007387 */ /* 0x0005e20000100800 */
[----:B------:R-:W-:Y:S05]  /*afd0*/  @!P1 BRA `(.L_x_438) ;  /* 0x0000000000409947 */ /* 0x000fea0003800000 */
[----:B--2---:R-:W-:Y:S01]  /*afe0*/  MOV R2, 0x0 ;  /* 0x0000000000027802 */ /* 0x004fe20000000f00 */
        /* <DEDUP_REMOVED lines=11> */
[----:B0-----:R-:W-:Y:S02]  /*b0a0*/  IMAD.MOV.U32 R12, RZ, RZ, 0x1 ;  /* 0x00000001ff0c7424 */ /* 0x001fe400078e00ff */
[----:B------:R-:W-:-:S07]  /*b0b0*/  IMAD.MOV.U32 R13, RZ, RZ, RZ ;  /* 0x000000ffff0d7224 */ /* 0x000fce00078e00ff */
[----:B------:R-:W-:-:S07]  /*b0c0*/  LEPC R20, `(.L_x_438) ;  /* 0x000000001014794e */ /* 0x000fce0000000000 */
[----:B-1----:R-:W-:Y:S05]  /*b0d0*/  CALL.ABS.NOINC R2 ;  /* 0x0000000002007343 */ /* 0x002fea0003c00000 */
.L_x_438:
[----:B------:R-:W-:Y:S05]  /*b0e0*/  BSYNC B6 ;  /* 0x0000000000067941 */ /* 0x000fea0003800000 */
.L_x_437:
[----:B--2---:R-:W2:Y:S01]  /*b0f0*/  LDL.LU R4, [R1+0x34] ;  /* 0x0000340001047983 */ /* 0x004ea20000300800 */
[----:B------:R-:W1:Y:S01]  /*b100*/  LDC R7, c[0x0][0x448] ;  /* 0x00011200ff077b82 */ /* 0x000e620000000800 */
[----:B------:R-:W-:Y:S01]  /*b110*/  ULDC.64 UR4, c[0x0][0x2d8] ;  /* 0x0000b60000047ab9 */ /* 0x000fe20000000a00 */
[----:B------:R-:W-:Y:S01]  /*b120*/  IMAD.SHL.U32 R17, R17, 0x80, RZ ;  /* 0x0000008011117824 */ /* 0x000fe200078e00ff */
[----:B------:R-:W2:Y:S01]  /*b130*/  LDL.LU.64 R2, [R1+0x48] ;  /* 0x0000480001027983 */ /* 0x000ea20000300a00 */
[----:B------:R-:W-:-:S03]  /*b140*/  ULDC.64 UR6, c[0x0][0x280] ;  /* 0x0000a00000067ab9 */ /* 0x000fc60000000a00 */
[----:B------:R-:W3:Y:S04]  /*b150*/  LDL.LU R0, [R1+0x38] ;  /* 0x0000380001007983 */ /* 0x000ee80000300800 */
[----:B------:R-:W4:Y:S04]  /*b160*/  LDL.LU R6, [R1+0x54] ;  /* 0x0000540001067983 */ /* 0x000f280000300800 */
[----:B------:R-:W4:Y:S01]  /*b170*/  LDL.LU R5, [R1+0x28] ;  /* 0x0000280001057983 */ /* 0x000f220000300800 */
[----:B------:R-:W0:Y:S01]  /*b180*/  S2R R8, SR_TID.X ;  /* 0x0000000000087919 */ /* 0x000e220000002100 */
[----:B-1----:R-:W-:Y:S01]  /*b190*/  ISETP.NE.AND P0, PT, R7, 0x1, PT ;  /* 0x000000010700780c */ /* 0x002fe20003f05270 */
[----:B0-----:R-:W-:-:S05]  /*b1a0*/  IMAD.SHL.U32 R10, R8, 0x8, RZ ;  /* 0x00000008080a7824 */ /* 0x001fca00078e00ff */
[----:B------:R-:W-:-:S04]  /*b1b0*/  LOP3.LUT R10, R10, 0x38, RZ, 0xc0, !PT ;  /* 0x000000380a0a7812 */ /* 0x000fc800078ec0ff */
[C---:B------:R-:W-:Y:S02]  /*b1c0*/  LOP3.LUT R9, R10.reuse, 0x40, RZ, 0xfc, !PT ;  /* 0x000000400a097812 */ /* 0x040fe400078efcff */
[----:B------:R-:W-:Y:S01]  /*b1d0*/  LOP3.LUT R8, R10, 0x80, RZ, 0xfc, !PT ;  /* 0x000000800a087812 */ /* 0x000fe200078efcff */
[----:B--2---:R-:W-:Y:S02]  /*b1e0*/  IMAD.MOV.U32 R3, RZ, RZ, R4 ;  /* 0x000000ffff037224 */ /* 0x004fe400078e0004 */
[----:B------:R-:W0:Y:S01]  /*b1f0*/  S2R R4, SR_TID.X ;  /* 0x0000000000047919 */ /* 0x000e220000002100 */
[----:B---3--:R-:W-:Y:S02]  /*b200*/  IMAD R0, R0, UR4, RZ ;  /* 0x0000000400007c24 */ /* 0x008fe4000f8e02ff */
[----:B------:R-:W-:-:S04]  /*b210*/  IMAD.WIDE.U32 R2, R18, UR4, R2 ;  /* 0x0000000412027c25 */ /* 0x000fc8000f8e0002 */
[----:B------:R-:W-:Y:S01]  /*b220*/  IMAD R0, R18, UR5, R0 ;  /* 0x0000000512007c24 */ /* 0x000fe2000f8e0200 */
[----:B------:R-:W-:-:S03]  /*b230*/  ULDC.64 UR4, c[0x0][0x2e0] ;  /* 0x0000b80000047ab9 */ /* 0x000fc60000000a00 */
[----:B------:R-:W-:Y:S02]  /*b240*/  IMAD.IADD R3, R3, 0x1, R0 ;  /* 0x0000000103037824 */ /* 0x000fe400078e0200 */
[----:B----4-:R-:W-:Y:S02]  /*b250*/  IMAD R0, R6, UR4, RZ ;  /* 0x0000000406007c24 */ /* 0x010fe4000f8e02ff */
[C---:B------:R-:W-:Y:S01]  /*b260*/  IMAD.WIDE.U32 R2, R5.reuse, UR4, R2 ;  /* 0x0000000405027c25 */ /* 0x040fe2000f8e0002 */
[----:B------:R-:W1:Y:S03]  /*b270*/  @P0 LDC R6, c[0x0][0x450] ;  /* 0x00011400ff060b82 */ /* 0x000e660000000800 */
[----:B------:R-:W-:Y:S01]  /*b280*/  IMAD R0, R5, UR5, R0 ;  /* 0x0000000505007c24 */ /* 0x000fe2000f8e0200 */
[----:B------:R-:W-:-:S03]  /*b290*/  ULDC.64 UR4, c[0x0][0x2d0] ;  /* 0x0000b40000047ab9 */ /* 0x000fc60000000a00 */
[----:B------:R-:W-:Y:S01]  /*b2a0*/  IMAD.IADD R3, R3, 0x1, R0 ;  /* 0x0000000103037824 */ /* 0x000fe200078e0200 */
[C---:B0-----:R-:W-:Y:S01]  /*b2b0*/  LOP3.LUT R5, R4.reuse, 0x7f, RZ, 0xc0, !PT ;  /* 0x0000007f04057812 */ /* 0x041fe200078ec0ff */
[----:B------:R-:W-:-:S03]  /*b2c0*/  IMAD.SHL.U32 R4, R4, 0x10, RZ ;  /* 0x0000001004047824 */ /* 0x000fc600078e00ff */
[----:B------:R-:W-:-:S04]  /*b2d0*/  SHF.R.U32.HI R5, RZ, 0x3, R5 ;  /* 0x00000003ff057819 */ /* 0x000fc80000011605 */
[----:B------:R-:W-:Y:S02]  /*b2e0*/  LOP3.LUT R4, R5, 0x70, R4, 0xf8, !PT ;  /* 0x0000007005047812 */ /* 0x000fe400078ef804 */
[----:B------:R-:W0:Y:S02]  /*b2f0*/  @P0 LDC R5, c[0x0][0x44c] ;  /* 0x00011300ff050b82 */ /* 0x000e240000000800 */
[----:B------:R-:W-:-:S05]  /*b300*/  LOP3.LUT R0, R4, R17, RZ, 0xfc, !PT ;  /* 0x0000001104007212 */ /* 0x000fca00078efcff */
[----:B------:R-:W-:Y:S02]  /*b310*/  IMAD.MOV.U32 R4, RZ, RZ, R0 ;  /* 0x000000ffff047224 */ /* 0x000fe400078e0000 */
[----:B0-----:R-:W-:-:S05]  /*b320*/  @P0 IMAD.HI.U32 R5, R0, R5, RZ ;  /* 0x0000000500050227 */ /* 0x001fca00078e00ff */
[----:B-1----:R-:W-:-:S05]  /*b330*/  @P0 SHF.R.U32.HI R4, RZ, R6, R5 ;  /* 0x00000006ff040219 */ /* 0x002fca0000011605 */
[----:B------:R-:W-:Y:S02]  /*b340*/  IMAD.MOV R5, RZ, RZ, -R4 ;  /* 0x000000ffff057224 */ /* 0x000fe400078e0a04 */
[----:B------:R-:W-:-:S04]  /*b350*/  IMAD.WIDE.U32 R2, R4, UR4, R2 ;  /* 0x0000000404027c25 */ /* 0x000fc8000f8e0002 */
[----:B------:R-:W-:Y:S01]  /*b360*/  IMAD R0, R7, R5, R0 ;  /* 0x0000000507007224 */ /* 0x000fe200078e0200 */
[----:B------:R-:W-:-:S05]  /*b370*/  SHF.R.S32.HI R5, RZ, 0x1f, R4 ;  /* 0x0000001fff057819 */ /* 0x000fca0000011404 */
[----:B------:R-:W-:-:S04]  /*b380*/  IMAD R5, R5, UR4, RZ ;  /* 0x0000000405057c24 */ /* 0x000fc8000f8e02ff */
[----:B------:R-:W-:Y:S01]  /*b390*/  IMAD R4, R4, UR5, R5 ;  /* 0x0000000504047c24 */ /* 0x000fe2000f8e0205 */
[----:B------:R-:W-:-:S03]  /*b3a0*/  ULDC.64 UR4, c[0x0][0x2c8] ;  /* 0x0000b20000047ab9 */ /* 0x000fc60000000a00 */
[----:B------:R-:W-:Y:S01]  /*b3b0*/  IMAD.IADD R3, R3, 0x1, R4 ;  /* 0x0000000103037824 */ /* 0x000fe200078e0204 */
[----:B------:R-:W-:Y:S01]  /*b3c0*/  SHF.R.S32.HI R4, RZ, 0x1f, R0 ;  /* 0x0000001fff047819 */ /* 0x000fe20000011400 */
[----:B------:R-:W-:-:S04]  /*b3d0*/  IMAD.WIDE.U32 R2, R0, UR4, R2 ;  /* 0x0000000400027c25 */ /* 0x000fc8000f8e0002 */
[----:B------:R-:W-:Y:S01]  /*b3e0*/  IMAD R4, R4, UR4, RZ ;  /* 0x0000000404047c24 */ /* 0x000fe2000f8e02ff */
[----:B------:R-:W-:Y:S02]  /*b3f0*/  ULDC UR4, c[0x0][0x2b8] ;  /* 0x0000ae0000047ab9 */ /* 0x000fe40000000800 */
[----:B------:R-:W-:Y:S01]  /*b400*/  ISETP.GE.AND P2, PT, R10, UR4, PT ;  /* 0x000000040a007c0c */ /* 0x000fe2000bf46270 */
[----:B------:R-:W-:Y:S01]  /*b410*/  IMAD R0, R0, UR5, R4 ;  /* 0x0000000500007c24 */ /* 0x000fe2000f8e0204 */
[----:B------:R0:W5:Y:S01]  /*b420*/  LDL R10, [R1+0x24] ;  /* 0x00002400010a7983 */ /* 0x0001620000100800 */
[----:B------:R-:W-:Y:S02]  /*b430*/  LEA R4, P3, R2, UR6, 0x1 ;  /* 0x0000000602047c11 */ /* 0x000fe4000f8608ff */
[----:B------:R-:W-:Y:S01]  /*b440*/  IMAD.IADD R0, R3, 0x1, R0 ;  /* 0x0000000103007824 */ /* 0x000fe200078e0200 */
[----:B------:R-:W-:Y:S02]  /*b450*/  ISETP.GE.AND P1, PT, R9, UR4, PT ;  /* 0x0000000409007c0c */ /* 0x000fe4000bf26270 */
[----:B------:R-:W-:Y:S01]  /*b460*/  ISETP.GE.AND P0, PT, R8, UR4, PT ;  /* 0x0000000408007c0c */ /* 0x000fe2000bf06270 */
[----:B------:R-:W-:Y:S01]  /*b470*/  UMOV UR4, 0xffffffff ;  /* 0xffffffff00047882 */ /* 0x000fe20000000000 */
[----:B------:R-:W-:-:S02]  /*b480*/  LEA.HI.X R0, R2, UR7, R0, 0x1, P3 ;  /* 0x0000000702007c11 */ /* 0x000fc400098f0c00 */
[----:B0-----:R-:W-:Y:S09]  /*b490*/  BRA.DIV UR4, `(.L_x_439) ;  /* 0x0000004204847947 */ /* 0x001ff2000b800000 */
[----:B------:R-:W0:Y:S02]  /*b4a0*/  S2R R5, SR_TID.X ;  /* 0x0000000000057919 */ /* 0x000e240000002100 */
[----:B0-----:R-:W-:-:S04]  /*b4b0*/  LOP3.LUT R5, R5, 0x7f, RZ, 0xc0, !PT ;  /* 0x0000007f05057812 */ /* 0x001fc800078ec0ff */
[----:B------:R-:W-:Y:S02]  /*b4c0*/  SHF.R.U32.HI R6, RZ, 0x3, R5 ;  /* 0x00000003ff067819 */ /* 0x000fe40000011605 */
[----:B------:R-:W2:Y:S01]  /*b4d0*/  LDL.LU R5, [R1+0x40] ;  /* 0x0000400001057983 */ /* 0x000ea20000300800 */
[----:B------:R-:W-:Y:S02]  /*b4e0*/  ULDC.64 UR4, c[0x0][0x208] ;  /* 0x0000820000047ab9 */ /* 0x000fe40000000a00 */
[----:B------:R-:W-:Y:S01]  /*b4f0*/  IMAD.IADD R2, R6, 0x1, R17 ;  /* 0x0000000106027824 */ /* 0x000fe200078e0211 */
[----:B------:R-:W-:Y:S01]  /*b500*/  SHFL.IDX PT, R9, R0, 0x1, 0x181f ;  /* 0x00381f0000097f89 */ /* 0x000fe200000e0000 */
[----:B------:R-:W0:Y:S02]  /*b510*/  S2R R6, SR_TID.X ;  /* 0x0000000000067919 */ /* 0x000e240000002100 */
[----:B0-----:R-:W-:Y:S02]  /*b520*/  IMAD.SHL.U32 R11, R6, 0x8, RZ ;  /* 0x00000008060b7824 */ /* 0x001fe400078e00ff */
[----:B------:R-:W-:Y:S03]  /*b530*/  SHFL.IDX PT, R6, R0, RZ, 0x181f ;  /* 0x00181fff00067589 */ /* 0x000fe600000e0000 */
[----:B------:R-:W-:Y:S01]  /*b540*/  LOP3.LUT R11, R11, 0x38, RZ, 0xc0, !PT ;  /* 0x000000380b0b7812 */ /* 0x000fe200078ec0ff */
[----:B--2---:R-:W-:-:S02]  /*b550*/  IMAD R3, R5, R7, RZ ;  /* 0x0000000705037224 */ /* 0x004fc400078e02ff */
[----:B------:R-:W0:Y:S01]  /*b560*/  SHFL.IDX PT, R7, R4, RZ, 0x181f ;  /* 0x00181fff04077589 */ /* 0x000e2200000e0000 */
[C---:B------:R-:W-:Y:S02]  /*b570*/  VIADD R5, R2.reuse, 0x10 ;  /* 0x0000001002057836 */ /* 0x040fe40000000000 */
[----:B------:R-:W-:-:S03]  /*b580*/  ISETP.GE.AND P4, PT, R2, R3, PT ;  /* 0x000000030200720c */ /* 0x000fc60003f86270 */
[----:B------:R-:W-:Y:S02]  /*b590*/  ISETP.GE.AND P3, PT, R5, R3, PT ;  /* 0x000000030500720c */ /* 0x000fe40003f66270 */
[----:B------:R-:W1:Y:S08]  /*b5a0*/  SHFL.IDX PT, R5, R4, 0x1, 0x181f ;  /* 0x00381f0004057f89 */ /* 0x000e7000000e0000 */
[----:B0-----:R-:W-:-:S05]  /*b5b0*/  @!P4 LEA R7, P5, R11, R7, 0x1 ;  /* 0x000000070b07c211 */ /* 0x001fca00078a08ff */
[----:B------:R-:W-:Y:S01]  /*b5c0*/  @!P4 IMAD.X R6, RZ, RZ, R6, P5 ;  /* 0x000000ffff06c224 */ /* 0x000fe200028e0606 */
[----:B-1----:R-:W-:-:S04]  /*b5d0*/  @!P3 LEA R8, P5, R11, R5, 0x1 ;  /* 0x000000050b08b211 */ /* 0x002fc800078a08ff */
[----:B------:R-:W-:Y:S01]  /*b5e0*/  @!P4 LOP3.LUT R7, R7, R6, RZ, 0x3c, !PT ;  /* 0x000000060707c212 */ /* 0x000fe200078e3cff */
[----:B------:R-:W-:-:S03]  /*b5f0*/  @!P3 IMAD.X R5, RZ, RZ, R9, P5 ;  /* 0x000000ffff05b224 */ /* 0x000fc600028e0609 */
[----:B------:R-:W-:-:S04]  /*b600*/  @!P4 LOP3.LUT R6, R7, R6, RZ, 0x3c, !PT ;  /* 0x000000060706c212 */ /* 0x000fc800078e3cff */
[----:B------:R-:W-:-:S05]  /*b610*/  @!P4 LOP3.LUT R7, R7, R6, RZ, 0x3c, !PT ;  /* 0x000000060707c212 */ /* 0x000fca00078e3cff */
[----:B-----5:R-:W-:Y:S04]  /*b620*/  @!P4 LDGSTS.E.BYPASS.LTC128B.128 [R10+0x10400], desc[UR4][R6.64], !P2 ;  /* 0x10400000060acfae */ /* 0x020fe8000d101d44 */
[----:B------:R-:W-:Y:S04]  /*b630*/  @!P4 LDGSTS.E.BYPASS.LTC128B.128 [R10+0x14400], desc[UR4][R6.64+0x80], !P1 ;  /* 0x14400080060acfae */ /* 0x000fe8000c901d44 */
[----:B------:R0:W-:Y:S02]  /*b640*/  @!P4 LDGSTS.E.BYPASS.LTC128B.128 [R10+0x18400], desc[UR4][R6.64+0x100], !P0 ;  /* 0x18400100060acfae */ /* 0x0001e4000c101d44 */
[----:B0-----:R-:W-:-:S02]  /*b650*/  @!P3 IMAD.MOV.U32 R6, RZ, RZ, R8 ;  /* 0x000000ffff06b224 */ /* 0x001fc400078e0008 */
[----:B------:R-:W-:Y:S01]  /*b660*/  @!P3 IMAD.MOV.U32 R7, RZ, RZ, R5 ;  /* 0x000000ffff07b224 */ /* 0x000fe200078e0005 */
[----:B------:R-:W-:Y:S01]  /*b670*/  SHFL.IDX PT, R8, R0, 0x2, 0x181f ;  /* 0x00581f0000087f89 */ /* 0x000fe200000e0000 */
[----:B------:R-:W-:-:S03]  /*b680*/  VIADD R5, R2, 0x20 ;  /* 0x0000002002057836 */ /* 0x000fc60000000000 */
[----:B------:R-:W-:Y:S04]  /*b690*/  @!P3 LDGSTS.E.BYPASS.LTC128B.128 [R10+0x10c00], desc[UR4][R6.64], !P2 ;  /* 0x10c00000060abfae */ /* 0x000fe8000d101d44 */
[----:B------:R-:W-:Y:S04]  /*b6a0*/  @!P3 LDGSTS.E.BYPASS.LTC128B.128 [R10+0x14c00], desc[UR4][R6.64+0x80], !P1 ;  /* 0x14c00080060abfae */ /* 0x000fe8000c901d44 */
[----:B------:R0:W-:Y:S01]  /*b6b0*/  @!P3 LDGSTS.E.BYPASS.LTC128B.128 [R10+0x18c00], desc[UR4][R6.64+0x100], !P0 ;  /* 0x18c00100060abfae */ /* 0x0001e2000c101d44 */
[----:B------:R-:W-:-:S03]  /*b6c0*/  ISETP.GE.AND P3, PT, R5, R3, PT ;  /* 0x000000030500720c */ /* 0x000fc60003f66270 */
[----:B------:R-:W1:Y:S10]  /*b6d0*/  SHFL.IDX PT, R5, R4, 0x2, 0x181f ;  /* 0x00581f0004057f89 */ /* 0x000e7400000e0000 */
[----:B-1----:R-:W-:-:S05]  /*b6e0*/  @!P3 LEA R5, P4, R11, R5, 0x1 ;  /* 0x000000050b05b211 */ /* 0x002fca00078808ff */
[----:B0-----:R-:W-:-:S04]  /*b6f0*/  @!P3 IMAD.X R6, RZ, RZ, R8, P4 ;  /* 0x000000ffff06b224 */ /* 0x001fc800020e0608 */
[----:B------:R-:W-:Y:S02]  /*b700*/  @!P3 IMAD.MOV.U32 R7, RZ, RZ, R6 ;  /* 0x000000ffff07b224 */ /* 0x000fe400078e0006 */
[----:B------:R-:W-:Y:S02]  /*b710*/  @!P3 IMAD.MOV.U32 R6, RZ, RZ, R5 ;  /* 0x000000ffff06b224 */ /* 0x000fe400078e0005 */
[----:B------:R-:W-:-:S03]  /*b720*/  VIADD R5, R2, 0x30 ;  /* 0x0000003002057836 */ /* 0x000fc60000000000 */
[----:B------:R-:W-:Y:S04]  /*b730*/  @!P3 LDGSTS.E.BYPASS.LTC128B.128 [R10+0x11400], desc[UR4][R6.64], !P2 ;  /* 0x11400000060abfae */ /* 0x000fe8000d101d44 */
[----:B------:R-:W-:Y:S04]  /*b740*/  @!P3 LDGSTS.E.BYPASS.LTC128B.128 [R10+0x15400], desc[UR4][R6.64+0x80], !P1 ;  /* 0x15400080060abfae */ /* 0x000fe8000c901d44 */
[----:B------:R0:W-:Y:S01]  /*b750*/  @!P3 LDGSTS.E.BYPASS.LTC128B.128 [R10+0x19400], desc[UR4][R6.64+0x100], !P0 ;  /* 0x19400100060abfae */ /* 0x0001e2000c101d44 */
[----:B------:R-:W-:-:S03]  /*b760*/  ISETP.GE.AND P3, PT, R5, R3, PT ;  /* 0x000000030500720c */ /* 0x000fc60003f66270 */
[----:B------:R-:W1:Y:S04]  /*b770*/  SHFL.IDX PT, R5, R4, 0x3, 0x181f ;  /* 0x00781f0004057f89 */ /* 0x000e6800000e0000 */
[----:B0-----:R-:W0:Y:S06]  /*b780*/  SHFL.IDX PT, R6, R0, 0x3, 0x181f ;  /* 0x00781f0000067f89 */ /* 0x001e2c00000e0000 */
        /* <DEDUP_REMOVED lines=27> */
[----:B------:R-:W-:Y:S02]  /*b940*/  @!P3 LDGSTS.E.BYPASS.LTC128B.128 [R10+0x12c00], desc[UR4][R6.64], !P2 ;  /* 0x12c00000060abfae */ /* 0x000fe4000d101d44 */
[----:B------:R-:W-:Y:S02]  /*b950*/  ISETP.GE.AND P4, PT, R5, R3, PT ;  /* 0x000000030500720c */ /* 0x000fe40003f86270 */
[----:B------:R-:W0:Y:S04]  /*b960*/  SHFL.IDX PT, R5, R4, 0x6, 0x181f ;  /* 0x00d81f0004057f89 */ /* 0x000e2800000e0000 */
[----:B------:R-:W-:Y:S04]  /*b970*/  @!P3 LDGSTS.E.BYPASS.LTC128B.128 [R10+0x16c00], desc[UR4][R6.64+0x80], !P1 ;  /* 0x16c00080060abfae */ /* 0x000fe8000c901d44 */
[----:B------:R1:W-:Y:S04]  /*b980*/  @!P3 LDGSTS.E.BYPASS.LTC128B.128 [R10+0x1ac00], desc[UR4][R6.64+0x100], !P0 ;  /* 0x1ac00100060abfae */ /* 0x0003e8000c101d44 */
[----:B------:R-:W-:Y:S04]  /*b990*/  SHFL.IDX PT, R4, R4, 0x7, 0x181f ;  /* 0x00f81f0004047f89 */ /* 0x000fe800000e0000 */
[----:B-1----:R-:W1:Y:S01]  /*b9a0*/  SHFL.IDX PT, R6, R0, 0x6, 0x181f ;  /* 0x00d81f0000067f89 */ /* 0x002e6200000e0000 */
[----:B0-----:R-:W-:-:S03]  /*b9b0*/  @!P4 LEA R5, P3, R11, R5, 0x1 ;  /* 0x000000050b05c211 */ /* 0x001fc600078608ff */
[----:B------:R-:W0:Y:S02]  /*b9c0*/  SHFL.IDX PT, R0, R0, 0x7, 0x181f ;  /* 0x00f81f0000007f89 */ /* 0x000e2400000e0000 */
[----:B-1----:R-:W-:-:S04]  /*b9d0*/  @!P4 IMAD.X R6, RZ, RZ, R6, P3 ;  /* 0x000000ffff06c224 */ /* 0x002fc800018e0606 */
[----:B------:R-:W-:Y:S02]  /*b9e0*/  @!P4 IMAD.MOV.U32 R7, RZ, RZ, R6 ;  /* 0x000000ffff07c224 */ /* 0x000fe400078e0006 */
[----:B------:R-:W-:-:S05]  /*b9f0*/  @!P4 IMAD.MOV.U32 R6, RZ, RZ, R5 ;  /* 0x000000ffff06c224 */ /* 0x000fca00078e0005 */
[----:B------:R1:W-:Y:S04]  /*ba00*/  @!P4 LDGSTS.E.BYPASS.LTC128B.128 [R10+0x13400], desc[UR4][R6.64], !P2 ;  /* 0x13400000060acfae */ /* 0x0003e8000d101d44 */
[----:B------:R1:W-:Y:S04]  /*ba10*/  @!P4 LDGSTS.E.BYPASS.LTC128B.128 [R10+0x17400], desc[UR4][R6.64+0x80], !P1 ;  /* 0x17400080060acfae */ /* 0x0003e8000c901d44 */
[----:B0-----:R1:W-:Y:S02]  /*ba20*/  @!P4 LDGSTS.E.BYPASS.LTC128B.128 [R10+0x1b400], desc[UR4][R6.64+0x100], !P0 ;  /* 0x1b400100060acfae */ /* 0x0013e4000c101d44 */
.L_x_558:
[----:B------:R-:W-:Y:S01]  /*ba30*/  VIADD R2, R2, 0x70 ;  /* 0x0000007002027836 */ /* 0x000fe20000000000 */
[----:B------:R-:W-:Y:S04]  /*ba40*/  BSSY B0, `(.L_x_440) ;  /* 0x000000f000007945 */ /* 0x000fe80003800000 */
[----:B------:R-:W-:-:S13]  /*ba50*/  ISETP.GE.AND P3, PT, R2, R3, PT ;  /* 0x000000030200720c */ /* 0x000fda0003f66270 */
[----:B------:R-:W-:Y:S05]  /*ba60*/  @P3 BRA `(.L_x_441) ;  /* 0x0000000000303947 */ /* 0x000fea0003800000 */
[----:B------:R-:W0:Y:S01]  /*ba70*/  S2R R5, SR_TID.X ;  /* 0x0000000000057919 */ /* 0x000e220000002100 */
[----:B------:R-:W-:Y:S01]  /*ba80*/  ULDC.64 UR4, c[0x0][0x208] ;  /* 0x0000820000047ab9 */ /* 0x000fe20000000a00 */
[----:B0-----:R-:W-:-:S05]  /*ba90*/  IMAD.SHL.U32 R5, R5, 0x8, RZ ;  /* 0x0000000805057824 */ /* 0x001fca00078e00ff */
        /* <DEDUP_REMOVED lines=9> */
.L_x_441:
[----:B------:R-:W-:Y:S05]  /*bb30*/  BSYNC B0 ;  /* 0x0000000000007941 */ /* 0x000fea0003800000 */
.L_x_440:
[----:B01----:R-:W2:Y:S01]  /*bb40*/  LDL R10, [R1+0x4] ;  /* 0x00000400010a7983 */ /* 0x003ea20000100800 */
[----:B------:R-:W-:Y:S01]  /*bb50*/  PLOP3.LUT P0, PT, PT, PT, PT, 0x80, 0x0 ;  /* 0x000000000000781c */ /* 0x000fe20003f0f070 */
[----:B------:R-:W-:Y:S01]  /*bb60*/  NOP ;  /* 0x0000000000007918 */ /* 0x000fe20000000000 */
[----:B--2---:R-:W-:-:S11]  /*bb70*/  VIADD R6, R10, 0x34800 ;  /* 0x000348000a067836 */ /* 0x004fd60000000000 */
.L_x_442:
[----:B------:R-:W2:Y:S01]  /*bb80*/  LDL R2, [R1+0x4] ;  /* 0x0000040001027983 */ /* 0x000ea20000100800 */
[----:B------:R-:W-:Y:S02]  /*bb90*/  PLOP3.LUT P1, PT, P1, P0, PT, 0xa2, 0x0 ;  /* 0x000000000000781c */ /* 0x000fe40000f21472 */
[----:B--2---:R-:W-:-:S08]  /*bba0*/  @P0 R2UR P1, UR4, R2 ;  /* 0x00000000020402ca */ /* 0x004fd00000020000 */
[----:B------:R-:W-:-:S05]  /*bbb0*/  @P0 PLOP3.LUT P0, PT, P1, PT, PT, 0x80, 0x0 ;  /* 0x000000000000081c */ /* 0x000fca0000f0f070 */
[----:B------:R-:W-:Y:S01]  /*bbc0*/  @!P1 SYNCS.ARRIVE.TRANS64.RED.A0T1 RZ, [UR4+0x34800], RZ ;  /* 0x034800ffffff99a7 */ /* 0x000fe20008200404 */
[----:B------:R-:W-:Y:S07]  /*bbd0*/  @!P1 ARRIVES.LDGSTSBAR.64.TRANSCNT [UR4+0x34800] ;  /* 0x03480000ff0099b0 */ /* 0x000fee0008000a84 */
[----:B------:R-:W-:Y:S05]  /*bbe0*/  @P0 BRA.U.ANY `(.L_x_442) ;  /* 0xfffffffd00e40947 */ /* 0x000fea000393ffff */
[----:B------:R-:W2:Y:S02]  /*bbf0*/  LDL.LU R3, [R1+0x50] ;  /* 0x0000500001037983 */ /* 0x000ea40000300800 */
[----:B--2---:R-:W-:-:S05]  /*bc00*/  VIADD R3, R3, 0x1 ;  /* 0x0000000103037836 */ /* 0x004fca0000000000 */
[----:B------:R0:W-:Y:S01]  /*bc10*/  STL [R1+0x50], R3 ;  /* 0x0000500301007387 */ /* 0x0001e20000100800 */
[----:B------:R-:W-:-:S04]  /*bc20*/  LEA.HI R0, R3, R3, RZ, 0x1 ;  /* 0x0000000303007211 */ /* 0x000fc800078f08ff */
[----:B------:R-:W-:-:S05]  /*bc30*/  LOP3.LUT R0, R0, 0xfffffffe, RZ, 0xc0, !PT ;  /* 0xfffffffe00007812 */ /* 0x000fca00078ec0ff */
[----:B------:R-:W-:-:S05]  /*bc40*/  IMAD.IADD R0, R3, 0x1, -R0 ;  /* 0x0000000103007824 */ /* 0x000fca00078e0a00 */
[----:B------:R-:W-:Y:S01]  /*bc50*/  SHF.L.U32 R0, R0, 0x1f, RZ ;  /* 0x0000001f00007819 */ /* 0x000fe200000006ff */
[----:B------:R-:W-:Y:S01]  /*bc60*/  NOP ;  /* 0x0000000000007918 */ /* 0x000fe20000000000 */
[----:B------:R0:W-:Y:S01]  /*bc70*/  SYNCS.ARRIVE.TRANS64.A1T0 RZ, [R2+URZ+0x34800], RZ ;  /* 0x034800ff02ff79a7 */ /* 0x0001e2000810003f */
[----:B------:R-:W-:Y:S01]  /*bc80*/  BSSY B0, `(.L_x_443) ;  /* 0x0000003000007945 */ /* 0x000fe20003800000 */
[----:B------:R-:W1:Y:S03]  /*bc90*/  SYNCS.PHASECHK.TRANS64.TRYWAIT P0, [R2+URZ+0x34820], R0 ;  /* 0x03482000020075a7 */ /* 0x000e66000800017f */
[----:B01----:R-:W-:Y:S05]  /*bca0*/  @!P0 BRA `(.L_x_444) ;  /* 0x00000044007c8947 */ /* 0x003fea0003800000 */
.L_x_559:
[----:B------:R-:W-:Y:S05]  /*bcb0*/  BSYNC B0 ;  /* 0x0000000000007941 */ /* 0x000fea0003800000 */
.L_x_443:
[----:B0-----:R-:W2:Y:S01]  /*bcc0*/  LDL.LU R2, [R1+0x3c] ;  /* 0x00003c0001027983 */ /* 0x001ea20000300800 */
[----:B------:R-:W-:Y:S01]  /*bcd0*/  BSSY B0, `(.L_x_445) ;  /* 0x0000226000007945 */ /* 0x000fe20003800000 */
[----:B--2---:R-:W-:-:S13]  /*bce0*/  ISETP.GE.AND P0, PT, R2, 0x81, PT ;  /* 0x000000810200780c */ /* 0x004fda0003f06270 */
[----:B------:R-:W-:Y:S05]  /*bcf0*/  @!P0 BRA `(.L_x_446) ;  /* 0x00000020008c8947 */ /* 0x000fea0003800000 */
[----:B------:R-:W2:Y:S01]  /*bd00*/  LDL R2, [R1+0x30] ;  /* 0x0000300001027983 */ /* 0x000ea20000100800 */
[----:B------:R-:W-:Y:S01]  /*bd10*/  IMAD.MOV.U32 R0, RZ, RZ, 0x1 ;  /* 0x00000001ff007424 */ /* 0x000fe200078e00ff */
[----:B------:R-:W-:Y:S01]  /*bd20*/  BSSY B2, `(.L_x_447) ;  /* 0x00000bc000027945 */ /* 0x000fe20003800000 */
[----:B--2---:R-:W-:-:S05]  /*bd30*/  IMAD.MOV R9, RZ, RZ, -R2 ;  /* 0x000000ffff097224 */ /* 0x004fca00078e0a02 */
[----:B------:R-:W-:-:S05]  /*bd40*/  VIADDMNMX R9, R9, R0, 0xffffffff, !PT ;  /* 0xffffffff09097446 */ /* 0x000fca0007800100 */
[----:B------:R-:W-:-:S05]  /*bd50*/  IMAD.IADD R0, R2, 0x1, R9 ;  /* 0x0000000102007824 */ /* 0x000fca00078e0209 */
[----:B------:R-:W-:-:S04]  /*bd60*/  LOP3.LUT R0, R0, 0x1, RZ, 0xc0, !PT ;  /* 0x0000000100007812 */ /* 0x000fc800078ec0ff */
[----:B------:R-:W-:Y:S01]  /*bd70*/  ISETP.NE.U32.AND P0, PT, R0, 0x1, PT ;  /* 0x000000010000780c */ /* 0x000fe20003f05070 */
[----:B------:R-:W-:-:S12]  /*bd80*/  VIADD R0, R2, 0xfffffffe ;  /* 0xfffffffe02007836 */ /* 0x000fd80000000000 */
[----:B------:R-:W-:Y:S05]  /*bd90*/  @P0 BRA `(.L_x_448) ;  /* 0x0000000800d00947 */ /* 0x000fea0003800000 */
[----:B------:R-:W2:Y:S04]  /*bda0*/  LDL R4, [R1+0x1c] ;  /* 0x00001c0001047983 */ /* 0x000ea80000100800 */
[----:B------:R-:W3:Y:S04]  /*bdb0*/  LDL R3, [R1+0x8] ;  /* 0x0000080001037983 */ /* 0x000ee80000100800 */
[----:B------:R-:W4:Y:S01]  /*bdc0*/  LDL R2, [R1+0x10] ;  /* 0x0000100001027983 */ /* 0x000f220000100800 */
[----:B------:R-:W-:Y:S01]  /*bdd0*/  BSSY B1, `(.L_x_449) ;  /* 0x00000ac000017945 */ /* 0x000fe20003800000 */
[----:B--2---:R-:W-:Y:S01]  /*bde0*/  LOP3.LUT P1, RZ, R4, 0x1, RZ, 0xc0, !PT ;  /* 0x0000000104ff7812 */ /* 0x004fe2000782c0ff */
[----:B---3--:R-:W-:-:S05]  /*bdf0*/  VIADD R8, R3, 0x1 ;  /* 0x0000000103087836 */ /* 0x008fca0000000000 */
[----:B------:R-:W-:-:S04]  /*be00*/  ISETP.NE.AND P0, PT, R8, 0x2, PT ;  /* 0x000000020800780c */ /* 0x000fc80003f05270 */
[----:B------:R-:W-:Y:S02]  /*be10*/  SEL R10, RZ, 0x1, P0 ;  /* 0x00000001ff0a7807 */ /* 0x000fe40000000000 */
[----:B------:R-:W-:Y:S02]  /*be20*/  SEL R8, R8, RZ, P0 ;  /* 0x000000ff08087207 */ /* 0x000fe40000000000 */
[----:B----4-:R-:W-:Y:S01]  /*be30*/  LOP3.LUT R10, R2, R10, RZ, 0x3c, !PT ;  /* 0x0000000a020a7212 */ /* 0x010fe200078e3cff */
[----:B------:R-:W-:Y:S06]  /*be40*/  @!P1 BRA `(.L_x_450) ;  /* 0x0000000800909947 */ /* 0x000fec0003800000 */
[----:B------:R0:W5:Y:S01]  /*be50*/  LDL R4, [R1] ;  /* 0x0000000001047983 */ /* 0x0001620000100800 */
[----:B------:R-:W-:Y:S02]  /*be60*/  ULDC.64 UR4, c[0x0][0x418] ;  /* 0x0001060000047ab9 */ /* 0x000fe40000000a00 */
[----:B------:R-:W-:-:S04]  /*be70*/  ISETP.NE.U32.AND P0, PT, RZ, UR4, PT ;  /* 0x00000004ff007c0c */ /* 0x000fc8000bf05070 */
[----:B------:R-:W-:-:S13]  /*be80*/  ISETP.NE.AND.EX P0, PT, RZ, UR5, PT, P0 ;  /* 0x00000005ff007c0c */ /* 0x000fda000bf05300 */
[----:B0-----:R-:W-:Y:S05]  /*be90*/  @!P0 BRA `(.L_x_451) ;  /* 0x0000000000508947 */ /* 0x001fea0003800000 */
[----:B------:R-:W2:Y:S01]  /*bea0*/  LDL R11, [R1+0x20] ;  /* 0x00002000010b7983 */ /* 0x000ea20000100800 */
[----:B------:R-:W0:Y:S01]  /*beb0*/  LDC R5, c[0x0][0x43c] ;  /* 0x00010f00ff057b82 */ /* 0x000e220000000800 */
[----:B------:R-:W-:Y:S02]  /*bec0*/  ULDC.64 UR6, c[0x0][0x428] ;  /* 0x00010a0000067ab9 */ /* 0x000fe40000000a00 */
[----:B------:R-:W3:Y:S01]  /*bed0*/  LDL R7, [R1+0xc] ;  /* 0x00000c0001077983 */ /* 0x000ee20000100800 */
[----:B------:R-:W-:Y:S01]  /*bee0*/  ULDC.64 UR8, c[0x0][0x208] ;  /* 0x0000820000087ab9 */ /* 0x000fe20000000a00 */
[----:B0-----:R-:W-:-:S13]  /*bef0*/  ISETP.NE.AND P0, PT, R5, 0x1, PT ;  /* 0x000000010500780c */ /* 0x001fda0003f05270 */
[----:B------:R-:W0:Y:S02]  /*bf00*/  @P0 LDC.64 R2, c[0x0][0x440] ;  /* 0x00011000ff020b82 */ /* 0x000e240000000a00 */
[----:B0----5:R-:W-:-:S04]  /*bf10*/  @P0 IMAD.HI.U32 R4, R0, R2, RZ ;  /* 0x0000000200040227 */ /* 0x021fc800078e00ff */
[----:B------:R-:W-:Y:S01]  /*bf20*/  IMAD.MOV.U32 R2, RZ, RZ, R0 ;  /* 0x000000ffff027224 */ /* 0x000fe200078e0000 */
[----:B------:R-:W-:-:S05]  /*bf30*/  @P0 SHF.R.U32.HI R2, RZ, R3, R4 ;  /* 0x00000003ff020219 */ /* 0x000fca0000011604 */
[----:B------:R-:W-:-:S04]  /*bf40*/  IMAD.MOV R3, RZ, RZ, -R2 ;  /* 0x000000ffff037224 */ /* 0x000fc800078e0a02 */
[----:B------:R-:W-:Y:S01]  /*bf50*/  IMAD R0, R5, R3, R0 ;  /* 0x0000000305007224 */ /* 0x000fe200078e0200 */
[----:B------:R-:W-:Y:S01]  /*bf60*/  SHF.R.S32.HI R3, RZ, 0x1f, R2 ;  /* 0x0000001fff037819 */ /* 0x000fe20000011402 */
[----:B--2---:R-:W-:-:S04]  /*bf70*/  IMAD R4, R11, UR6, RZ ;  /* 0x000000060b047c24 */ /* 0x004fc8000f8e02ff */
[C---:B---3--:R-:W-:Y:S02]  /*bf80*/  IMAD R4, R7.reuse, UR7, R4 ;  /* 0x0000000707047c24 */ /* 0x048fe4000f8e0204 */
[----:B------:R-:W-:-:S04]  /*bf90*/  IMAD.WIDE.U32 R2, R7, UR6, R2 ;  /* 0x0000000607027c25 */ /* 0x000fc8000f8e0002 */
[----:B------:R-:W-:Y:S01]  /*bfa0*/  IMAD.IADD R3, R4, 0x1, R3 ;  /* 0x0000000104037824 */ /* 0x000fe200078e0203 */
[----:B------:R-:W-:-:S04]  /*bfb0*/  LEA R4, P0, R2, UR4, 0x2 ;  /* 0x0000000402047c11 */ /* 0x000fc8000f8010ff */
[----:B------:R-:W-:-:S05]  /*bfc0*/  LEA.HI.X R5, R2, UR5, R3, 0x2, P0 ;  /* 0x0000000502057c11 */ /* 0x000fca00080f1403 */
[----:B------:R0:W5:Y:S04]  /*bfd0*/  LDG.E R4, desc[UR8][R4.64] ;  /* 0x0000000804047981 */ /* 0x000168000c1e1900 */
.L_x_451:
[----:B------:R-:W2:Y:S01]  /*bfe0*/  LDL R2, [R1+0x4] ;  /* 0x0000040001027983 */ /* 0x000ea20000100800 */
[----:B------:R-:W-:Y:S01]  /*bff0*/  BSSY B3, `(.L_x_452) ;  /* 0x0000005000037945 */ /* 0x000fe20003800000 */
[----:B--2---:R-:W-:Y:S01]  /*c000*/  IMAD R3, R8, 0x8, R2 ;  /* 0x0000000808037824 */ /* 0x004fe200078e0202 */
[----:B------:R-:W-:-:S04]  /*c010*/  SHF.L.U32 R2, R10, 0x1f, RZ ;  /* 0x0000001f0a027819 */ /* 0x000fc800000006ff */
[----:B------:R-:W1:Y:S02]  /*c020*/  SYNCS.PHASECHK.TRANS64.TRYWAIT P0, [R3+URZ+0x34840], R2 ;  /* 0x03484002030075a7 */ /* 0x000e64000800017f */
[----:B-1----:R-:W-:Y:S05]  /*c030*/  @!P0 BRA `(.L_x_453) ;  /* 0x0000004000b08947 */ /* 0x002fea0003800000 */
.L_x_560:
[----:B------:R-:W-:Y:S05]  /*c040*/  BSYNC B3 ;  /* 0x0000000000037941 */ /* 0x000fea0003800000 */
.L_x_452:
        /* <DEDUP_REMOVED lines=12> */
.L_x_455:
[----:B------:R-:W-:Y:S05]  /*c110*/  BSYNC B3 ;  /* 0x0000000000037941 */ /* 0x000fea0003800000 */
.L_x_454:
[----:B------:R-:W2:Y:S04]  /*c120*/  LDL R5, [R1+0x4] ;  /* 0x0000040001057983 */ /* 0x000ea80000100800 */
[----:B-1----:R-:W3:Y:S01]  /*c130*/  LDL R2, [R1+0x18] ;  /* 0x0000180001027983 */ /* 0x002ee20000100800 */
        /* <DEDUP_REMOVED lines=8> */
[----:B--2---:R-:W-:-:S02]  /*c1c0*/  IMAD R7, R8, 0xc000, R5 ;  /* 0x0000c00008077824 */ /* 0x004fc400078e0205 */
[----:B---3--:R-:W-:Y:S02]  /*c1d0*/  IMAD R2, R0, 0x80, R2 ;  /* 0x0000008000027824 */ /* 0x008fe400078e0202 */
[----:B------:R-:W-:-:S08]  /*c1e0*/  VIADD R5, R7, 0x1c400 ;  /* 0x0001c40007057836 */ /* 0x000fd00000000000 */
.L_x_456:
        /* <DEDUP_REMOVED lines=16> */
.L_x_457:
        /* <DEDUP_REMOVED lines=15> */
.L_x_458:
        /* <DEDUP_REMOVED lines=10> */
[----:B------:R-:W2:Y:S04]  /*c480*/  LDL.LU R12, [R1+0x10] ;  /* 0x00001000010c7983 */ /* 0x000ea80000300800 */
[----:B------:R-:W3:Y:S01]  /*c490*/  LDL R7, [R1+0x8] ;  /* 0x0000080001077983 */ /* 0x000ee20000100800 */
[----:B------:R-:W-:Y:S01]  /*c4a0*/  BSSY B3, `(.L_x_459) ;  /* 0x0000005000037945 */ /* 0x000fe20003800000 */
[----:B--2---:R-:W-:Y:S01]  /*c4b0*/  SHF.L.U32 R2, R12, 0x1f, RZ ;  /* 0x0000001f0c027819 */ /* 0x004fe200000006ff */
[----:B---3--:R-:W-:-:S04]  /*c4c0*/  IMAD R3, R7, 0x8, R6 ;  /* 0x0000000807037824 */ /* 0x008fc800078e0206 */
[----:B------:R-:W0:Y:S02]  /*c4d0*/  SYNCS.PHASECHK.TRANS64.TRYWAIT P0, [R3+URZ+0x60], R2 ;  /* 0x00006002030075a7 */ /* 0x000e24000800017f */
[----:B0-----:R-:W-:Y:S05]  /*c4e0*/  @!P0 BRA `(.L_x_460) ;  /* 0x0000003c00988947 */ /* 0x001fea0003800000 */
.L_x_561:
[----:B------:R-:W-:Y:S05]  /*c4f0*/  BSYNC B3 ;  /* 0x0000000000037941 */ /* 0x000fea0003800000 */
.L_x_459:
[----:B------:R1:W5:Y:S04]  /*c500*/  LDL R17, [R1+0x4] ;  /* 0x0000040001117983 */ /* 0x0003680000100800 */
[----:B------:R1:W5:Y:S01]  /*c510*/  LDL R15, [R1+0x8] ;  /* 0x00000800010f7983 */ /* 0x0003620000100800 */
[----:B------:R-:W-:Y:S01]  /*c520*/  BSSY B3, `(.L_x_461) ;  /* 0x000000c000037945 */ /* 0x000fe20003800000 */
[----:B------:R-:W-:Y:S02]  /*c530*/  IMAD.MOV.U32 R12, RZ, RZ, 0x0 ;  /* 0x00000000ff0c7424 */ /* 0x000fe400078e00ff */
[----:B------:R-:W-:Y:S01]  /*c540*/  IMAD.MOV.U32 R13, RZ, RZ, 0x14f00000 ;  /* 0x14f00000ff0d7424 */ /* 0x000fe200078e00ff */
[----:B------:R-:W-:Y:S06]  /*c550*/  @P1 BRA `(.L_x_462) ;  /* 0x0000000000201947 */ /* 0x000fec0003800000 */
[----:B------:R-:W2:Y:S01]  /*c560*/  S2R R5, SR_TID.X ;  /* 0x0000000000057919 */ /* 0x000ea20000002100 */
[----:B0----5:R-:W-:Y:S02]  /*c570*/  IMAD R2, R15, 0x8, R17 ;  /* 0x000000080f027824 */ /* 0x021fe400078e0211 */
[----:B------:R-:W-:-:S04]  /*c580*/  IMAD.MOV.U32 R3, RZ, RZ, 0x8000 ;  /* 0x00008000ff037424 */ /* 0x000fc800078e00ff */
[----:B------:R3:W-:Y:S01]  /*c590*/  SYNCS.ARRIVE.TRANS64 RZ, [R2+URZ+0x34850], R3 ;  /* 0x0348500302ff79a7 */ /* 0x0007e2000800003f */
[----:B--2---:R-:W-:-:S04]  /*c5a0*/  LOP3.LUT R5, R5, 0x1f, RZ, 0xc0, !PT ;  /* 0x0000001f05057812 */ /* 0x004fc800078ec0ff */
[----:B------:R-:W-:-:S13]  /*c5b0*/  ISETP.NE.AND P0, PT, R5, RZ, PT ;  /* 0x000000ff0500720c */ /* 0x000fda0003f05270 */
[----:B---3--:R-:W-:Y:S05]  /*c5c0*/  @!P0 BRA `(.L_x_462) ;  /* 0x0000000000048947 */ /* 0x008fea0003800000 */
[----:B------:R-:W-:Y:S01]  /*c5d0*/  BPT.TRAP 0x1 ;  /* 0x000000040000795c */ /* 0x000fe20000300000 */
.L_x_462:
[----:B------:R-:W-:Y:S05]  /*c5e0*/  BSYNC B3 ;  /* 0x0000000000037941 */ /* 0x000fea0003800000 */
.L_x_461:
[----:B------:R-:W2:Y:S04]  /*c5f0*/  LDL R7, [R1+0x18] ;  /* 0x0000180001077983 */ /* 0x000ea80000100800 */
[----:B0-----:R-:W2:Y:S01]  /*c600*/  LDL.LU R3, [R1+0x14] ;  /* 0x0000140001037983 */ /* 0x001ea20000300800 */
[----:B------:R-:W-:Y:S01]  /*c610*/  R2UR UR10, R11 ;  /* 0x000000000b0a72ca */ /* 0x000fe200000e0000 */
[C-C-:B-----5:R-:W-:Y:S01]  /*c620*/  IMAD R5, R15.reuse, 0x8, R17.reuse ;  /* 0x000000080f057824 */ /* 0x160fe200078e0211 */
[----:B------:R-:W-:Y:S01]  /*c630*/  R2UR UR6, R12 ;  /* 0x000000000c0672ca */ /* 0x000fe200000e0000 */
[----:B------:R-:W-:Y:S01]  /*c640*/  IMAD R2, R15, 0x8000, R17 ;  /* 0x000080000f027824 */ /* 0x000fe200078e0211 */
[----:B------:R-:W-:Y:S01]  /*c650*/  R2UR UR7, R13 ;  /* 0x000000000d0772ca */ /* 0x000fe200000e0000 */
[----:B------:R-:W-:Y:S01]  /*c660*/  UIADD3 UR4, UP0, UR36, 0x470, URZ ;  /* 0x0000047024047890 */ /* 0x000fe2000ff1e03f */
[----:B------:R-:W-:Y:S01]  /*c670*/  PLOP3.LUT P0, PT, PT, PT, PT, 0x80, 0x0 ;  /* 0x000000000000781c */ /* 0x000fe20003f0f070 */
[----:B------:R-:W-:-:S02]  /*c680*/  VIADD R5, R5, 0x34850 ;  /* 0x0003485005057836 */ /* 0x000fc40000000000 */
[----:B------:R-:W-:Y:S01]  /*c690*/  UIADD3.X UR5, URZ, UR37, URZ, UP0, !UPT ;  /* 0x000000253f057290 */ /* 0x000fe200087fe43f */
[----:B--2---:R-:W-:Y:S02]  /*c6a0*/  IMAD R3, R3, 0x80, R7 ;  /* 0x0000008003037824 */ /* 0x004fe400078e0207 */
[----:B------:R-:W-:-:S09]  /*c6b0*/  VIADD R7, R2, 0x400 ;  /* 0x0000040002077836 */ /* 0x000fd20000000000 */
.L_x_463:
[----:B------:R-:W2:Y:S01]  /*c6c0*/  LDL R11, [R1] ;  /* 0x00000000010b7983 */ /* 0x000ea20000100800 */
[----:B------:R-:W-:-:S13]  /*c6d0*/  @P0 ELECT P1, URZ, PT ;  /* 0x00000000003f082f */ /* 0x000fda0003820000 */
[----:B------:R-:W-:Y:S02]  /*c6e0*/  @P1 R2UR UR12, R18 ;  /* 0x00000000120c12ca */ /* 0x000fe400000e0000 */
[----:B------:R-:W-:Y:S02]  /*c6f0*/  @P1 R2UR UR11, R3 ;  /* 0x00000000030b12ca */ /* 0x000fe400000e0000 */
[----:B------:R-:W-:Y:S02]  /*c700*/  @P1 R2UR UR9, R5 ;  /* 0x00000000050912ca */ /* 0x000fe400000e0000 */
[----:B------:R-:W-:Y:S02]  /*c710*/  @P1 R2UR UR8, R7 ;  /* 0x00000000070812ca */ /* 0x000fe400000e0000 */
[----:B------:R-:W-:Y:S02]  /*c720*/  @P1 PLOP3.LUT P0, PT, P1, PT, PT, 0x8, 0x0 ;  /* 0x000000000000181c */ /* 0x000fe40000f0e170 */
[----:B--2---:R-:W-:-:S02]  /*c730*/  @P1 R2UR UR13, R11 ;  /* 0x000000000b0d12ca */ /* 0x004fc400000e0000 */
[----:B------:R-:W-:-:S11]  /*c740*/  PLOP3.LUT P1, PT, PT, PT, PT, 0x8, 0x0 ;  /* 0x000000000000781c */ /* 0x000fd60003f2e170 */
[----:B------:R0:W-:Y:S02]  /*c750*/  UTMALDG.4D [UR8], [UR4], desc[UR6] ;  /* 0x00000608040075b4 */ /* 0x0001e40008019000 */
[----:B0-----:R-:W-:Y:S05]  /*c760*/  @P0 BRA.U.ANY `(.L_x_463) ;  /* 0xfffffffd00d40947 */ /* 0x001fea000393ffff */
[----:B------:R-:W-:Y:S01]  /*c770*/  R2UR UR10, R14 ;  /* 0x000000000e0a72ca */ /* 0x000fe200000e0000 */
[----:B------:R-:W-:Y:S01]  /*c780*/  VIADD R2, R2, 0x4400 ;  /* 0x0000440002027836 */ /* 0x000fe20000000000 */
[----:B------:R-:W-:Y:S02]  /*c790*/  R2UR UR6, R12 ;  /* 0x000000000c0672ca */ /* 0x000fe400000e0000 */
[----:B------:R-:W-:Y:S02]  /*c7a0*/  R2UR UR7, R13 ;  /* 0x000000000d0772ca */ /* 0x000fe400000e0000 */
[----:B------:R-:W-:-:S13]  /*c7b0*/  PLOP3.LUT P0, PT, PT, PT, PT, 0x80, 0x0 ;  /* 0x000000000000781c */ /* 0x000fda0003f0f070 */
.L_x_464:
        /* <DEDUP_REMOVED lines=11> */
[----:B------:R0:W-:Y:S04]  /*c870*/  STL [R1], R4 ;  /* 0x0000000401007387 */ /* 0x0001e80000100800 */
[----:B------:R0:W-:Y:S02]  /*c880*/  STL [R1+0x14], R0 ;  /* 0x0000140001007387 */ /* 0x0001e40000100800 */
.L_x_450:
[----:B------:R-:W-:Y:S05]  /*c890*/  BSYNC B1 ;  /* 0x0000000000017941 */ /* 0x000fea0003800000 */
.L_x_449:
[----:B0-----:R-:W2:Y:S04]  /*c8a0*/  LDL.LU R0, [R1+0x30] ;  /* 0x0000300001007983 */ /* 0x001ea80000300800 */
[----:B------:R0:W-:Y:S04]  /*c8b0*/  STL [R1+0x8], R8 ;  /* 0x0000080801007387 */ /* 0x0001e80000100800 */
[----:B------:R0:W-:Y:S02]  /*c8c0*/  STL [R1+0x10], R10 ;  /* 0x0000100a01007387 */ /* 0x0001e40000100800 */
[----:B0-2---:R-:W-:-:S07]  /*c8d0*/  VIADD R0, R0, 0xfffffffd ;  /* 0xfffffffd00007836 */ /* 0x005fce0000000000 */
.L_x_448:
[----:B------:R-:W-:Y:S05]  /*c8e0*/  BSYNC B2 ;  /* 0x0000000000027941 */ /* 0x000fea0003800000 */
.L_x_447:
[----:B------:R-:W2:Y:S01]  /*c8f0*/  LDL.LU R2, [R1+0x2c] ;  /* 0x00002c0001027983 */ /* 0x000ea20000300800 */
[----:B------:R-:W-:-:S05]  /*c900*/  IMAD.MOV R9, RZ, RZ, -R9 ;  /* 0x000000ffff097224 */ /* 0x000fca00078e0a09 */
[----:B--2---:R-:W-:-:S13]  /*c910*/  ISETP.NE.AND P0, PT, R2, R9, PT ;  /* 0x000000090200720c */ /* 0x004fda0003f05270 */
[----:B------:R-:W-:Y:S05]  /*c920*/  @!P0 BRA `(.L_x_446) ;  /* 0x0000001400808947 */ /* 0x000fea0003800000 */
[----:B------:R0:W5:Y:S02]  /*c930*/  LDL R8, [R1] ;  /* 0x0000000001087983 */ /* 0x0001640000100800 */
.L_x_497:
[----:B--2---:R-:W2:Y:S04]  /*c940*/  LDL R4, [R1+0x1c] ;  /* 0x00001c0001047983 */ /* 0x004ea80000100800 */
[----:B---3--:R-:W3:Y:S04]  /*c950*/  LDL R3, [R1+0x8] ;  /* 0x0000080001037983 */ /* 0x008ee80000100800 */
[----:B----4-:R-:W4:Y:S01]  /*c960*/  LDL R2, [R1+0x10] ;  /* 0x0000100001027983 */ /* 0x010f220000100800 */
[----:B------:R-:W-:Y:S05]  /*c970*/  YIELD ;  /* 0x0000000000007946 */ /* 0x000fea0003800000 */
        /* <DEDUP_REMOVED lines=8> */
[----:B------:R-:W-:Y:S01]  /*ca00*/  ULDC.64 UR4, c[0x0][0x418] ;  /* 0x0001060000047ab9 */ /* 0x000fe20000000a00 */
[----:B------:R-:W-:Y:S01]  /*ca10*/  IMAD.MOV.U32 R7, RZ, RZ, R0 ;  /* 0x000000ffff077224 */ /* 0x000fe200078e0000 */
[----:B------:R-:W-:-:S04]  /*ca20*/  ISETP.NE.U32.AND P0, PT, RZ, UR4, PT ;  /* 0x00000004ff007c0c */ /* 0x000fc8000bf05070 */
[----:B------:R-:W-:-:S13]  /*ca30*/  ISETP.NE.AND.EX P0, PT, RZ, UR5, PT, P0 ;  /* 0x00000005ff007c0c */ /* 0x000fda000bf05300 */
[----:B------:R-:W-:Y:S05]  /*ca40*/  @!P0 BRA `(.L_x_467) ;  /* 0x0000000000508947 */ /* 0x000fea0003800000 */
[----:B------:R-:W2:Y:S01]  /*ca50*/  LDL R10, [R1+0x20] ;  /* 0x00002000010a7983 */ /* 0x000ea20000100800 */
[----:B-----5:R-:W3:Y:S01]  /*ca60*/  LDC R8, c[0x0][0x43c] ;  /* 0x00010f00ff087b82 */ /* 0x020ee20000000800 */
[----:B------:R-:W-:Y:S02]  /*ca70*/  ULDC.64 UR6, c[0x0][0x428] ;  /* 0x00010a0000067ab9 */ /* 0x000fe40000000a00 */
[----:B------:R-:W4:Y:S01]  /*ca80*/  LDL R9, [R1+0xc] ;  /* 0x00000c0001097983 */ /* 0x000f220000100800 */
[----:B------:R-:W-:Y:S01]  /*ca90*/  ULDC.64 UR8, c[0x0][0x208] ;  /* 0x0000820000087ab9 */ /* 0x000fe20000000a00 */
[----:B---3--:R-:W-:-:S13]  /*caa0*/  ISETP.NE.AND P0, PT, R8, 0x1, PT ;  /* 0x000000010800780c */ /* 0x008fda0003f05270 */
[----:B------:R-:W3:Y:S02]  /*cab0*/  @P0 LDC.64 R2, c[0x0][0x440] ;  /* 0x00011000ff020b82 */ /* 0x000ee40000000a00 */
[----:B---3--:R-:W-:-:S04]  /*cac0*/  @P0 IMAD.HI.U32 R7, R0, R2, RZ ;  /* 0x0000000200070227 */ /* 0x008fc800078e00ff */
[----:B------:R-:W-:Y:S01]  /*cad0*/  IMAD.MOV.U32 R2, RZ, RZ, R0 ;  /* 0x000000ffff027224 */ /* 0x000fe200078e0000 */
[----:B------:R-:W-:-:S04]  /*cae0*/  @P0 SHF.R.U32.HI R2, RZ, R3, R7 ;  /* 0x00000003ff020219 */ /* 0x000fc80000011607 */
[--C-:B------:R-:W-:Y:S01]  /*caf0*/  SHF.R.S32.HI R3, RZ, 0x1f, R2.reuse ;  /* 0x0000001fff037819 */ /* 0x100fe20000011402 */
[----:B------:R-:W-:-:S04]  /*cb00*/  IMAD.MOV R7, RZ, RZ, -R2 ;  /* 0x000000ffff077224 */ /* 0x000fc800078e0a02 */
[----:B------:R-:W-:Y:S02]  /*cb10*/  IMAD R7, R8, R7, R0 ;  /* 0x0000000708077224 */ /* 0x000fe400078e0200 */
[----:B--2---:R-:W-:-:S04]  /*cb20*/  IMAD R8, R10, UR6, RZ ;  /* 0x000000060a087c24 */ /* 0x004fc8000f8e02ff */
[C---:B----4-:R-:W-:Y:S02]  /*cb30*/  IMAD R8, R9.reuse, UR7, R8 ;  /* 0x0000000709087c24 */ /* 0x050fe4000f8e0208 */
[----:B------:R-:W-:-:S04]  /*cb40*/  IMAD.WIDE.U32 R2, R9, UR6, R2 ;  /* 0x0000000609027c25 */ /* 0x000fc8000f8e0002 */
[----:B------:R-:W-:Y:S01]  /*cb50*/  IMAD.IADD R3, R8, 0x1, R3 ;  /* 0x0000000108037824 */ /* 0x000fe200078e0203 */
[----:B------:R-:W-:-:S04]  /*cb60*/  LEA R8, P0, R2, UR4, 0x2 ;  /* 0x0000000402087c11 */ /* 0x000fc8000f8010ff */
[----:B------:R-:W-:-:S05]  /*cb70*/  LEA.HI.X R9, R2, UR5, R3, 0x2, P0 ;  /* 0x0000000502097c11 */ /* 0x000fca00080f1403 */
[----:B------:R2:W5:Y:S04]  /*cb80*/  LDG.E R8, desc[UR8][R8.64] ;  /* 0x0000000808087981 */ /* 0x000568000c1e1900 */
.L_x_467:
[----:B------:R-:W3:Y:S01]  /*cb90*/  LDL R2, [R1+0x4] ;  /* 0x0000040001027983 */ /* 0x000ee20000100800 */
[----:B------:R-:W-:Y:S01]  /*cba0*/  BSSY B2, `(.L_x_468) ;  /* 0x0000005000027945 */ /* 0x000fe20003800000 */
[----:B---3--:R-:W-:Y:S01]  /*cbb0*/  IMAD R3, R4, 0x8, R2 ;  /* 0x0000000804037824 */ /* 0x008fe200078e0202 */
[----:B------:R-:W-:-:S04]  /*cbc0*/  SHF.L.U32 R2, R5, 0x1f, RZ ;  /* 0x0000001f05027819 */ /* 0x000fc800000006ff */
[----:B------:R-:W3:Y:S02]  /*cbd0*/  SYNCS.PHASECHK.TRANS64.TRYWAIT P0, [R3+URZ+0x34840], R2 ;  /* 0x03484002030075a7 */ /* 0x000ee4000800017f */
[----:B---3--:R-:W-:Y:S05]  /*cbe0*/  @!P0 BRA `(.L_x_469) ;  /* 0x0000003400ec8947 */ /* 0x008fea0003800000 */
.L_x_562:
[----:B------:R-:W-:Y:S05]  /*cbf0*/  BSYNC B2 ;  /* 0x0000000000027941 */ /* 0x000fea0003800000 */
.L_x_468:
[----:B--2---:R-:W2:Y:S01]  /*cc00*/  S2R R9, SR_TID.X ;  /* 0x0000000000097919 */ /* 0x004ea20000002100 */
[----:B------:R-:W-:Y:S01]  /*cc10*/  BSSY B2, `(.L_x_470) ;  /* 0x000000b000027945 */ /* 0x000fe20003800000 */
[----:B--2---:R-:W-:-:S04]  /*cc20*/  LOP3.LUT R9, R9, 0x7f, RZ, 0xc0, !PT ;  /* 0x0000007f09097812 */ /* 0x004fc800078ec0ff */
[----:B------:R-:W-:-:S13]  /*cc30*/  ISETP.NE.AND P1, PT, R9, RZ, PT ;  /* 0x000000ff0900720c */ /* 0x000fda0003f25270 */
[----:B------:R-:W-:Y:S05]  /*cc40*/  @P1 BRA `(.L_x_471) ;  /* 0x00000000001c1947 */ /* 0x000fea0003800000 */
[----:B------:R-:W2:Y:S01]  /*cc50*/  S2R R9, SR_TID.X ;  /* 0x0000000000097919 */ /* 0x000ea20000002100 */
[----:B---3--:R-:W-:-:S04]  /*cc60*/  IMAD.MOV.U32 R2, RZ, RZ, 0xc000 ;  /* 0x0000c000ff027424 */ /* 0x008fc800078e00ff */
[----:B------:R4:W-:Y:S01]  /*cc70*/  SYNCS.ARRIVE.TRANS64 RZ, [R3+URZ+0x34830], R2 ;  /* 0x0348300203ff79a7 */ /* 0x0009e2000800003f */
[----:B--2---:R-:W-:-:S04]  /*cc80*/  LOP3.LUT R9, R9, 0x1f, RZ, 0xc0, !PT ;  /* 0x0000001f09097812 */ /* 0x004fc800078ec0ff */
[----:B------:R-:W-:-:S13]  /*cc90*/  ISETP.NE.AND P0, PT, R9, RZ, PT ;  /* 0x000000ff0900720c */ /* 0x000fda0003f05270 */
[----:B----4-:R-:W-:Y:S05]  /*cca0*/  @!P0 BRA `(.L_x_471) ;  /* 0x0000000000048947 */ /* 0x010fea0003800000 */
[----:B------:R-:W-:Y:S01]  /*ccb0*/  BPT.TRAP 0x1 ;  /* 0x000000040000795c */ /* 0x000fe20000300000 */
.L_x_471:
[----:B------:R-:W-:Y:S05]  /*ccc0*/  BSYNC B2 ;  /* 0x0000000000027941 */ /* 0x000fea0003800000 */
.L_x_470:
[----:B------:R-:W2:Y:S04]  /*ccd0*/  LDL R9, [R1+0x4] ;  /* 0x0000040001097983 */ /* 0x000ea80000100800 */
[----:B---3--:R-:W3:Y:S01]  /*cce0*/  LDL R2, [R1+0x18] ;  /* 0x0000180001027983 */ /* 0x008ee20000100800 */
        /* <DEDUP_REMOVED lines=11> */
.L_x_472:
        /* <DEDUP_REMOVED lines=9> */
[----:B--2---:R-:W-:Y:S05]  /*ce30*/  @P0 BRA.U.ANY `(.L_x_472) ;  /* 0xfffffffd00d80947 */ /* 0x004fea000393ffff */
[----:B------:R-:W-:Y:S01]  /*ce40*/  IMAD.MOV.U32 R14, RZ, RZ, 0x40 ;  /* 0x00000040ff0e7424 */ /* 0x000fe200078e00ff */
[----:B------:R-:W-:Y:S01]  /*ce50*/  PLOP3.LUT P0, PT, PT, PT, PT, 0x80, 0x0 ;  /* 0x000000000000781c */ /* 0x000fe20003f0f070 */
[----:B------:R-:W-:Y:S01]  /*ce60*/  VIADD R10, R9, 0x20400 ;  /* 0x00020400090a7836 */ /* 0x000fe20000000000 */
[----:B------:R-:W-:Y:S01]  /*ce70*/  UMOV UR6, 0x0 ;  /* 0x0000000000067882 */ /* 0x000fe20000000000 */
[----:B------:R-:W-:Y:S01]  /*ce80*/  UMOV UR7, 0x14f00000 ;  /* 0x14f0000000077882 */ /* 0x000fe20000000000 */
[----:B------:R-:W-:-:S15]  /*ce90*/  R2UR UR10, R14 ;  /* 0x000000000e0a72ca */ /* 0x000fde00000e0000 */
.L_x_473:
        /* <DEDUP_REMOVED lines=10> */
[----:B------:R-:W-:Y:S01]  /*cf40*/  PLOP3.LUT P0, PT, PT, PT, PT, 0x80, 0x0 ;  /* 0x000000000000781c */ /* 0x000fe20003f0f070 */
[----:B------:R-:W-:Y:S01]  /*cf50*/  VIADD R9, R9, 0x24400 ;  /* 0x0002440009097836 */ /* 0x000fe20000000000 */
[----:B------:R-:W-:Y:S01]  /*cf60*/  UMOV UR6, 0x0 ;  /* 0x0000000000067882 */ /* 0x000fe20000000000 */
[----:B------:R-:W-:Y:S01]  /*cf70*/  UMOV UR7, 0x14f00000 ;  /* 0x14f0000000077882 */ /* 0x000fe20000000000 */
[----:B------:R-:W-:-:S09]  /*cf80*/  UMOV UR10, 0x80 ;  /* 0x00000080000a7882 */ /* 0x000fd20000000000 */
.L_x_474:
        /* <DEDUP_REMOVED lines=10> */
[----:B------:R-:W2:Y:S04]  /*d030*/  LDL.LU R12, [R1+0x10] ;  /* 0x00001000010c7983 */ /* 0x000ea80000300800 */
[----:B------:R-:W3:Y:S01]  /*d040*/  LDL R10, [R1+0x8] ;  /* 0x00000800010a7983 */ /* 0x000ee20000100800 */
[----:B------:R-:W-:Y:S01]  /*d050*/  BSSY B2, `(.L_x_475) ;  /* 0x0000005000027945 */ /* 0x000fe20003800000 */
[----:B--2---:R-:W-:Y:S01]  /*d060*/  SHF.L.U32 R3, R12, 0x1f, RZ ;  /* 0x0000001f0c037819 */ /* 0x004fe200000006ff */
[----:B---3--:R-:W-:-:S04]  /*d070*/  IMAD R2, R10, 0x8, R6 ;  /* 0x000000080a027824 */ /* 0x008fc800078e0206 */
[----:B------:R-:W2:Y:S02]  /*d080*/  SYNCS.PHASECHK.TRANS64.TRYWAIT P0, [R2+URZ+0x60], R3 ;  /* 0x00006003020075a7 */ /* 0x000ea4000800017f */
[----:B--2---:R-:W-:Y:S05]  /*d090*/  @!P0 BRA `(.L_x_476) ;  /* 0x0000003000d48947 */ /* 0x004fea0003800000 */
.L_x_563:
[----:B------:R-:W-:Y:S05]  /*d0a0*/  BSYNC B2 ;  /* 0x0000000000027941 */ /* 0x000fea0003800000 */
.L_x_475:
[----:B------:R-:W-:Y:S01]  /*d0b0*/  BSSY B2, `(.L_x_477) ;  /* 0x000000b000027945 */ /* 0x000fe20003800000 */
[----:B------:R-:W-:Y:S02]  /*d0c0*/  IMAD.MOV.U32 R12, RZ, RZ, 0x0 ;  /* 0x00000000ff0c7424 */ /* 0x000fe400078e00ff */
[----:B------:R-:W-:Y:S01]  /*d0d0*/  IMAD.MOV.U32 R13, RZ, RZ, 0x14f00000 ;  /* 0x14f00000ff0d7424 */ /* 0x000fe200078e00ff */
[----:B------:R-:W-:Y:S06]  /*d0e0*/  @P1 BRA `(.L_x_478) ;  /* 0x00000000001c1947 */ /* 0x000fec0003800000 */
[----:B------:R-:W3:Y:S01]  /*d0f0*/  S2R R9, SR_TID.X ;  /* 0x0000000000097919 */ /* 0x000ee20000002100 */
[----:B--2---:R-:W-:-:S04]  /*d100*/  IMAD.MOV.U32 R3, RZ, RZ, 0x8000 ;  /* 0x00008000ff037424 */ /* 0x004fc800078e00ff */
[----:B------:R4:W-:Y:S01]  /*d110*/  SYNCS.ARRIVE.TRANS64 RZ, [R2+URZ+0x50], R3 ;  /* 0x0000500302ff79a7 */ /* 0x0009e2000800003f */
[----:B---3--:R-:W-:-:S04]  /*d120*/  LOP3.LUT R9, R9, 0x1f, RZ, 0xc0, !PT ;  /* 0x0000001f09097812 */ /* 0x008fc800078ec0ff */
[----:B------:R-:W-:-:S13]  /*d130*/  ISETP.NE.AND P0, PT, R9, RZ, PT ;  /* 0x000000ff0900720c */ /* 0x000fda0003f05270 */
[----:B----4-:R-:W-:Y:S05]  /*d140*/  @!P0 BRA `(.L_x_478) ;  /* 0x0000000000048947 */ /* 0x010fea0003800000 */
[----:B------:R-:W-:Y:S01]  /*d150*/  BPT.TRAP 0x1 ;  /* 0x000000040000795c */ /* 0x000fe20000300000 */
.L_x_478:
[----:B------:R-:W-:Y:S05]  /*d160*/  BSYNC B2 ;  /* 0x0000000000027941 */ /* 0x000fea0003800000 */
.L_x_477:
[----:B------:R-:W3:Y:S04]  /*d170*/  LDL R15, [R1+0x4] ;  /* 0x00000400010f7983 */ /* 0x000ee80000100800 */
[----:B--2---:R-:W3:Y:S04]  /*d180*/  LDL.LU R3, [R1+0x8] ;  /* 0x0000080001037983 */ /* 0x004ee80000300800 */
[----:B------:R-:W2:Y:S04]  /*d190*/  LDL R10, [R1+0x18] ;  /* 0x00001800010a7983 */ /* 0x000ea80000100800 */
[----:B------:R-:W2:Y:S01]  /*d1a0*/  LDL.LU R9, [R1+0x14] ;  /* 0x0000140001097983 */ /* 0x000ea20000300800 */
[----:B------:R-:W-:Y:S01]  /*d1b0*/  R2UR UR10, R11 ;  /* 0x000000000b0a72ca */ /* 0x000fe200000e0000 */
[----:B------:R-:W-:Y:S01]  /*d1c0*/  UIADD3 UR4, UP0, UR36, 0x470, URZ ;  /* 0x0000047024047890 */ /* 0x000fe2000ff1e03f */
[----:B------:R-:W-:Y:S01]  /*d1d0*/  R2UR UR6, R12 ;  /* 0x000000000c0672ca */ /* 0x000fe200000e0000 */
[----:B------:R-:W-:Y:S01]  /*d1e0*/  VIADD R2, R2, 0x50 ;  /* 0x0000005002027836 */ /* 0x000fe20000000000 */
[----:B------:R-:W-:Y:S01]  /*d1f0*/  R2UR UR7, R13 ;  /* 0x000000000d0772ca */ /* 0x000fe200000e0000 */
[----:B------:R-:W-:Y:S01]  /*d200*/  UIADD3.X UR5, URZ, UR37, URZ, UP0, !UPT ;  /* 0x000000253f057290 */ /* 0x000fe200087fe43f */
[----:B------:R-:W-:Y:S01]  /*d210*/  PLOP3.LUT P0, PT, PT, PT, PT, 0x80, 0x0 ;  /* 0x000000000000781c */ /* 0x000fe20003f0f070 */
[----:B---3--:R-:W-:-:S02]  /*d220*/  IMAD R3, R3, 0x8000, R15 ;  /* 0x0000800003037824 */ /* 0x008fc400078e020f */
[----:B--2---:R-:W-:Y:S02]  /*d230*/  IMAD R9, R9, 0x80, R10 ;  /* 0x0000008009097824 */ /* 0x004fe400078e020a */
[----:B------:R-:W-:-:S08]  /*d240*/  VIADD R10, R3, 0x400 ;  /* 0x00000400030a7836 */ /* 0x000fd00000000000 */
.L_x_479:
        /* <DEDUP_REMOVED lines=10> */
[----:B--2---:R-:W-:Y:S05]  /*d2f0*/  @P0 BRA.U.ANY `(.L_x_479) ;  /* 0xfffffffd00d40947 */ /* 0x004fea000393ffff */
[----:B------:R-:W-:Y:S01]  /*d300*/  R2UR UR10, R14 ;  /* 0x000000000e0a72ca */ /* 0x000fe200000e0000 */
[----:B------:R-:W-:Y:S01]  /*d310*/  VIADD R3, R3, 0x4400 ;  /* 0x0000440003037836 */ /* 0x000fe20000000000 */
[----:B------:R-:W-:Y:S02]  /*d320*/  R2UR UR6, R12 ;  /* 0x000000000c0672ca */ /* 0x000fe400000e0000 */
[----:B------:R-:W-:Y:S02]  /*d330*/  R2UR UR7, R13 ;  /* 0x000000000d0772ca */ /* 0x000fe400000e0000 */
[----:B------:R-:W-:-:S13]  /*d340*/  PLOP3.LUT P0, PT, PT, PT, PT, 0x80, 0x0 ;  /* 0x000000000000781c */ /* 0x000fda0003f0f070 */
.L_x_480:
        /* <DEDUP_REMOVED lines=11> */
[----:B------:R2:W-:Y:S04]  /*d400*/  STL [R1+0x14], R7 ;  /* 0x0000140701007387 */ /* 0x0005e80000100800 */
[----:B------:R2:W-:Y:S02]  /*d410*/  STL [R1], R8 ;  /* 0x0000000801007387 */ /* 0x0005e40000100800 */
.L_x_466:
[----:B------:R-:W-:Y:S05]  /*d420*/  BSYNC B1 ;  /* 0x0000000000017941 */ /* 0x000fea0003800000 */
.L_x_465:
[----:B------:R-:W3:Y:S01]  /*d430*/  LDL R2, [R1+0x1c] ;  /* 0x00001c0001027983 */ /* 0x000ee20000100800 */
[----:B------:R-:W-:Y:S01]  /*d440*/  VIADD R3, R4, 0x1 ;  /* 0x0000000104037836 */ /* 0x000fe20000000000 */
[----:B------:R-:W-:Y:S04]  /*d450*/  BSSY B1, `(.L_x_481) ;  /* 0x00000aa000017945 */ /* 0x000fe80003800000 */
[----:B------:R-:W-:-:S04]  /*d460*/  ISETP.NE.AND P0, PT, R3, 0x2, PT ;  /* 0x000000020300780c */ /* 0x000fc80003f05270 */
[----:B------:R-:W-:Y:S02]  /*d470*/  SEL R11, R3, RZ, P0 ;  /* 0x000000ff030b7207 */ /* 0x000fe40000000000 */
[----:B---3--:R-:W-:Y:S02]  /*d480*/  LOP3.LUT P1, RZ, R2, 0x1, RZ, 0xc0, !PT ;  /* 0x0000000102ff7812 */ /* 0x008fe4000782c0ff */
[----:B------:R-:W-:-:S04]  /*d490*/  SEL R2, RZ, 0x1, P0 ;  /* 0x00000001ff027807 */ /* 0x000fc80000000000 */
[----:B------:R-:W-:-:S05]  /*d4a0*/  LOP3.LUT R10, R5, R2, RZ, 0x3c, !PT ;  /* 0x00000002050a7212 */ /* 0x000fca00078e3cff */
[----:B------:R3:W-:Y:S04]  /*d4b0*/  STL [R1+0x10], R10 ;  /* 0x0000100a01007387 */ /* 0x0007e80000100800 */
[----:B------:R3:W-:Y:S01]  /*d4c0*/  STL [R1+0x8], R11 ;  /* 0x0000080b01007387 */ /* 0x0007e20000100800 */
[----:B------:R-:W-:Y:S05]  /*d4d0*/  @!P1 BRA `(.L_x_482) ;  /* 0x0000000800849947 */ /* 0x000fea0003800000 */
[----:B------:R-:W-:Y:S01]  /*d4e0*/  ULDC.64 UR4, c[0x0][0x418] ;  /* 0x0001060000047ab9 */ /* 0x000fe20000000a00 */
[----:B--2---:R-:W-:Y:S01]  /*d4f0*/  VIADD R7, R0, 0xffffffff ;  /* 0xffffffff00077836 */ /* 0x004fe20000000000 */
[----:B------:R-:W-:-:S04]  /*d500*/  ISETP.NE.U32.AND P0, PT, RZ, UR4, PT ;  /* 0x00000004ff007c0c */ /* 0x000fc8000bf05070 */
[----:B------:R-:W-:-:S13]  /*d510*/  ISETP.NE.AND.EX P0, PT, RZ, UR5, PT, P0 ;  /* 0x00000005ff007c0c */ /* 0x000fda000bf05300 */
[----:B------:R-:W-:Y:S05]  /*d520*/  @!P0 BRA `(.L_x_483) ;  /* 0x0000000000508947 */ /* 0x000fea0003800000 */
[----:B------:R-:W2:Y:S01]  /*d530*/  LDL R13, [R1+0x20] ;  /* 0x00002000010d7983 */ /* 0x000ea20000100800 */
[----:B------:R-:W4:Y:S01]  /*d540*/  LDC R9, c[0x0][0x43c] ;  /* 0x00010f00ff097b82 */ /* 0x000f220000000800 */
[----:B------:R-:W-:Y:S02]  /*d550*/  ULDC.64 UR6, c[0x0][0x428] ;  /* 0x00010a0000067ab9 */ /* 0x000fe40000000a00 */
[----:B------:R-:W3:Y:S01]  /*d560*/  LDL R12, [R1+0xc] ;  /* 0x00000c00010c7983 */ /* 0x000ee20000100800 */
[----:B------:R-:W-:Y:S01]  /*d570*/  ULDC.64 UR8, c[0x0][0x208] ;  /* 0x0000820000087ab9 */ /* 0x000fe20000000a00 */
[----:B----4-:R-:W-:-:S13]  /*d580*/  ISETP.NE.AND P0, PT, R9, 0x1, PT ;  /* 0x000000010900780c */ /* 0x010fda0003f05270 */
[----:B------:R-:W4:Y:S02]  /*d590*/  @P0 LDC.64 R2, c[0x0][0x440] ;  /* 0x00011000ff020b82 */ /* 0x000f240000000a00 */
[----:B----45:R-:W-:-:S04]  /*d5a0*/  @P0 IMAD.HI.U32 R8, R7, R2, RZ ;  /* 0x0000000207080227 */ /* 0x030fc800078e00ff */
        /* <DEDUP_REMOVED lines=12> */
.L_x_483:
[----:B------:R-:W4:Y:S01]  /*d670*/  LDL R2, [R1+0x4] ;  /* 0x0000040001027983 */ /* 0x000f220000100800 */
[----:B------:R-:W-:Y:S01]  /*d680*/  SHF.L.U32 R3, R10, 0x1f, RZ ;  /* 0x0000001f0a037819 */ /* 0x000fe200000006ff */
[----:B------:R-:W-:Y:S01]  /*d690*/  BSSY B2, `(.L_x_484) ;  /* 0x0000004000027945 */ /* 0x000fe20003800000 */
[----:B----4-:R-:W-:-:S04]  /*d6a0*/  IMAD R2, R11, 0x8, R2 ;  /* 0x000000080b027824 */ /* 0x010fc800078e0202 */
[----:B------:R-:W4:Y:S02]  /*d6b0*/  SYNCS.PHASECHK.TRANS64.TRYWAIT P0, [R2+URZ+0x34840], R3 ;  /* 0x03484003020075a7 */ /* 0x000f24000800017f */
[----:B----4-:R-:W-:Y:S05]  /*d6c0*/  @!P0 BRA `(.L_x_485) ;  /* 0x0000002c005c8947 */ /* 0x010fea0003800000 */
.L_x_564:
[----:B------:R-:W-:Y:S05]  /*d6d0*/  BSYNC B2 ;  /* 0x0000000000027941 */ /* 0x000fea0003800000 */
.L_x_484:
[----:B--2---:R-:W2:Y:S01]  /*d6e0*/  S2R R9, SR_TID.X ;  /* 0x0000000000097919 */ /* 0x004ea20000002100 */
[----:B------:R-:W-:Y:S01]  /*d6f0*/  BSSY B2, `(.L_x_486) ;  /* 0x000000b000027945 */ /* 0x000fe20003800000 */
[----:B--2---:R-:W-:-:S04]  /*d700*/  LOP3.LUT R9, R9, 0x7f, RZ, 0xc0, !PT ;  /* 0x0000007f09097812 */ /* 0x004fc800078ec0ff */
[----:B------:R-:W-:-:S13]  /*d710*/  ISETP.NE.AND P1, PT, R9, RZ, PT ;  /* 0x000000ff0900720c */ /* 0x000fda0003f25270 */
[----:B------:R-:W-:Y:S05]  /*d720*/  @P1 BRA `(.L_x_487) ;  /* 0x00000000001c1947 */ /* 0x000fea0003800000 */
[----:B------:R-:W2:Y:S01]  /*d730*/  S2R R9, SR_TID.X ;  /* 0x0000000000097919 */ /* 0x000ea20000002100 */
[----:B----4-:R-:W-:-:S04]  /*d740*/  IMAD.MOV.U32 R3, RZ, RZ, 0xc000 ;  /* 0x0000c000ff037424 */ /* 0x010fc800078e00ff */
[----:B------:R4:W-:Y:S01]  /*d750*/  SYNCS.ARRIVE.TRANS64 RZ, [R2+URZ+0x34830], R3 ;  /* 0x0348300302ff79a7 */ /* 0x0009e2000800003f */
[----:B--2---:R-:W-:-:S04]  /*d760*/  LOP3.LUT R9, R9, 0x1f, RZ, 0xc0, !PT ;  /* 0x0000001f09097812 */ /* 0x004fc800078ec0ff */
[----:B------:R-:W-:-:S13]  /*d770*/  ISETP.NE.AND P0, PT, R9, RZ, PT ;  /* 0x000000ff0900720c */ /* 0x000fda0003f05270 */
[----:B----4-:R-:W-:Y:S05]  /*d780*/  @!P0 BRA `(.L_x_487) ;  /* 0x0000000000048947 */ /* 0x010fea0003800000 */
[----:B------:R-:W-:Y:S01]  /*d790*/  BPT.TRAP 0x1 ;  /* 0x000000040000795c */ /* 0x000fe20000300000 */
.L_x_487:
[----:B------:R-:W-:Y:S05]  /*d7a0*/  BSYNC B2 ;  /* 0x0000000000027941 */ /* 0x000fea0003800000 */
.L_x_486:
[----:B------:R-:W2:Y:S04]  /*d7b0*/  LDL R9, [R1+0x8] ;  /* 0x0000080001097983 */ /* 0x000ea80000100800 */
[----:B---3--:R-:W3:Y:S04]  /*d7c0*/  LDL R10, [R1+0x4] ;  /* 0x00000400010a7983 */ /* 0x008ee80000100800 */
[----:B----4-:R-:W4:Y:S01]  /*d7d0*/  LDL R2, [R1+0x18] ;  /* 0x0000180001027983 */ /* 0x010f220000100800 */
[----:B------:R-:W-:-:S05]  /*d7e0*/  IMAD.MOV.U32 R12, RZ, RZ, RZ ;  /* 0x000000ffff0c7224 */ /* 0x000fca00078e00ff */
[----:B------:R-:W-:Y:S01]  /*d7f0*/  R2UR UR10, R12 ;  /* 0x000000000c0a72ca */ /* 0x000fe200000e0000 */
[----:B------:R-:W-:Y:S01]  /*d800*/  UIADD3 UR4, UP0, UR36, 0x370, URZ ;  /* 0x0000037024047890 */ /* 0x000fe2000ff1e03f */
[----:B------:R-:W-:Y:S01]  /*d810*/  PLOP3.LUT P0, PT, PT, PT, PT, 0x80, 0x0 ;  /* 0x000000000000781c */ /* 0x000fe20003f0f070 */
[----:B------:R-:W-:Y:S01]  /*d820*/  UMOV UR6, 0x0 ;  /* 0x0000000000067882 */ /* 0x000fe20000000000 */
[----:B------:R-:W-:Y:S01]  /*d830*/  UMOV UR7, 0x14f00000 ;  /* 0x14f0000000077882 */ /* 0x000fe20000000000 */
[----:B------:R-:W-:Y:S01]  /*d840*/  UIADD3.X UR5, URZ, UR37, URZ, UP0, !UPT ;  /* 0x000000253f057290 */ /* 0x000fe200087fe43f */
[C---:B--2---:R-:W-:Y:S02]  /*d850*/  IMAD R3, R9.reuse, 0x8, R6 ;  /* 0x0000000809037824 */ /* 0x044fe400078e0206 */
[----:B---3--:R-:W-:Y:S02]  /*d860*/  IMAD R9, R9, 0xc000, R10 ;  /* 0x0000c00009097824 */ /* 0x008fe400078e020a */
[----:B------:R-:W-:-:S02]  /*d870*/  VIADD R3, R3, 0x30 ;  /* 0x0000003003037836 */ /* 0x000fc40000000000 */
[----:B----4-:R-:W-:Y:S02]  /*d880*/  IMAD R2, R7, 0x80, R2 ;  /* 0x0000008007027824 */ /* 0x010fe400078e0202 */
[----:B------:R-:W-:-:S07]  /*d890*/  VIADD R10, R9, 0x1c400 ;  /* 0x0001c400090a7836 */ /* 0x000fce0000000000 */
.L_x_488:
        /* <DEDUP_REMOVED lines=16> */
.L_x_489:
        /* <DEDUP_REMOVED lines=15> */
.L_x_490:
        /* <DEDUP_REMOVED lines=10> */
[----:B------:R-:W-:Y:S01]  /*db30*/  SHF.L.U32 R5, R5, 0x1f, RZ ;  /* 0x0000001f05057819 */ /* 0x000fe200000006ff */
[----:B------:R-:W-:Y:S01]  /*db40*/  IMAD R2, R4, 0x8, R6 ;  /* 0x0000000804027824 */ /* 0x000fe200078e0206 */
[----:B------:R-:W-:Y:S03]  /*db50*/  BSSY B2, `(.L_x_491) ;  /* 0x0000003000027945 */ /* 0x000fe60003800000 */
[----:B------:R-:W2:Y:S02]  /*db60*/  SYNCS.PHASECHK.TRANS64.TRYWAIT P0, [R2+URZ+0x60], R5 ;  /* 0x00006005020075a7 */ /* 0x000ea4000800017f */
[----:B--2---:R-:W-:Y:S05]  /*db70*/  @!P0 BRA `(.L_x_492) ;  /* 0x0000002800448947 */ /* 0x004fea0003800000 */
.L_x_565:
[----:B------:R-:W-:Y:S05]  /*db80*/  BSYNC B2 ;  /* 0x0000000000027941 */ /* 0x000fea0003800000 */
.L_x_491:
[----:B------:R-:W-:Y:S01]  /*db90*/  BSSY B2, `(.L_x_493) ;  /* 0x000000b000027945 */ /* 0x000fe20003800000 */
[----:B------:R-:W-:Y:S02]  /*dba0*/  IMAD.MOV.U32 R10, RZ, RZ, 0x0 ;  /* 0x00000000ff0a7424 */ /* 0x000fe400078e00ff */
[----:B------:R-:W-:Y:S01]  /*dbb0*/  IMAD.MOV.U32 R11, RZ, RZ, 0x14f00000 ;  /* 0x14f00000ff0b7424 */ /* 0x000fe200078e00ff */
[----:B------:R-:W-:Y:S06]  /*dbc0*/  @P1 BRA `(.L_x_494) ;  /* 0x00000000001c1947 */ /* 0x000fec0003800000 */
[----:B------:R-:W3:Y:S02]  /*dbd0*/  S2R R3, SR_TID.X ;  /* 0x0000000000037919 */ /* 0x000ee40000002100 */
[----:B---3--:R-:W-:Y:S01]  /*dbe0*/  LOP3.LUT R9, R3, 0x1f, RZ, 0xc0, !PT ;  /* 0x0000001f03097812 */ /* 0x008fe200078ec0ff */
[----:B------:R-:W-:-:S03]  /*dbf0*/  IMAD.MOV.U32 R3, RZ, RZ, 0x8000 ;  /* 0x00008000ff037424 */ /* 0x000fc600078e00ff */
[----:B------:R-:W-:Y:S01]  /*dc00*/  ISETP.NE.AND P0, PT, R9, RZ, PT ;  /* 0x000000ff0900720c */ /* 0x000fe20003f05270 */
[----:B------:R3:W-:-:S12]  /*dc10*/  SYNCS.ARRIVE.TRANS64 RZ, [R2+URZ+0x50], R3 ;  /* 0x0000500302ff79a7 */ /* 0x0007d8000800003f */
[----:B---3--:R-:W-:Y:S05]  /*dc20*/  @!P0 BRA `(.L_x_494) ;  /* 0x0000000000048947 */ /* 0x008fea0003800000 */
[----:B------:R-:W-:Y:S01]  /*dc30*/  BPT.TRAP 0x1 ;  /* 0x000000040000795c */ /* 0x000fe20000300000 */
.L_x_494:
[----:B------:R-:W-:Y:S05]  /*dc40*/  BSYNC B2 ;  /* 0x0000000000027941 */ /* 0x000fea0003800000 */
.L_x_493:
[----:B------:R-:W3:Y:S04]  /*dc50*/  LDL R9, [R1+0x4] ;  /* 0x0000040001097983 */ /* 0x000ee80000100800 */
[----:B--2---:R-:W2:Y:S04]  /*dc60*/  LDL R5, [R1+0x18] ;  /* 0x0000180001057983 */ /* 0x004ea80000100800 */
        /* <DEDUP_REMOVED lines=11> */
.L_x_495:
        /* <DEDUP_REMOVED lines=16> */
.L_x_496:
        /* <DEDUP_REMOVED lines=13> */
.L_x_482:
[----:B------:R-:W-:Y:S05]  /*def0*/  BSYNC B1 ;  /* 0x0000000000017941 */ /* 0x000fea0003800000 */
.L_x_481:
[C---:B------:R-:W-:Y:S01]  /*df00*/  ISETP.GT.AND P0, PT, R0.reuse, 0x1, PT ;  /* 0x000000010000780c */ /* 0x040fe20003f04270 */
[----:B------:R-:W-:-:S12]  /*df10*/  VIADD R0, R0, 0xfffffffe ;  /* 0xfffffffe00007836 */ /* 0x000fd80000000000 */
[----:B------:R-:W-:Y:S05]  /*df20*/  @P0 BRA `(.L_x_497) ;  /* 0xffffffe800840947 */ /* 0x000fea000383ffff */
.L_x_446:
[----:B------:R-:W-:Y:S05]  /*df30*/  BSYNC B0 ;  /* 0x0000000000007941 */ /* 0x000fea0003800000 */
.L_x_445:
[----:B------:R-:W0:Y:S01]  /*df40*/  S2R R2, SR_TID.X ;  /* 0x0000000000027919 */ /* 0x000e220000002100 */
[----:B------:R-:W-:Y:S01]  /*df50*/  BSSY B0, `(.L_x_498) ;  /* 0x0000011000007945 */ /* 0x000fe20003800000 */
[----:B0-----:R-:W-:-:S04]  /*df60*/  LOP3.LUT R3, R2, 0x7f, RZ, 0xc0, !PT ;  /* 0x0000007f02037812 */ /* 0x001fc800078ec0ff */
[----:B------:R-:W-:-:S13]  /*df70*/  ISETP.NE.AND P0, PT, R3, RZ, PT ;  /* 0x000000ff0300720c */ /* 0x000fda0003f05270 */
[----:B------:R-:W-:Y:S05]  /*df80*/  @P0 BRA `(.L_x_499) ;  /* 0x0000000000340947 */ /* 0x000fea0003800000 */
[----:B------:R-:W0:Y:S01]  /*df90*/  S2R R2, SR_LANEID ;  /* 0x0000000000027919 */ /* 0x000e220000000000 */
[----:B------:R-:W-:Y:S01]  /*dfa0*/  VOTEU.ANY UR4, UPT, PT ;  /* 0x0000000000047886 */ /* 0x000fe200038e0100 */
[----:B------:R-:W1:Y:S01]  /*dfb0*/  LDC.64 R4, c[0x0][0xc60] ;  /* 0x00031800ff047b82 */ /* 0x000e620000000a00 */
[----:B------:R-:W0:Y:S01]  /*dfc0*/  FLO.U32 R0, UR4 ;  /* 0x0000000400007d00 */ /* 0x000e2200080e0000 */
[----:B------:R-:W-:Y:S01]  /*dfd0*/  ULDC.64 UR6, c[0x0][0x208] ;  /* 0x0000820000067ab9 */ /* 0x000fe20000000a00 */
[----:B0-----:R-:W-:-:S06]  /*dfe0*/  ISETP.EQ.U32.AND P0, PT, R0, R2, PT ;  /* 0x000000020000720c */ /* 0x001fcc0003f02070 */
[----:B------:R-:W1:Y:S07]  /*dff0*/  POPC R2, UR4 ;  /* 0x0000000400027d09 */ /* 0x000e6e0008000000 */
[----:B-1----:R-:W2:Y:S04]  /*e000*/  @P0 ATOMG.E.ADD.STRONG.GPU PT, R2, desc[UR6][R4.64], R2 ;  /* 0x00000002040209a8 */ /* 0x002ea800081ee1c6 */
[----:B--2---:R0:W1:Y:S02]  /*e010*/  SHFL.IDX PT, R2, R2, R0, 0x1f ;  /* 0x00001f0002027589 */ /* 0x00406400000e0000 */
[----:B0-----:R-:W0:Y:S02]  /*e020*/  S2R R0, SR_LTMASK ;  /* 0x0000000000007919 */ /* 0x001e240000003900 */
[----:B0-----:R-:W-:-:S06]  /*e030*/  LOP3.LUT R0, R0, UR4, RZ, 0xc0, !PT ;  /* 0x0000000400007c12 */ /* 0x001fcc000f8ec0ff */
[----:B------:R-:W1:Y:S02]  /*e040*/  POPC R0, R0 ;  /* 0x0000000000007309 */ /* 0x000e640000000000 */
[----:B-1----:R-:W-:-:S07]  /*e050*/  IADD3 R16, R2, UR38, R0 ;  /* 0x0000002602107c10 */ /* 0x002fce000fffe000 */
.L_x_499:
[----:B------:R-:W-:Y:S05]  /*e060*/  BSYNC B0 ;  /* 0x0000000000007941 */ /* 0x000fea0003800000 */
.L_x_498:
[----:B------:R-:W2:Y:S01]  /*e070*/  LDL R0, [R1+0x1c] ;  /* 0x00001c0001007983 */ /* 0x000ea20000100800 */
[----:B------:R-:W-:Y:S01]  /*e080*/  BSSY B0, `(.L_x_500) ;  /* 0x0000040000007945 */ /* 0x000fe20003800000 */
[----:B--2---:R-:W-:-:S13]  /*e090*/  LOP3.LUT P0, RZ, R0, 0x1, RZ, 0xc0, !PT ;  /* 0x0000000100ff7812 */ /* 0x004fda000780c0ff */
[----:B------:R-:W-:Y:S05]  /*e0a0*/  @!P0 BRA `(.L_x_501) ;  /* 0x0000000000f48947 */ /* 0x000fea0003800000 */
[----:B------:R-:W2:Y:S04]  /*e0b0*/  LDL R4, [R1+0x4] ;  /* 0x0000040001047983 */ /* 0x000ea80000100800 */
[----:B------:R-:W2:Y:S04]  /*e0c0*/  LDL R0, [R1+0x8] ;  /* 0x0000080001007983 */ /* 0x000ea80000100800 */
[----:B------:R-:W3:Y:S01]  /*e0d0*/  LDL R2, [R1+0x10] ;  /* 0x0000100001027983 */ /* 0x000ee20000100800 */
[----:B------:R-:W-:Y:S01]  /*e0e0*/  BSSY B1, `(.L_x_502) ;  /* 0x0000006000017945 */ /* 0x000fe20003800000 */
[----:B------:R-:W-:Y:S01]  /*e0f0*/  ISETP.NE.AND P1, PT, R3, RZ, PT ;  /* 0x000000ff0300720c */ /* 0x000fe20003f25270 */
[----:B--2---:R-:W-:Y:S01]  /*e100*/  IMAD R0, R0, 0x8, R4 ;  /* 0x0000000800007824 */ /* 0x004fe200078e0204 */
[----:B---3--:R-:W-:-:S04]  /*e110*/  SHF.L.U32 R2, R2, 0x1f, RZ ;  /* 0x0000001f02027819 */ /* 0x008fc800000006ff */
[----:B------:R-:W0:Y:S02]  /*e120*/  SYNCS.PHASECHK.TRANS64.TRYWAIT P0, [R0+URZ+0x34860], R2 ;  /* 0x03486002000075a7 */ /* 0x000e24000800017f */
[----:B0-----:R-:W-:Y:S05]  /*e130*/  @!P0 BRA `(.L_x_503) ;  /* 0x0000002000e88947 */ /* 0x001fea0003800000 */
.L_x_566:
[----:B------:R-:W-:Y:S05]  /*e140*/  BSYNC B1 ;  /* 0x0000000000017941 */ /* 0x000fea0003800000 */
.L_x_502:
[----:B------:R-:W-:Y:S04]  /*e150*/  BSSY B1, `(.L_x_504) ;  /* 0x0000009000017945 */ /* 0x000fe80003800000 */
[----:B------:R-:W-:Y:S05]  /*e160*/  @P1 BRA `(.L_x_505) ;  /* 0x00000000001c1947 */ /* 0x000fea0003800000 */
[----:B------:R-:W2:Y:S01]  /*e170*/  S2R R3, SR_TID.X ;  /* 0x0000000000037919 */ /* 0x000ea20000002100 */
[----:B0-----:R-:W-:-:S04]  /*e180*/  IMAD.MOV.U32 R2, RZ, RZ, 0x8000 ;  /* 0x00008000ff027424 */ /* 0x001fc800078e00ff */
[----:B------:R3:W-:Y:S01]  /*e190*/  SYNCS.ARRIVE.TRANS64 RZ, [R0+URZ+0x34850], R2 ;  /* 0x0348500200ff79a7 */ /* 0x0007e2000800003f */
[----:B--2---:R-:W-:-:S04]  /*e1a0*/  LOP3.LUT R3, R3, 0x1f, RZ, 0xc0, !PT ;  /* 0x0000001f03037812 */ /* 0x004fc800078ec0ff */
[----:B------:R-:W-:-:S13]  /*e1b0*/  ISETP.NE.AND P0, PT, R3, RZ, PT ;  /* 0x000000ff0300720c */ /* 0x000fda0003f05270 */
[----:B---3--:R-:W-:Y:S05]  /*e1c0*/  @!P0 BRA `(.L_x_505) ;  /* 0x0000000000048947 */ /* 0x008fea0003800000 */
[----:B------:R-:W-:Y:S01]  /*e1d0*/  BPT.TRAP 0x1 ;  /* 0x000000040000795c */ /* 0x000fe20000300000 */
.L_x_505:
[----:B------:R-:W-:Y:S05]  /*e1e0*/  BSYNC B1 ;  /* 0x0000000000017941 */ /* 0x000fea0003800000 */
.L_x_504:
[----:B------:R-:W2:Y:S04]  /*e1f0*/  LDL.LU R5, [R1+0x18] ;  /* 0x0000180001057983 */ /* 0x000ea80000300800 */
[----:B------:R-:W3:Y:S04]  /*e200*/  LDL R4, [R1+0x4] ;  /* 0x0000040001047983 */ /* 0x000ee80000100800 */
[----:B0-----:R-:W3:Y:S04]  /*e210*/  LDL R2, [R1+0x8] ;  /* 0x0000080001027983 */ /* 0x001ee80000100800 */
[----:B------:R-:W2:Y:S01]  /*e220*/  LDL R3, [R1+0x14] ;  /* 0x0000140001037983 */ /* 0x000ea20000100800 */
[----:B------:R-:W-:Y:S01]  /*e230*/  UIADD3 UR4, UP0, UR36, 0x470, URZ ;  /* 0x0000047024047890 */ /* 0x000fe2000ff1e03f */
[----:B------:R-:W-:Y:S01]  /*e240*/  PLOP3.LUT P0, PT, PT, PT, PT, 0x80, 0x0 ;  /* 0x000000000000781c */ /* 0x000fe20003f0f070 */
[----:B------:R-:W-:Y:S01]  /*e250*/  VIADD R0, R0, 0x34850 ;  /* 0x0003485000007836 */ /* 0x000fe20000000000 */
[----:B------:R-:W-:Y:S01]  /*e260*/  UMOV UR6, 0x0 ;  /* 0x0000000000067882 */ /* 0x000fe20000000000 */
[----:B------:R-:W-:Y:S01]  /*e270*/  UIADD3.X UR5, URZ, UR37, URZ, UP0, !UPT ;  /* 0x000000253f057290 */ /* 0x000fe200087fe43f */
[----:B------:R-:W-:Y:S01]  /*e280*/  UMOV UR7, 0x14f00000 ;  /* 0x14f0000000077882 */ /* 0x000fe20000000000 */
[----:B------:R-:W-:Y:S01]  /*e290*/  UMOV UR10, URZ ;  /* 0x0000003f000a7c82 */ /* 0x000fe20008000000 */
[----:B---3--:R-:W-:-:S02]  /*e2a0*/  IMAD R2, R2, 0x8000, R4 ;  /* 0x0000800002027824 */ /* 0x008fc400078e0204 */
[----:B--2---:R-:W-:Y:S02]  /*e2b0*/  IMAD R3, R3, 0x80, R5 ;  /* 0x0000008003037824 */ /* 0x004fe400078e0205 */
[----:B------:R-:W-:-:S07]  /*e2c0*/  VIADD R4, R2, 0x400 ;  /* 0x0000040002047836 */ /* 0x000fce0000000000 */
.L_x_506:
        /* <DEDUP_REMOVED lines=11> */
[----:B------:R-:W-:Y:S01]  /*e380*/  PLOP3.LUT P0, PT, PT, PT, PT, 0x80, 0x0 ;  /* 0x000000000000781c */ /* 0x000fe20003f0f070 */
[----:B------:R-:W-:Y:S01]  /*e390*/  VIADD R2, R2, 0x4400 ;  /* 0x0000440002027836 */ /* 0x000fe20000000000 */
[----:B------:R-:W-:Y:S01]  /*e3a0*/  UMOV UR6, 0x0 ;  /* 0x0000000000067882 */ /* 0x000fe20000000000 */
[----:B------:R-:W-:Y:S01]  /*e3b0*/  UMOV UR7, 0x14f00000 ;  /* 0x14f0000000077882 */ /* 0x000fe20000000000 */
[----:B------:R-:W-:-:S09]  /*e3c0*/  UMOV UR10, 0x40 ;  /* 0x00000040000a7882 */ /* 0x000fd20000000000 */
.L_x_507:
        /* <DEDUP_REMOVED lines=11> */
.L_x_501:
[----:B------:R-:W-:Y:S05]  /*e480*/  BSYNC B0 ;  /* 0x0000000000007941 */ /* 0x000fea0003800000 */
.L_x_500:
[----:B------:R-:W2:Y:S04]  /*e490*/  LDL.LU R5, [R1+0x8] ;  /* 0x0000080001057983 */ /* 0x000ea80000300800 */
[----:B------:R-:W3:Y:S01]  /*e4a0*/  LDL.LU R4, [R1+0x10] ;  /* 0x0000100001047983 */ /* 0x000ee20000300800 */
[----:B--2---:R-:W-:-:S05]  /*e4b0*/  VIADD R0, R5, 0x1 ;  /* 0x0000000105007836 */ /* 0x004fca0000000000 */
[----:B------:R-:W-:-:S04]  /*e4c0*/  ISETP.NE.AND P0, PT, R0, 0x2, PT ;  /* 0x000000020000780c */ /* 0x000fc80003f05270 */
[----:B------:R-:W-:Y:S02]  /*e4d0*/  SEL R2, RZ, 0x1, P0 ;  /* 0x00000001ff027807 */ /* 0x000fe40000000000 */
[----:B------:R-:W-:Y:S02]  /*e4e0*/  SEL R0, R0, RZ, P0 ;  /* 0x000000ff00007207 */ /* 0x000fe40000000000 */
[----:B---3--:R-:W-:-:S03]  /*e4f0*/  LOP3.LUT R4, R4, R2, RZ, 0x3c, !PT ;  /* 0x0000000204047212 */ /* 0x008fc600078e3cff */
[----:B------:R0:W-:Y:S04]  /*e500*/  STL [R1+0x8], R0 ;  /* 0x0000080001007387 */ /* 0x0001e80000100800 */
[----:B------:R0:W-:Y:S02]  /*e510*/  STL [R1+0x10], R4 ;  /* 0x0000100401007387 */ /* 0x0001e40000100800 */
.L_x_425:
[----:B------:R-:W-:Y:S05]  /*e520*/  BSYNC B7 ;  /* 0x0000000000077941 */ /* 0x000fea0003800000 */
.L_x_423:
[----:B0-----:R-:W2:Y:S02]  /*e530*/  LDL R0, [R1+0x1c] ;  /* 0x00001c0001007983 */ /* 0x001ea40000100800 */
[----:B--2---:R-:W-:-:S13]  /*e540*/  LOP3.LUT P0, RZ, R0, 0x2, RZ, 0xc0, !PT ;  /* 0x0000000200ff7812 */ /* 0x004fda000780c0ff */
[----:B------:R-:W-:Y:S05]  /*e550*/  @!P0 BRA `(.L_x_508) ;  /* 0x0000000000288947 */ /* 0x000fea0003800000 */
[----:B------:R-:W-:Y:S05]  /*e560*/  WARPSYNC.ALL ;  /* 0x0000000000007948 */ /* 0x000fea0003800000 */
[----:B------:R-:W0:Y:S08]  /*e570*/  S2UR UR5, SR_CgaCtaId ;  /* 0x00000000000579c3 */ /* 0x000e300000008800 */
[----:B------:R-:W-:Y:S06]  /*e580*/  BAR.SYNC.DEFER_BLOCKING 0x5, 0x180 ;  /* 0x0146000000007b1d */ /* 0x000fec0000010000 */
[----:B------:R-:W-:-:S02]  /*e590*/  UMOV UR4, 0x400 ;  /* 0x0000040000047882 */ /* 0x000fc40000000000 */
[----:B0-----:R-:W-:-:S06]  /*e5a0*/  ULEA UR4, UR5, UR4, 0x18 ;  /* 0x0000000405047291 */ /* 0x001fcc000f8ec03f */
[----:B------:R-:W-:-:S05]  /*e5b0*/  IMAD.U32 R0, RZ, RZ, UR4 ;  /* 0x00000004ff007e24 */ /* 0x000fca000f8e00ff */
[----:B------:R0:W2:Y:S04]  /*e5c0*/  LDS.128 R16, [R0+0x348d0] ;  /* 0x0348d00000107984 */ /* 0x0000a80000000c00 */
[----:B------:R0:W-:Y:S01]  /*e5d0*/  STL [R1+0x4], R0 ;  /* 0x0000040001007387 */ /* 0x0001e20000100800 */
[----:B------:R-:W-:Y:S06]  /*e5e0*/  BAR.ARV 0x4, 0x180 ;  /* 0x0106000000007b1d */ /* 0x000fec0000002000 */
[----:B------:R-:W-:Y:S05]  /*e5f0*/  BRA `(.L_x_509) ;  /* 0x0000000800507947 */ /* 0x000fea0003800000 */
.L_x_508:
[----:B------:R-:W1:Y:S01]  /*e600*/  S2R R0, SR_TID.X ;  /* 0x0000000000007919 */ /* 0x000e620000002100 */
[----:B------:R-:W-:Y:S01]  /*e610*/  UMOV UR4, 0xffffffff ;  /* 0xffffffff00047882 */ /* 0x000fe20000000000 */
[----:B-1--4-:R-:W-:-:S04]  /*e620*/  LOP3.LUT R7, R0, 0x1f, RZ, 0xc0, !PT ;  /* 0x0000001f00077812 */ /* 0x012fc800078ec0ff */
[----:B------:R-:W-:Y:S01]  /*e630*/  ISETP.NE.AND P0, PT, R7, 0x1f, PT ;  /* 0x0000001f0700780c */ /* 0x000fe20003f05270 */
[----:B------:R-:W-:-:S12]  /*e640*/  BRA.DIV UR4, `(.L_x_510) ;  /* 0x0000001e04b87947 */ /* 0x000fd8000b800000 */
[----:B------:R-:W-:Y:S01]  /*e650*/  IMAD.IADD R5, R19, 0x1, R7 ;  /* 0x0000000113057824 */ /* 0x000fe200078e0207 */
[----:B------:R-:W-:Y:S01]  /*e660*/  ULDC UR4, c[0x0][0xc3c] ;  /* 0x00030f0000047ab9 */ /* 0x000fe20000000800 */
[----:B------:R-:W-:-:S03]  /*e670*/  ULDC.64 UR6, c[0x0][0x208] ;  /* 0x0000820000067ab9 */ /* 0x000fc60000000a00 */
[----:B------:R-:W-:-:S13]  /*e680*/  ISETP.GE.OR P1, PT, R5, UR4, !P0 ;  /* 0x0000000405007c0c */ /* 0x000fda000c726670 */
[----:B------:R-:W0:Y:S02]  /*e690*/  @!P1 LDC.64 R2, c[0x0][0xc80] ;  /* 0x00032000ff029b82 */ /* 0x000e240000000a00 */
[----:B0-----:R-:W-:-:S06]  /*e6a0*/  @!P1 IMAD.WIDE R2, R5, 0x4, R2 ;  /* 0x0000000405029825 */ /* 0x001fcc00078e0202 */
[----:B------:R0:W2:Y:S01]  /*e6b0*/  @!P1 LDG.E R3, desc[UR6][R2.64] ;  /* 0x0000000602039981 */ /* 0x0000a2000c1e1900 */
[C---:B------:R-:W-:Y:S02]  /*e6c0*/  ISETP.GE.U32.AND P2, PT, R7.reuse, 0x2, PT ;  /* 0x000000020700780c */ /* 0x040fe40003f46070 */
[C---:B------:R-:W-:Y:S01]  /*e6d0*/  ISETP.GE.U32.AND P3, PT, R7.reuse, 0x4, PT ;  /* 0x000000040700780c */ /* 0x040fe20003f66070 */
[----:B------:R-:W-:Y:S01]  /*e6e0*/  SHFL.IDX PT, R4, R16, 0x1, 0x1f ;  /* 0x00201f0010047f89 */ /* 0x000fe200000e0000 */
[C---:B------:R-:W-:Y:S02]  /*e6f0*/  ISETP.GE.U32.AND P4, PT, R7.reuse, 0x8, PT ;  /* 0x000000080700780c */ /* 0x040fe40003f86070 */
[C---:B------:R-:W-:Y:S01]  /*e700*/  ISETP.GE.U32.AND P5, PT, R7.reuse, 0x10, PT ;  /* 0x000000100700780c */ /* 0x040fe20003fa6070 */
[----:B0-----:R-:W-:Y:S02]  /*e710*/  IMAD.MOV.U32 R2, RZ, RZ, RZ ;  /* 0x000000ffff027224 */ /* 0x001fe400078e00ff */
[----:B--2---:R-:W-:Y:S01]  /*e720*/  @!P1 IMAD.MOV.U32 R2, RZ, RZ, R3 ;  /* 0x000000ffff029224 */ /* 0x004fe200078e0003 */
[----:B------:R-:W-:-:S04]  /*e730*/  ISETP.NE.AND P1, PT, R7, RZ, PT ;  /* 0x000000ff0700720c */ /* 0x000fc80003f25270 */
        /* <DEDUP_REMOVED lines=14> */
[----:B------:R-:W-:Y:S02]  /*e820*/  IMAD.IADD R3, R3, 0x1, R0 ;  /* 0x0000000103037824 */ /* 0x000fe400078e0200 */
[----:B------:R0:W1:Y:S04]  /*e830*/  SHFL.IDX PT, R0, R16, RZ, 0x1f ;  /* 0x00001fff10007589 */ /* 0x00006800000e0000 */
[----:B------:R0:W2:Y:S02]  /*e840*/  SHFL.IDX PT, R6, R3, 0x1f, 0x1f ;  /* 0x03e01f0003067f89 */ /* 0x0000a400000e0000 */
.L_x_576:
[----:B------:R-:W-:Y:S02]  /*e850*/  ULDC UR4, c[0x0][0xc38] ;  /* 0x00030e0000047ab9 */ /* 0x000fe40000000800 */
[----:B0-----:R-:W-:-:S04]  /*e860*/  IMAD.U32 R16, RZ, RZ, UR4 ;  /* 0x00000004ff107e24 */ /* 0x001fc8000f8e00ff */
[----:B--2---:R-:W-:-:S04]  /*e870*/  IMAD R6, R6, R16, RZ ;  /* 0x0000001006067224 */ /* 0x004fc800078e02ff */
[----:B------:R-:W-:-:S05]  /*e880*/  IMAD.IADD R4, R4, 0x1, R6 ;  /* 0x0000000104047824 */ /* 0x000fca00078e0206 */
[----:B-1----:R-:W-:-:S13]  /*e890*/  ISETP.GT.AND P6, PT, R4, R0, PT ;  /* 0x000000000400720c */ /* 0x002fda0003fc4270 */
[----:B------:R-:W-:Y:S05]  /*e8a0*/  @P6 BRA `(.L_x_511) ;  /* 0x0000000000a06947 */ /* 0x000fea0003800000 */
.L_x_516:
[----:B0-----:R-:W0:Y:S01]  /*e8b0*/  LDC R2, c[0x0][0xc3c] ;  /* 0x00030f00ff027b82 */ /* 0x001e220000000800 */
[----:B------:R-:W-:-:S05]  /*e8c0*/  VIADD R19, R19, 0x1f ;  /* 0x0000001f13137836 */ /* 0x000fca0000000000 */
[----:B0-----:R-:W-:-:S13]  /*e8d0*/  ISETP.GE.AND P6, PT, R19, R2, PT ;  /* 0x000000021300720c */ /* 0x001fda0003fc6270 */
[----:B------:R-:W-:Y:S05]  /*e8e0*/  @P6 BRA `(.L_x_512) ;  /* 0x0000000400486947 */ /* 0x000fea0003800000 */
[----:B------:R-:W0:Y:S01]  /*e8f0*/  S2R R3, SR_TID.X ;  /* 0x0000000000037919 */ /* 0x000e220000002100 */
[----:B------:R-:W-:Y:S01]  /*e900*/  BSSY B0, `(.L_x_513) ;  /* 0x000000a000007945 */ /* 0x000fe20003800000 */
[----:B0-----:R-:W-:-:S05]  /*e910*/  LOP3.LUT R3, R3, 0x1f, RZ, 0xc0, !PT ;  /* 0x0000001f03037812 */ /* 0x001fca00078ec0ff */
[----:B------:R-:W-:-:S05]  /*e920*/  IMAD.IADD R5, R19, 0x1, R3 ;  /* 0x0000000113057824 */ /* 0x000fca00078e0203 */
[----:B------:R-:W-:Y:S01]  /*e930*/  ISETP.GE.OR P6, PT, R5, R2, !P0 ;  /* 0x000000020500720c */ /* 0x000fe200047c6670 */
[----:B------:R-:W-:-:S12]  /*e940*/  IMAD.MOV.U32 R2, RZ, RZ, RZ ;  /* 0x000000ffff027224 */ /* 0x000fd800078e00ff */
[----:B------:R-:W-:Y:S05]  /*e950*/  @P6 BRA `(.L_x_514) ;  /* 0x0000000000106947 */ /* 0x000fea0003800000 */
[----:B------:R-:W0:Y:S01]  /*e960*/  LDC.64 R2, c[0x0][0xc80] ;  /* 0x00032000ff027b82 */ /* 0x000e220000000a00 */
[----:B------:R-:W-:Y:S01]  /*e970*/  ULDC.64 UR4, c[0x0][0x208] ;  /* 0x0000820000047ab9 */ /* 0x000fe20000000a00 */
[----:B0-----:R-:W-:-:S06]  /*e980*/  IMAD.WIDE R2, R5, 0x4, R2 ;  /* 0x0000000405027825 */ /* 0x001fcc00078e0202 */
[----:B------:R0:W5:Y:S02]  /*e990*/  LDG.E R2, desc[UR4][R2.64] ;  /* 0x0000000402027981 */ /* 0x000164000c1e1900 */
.L_x_514:
[----:B------:R-:W-:Y:S05]  /*e9a0*/  BSYNC B0 ;  /* 0x0000000000007941 */ /* 0x000fea0003800000 */
.L_x_513:
[----:B------:R-:W-:-:S03]  /*e9b0*/  UMOV UR4, 0xffffffff ;  /* 0xffffffff00047882 */ /* 0x000fc60000000000 */
[----:B------:R-:W-:Y:S05]  /*e9c0*/  BRA.DIV UR4, `(.L_x_515) ;  /* 0x0000002204187947 */ /* 0x000fea000b800000 */
[----:B-----5:R-:W0:Y:S02]  /*e9d0*/  SHFL.UP PT, R14, R2, 0x1, RZ ;  /* 0x04200000020e7989 */ /* 0x020e2400000e00ff */
        /* <DEDUP_REMOVED lines=14> */
[----:B------:R0:W1:Y:S02]  /*eac0*/  SHFL.IDX PT, R6, R3, 0x1f, 0x1f ;  /* 0x03e01f0003067f89 */ /* 0x00006400000e0000 */
.L_x_584:
[----:B------:R-:W-:Y:S02]  /*ead0*/  ULDC UR4, c[0x0][0xc38] ;  /* 0x00030e0000047ab9 */ /* 0x000fe40000000800 */
[----:B------:R-:W-:-:S04]  /*eae0*/  IMAD.U32 R16, RZ, RZ, UR4 ;  /* 0x00000004ff107e24 */ /* 0x000fc8000f8e00ff */
[----:B-1----:R-:W-:-:S04]  /*eaf0*/  IMAD R6, R6, R16, RZ ;  /* 0x0000001006067224 */ /* 0x002fc800078e02ff */
[----:B------:R-:W-:-:S05]  /*eb00*/  IMAD.IADD R4, R6, 0x1, R4 ;  /* 0x0000000106047824 */ /* 0x000fca00078e0204 */
[----:B------:R-:W-:-:S13]  /*eb10*/  ISETP.GT.AND P6, PT, R4, R0, PT ;  /* 0x000000000400720c */ /* 0x000fda0003fc4270 */
[----:B------:R-:W-:Y:S05]  /*eb20*/  @!P6 BRA `(.L_x_516) ;  /* 0xfffffffc0060e947 */ /* 0x000fea000383ffff */
.L_x_511:
[----:B------:R-:W-:Y:S01]  /*eb30*/  IMAD.IADD R6, R4, 0x1, -R6 ;  /* 0x0000000104067824 */ /* 0x000fe200078e0a06 */
[----:B------:R-:W-:-:S03]  /*eb40*/  UMOV UR4, 0xffffffff ;  /* 0xffffffff00047882 */ /* 0x000fc60000000000 */
[----:B------:R-:W-:-:S05]  /*eb50*/  IMAD R4, R3, R16, R6 ;  /* 0x0000001003047224 */ /* 0x000fca00078e0206 */
[----:B------:R-:W-:Y:S01]  /*eb60*/  ISETP.GT.AND P6, PT, R4, R0, PT ;  /* 0x000000000400720c */ /* 0x000fe20003fc4270 */
[----:B------:R-:W-:-:S12]  /*eb70*/  BRA.DIV UR4, `(.L_x_517) ;  /* 0x0000002204807947 */ /* 0x000fd8000b800000 */
[----:B------:R-:W-:-:S04]  /*eb80*/  VOTE.ANY R5, PT, !P6 ;  /* 0x0000000000057806 */ /* 0x000fc800070e0100 */
[----:B------:R-:W1:Y:S02]  /*eb90*/  POPC R4, R5 ;  /* 0x0000000500047309 */ /* 0x000e640000000000 */
[----:B-1----:R1:W2:Y:S02]  /*eba0*/  SHFL.IDX PT, R17, R2, R4, 0x1f ;  /* 0x00001f0402117589 */ /* 0x0022a400000e0000 */
.L_x_588:
[----:B------:R-:W-:Y:S01]  /*ebb0*/  ISETP.NE.AND P0, PT, R5, RZ, PT ;  /* 0x000000ff0500720c */ /* 0x000fe20003f05270 */
[----:B-1----:R-:W-:-:S12]  /*ebc0*/  IMAD.MOV.U32 R2, RZ, RZ, RZ ;  /* 0x000000ffff027224 */ /* 0x002fd800078e00ff */
[----:B------:R-:W-:Y:S05]  /*ebd0*/  @!P0 BRA `(.L_x_518) ;  /* 0x0000000000108947 */ /* 0x000fea0003800000 */
[----:B------:R-:W-:Y:S01]  /*ebe0*/  UMOV UR4, 0xffffffff ;  /* 0xffffffff00047882 */ /* 0x000fe20000000000 */
[----:B------:R-:W-:Y:S02]  /*ebf0*/  VIADD R12, R4, 0xffffffff ;  /* 0xffffffff040c7836 */ /* 0x000fe40000000000 */
[----:B------:R-:W-:Y:S05]  /*ec00*/  BRA.DIV UR4, `(.L_x_519) ;  /* 0x0000002204a47947 */ /* 0x000fea000b800000 */
[----:B------:R1:W3:Y:S02]  /*ec10*/  SHFL.IDX PT, R2, R3, R12, 0x1f ;  /* 0x00001f0c03027589 */ /* 0x0002e400000e0000 */
.L_x_518:
[----:B--2---:R-:W-:Y:S01]  /*ec20*/  IABS R5, R17 ;  /* 0x0000001100057213 */ /* 0x004fe20000000000 */
[----:B---3--:R-:W-:Y:S02]  /*ec30*/  IMAD R16, R2, R16, R6 ;  /* 0x0000001002107224 */ /* 0x008fe400078e0206 */
[----:B------:R-:W-:Y:S01]  /*ec40*/  IMAD.IADD R19, R4, 0x1, R19 ;  /* 0x0000000104137824 */ /* 0x000fe200078e0213 */
[----:B------:R-:W2:Y:S01]  /*ec50*/  I2F.RP R2, R5 ;  /* 0x0000000500027306 */ /* 0x000ea20000209400 */
[----:B------:R-:W-:-:S07]  /*ec60*/  IMAD.IADD R0, R0, 0x1, -R16 ;  /* 0x0000000100007824 */ /* 0x000fce00078e0a10 */
[----:B--2---:R-:W2:Y:S02]  /*ec70*/  MUFU.RCP R2, R2 ;  /* 0x0000000200027308 */ /* 0x004ea40000001000 */
[----:B--2---:R-:W-:-:S06]  /*ec80*/  VIADD R2, R2, 0xffffffe ;  /* 0x0ffffffe02027836 */ /* 0x004fcc0000000000 */
[----:B01----:R-:W0:Y:S02]  /*ec90*/  F2I.FTZ.U32.TRUNC.NTZ R3, R2 ;  /* 0x0000000200037305 */ /* 0x003e24000021f000 */
[----:B0-----:R-:W-:-:S04]  /*eca0*/  IMAD.MOV R2, RZ, RZ, -R3 ;  /* 0x000000ffff027224 */ /* 0x001fc800078e0a03 */
[----:B------:R-:W-:Y:S02]  /*ecb0*/  IMAD R6, R2, R5, RZ ;  /* 0x0000000502067224 */ /* 0x000fe400078e02ff */
[----:B------:R-:W-:-:S04]  /*ecc0*/  IMAD.MOV.U32 R2, RZ, RZ, RZ ;  /* 0x000000ffff027224 */ /* 0x000fc800078e00ff */
[----:B------:R-:W-:Y:S01]  /*ecd0*/  IMAD.HI.U32 R2, R3, R6, R2 ;  /* 0x0000000603027227 */ /* 0x000fe200078e0002 */
[----:B------:R-:W-:Y:S02]  /*ece0*/  IABS R6, R17 ;  /* 0x0000001100067213 */ /* 0x000fe40000000000 */
[----:B------:R-:W-:-:S03]  /*ecf0*/  IABS R3, R0 ;  /* 0x0000000000037213 */ /* 0x000fc60000000000 */
[----:B------:R-:W-:Y:S02]  /*ed00*/  IMAD.MOV R6, RZ, RZ, -R6 ;  /* 0x000000ffff067224 */ /* 0x000fe400078e0a06 */
        /* <DEDUP_REMOVED lines=16> */
.L_x_512:
[----:B------:R-:W-:Y:S01]  /*ee10*/  UMOV UR4, URZ ;  /* 0x0000003f00047c82 */ /* 0x000fe20008000000 */
[----:B------:R-:W-:Y:S01]  /*ee20*/  UMOV UR5, URZ ;  /* 0x0000003f00057c82 */ /* 0x000fe20008000000 */
[----:B------:R-:W-:Y:S01]  /*ee30*/  ULDC UR6, c[0x0][0xc3c] ;  /* 0x00030f0000067ab9 */ /* 0x000fe20000000800 */
[----:B------:R-:W-:Y:S02]  /*ee40*/  IMAD.MOV.U32 R16, RZ, RZ, R0 ;  /* 0x000000ffff107224 */ /* 0x000fe400078e0000 */
[----:B------:R-:W-:Y:S02]  /*ee50*/  IMAD.U32 R17, RZ, RZ, UR4 ;  /* 0x00000004ff117e24 */ /* 0x000fe4000f8e00ff */
[----:B------:R-:W-:Y:S02]  /*ee60*/  IMAD.U32 R18, RZ, RZ, UR5 ;  /* 0x00000005ff127e24 */ /* 0x000fe4000f8e00ff */
[----:B------:R-:W-:-:S07]  /*ee70*/  IMAD.U32 R19, RZ, RZ, UR6 ;  /* 0x00000006ff137e24 */ /* 0x000fce000f8e00ff */
.L_x_520:
[----:B------:R3:W2:Y:S01]  /*ee80*/  LDL R3, [R1+0x4] ;  /* 0x0000040001037983 */ /* 0x0006a20000100800 */
[----:B------:R-:W0:Y:S01]  /*ee90*/  S2R R0, SR_TID.X ;  /* 0x0000000000007919 */ /* 0x000e220000002100 */
[----:B------:R-:W-:Y:S05]  /*eea0*/  WARPSYNC.ALL ;  /* 0x0000000000007948 */ /* 0x000fea0003800000 */
[----:B0-----:R-:W-:Y:S01]  /*eeb0*/  LOP3.LUT R0, R0, 0x1f, RZ, 0xc0, !PT ;  /* 0x0000001f00007812 */ /* 0x001fe200078ec0ff */
[----:B------:R-:W-:Y:S03]  /*eec0*/  BAR.SYNC.DEFER_BLOCKING 0x4, 0x180 ;  /* 0x0106000000007b1d */ /* 0x000fe60000010000 */
[----:B------:R-:W-:-:S13]  /*eed0*/  ISETP.NE.AND P0, PT, R0, RZ, PT ;  /* 0x000000ff0000720c */ /* 0x000fda0003f05270 */
[----:B------:R-:W2:Y:S01]  /*eee0*/  @!P0 S2R R0, SR_CgaCtaId ;  /* 0x0000000000008919 */ /* 0x000ea20000008800 */
[----:B------:R-:W-:-:S04]  /*eef0*/  @!P0 MOV R2, 0x400 ;  /* 0x0000040000028802 */ /* 0x000fc80000000f00 */
[----:B--2---:R-:W-:-:S05]  /*ef00*/  @!P0 LEA R3, R0, R2, 0x18 ;  /* 0x0000000200038211 */ /* 0x004fca00078ec0ff */
[----:B------:R3:W-:Y:S04]  /*ef10*/  @!P0 STS.128 [R3+0x348d0], R16 ;  /* 0x0348d01003008388 */ /* 0x0007e80000000c00 */
[----:B------:R3:W-:Y:S01]  /*ef20*/  @!P0 STL [R1+0x4], R3 ;  /* 0x0000040301008387 */ /* 0x0007e20000100800 */
[----:B------:R-:W-:Y:S06]  /*ef30*/  BAR.ARV 0x5, 0x180 ;  /* 0x0146000000007b1d */ /* 0x000fec0000002000 */
.L_x_509:
[----:B------:R-:W-:Y:S02]  /*ef40*/  ULDC UR4, c[0x0][0xc3c] ;  /* 0x00030f0000047ab9 */ /* 0x000fe40000000800 */
[----:B--2---:R-:W-:-:S13]  /*ef50*/  ISETP.GE.AND P0, PT, R19, UR4, PT ;  /* 0x0000000413007c0c */ /* 0x004fda000bf06270 */
[----:B------:R-:W-:Y:S05]  /*ef60*/  @!P0 BRA `(.L_x_521) ;  /* 0xffffffac003c8947 */ /* 0x000fea000383ffff */
[----:B------:R-:W-:Y:S05]  /*ef70*/  BSYNC B8 ;  /* 0x0000000000087941 */ /* 0x000fea0003800000 */
.L_x_419:
[----:B0-----:R-:W2:Y:S01]  /*ef80*/  LDL.LU R0, [R1+0x50] ;  /* 0x0000500001007983 */ /* 0x001ea20000300800 */
[----:B------:R-:W-:Y:S01]  /*ef90*/  BSSY B0, `(.L_x_522) ;  /* 0x000000b000007945 */ /* 0x000fe20003800000 */
[----:B------:R-:W0:Y:S01]  /*efa0*/  S2R R5, SR_CgaCtaId ;  /* 0x0000000000057919 */ /* 0x000e220000008800 */
[----:B--2---:R-:W-:-:S05]  /*efb0*/  VIADD R0, R0, 0x1 ;  /* 0x0000000100007836 */ /* 0x004fca0000000000 */
[----:B------:R-:W-:-:S04]  /*efc0*/  LEA.HI R2, R0, R0, RZ, 0x1 ;  /* 0x0000000000027211 */ /* 0x000fc800078f08ff */
[----:B---3--:R-:W-:-:S05]  /*efd0*/  LOP3.LUT R3, R2, 0xfffffffe, RZ, 0xc0, !PT ;  /* 0xfffffffe02037812 */ /* 0x008fca00078ec0ff */
[----:B------:R-:W-:Y:S01]  /*efe0*/  IMAD.IADD R3, R0, 0x1, -R3 ;  /* 0x0000000100037824 */ /* 0x000fe200078e0a03 */
[----:B------:R-:W-:-:S04]  /*eff0*/  MOV R0, 0x400 ;  /* 0x0000040000007802 */ /* 0x000fc80000000f00 */
[----:B0-----:R-:W-:Y:S02]  /*f000*/  LEA R0, R5, R0, 0x18 ;  /* 0x0000000005007211 */ /* 0x001fe400078ec0ff */
[----:B------:R-:W-:-:S04]  /*f010*/  SHF.L.U32 R3, R3, 0x1f, RZ ;  /* 0x0000001f03037819 */ /* 0x000fc800000006ff */
[----:B------:R-:W0:Y:S02]  /*f020*/  SYNCS.PHASECHK.TRANS64.TRYWAIT P0, [R0+URZ+0x34820], R3 ;  /* 0x03482003000075a7 */ /* 0x000e24000800017f */
[----:B0-----:R-:W-:Y:S05]  /*f030*/  @!P0 BRA `(.L_x_523) ;  /* 0x0000001c00c08947 */ /* 0x001fea0003800000 */
.L_x_591:
[----:B------:R-:W-:Y:S05]  /*f040*/  BSYNC B0 ;  /* 0x0000000000007941 */ /* 0x000fea0003800000 */
.L_x_522:
[----:B------:R-:W-:-:S03]  /*f050*/  UMOV UR4, 0xffffffff ;  /* 0xffffffff00047882 */ /* 0x000fc60000000000 */
[----:B------:R-:W-:Y:S05]  /*f060*/  BRA.DIV UR4, `(.L_x_524) ;  /* 0x0000001e04c87947 */ /* 0x000fea000b800000 */
[----:B------:R-:W2:Y:S02]  /*f070*/  S2R R2, SR_TID.X ;  /* 0x0000000000027919 */ /* 0x000ea40000002100 */
[----:B--2---:R-:W-:-:S04]  /*f080*/  SHF.R.U32.HI R2, RZ, 0x5, R2 ;  /* 0x00000005ff027819 */ /* 0x004fc80000011602 */
[----:B------:R-:W-:-:S05]  /*f090*/  LOP3.LUT R2, R2, 0x3, RZ, 0xc0, !PT ;  /* 0x0000000302027812 */ /* 0x000fca00078ec0ff */
[----:B------:R2:W3:Y:S02]  /*f0a0*/  SHFL.IDX PT, R14, R2, RZ, 0x1f ;  /* 0x00001fff020e7589 */ /* 0x0004e400000e0000 */
.L_x_594:
[----:B---3--:R-:W-:Y:S01]  /*f0b0*/  ISETP.NE.AND P0, PT, R14, RZ, PT ;  /* 0x000000ff0e00720c */ /* 0x008fe20003f05270 */
[----:B------:R-:W-:-:S12]  /*f0c0*/  BSSY B0, `(.L_x_525) ;  /* 0x0000029000007945 */ /* 0x000fd80003800000 */
[----:B------:R-:W-:Y:S05]  /*f0d0*/  @P0 BRA `(.L_x_526) ;  /* 0x00000000009c0947 */ /* 0x000fea0003800000 */
[----:B------:R-:W-:-:S03]  /*f0e0*/  UMOV UR4, 0xffffffff ;  /* 0xffffffff00047882 */ /* 0x000fc60000000000 */
[----:B------:R-:W-:Y:S05]  /*f0f0*/  BRA.DIV UR4, `(.L_x_527) ;  /* 0x0000001e04d87947 */ /* 0x000fea000b800000 */
[----:B------:R-:W-:-:S13]  /*f100*/  ELECT P6, URZ, PT ;  /* 0x00000000003f782f */ /* 0x000fda00038c0000 */
.L_x_597:
        /* <DEDUP_REMOVED lines=8> */
.L_x_528:
[----:B0-----:R-:W2:Y:S04]  /*f190*/  LDL R3, [R1+0x8] ;  /* 0x0000080001037983 */ /* 0x001ea80000100800 */
[----:B-1--4-:R-:W3:Y:S01]  /*f1a0*/  LDL.LU R7, [R1+0x10] ;  /* 0x0000100001077983 */ /* 0x012ee20000300800 */
[----:B------:R-:W-:-:S04]  /*f1b0*/  VIADD R2, R0, 0x34840 ;  /* 0x0003484000027836 */ /* 0x000fc80000000000 */
[C---:B--2---:R-:W-:Y:S02]  /*f1c0*/  IMAD R6, R3.reuse, 0x8, R2 ;  /* 0x0000000803067824 */ /* 0x044fe400078e0202 */
[----:B------:R-:W-:Y:S01]  /*f1d0*/  VIADD R3, R3, 0x1 ;  /* 0x0000000103037836 */ /* 0x000fe20000000000 */
[----:B---3--:R-:W-:-:S04]  /*f1e0*/  SHF.L.U32 R5, R7, 0x1f, RZ ;  /* 0x0000001f07057819 */ /* 0x008fc800000006ff */
[C---:B------:R-:W-:Y:S01]  /*f1f0*/  ISETP.NE.AND P1, PT, R3.reuse, 0x2, PT ;  /* 0x000000020300780c */ /* 0x040fe20003f25270 */
[----:B------:R-:W0:Y:S03]  /*f200*/  SYNCS.PHASECHK.TRANS64.TRYWAIT P0, [R6+URZ], R5 ;  /* 0x00000005060075a7 */ /* 0x000e26000800017f */
[----:B------:R-:W-:Y:S02]  /*f210*/  SEL R4, RZ, 0x1, P1 ;  /* 0x00000001ff047807 */ /* 0x000fe40000800000 */
[----:B------:R-:W-:Y:S02]  /*f220*/  SEL R3, R3, RZ, P1 ;  /* 0x000000ff03037207 */ /* 0x000fe40000800000 */
[----:B------:R-:W-:-:S03]  /*f230*/  LOP3.LUT R4, R7, R4, RZ, 0x3c, !PT ;  /* 0x0000000407047212 */ /* 0x000fc600078e3cff */
[----:B------:R-:W-:Y:S01]  /*f240*/  IMAD R7, R3, 0x8, R2 ;  /* 0x0000000803077824 */ /* 0x000fe200078e0202 */
[----:B------:R-:W-:Y:S01]  /*f250*/  SHF.L.U32 R2, R4, 0x1f, RZ ;  /* 0x0000001f04027819 */ /* 0x000fe200000006ff */
[----:B0-----:R-:W-:Y:S06]  /*f260*/  @!P0 BRA `(.L_x_529) ;  /* 0x0000001c009c8947 */ /* 0x001fec0003800000 */
.L_x_598:
[----:B------:R-:W1:Y:S02]  /*f270*/  SYNCS.PHASECHK.TRANS64.TRYWAIT P0, [R7+URZ], R2 ;  /* 0x00000002070075a7 */ /* 0x000e64000800017f */
[----:B-1----:R-:W-:Y:S05]  /*f280*/  @!P0 BRA `(.L_x_530) ;  /* 0x0000001c00a88947 */ /* 0x002fea0003800000 */
.L_x_599:
[----:B------:R-:W-:Y:S05]  /*f290*/  @!P2 BRA `(.L_x_531) ;  /* 0x000000000004a947 */ /* 0x000fea0003800000 */
[----:B------:R-:W-:Y:S01]  /*f2a0*/  BPT.TRAP 0x1 ;  /* 0x000000040000795c */ /* 0x000fe20000300000 */
.L_x_531:
[----:B------:R-:W2:Y:S01]  /*f2b0*/  LDL.LU R4, [R1+0x8] ;  /* 0x0000080001047983 */ /* 0x000ea20000300800 */
[----:B------:R-:W-:-:S04]  /*f2c0*/  VIADD R0, R0, 0x34860 ;  /* 0x0003486000007836 */ /* 0x000fc80000000000 */
[----:B--2---:R-:W-:-:S04]  /*f2d0*/  IMAD R4, R4, 0x8, R0 ;  /* 0x0000000804047824 */ /* 0x004fc800078e0200 */
[----:B------:R-:W2:Y:S02]  /*f2e0*/  SYNCS.PHASECHK.TRANS64.TRYWAIT P0, [R4+URZ], R5 ;  /* 0x00000005040075a7 */ /* 0x000ea4000800017f */
[----:B--2---:R-:W-:Y:S05]  /*f2f0*/  @!P0 BRA `(.L_x_532) ;  /* 0x0000001c00a08947 */ /* 0x004fea0003800000 */
.L_x_600:
[----:B------:R-:W-:-:S07]  /*f300*/  IMAD R3, R3, 0x8, R0 ;  /* 0x0000000803037824 */ /* 0x000fce00078e0200 */
.L_x_533:
[----:B---3--:R3:W4:Y:S02]  /*f310*/  SYNCS.PHASECHK.TRANS64.TRYWAIT P0, [R3+URZ], R2 ;  /* 0x00000002030075a7 */ /* 0x008724000800017f */
[----:B----4-:R-:W-:Y:S05]  /*f320*/  @!P0 NANOSLEEP.SYNCS 0x989680 ;  /* 0x009896800000895d */ /* 0x010fea0003900000 */
[----:B------:R-:W4:Y:S02]  /*f330*/  @!P0 SYNCS.PHASECHK.TRANS64 P0, [R3+URZ], R2 ;  /* 0x00000002030085a7 */ /* 0x000f24000800007f */
[----:B----4-:R-:W-:Y:S05]  /*f340*/  @!P0 BRA `(.L_x_533) ;  /* 0xfffffffc00f08947 */ /* 0x010fea000383ffff */
.L_x_526:
[----:B------:R-:W-:Y:S05]  /*f350*/  BSYNC B0 ;  /* 0x0000000000007941 */ /* 0x000fea0003800000 */
.L_x_525:
[----:B------:R-:W-:Y:S05]  /*f360*/  EXIT ;  /* 0x000000000000794d */ /* 0x000fea0003800000 */
.L_x_371:
[----:B0-----:R0:W1:Y:S02]  /*f370*/  SYNCS.PHASECHK.TRANS64.TRYWAIT P1, [R0+URZ+0x34800], R3 ;  /* 0x03480003000075a7 */ /* 0x001064000802017f */
[----:B-1----:R-:W-:Y:S05]  /*f380*/  @!P1 NANOSLEEP.SYNCS 0x989680 ;  /* 0x009896800000995d */ /* 0x002fea0003900000 */
[----:B------:R-:W1:Y:S02]  /*f390*/  @!P1 SYNCS.PHASECHK.TRANS64 P1, [R0+URZ+0x34800], R3 ;  /* 0x03480003000095a7 */ /* 0x000e64000802007f */
[----:B-1----:R-:W-:Y:S05]  /*f3a0*/  @!P1 BRA `(.L_x_371) ;  /* 0xfffffffc00f09947 */ /* 0x002fea000383ffff */
[----:B------:R-:W-:Y:S05]  /*f3b0*/  BRA `(.L_x_534) ;  /* 0xffffff2000d47947 */ /* 0x000fea000383ffff */
.L_x_375:
[----:B0-----:R0:W2:Y:S02]  /*f3c0*/  SYNCS.PHASECHK.TRANS64.TRYWAIT P2, [R5+URZ+0x34830], R4 ;  /* 0x03483004050075a7 */ /* 0x0010a4000804017f */
[----:B--2---:R-:W-:Y:S05]  /*f3d0*/  @!P2 NANOSLEEP.SYNCS 0x989680 ;  /* 0x009896800000a95d */ /* 0x004fea0003900000 */
[----:B------:R-:W2:Y:S02]  /*f3e0*/  @!P2 SYNCS.PHASECHK.TRANS64 P2, [R5+URZ+0x34830], R4 ;  /* 0x034830040500a5a7 */ /* 0x000ea4000804007f */
[----:B--2---:R-:W-:Y:S05]  /*f3f0*/  @!P2 BRA `(.L_x_375) ;  /* 0xfffffffc00f0a947 */ /* 0x004fea000383ffff */
[----:B------:R-:W-:Y:S05]  /*f400*/  BRA `(.L_x_374) ;  /* 0xffffff2000f87947 */ /* 0x000fea000383ffff */
.L_x_380:
[----:B-1----:R-:W-:-:S04]  /*f410*/  IMAD.U32 R4, RZ, RZ, UR6 ;  /* 0x00000006ff047e24 */ /* 0x002fc8000f8e00ff */
[----:B------:R1:W2:Y:S03]  /*f420*/  SYNCS.PHASECHK.TRANS64.TRYWAIT P2, [R4+URZ+0x34830], R3 ;  /* 0x03483003040075a7 */ /* 0x0002a6000804017f */
[----:B--2---:R-:W-:Y:S05]  /*f430*/  @!P2 NANOSLEEP.SYNCS 0x989680 ;  /* 0x009896800000a95d */ /* 0x004fea0003900000 */
[----:B------:R-:W2:Y:S02]  /*f440*/  @!P2 SYNCS.PHASECHK.TRANS64 P2, [R4+URZ+0x34830], R3 ;  /* 0x034830030400a5a7 */ /* 0x000ea4000804007f */
[----:B--2---:R-:W-:Y:S05]  /*f450*/  @!P2 BRA `(.L_x_380) ;  /* 0xfffffffc00eca947 */ /* 0x004fea000383ffff */
[----:B------:R-:W-:Y:S05]  /*f460*/  BRA `(.L_x_379) ;  /* 0xffffff4800c07947 */ /* 0x000fea000383ffff */
.L_x_384:
[----:B-1----:R1:W2:Y:S02]  /*f470*/  SYNCS.PHASECHK.TRANS64.TRYWAIT P2, [R8+URZ+0x34850], R3 ;  /* 0x03485003080075a7 */ /* 0x0022a4000804017f */
[----:B--2---:R-:W-:Y:S05]  /*f480*/  @!P2 NANOSLEEP.SYNCS 0x989680 ;  /* 0x009896800000a95d */ /* 0x004fea0003900000 */
[----:B------:R-:W2:Y:S02]  /*f490*/  @!P2 SYNCS.PHASECHK.TRANS64 P2, [R8+URZ+0x34850], R3 ;  /* 0x034850030800a5a7 */ /* 0x000ea4000804007f */
[----:B--2---:R-:W-:Y:S05]  /*f4a0*/  @!P2 BRA `(.L_x_384) ;  /* 0xfffffffc00f0a947 */ /* 0x004fea000383ffff */
[----:B------:R-:W-:Y:S05]  /*f4b0*/  BRA `(.L_x_383) ;  /* 0xffffff5000e07947 */ /* 0x000fea000383ffff */
.L_x_389:
[----:B-1----:R1:W2:Y:S02]  /*f4c0*/  SYNCS.PHASECHK.TRANS64.TRYWAIT P0, [R14+URZ+0x34850], R7 ;  /* 0x034850070e0075a7 */ /* 0x0022a4000800017f */
[----:B--2---:R-:W-:Y:S05]  /*f4d0*/  @!P0 NANOSLEEP.SYNCS 0x989680 ;  /* 0x009896800000895d */ /* 0x004fea0003900000 */
[----:B------:R-:W2:Y:S02]  /*f4e0*/  @!P0 SYNCS.PHASECHK.TRANS64 P0, [R14+URZ+0x34850], R7 ;  /* 0x034850070e0085a7 */ /* 0x000ea4000800007f */
[----:B--2---:R-:W-:Y:S05]  /*f4f0*/  @!P0 BRA `(.L_x_389) ;  /* 0xfffffffc00f08947 */ /* 0x004fea000383ffff */
[----:B------:R-:W-:Y:S05]  /*f500*/  BRA `(.L_x_388) ;  /* 0xffffff6c00b07947 */ /* 0x000fea000383ffff */
.L_x_431:
[----:B------:R-:W1:Y:S01]  /*f510*/  S2R R4, SR_TID.X ;  /* 0x0000000000047919 */ /* 0x000e620000002100 */
[----:B------:R-:W-:Y:S01]  /*f520*/  BSSY B0, `(.L_x_535) ;  /* 0x000000a000007945 */ /* 0x000fe20003800000 */
[----:B0-----:R-:W-:Y:S02]  /*f530*/  IMAD.MOV.U32 R12, RZ, RZ, RZ ;  /* 0x000000ffff0c7224 */ /* 0x001fe400078e00ff */
[----:B------:R-:W-:Y:S02]  /*f540*/  IMAD.MOV.U32 R11, RZ, RZ, 0x1f ;  /* 0x0000001fff0b7424 */ /* 0x000fe400078e00ff */
[----:B------:R-:W-:Y:S01]  /*f550*/  IMAD.MOV.U32 R15, RZ, RZ, -0x1 ;  /* 0xffffffffff0f7424 */ /* 0x000fe200078e00ff */
[----:B-1----:R-:W-:-:S04]  /*f560*/  SHF.R.U32.HI R4, RZ, 0x5, R4 ;  /* 0x00000005ff047819 */ /* 0x002fc80000011604 */
[----:B------:R-:W-:-:S05]  /*f570*/  LOP3.LUT R4, R4, 0x3, RZ, 0xc0, !PT ;  /* 0x0000000304047812 */ /* 0x000fca00078ec0ff */
[----:B------:R-:W-:-:S07]  /*f580*/  IMAD.MOV.U32 R13, RZ, RZ, R4 ;  /* 0x000000ffff0d7224 */ /* 0x000fce00078e0004 */
[----:B------:R-:W-:Y:S05]  /*f590*/  WARPSYNC.COLLECTIVE R15, `(.L_x_536) ;  /* 0x000000000f087348 */ /* 0x000fea0003c00000 */
[----:B------:R0:W1:Y:S02]  /*f5a0*/  SHFL.IDX P6, R14, R13, R12, R11 ;  /* 0x0000000c0d0e7389 */ /* 0x00006400000c000b */
[----:B01----:R-:W-:Y:S01]  /*f5b0*/  ENDCOLLECTIVE ;  /* 0x000000000000791b */ /* 0x003fe20003800000 */
.L_x_536:
[----:B------:R-:W-:Y:S05]  /*f5c0*/  BSYNC B0 ;  /* 0x0000000000007941 */ /* 0x000fea0003800000 */
.L_x_535:
[----:B------:R-:W-:Y:S05]  /*f5d0*/  BRA `(.L_x_537) ;  /* 0xffffffb000a07947 */ /* 0x000fea000383ffff */
.L_x_433:
[----:B------:R-:W-:Y:S01]  /*f5e0*/  BSSY B0, `(.L_x_538) ;  /* 0x0000006000007945 */ /* 0x000fe20003800000 */
[----:B------:R-:W-:-:S07]  /*f5f0*/  IMAD.MOV.U32 R15, RZ, RZ, -0x1 ;  /* 0xffffffffff0f7424 */ /* 0x000fce00078e00ff */
[----:B01----:R-:W-:Y:S05]  /*f600*/  WARPSYNC.COLLECTIVE R15, `(.L_x_539) ;  /* 0x000000000f0c7348 */ /* 0x003fea0003c00000 */
[----:B------:R-:W-:Y:S02]  /*f610*/  ELECT P6, UR62, PT ;  /* 0x00000000003e782f */ /* 0x000fe400038c0000 */
[----:B------:R-:W-:Y:S01]  /*f620*/  MOV R14, UR62 ;  /* 0x0000003e000e7c02 */ /* 0x000fe20008000f00 */
[----:B01----:R-:W-:Y:S10]  /*f630*/  ENDCOLLECTIVE ;  /* 0x000000000000791b */ /* 0x003ff40003800000 */
.L_x_539:
[----:B------:R-:W-:Y:S05]  /*f640*/  BSYNC B0 ;  /* 0x0000000000007941 */ /* 0x000fea0003800000 */
.L_x_538:
[----:B------:R-:W-:Y:S05]  /*f650*/  BRA `(.L_x_540) ;  /* 0xffffffb000ac7947 */ /* 0x000fea000383ffff */
.L_x_435:
[----:B-1----:R1:W2:Y:S02]  /*f660*/  SYNCS.PHASECHK.TRANS64.TRYWAIT P0, [R0+URZ+0x34840], R2 ;  /* 0x03484002000075a7 */ /* 0x0022a4000800017f */
[----:B--2---:R-:W-:Y:S05]  /*f670*/  @!P0 NANOSLEEP.SYNCS 0x989680 ;  /* 0x009896800000895d */ /* 0x004fea0003900000 */
[----:B------:R-:W2:Y:S02]  /*f680*/  @!P0 SYNCS.PHASECHK.TRANS64 P0, [R0+URZ+0x34840], R2 ;  /* 0x03484002000085a7 */ /* 0x000ea4000800007f */
[----:B--2---:R-:W-:Y:S05]  /*f690*/  @!P0 BRA `(.L_x_435) ;  /* 0xfffffffc00f08947 */ /* 0x004fea000383ffff */
[----:B------:R-:W-:Y:S05]  /*f6a0*/  BRA `(.L_x_541) ;  /* 0xffffffb4001c7947 */ /* 0x000fea000383ffff */
.L_x_439:
[----:B------:R0:W5:Y:S01]  /*f6b0*/  LDL.LU R8, [R1+0x40] ;  /* 0x0000400001087983 */ /* 0x0001620000300800 */
[----:B------:R-:W-:Y:S02]  /*f6c0*/  IMAD.MOV.U32 R13, RZ, RZ, R0 ;  /* 0x000000ffff0d7224 */ /* 0x000fe400078e0000 */
[----:B------:R-:W-:Y:S01]  /*f6d0*/  IMAD.MOV.U32 R12, RZ, RZ, RZ ;  /* 0x000000ffff0c7224 */ /* 0x000fe200078e00ff */
[----:B------:R-:W1:Y:S01]  /*f6e0*/  S2R R5, SR_TID.X ;  /* 0x0000000000057919 */ /* 0x000e620000002100 */
[----:B------:R-:W-:Y:S02]  /*f6f0*/  IMAD.MOV.U32 R11, RZ, RZ, 0x181f ;  /* 0x0000181fff0b7424 */ /* 0x000fe400078e00ff */
[----:B------:R-:W-:-:S07]  /*f700*/  IMAD.MOV.U32 R15, RZ, RZ, -0x1 ;  /* 0xffffffffff0f7424 */ /* 0x000fce00078e00ff */
[----:B01---5:R-:W-:Y:S05]  /*f710*/  WARPSYNC.COLLECTIVE R15, `(.L_x_542) ;  /* 0x000000000f087348 */ /* 0x023fea0003c00000 */
[----:B------:R2:W3:Y:S02]  /*f720*/  SHFL.IDX P6, R14, R13, R12, R11 ;  /* 0x0000000c0d0e7389 */ /* 0x0004e400000c000b */
[----:B0123-5:R-:W-:Y:S01]  /*f730*/  ENDCOLLECTIVE ;  /* 0x000000000000791b */ /* 0x02ffe20003800000 */
.L_x_542:
[----:B------:R-:W-:Y:S02]  /*f740*/  IMAD.MOV.U32 R13, RZ, RZ, R4 ;  /* 0x000000ffff0d7224 */ /* 0x000fe400078e0004 */
[----:B------:R-:W-:-:S07]  /*f750*/  IMAD.MOV.U32 R6, RZ, RZ, R14 ;  /* 0x000000ffff067224 */ /* 0x000fce00078e000e */
[----:B------:R-:W-:Y:S05]  /*f760*/  WARPSYNC.COLLECTIVE R15, `(.L_x_543) ;  /* 0x000000000f087348 */ /* 0x000fea0003c00000 */
[----:B------:R0:W1:Y:S02]  /*f770*/  SHFL.IDX P6, R14, R13, R12, R11 ;  /* 0x0000000c0d0e7389 */ /* 0x00006400000c000b */
[----:B01----:R-:W-:Y:S01]  /*f780*/  ENDCOLLECTIVE ;  /* 0x000000000000791b */ /* 0x003fe20003800000 */
.L_x_543:
[----:B------:R-:W-:Y:S01]  /*f790*/  ULDC.64 UR4, c[0x0][0x208] ;  /* 0x0000820000047ab9 */ /* 0x000fe20000000a00 */
[----:B------:R-:W-:Y:S02]  /*f7a0*/  IMAD.MOV.U32 R13, RZ, RZ, R0 ;  /* 0x000000ffff0d7224 */ /* 0x000fe400078e0000 */
[----:B------:R-:W-:Y:S02]  /*f7b0*/  IMAD.MOV.U32 R12, RZ, RZ, 0x1 ;  /* 0x00000001ff0c7424 */ /* 0x000fe400078e00ff */
[----:B------:R-:W-:Y:S02]  /*f7c0*/  IMAD R3, R8, R7, RZ ;  /* 0x0000000708037224 */ /* 0x000fe400078e02ff */
[----:B------:R-:W0:Y:S01]  /*f7d0*/  S2R R8, SR_TID.X ;  /* 0x0000000000087919 */ /* 0x000e220000002100 */
[----:B------:R-:W-:Y:S01]  /*f7e0*/  IMAD.MOV.U32 R7, RZ, RZ, R14 ;  /* 0x000000ffff077224 */ /* 0x000fe200078e000e */
[----:B0-----:R-:W-:-:S04]  /*f7f0*/  LOP3.LUT R8, R8, 0x7f, RZ, 0xc0, !PT ;  /* 0x0000007f08087812 */ /* 0x001fc800078ec0ff */
[----:B------:R-:W-:-:S05]  /*f800*/  SHF.R.U32.HI R8, RZ, 0x3, R8 ;  /* 0x00000003ff087819 */ /* 0x000fca0000011608 */
[----:B------:R-:W-:Y:S02]  /*f810*/  IMAD.IADD R2, R8, 0x1, R17 ;  /* 0x0000000108027824 */ /* 0x000fe400078e0211 */
[----:B------:R-:W-:Y:S02]  /*f820*/  IMAD.SHL.U32 R17, R5, 0x8, RZ ;  /* 0x0000000805117824 */ /* 0x000fe400078e00ff */
[C---:B------:R-:W-:Y:S01]  /*f830*/  VIADD R5, R2.reuse, 0x10 ;  /* 0x0000001002057836 */ /* 0x040fe20000000000 */
[----:B------:R-:W-:Y:S02]  /*f840*/  ISETP.GE.AND P3, PT, R2, R3, PT ;  /* 0x000000030200720c */ /* 0x000fe40003f66270 */
[----:B------:R-:W-:-:S11]  /*f850*/  LOP3.LUT R17, R17, 0x38, RZ, 0xc0, !PT ;  /* 0x0000003811117812 */ /* 0x000fd600078ec0ff */
[----:B------:R-:W-:-:S05]  /*f860*/  @!P3 LEA R7, P5, R17, R7, 0x1 ;  /* 0x000000071107b211 */ /* 0x000fca00078a08ff */
[----:B------:R-:W-:-:S05]  /*f870*/  @!P3 IMAD.X R6, RZ, RZ, R6, P5 ;  /* 0x000000ffff06b224 */ /* 0x000fca00028e0606 */
[----:B------:R-:W-:-:S04]  /*f880*/  @!P3 LOP3.LUT R7, R7, R6, RZ, 0x3c, !PT ;  /* 0x000000060707b212 */ /* 0x000fc800078e3cff */
        /* <DEDUP_REMOVED lines=8> */
[----:B------:R-:W-:-:S13]  /*f910*/  ISETP.GE.AND P3, PT, R5, R3, PT ;  /* 0x000000030500720c */ /* 0x000fda0003f66270 */
[----:B0-----:R-:W-:Y:S05]  /*f920*/  WARPSYNC.COLLECTIVE R15, `(.L_x_544) ;  /* 0x000000000f087348 */ /* 0x001fea0003c00000 */
[----:B------:R1:W2:Y:S02]  /*f930*/  SHFL.IDX P6, R14, R13, R12, R11 ;  /* 0x0000000c0d0e7389 */ /* 0x0002a400000c000b */
[----:B012---:R-:W-:Y:S01]  /*f940*/  ENDCOLLECTIVE ;  /* 0x000000000000791b */ /* 0x007fe20003800000 */
.L_x_544:
[----:B------:R-:W-:Y:S02]  /*f950*/  IMAD.MOV.U32 R13, RZ, RZ, R4 ;  /* 0x000000ffff0d7224 */ /* 0x000fe400078e0004 */
[----:B------:R-:W-:-:S07]  /*f960*/  IMAD.MOV.U32 R9, RZ, RZ, R14 ;  /* 0x000000ffff097224 */ /* 0x000fce00078e000e */
[----:B------:R-:W-:Y:S05]  /*f970*/  WARPSYNC.COLLECTIVE R15, `(.L_x_545) ;  /* 0x000000000f087348 */ /* 0x000fea0003c00000 */
[----:B------:R0:W1:Y:S02]  /*f980*/  SHFL.IDX P6, R14, R13, R12, R11 ;  /* 0x0000000c0d0e7389 */ /* 0x00006400000c000b */
[----:B01----:R-:W-:Y:S01]  /*f990*/  ENDCOLLECTIVE ;  /* 0x000000000000791b */ /* 0x003fe20003800000 */
.L_x_545:
[----:B------:R-:W-:Y:S01]  /*f9a0*/  ULDC.64 UR4, c[0x0][0x208] ;  /* 0x0000820000047ab9 */ /* 0x000fe20000000a00 */
[----:B------:R-:W-:Y:S02]  /*f9b0*/  IMAD.MOV.U32 R13, RZ, RZ, R0 ;  /* 0x000000ffff0d7224 */ /* 0x000fe400078e0000 */
[----:B------:R-:W-:Y:S02]  /*f9c0*/  IMAD.MOV.U32 R12, RZ, RZ, 0x2 ;  /* 0x00000002ff0c7424 */ /* 0x000fe400078e00ff */
[----:B------:R-:W-:-:S05]  /*f9d0*/  IMAD.MOV.U32 R5, RZ, RZ, R14 ;  /* 0x000000ffff057224 */ /* 0x000fca00078e000e */
[----:B------:R-:W-:-:S05]  /*f9e0*/  @!P3 LEA R8, P5, R17, R5, 0x1 ;  /* 0x000000051108b211 */ /* 0x000fca00078a08ff */
[----:B------:R-:W-:Y:S02]  /*f9f0*/  @!P3 IMAD.X R5, RZ, RZ, R9, P5 ;  /* 0x000000ffff05b224 */ /* 0x000fe400028e0609 */
[----:B------:R-:W-:Y:S02]  /*fa00*/  @!P3 IMAD.MOV.U32 R6, RZ, RZ, R8 ;  /* 0x000000ffff06b224 */ /* 0x000fe400078e0008 */
[----:B------:R-:W-:Y:S02]  /*fa10*/  @!P3 IMAD.MOV.U32 R7, RZ, RZ, R5 ;  /* 0x000000ffff07b224 */ /* 0x000fe400078e0005 */
[----:B------:R-:W-:-:S03]  /*fa20*/  VIADD R5, R2, 0x20 ;  /* 0x0000002002057836 */ /* 0x000fc60000000000 */
        /* <DEDUP_REMOVED lines=10> */
.L_x_546:
[----:B------:R-:W-:Y:S02]  /*fad0*/  IMAD.MOV.U32 R13, RZ, RZ, R4 ;  /* 0x000000ffff0d7224 */ /* 0x000fe400078e0004 */
[----:B------:R-:W-:-:S07]  /*fae0*/  IMAD.MOV.U32 R8, RZ, RZ, R14 ;  /* 0x000000ffff087224 */ /* 0x000fce00078e000e */
[----:B------:R-:W-:Y:S05]  /*faf0*/  WARPSYNC.COLLECTIVE R15, `(.L_x_547) ;  /* 0x000000000f087348 */ /* 0x000fea0003c00000 */
[----:B------:R0:W1:Y:S02]  /*fb00*/  SHFL.IDX P6, R14, R13, R12, R11 ;  /* 0x0000000c0d0e7389 */ /* 0x00006400000c000b */
[----:B01----:R-:W-:Y:S01]  /*fb10*/  ENDCOLLECTIVE ;  /* 0x000000000000791b */ /* 0x003fe20003800000 */
.L_x_547:
[----:B------:R-:W-:Y:S01]  /*fb20*/  ULDC.64 UR4, c[0x0][0x208] ;  /* 0x0000820000047ab9 */ /* 0x000fe20000000a00 */
[----:B------:R-:W-:Y:S02]  /*fb30*/  IMAD.MOV.U32 R13, RZ, RZ, R0 ;  /* 0x000000ffff0d7224 */ /* 0x000fe400078e0000 */
[----:B------:R-:W-:Y:S02]  /*fb40*/  IMAD.MOV.U32 R12, RZ, RZ, 0x3 ;  /* 0x00000003ff0c7424 */ /* 0x000fe400078e00ff */
[----:B------:R-:W-:-:S05]  /*fb50*/  IMAD.MOV.U32 R5, RZ, RZ, R14 ;  /* 0x000000ffff057224 */ /* 0x000fca00078e000e */
[----:B------:R-:W-:-:S05]  /*fb60*/  @!P3 LEA R5, P4, R17, R5, 0x1 ;  /* 0x000000051105b211 */ /* 0x000fca00078808ff */
[----:B------:R-:W-:Y:S02]  /*fb70*/  @!P3 IMAD.X R6, RZ, RZ, R8, P4 ;  /* 0x000000ffff06b224 */ /* 0x000fe400020e0608 */
[C---:B------:R-:W-:Y:S02]  /*fb80*/  VIADD R8, R2.reuse, 0x60 ;  /* 0x0000006002087836 */ /* 0x040fe40000000000 */
        /* <DEDUP_REMOVED lines=13> */
.L_x_548:
[----:B------:R-:W-:Y:S02]  /*fc60*/  IMAD.MOV.U32 R13, RZ, RZ, R4 ;  /* 0x000000ffff0d7224 */ /* 0x000fe400078e0004 */
[----:B------:R-:W-:-:S07]  /*fc70*/  IMAD.MOV.U32 R6, RZ, RZ, R14 ;  /* 0x000000ffff067224 */ /* 0x000fce00078e000e */
[----:B------:R-:W-:Y:S05]  /*fc80*/  WARPSYNC.COLLECTIVE R15, `(.L_x_549) ;  /* 0x000000000f087348 */ /* 0x000fea0003c00000 */
[----:B------:R0:W1:Y:S02]  /*fc90*/  SHFL.IDX P6, R14, R13, R12, R11 ;  /* 0x0000000c0d0e7389 */ /* 0x00006400000c000b */
[----:B01----:R-:W-:Y:S01]  /*fca0*/  ENDCOLLECTIVE ;  /* 0x000000000000791b */ /* 0x003fe20003800000 */
.L_x_549:
[----:B------:R-:W-:Y:S01]  /*fcb0*/  ULDC.64 UR4, c[0x0][0x208] ;  /* 0x0000820000047ab9 */ /* 0x000fe20000000a00 */
[----:B------:R-:W-:Y:S02]  /*fcc0*/  IMAD.MOV.U32 R13, RZ, RZ, R0 ;  /* 0x000000ffff0d7224 */ /* 0x000fe400078e0000 */
[----:B------:R-:W-:Y:S02]  /*fcd0*/  IMAD.MOV.U32 R12, RZ, RZ, 0x4 ;  /* 0x00000004ff0c7424 */ /* 0x000fe400078e00ff */
[----:B------:R-:W-:-:S05]  /*fce0*/  IMAD.MOV.U32 R5, RZ, RZ, R14 ;  /* 0x000000ffff057224 */ /* 0x000fca00078e000e */
[----:B------:R-:W-:-:S05]  /*fcf0*/  @!P3 LEA R5, P4, R17, R5, 0x1 ;  /* 0x000000051105b211 */ /* 0x000fca00078808ff */
[----:B------:R-:W-:-:S04]  /*fd00*/  @!P3 IMAD.X R6, RZ, RZ, R6, P4 ;  /* 0x000000ffff06b224 */ /* 0x000fc800020e0606 */
        /* <DEDUP_REMOVED lines=13> */
.L_x_550:
[----:B------:R-:W-:Y:S02]  /*fde0*/  IMAD.MOV.U32 R13, RZ, RZ, R4 ;  /* 0x000000ffff0d7224 */ /* 0x000fe400078e0004 */
[----:B------:R-:W-:-:S07]  /*fdf0*/  IMAD.MOV.U32 R6, RZ, RZ, R14 ;  /* 0x000000ffff067224 */ /* 0x000fce00078e000e */
[----:B------:R-:W-:Y:S05]  /*fe00*/  WARPSYNC.COLLECTIVE R15, `(.L_x_551) ;  /* 0x000000000f087348 */ /* 0x000fea0003c00000 */
[----:B------:R0:W1:Y:S02]  /*fe10*/  SHFL.IDX P6, R14, R13, R12, R11 ;  /* 0x0000000c0d0e7389 */ /* 0x00006400000c000b */
[----:B01----:R-:W-:Y:S01]  /*fe20*/  ENDCOLLECTIVE ;  /* 0x000000000000791b */ /* 0x003fe20003800000 */
.L_x_551:
        /* <DEDUP_REMOVED lines=19> */
.L_x_552:
[----:B------:R-:W-:Y:S02]  /*ff60*/  IMAD.MOV.U32 R13, RZ, RZ, R4 ;  /* 0x000000ffff0d7224 */ /* 0x000fe400078e0004 */
[----:B------:R-:W-:-:S07]  /*ff70*/  IMAD.MOV.U32 R6, RZ, RZ, R14 ;  /* 0x000000ffff067224 */ /* 0x000fce00078e000e */
[----:B------:R-:W-:Y:S05]  /*ff80*/  WARPSYNC.COLLECTIVE R15, `(.L_x_553) ;  /* 0x000000000f087348 */ /* 0x000fea0003c00000 */
[----:B------:R0:W1:Y:S02]  /*ff90*/  SHFL.IDX P6, R14, R13, R12, R11 ;  /* 0x0000000c0d0e7389 */ /* 0x00006400000c000b */
[----:B01----:R-:W-:Y:S01]  /*ffa0*/  ENDCOLLECTIVE ;  /* 0x000000000000791b */ /* 0x003fe20003800000 */
.L_x_553:
[----:B------:R-:W-:Y:S01]  /*ffb0*/  ULDC.64 UR4, c[0x0][0x208] ;  /* 0x0000820000047ab9 */ /* 0x000fe20000000a00 */
[----:B------:R-:W-:Y:S02]  /*ffc0*/  IMAD.MOV.U32 R13, RZ, RZ, R0 ;  /* 0x000000ffff0d7224 */ /* 0x000fe400078e0000 */
[----:B------:R-:W-:Y:S02]  /*ffd0*/  IMAD.MOV.U32 R12, RZ, RZ, 0x6 ;  /* 0x00000006ff0c7424 */ /* 0x000fe400078e00ff */
[----:B------:R-:W-:-:S05]  /*ffe0*/  IMAD.MOV.U32 R5, RZ, RZ, R14 ;  /* 0x000000ffff057224 */ /* 0x000fca00078e000e */
[----:B------:R-:W-:-:S05]  /*fff0*/  @!P3 LEA R5, P4, R17, R5, 0x1 ;  /* 0x000000051105b211 */ /* 0x000fca00078808ff */
[----:B------:R-:W-:Y:S01]  /*10000*/  @!P3 IMAD.X R6, RZ, RZ, R6, P4 ;  /* 0x000000ffff06b224 */ /* 0x000fe200020e0606 */
[----:B------:R-:W-:-:S03]  /*10010*/  ISETP.GE.AND P4, PT, R8, R3, PT ;  /* 0x000000030800720c */ /* 0x000fc60003f86270 */
[----:B------:R-:W-:Y:S02]  /*10020*/  @!P3 IMAD.MOV.U32 R7, RZ, RZ, R6 ;  /* 0x000000ffff07b224 */ /* 0x000fe400078e0006 */
[----:B------:R-:W-:-:S05]  /*10030*/  @!P3 IMAD.MOV.U32 R6, RZ, RZ, R5 ;  /* 0x000000ffff06b224 */ /* 0x000fca00078e0005 */
[----:B------:R-:W-:Y:S01]  /*10040*/  @!PT LDS RZ, [RZ] ;  /* 0x00000000fffff984 */ /* 0x000fe20000000800 */
[----:B------:R-:W-:Y:S01]  /*10050*/  @!PT LDS RZ, [RZ] ;  /* 0x00000000fffff984 */ /* 0x000fe20000000800 */
[----:B------:R-:W-:Y:S01]  /*10060*/  @!PT LDS RZ, [RZ] ;  /* 0x00000000fffff984 */ /* 0x000fe20000000800 */
[----:B------:R0:W-:Y:S04]  /*10070*/  @!P3 LDGSTS.E.BYPASS.LTC128B.128 [R10+0x12c00], desc[UR4][R6.64], !P2 ;  /* 0x12c00000060abfae */ /* 0x0001e8000d101d44 */
[----:B------:R0:W-:Y:S04]  /*10080*/  @!P3 LDGSTS.E.BYPASS.LTC128B.128 [R10+0x16c00], desc[UR4][R6.64+0x80], !P1 ;  /* 0x16c00080060abfae */ /* 0x0001e8000c901d44 */
[----:B------:R0:W-:Y:S02]  /*10090*/  @!P3 LDGSTS.E.BYPASS.LTC128B.128 [R10+0x1ac00], desc[UR4][R6.64+0x100], !P0 ;  /* 0x1ac00100060abfae */ /* 0x0001e4000c101d44 */
[----:B0-----:R-:W-:Y:S05]  /*100a0*/  WARPSYNC.COLLECTIVE R15, `(.L_x_554) ;  /* 0x000000000f087348 */ /* 0x001fea0003c00000 */
[----:B------:R1:W2:Y:S02]  /*100b0*/  SHFL.IDX P6, R14, R13, R12, R11 ;  /* 0x0000000c0d0e7389 */ /* 0x0002a400000c000b */
[----:B012---:R-:W-:Y:S01]  /*100c0*/  ENDCOLLECTIVE ;  /* 0x000000000000791b */ /* 0x007fe20003800000 */
.L_x_554:
[----:B------:R-:W-:Y:S02]  /*100d0*/  IMAD.MOV.U32 R13, RZ, RZ, R4 ;  /* 0x000000ffff0d7224 */ /* 0x000fe400078e0004 */
[----:B------:R-:W-:-:S07]  /*100e0*/  IMAD.MOV.U32 R6, RZ, RZ, R14 ;  /* 0x000000ffff067224 */ /* 0x000fce00078e000e */
[----:B------:R-:W-:Y:S05]  /*100f0*/  WARPSYNC.COLLECTIVE R15, `(.L_x_555) ;  /* 0x000000000f087348 */ /* 0x000fea0003c00000 */
[----:B------:R0:W1:Y:S02]  /*10100*/  SHFL.IDX P6, R14, R13, R12, R11 ;  /* 0x0000000c0d0e7389 */ /* 0x00006400000c000b */
[----:B01----:R-:W-:Y:S01]  /*10110*/  ENDCOLLECTIVE ;  /* 0x000000000000791b */ /* 0x003fe20003800000 */
.L_x_555:
[----:B------:R-:W-:Y:S01]  /*10120*/  ULDC.64 UR4, c[0x0][0x208] ;  /* 0x0000820000047ab9 */ /* 0x000fe20000000a00 */
[----:B------:R-:W-:Y:S02]  /*10130*/  IMAD.MOV.U32 R13, RZ, RZ, R0 ;  /* 0x000000ffff0d7224 */ /* 0x000fe400078e0000 */
[----:B------:R-:W-:Y:S02]  /*10140*/  IMAD.MOV.U32 R12, RZ, RZ, 0x7 ;  /* 0x00000007ff0c7424 */ /* 0x000fe400078e00ff */
[----:B------:R-:W-:-:S05]  /*10150*/  IMAD.MOV.U32 R5, RZ, RZ, R14 ;  /* 0x000000ffff057224 */ /* 0x000fca00078e000e */
[----:B------:R-:W-:-:S05]  /*10160*/  @!P4 LEA R5, P3, R17, R5, 0x1 ;  /* 0x000000051105c211 */ /* 0x000fca00078608ff */
[----:B------:R-:W-:-:S04]  /*10170*/  @!P4 IMAD.X R6, RZ, RZ, R6, P3 ;  /* 0x000000ffff06c224 */ /* 0x000fc800018e0606 */
        /* <DEDUP_REMOVED lines=11> */
.L_x_556:
[----:B------:R-:W-:Y:S02]  /*10230*/  IMAD.MOV.U32 R13, RZ, RZ, R4 ;  /* 0x000000ffff0d7224 */ /* 0x000fe400078e0004 */
[----:B------:R-:W-:-:S07]  /*10240*/  IMAD.MOV.U32 R0, RZ, RZ, R14 ;  /* 0x000000ffff007224 */ /* 0x000fce00078e000e */
[----:B------:R-:W-:Y:S05]  /*10250*/  WARPSYNC.COLLECTIVE R15, `(.L_x_557) ;  /* 0x000000000f087348 */ /* 0x000fea0003c00000 */
[----:B------:R0:W1:Y:S02]  /*10260*/  SHFL.IDX P6, R14, R13, R12, R11 ;  /* 0x0000000c0d0e7389 */ /* 0x00006400000c000b */
[----:B01----:R-:W-:Y:S01]  /*10270*/  ENDCOLLECTIVE ;  /* 0x000000000000791b */ /* 0x003fe20003800000 */
.L_x_557:
[----:B------:R-:W-:Y:S01]  /*10280*/  IMAD.MOV.U32 R4, RZ, RZ, R14 ;  /* 0x000000ffff047224 */ /* 0x000fe200078e000e */
[----:B------:R-:W-:Y:S06]  /*10290*/  BRA `(.L_x_558) ;  /* 0xffffffb400e47947 */ /* 0x000fec000383ffff */
.L_x_444:
[----:B0-----:R-:W2:Y:S02]  /*102a0*/  LDL R2, [R1+0x4] ;  /* 0x0000040001027983 */ /* 0x001ea40000100800 */
[----:B--2---:R0:W1:Y:S02]  /*102b0*/  SYNCS.PHASECHK.TRANS64.TRYWAIT P0, [R2+URZ+0x34820], R0 ;  /* 0x03482000020075a7 */ /* 0x004064000800017f */
[----:B-1----:R-:W-:Y:S05]  /*102c0*/  @!P0 NANOSLEEP.SYNCS 0x989680 ;  /* 0x009896800000895d */ /* 0x002fea0003900000 */
[----:B------:R-:W1:Y:S02]  /*102d0*/  @!P0 SYNCS.PHASECHK.TRANS64 P0, [R2+URZ+0x34820], R0 ;  /* 0x03482000020085a7 */ /* 0x000e64000800007f */
[----:B-1----:R-:W-:Y:S05]  /*102e0*/  @!P0 BRA `(.L_x_444) ;  /* 0xfffffffc00ec8947 */ /* 0x002fea000383ffff */
[----:B------:R-:W-:Y:S05]  /*102f0*/  BRA `(.L_x_559) ;  /* 0xffffffb8006c7947 */ /* 0x000fea000383ffff */
.L_x_453:
[----:B-1----:R1:W2:Y:S02]  /*10300*/  SYNCS.PHASECHK.TRANS64.TRYWAIT P0, [R3+URZ+0x34840], R2 ;  /* 0x03484002030075a7 */ /* 0x0022a4000800017f */
[----:B--2---:R-:W-:Y:S05]  /*10310*/  @!P0 NANOSLEEP.SYNCS 0x989680 ;  /* 0x009896800000895d */ /* 0x004fea0003900000 */
[----:B------:R-:W2:Y:S02]  /*10320*/  @!P0 SYNCS.PHASECHK.TRANS64 P0, [R3+URZ+0x34840], R2 ;  /* 0x03484002030085a7 */ /* 0x000ea4000800007f */
[----:B--2---:R-:W-:Y:S05]  /*10330*/  @!P0 BRA `(.L_x_453) ;  /* 0xfffffffc00f08947 */ /* 0x004fea000383ffff */
[----:B------:R-:W-:Y:S05]  /*10340*/  BRA `(.L_x_560) ;  /* 0xffffffbc003c7947 */ /* 0x000fea000383ffff */
.L_x_460:
[----:B0-----:R0:W1:Y:S02]  /*10350*/  SYNCS.PHASECHK.TRANS64.TRYWAIT P0, [R3+URZ+0x60], R2 ;  /* 0x00006002030075a7 */ /* 0x001064000800017f */
[----:B-1----:R-:W-:Y:S05]  /*10360*/  @!P0 NANOSLEEP.SYNCS 0x989680 ;  /* 0x009896800000895d */ /* 0x002fea0003900000 */
[----:B------:R-:W1:Y:S02]  /*10370*/  @!P0 SYNCS.PHASECHK.TRANS64 P0, [R3+URZ+0x60], R2 ;  /* 0x00006002030085a7 */ /* 0x000e64000800007f */
[----:B-1----:R-:W-:Y:S05]  /*10380*/  @!P0 BRA `(.L_x_460) ;  /* 0xfffffffc00f08947 */ /* 0x002fea000383ffff */
[----:B------:R-:W-:Y:S05]  /*10390*/  BRA `(.L_x_561) ;  /* 0xffffffc000547947 */ /* 0x000fea000383ffff */
.L_x_469:
[----:B---3--:R3:W4:Y:S02]  /*103a0*/  SYNCS.PHASECHK.TRANS64.TRYWAIT P0, [R3+URZ+0x34840], R2 ;  /* 0x03484002030075a7 */ /* 0x008724000800017f */
[----:B----4-:R-:W-:Y:S05]  /*103b0*/  @!P0 NANOSLEEP.SYNCS 0x989680 ;  /* 0x009896800000895d */ /* 0x010fea0003900000 */
[----:B------:R-:W4:Y:S02]  /*103c0*/  @!P0 SYNCS.PHASECHK.TRANS64 P0, [R3+URZ+0x34840], R2 ;  /* 0x03484002030085a7 */ /* 0x000f24000800007f */
[----:B----4-:R-:W-:Y:S05]  /*103d0*/  @!P0 BRA `(.L_x_469) ;  /* 0xfffffffc00f08947 */ /* 0x010fea000383ffff */
[----:B------:R-:W-:Y:S05]  /*103e0*/  BRA `(.L_x_562) ;  /* 0xffffffc800007947 */ /* 0x000fea000383ffff */
.L_x_476:
[----:B--2---:R2:W3:Y:S02]  /*103f0*/  SYNCS.PHASECHK.TRANS64.TRYWAIT P0, [R2+URZ+0x60], R3 ;  /* 0x00006003020075a7 */ /* 0x0044e4000800017f */
[----:B---3--:R-:W-:Y:S05]  /*10400*/  @!P0 NANOSLEEP.SYNCS 0x989680 ;  /* 0x009896800000895d */ /* 0x008fea0003900000 */
[----:B------:R-:W3:Y:S02]  /*10410*/  @!P0 SYNCS.PHASECHK.TRANS64 P0, [R2+URZ+0x60], R3 ;  /* 0x00006003020085a7 */ /* 0x000ee4000800007f */
[----:B---3--:R-:W-:Y:S05]  /*10420*/  @!P0 BRA `(.L_x_476) ;  /* 0xfffffffc00f08947 */ /* 0x008fea000383ffff */
[----:B------:R-:W-:Y:S05]  /*10430*/  BRA `(.L_x_563) ;  /* 0xffffffcc00187947 */ /* 0x000fea000383ffff */
.L_x_485:
[----:B----4-:R4:W0:Y:S02]  /*10440*/  SYNCS.PHASECHK.TRANS64.TRYWAIT P0, [R2+URZ+0x34840], R3 ;  /* 0x03484003020075a7 */ /* 0x010824000800017f */
[----:B0-----:R-:W-:Y:S05]  /*10450*/  @!P0 NANOSLEEP.SYNCS 0x989680 ;  /* 0x009896800000895d */ /* 0x001fea0003900000 */
[----:B------:R-:W0:Y:S02]  /*10460*/  @!P0 SYNCS.PHASECHK.TRANS64 P0, [R2+URZ+0x34840], R3 ;  /* 0x03484003020085a7 */ /* 0x000e24000800007f */
[----:B0-----:R-:W-:Y:S05]  /*10470*/  @!P0 BRA `(.L_x_485) ;  /* 0xfffffffc00f08947 */ /* 0x001fea000383ffff */
[----:B------:R-:W-:Y:S05]  /*10480*/  BRA `(.L_x_564) ;  /* 0xffffffd000907947 */ /* 0x000fea000383ffff */
.L_x_492:
[----:B--2---:R2:W3:Y:S02]  /*10490*/  SYNCS.PHASECHK.TRANS64.TRYWAIT P0, [R2+URZ+0x60], R5 ;  /* 0x00006005020075a7 */ /* 0x0044e4000800017f */
[----:B---3--:R-:W-:Y:S05]  /*104a0*/  @!P0 NANOSLEEP.SYNCS 0x989680 ;  /* 0x009896800000895d */ /* 0x008fea0003900000 */
[----:B------:R-:W3:Y:S02]  /*104b0*/  @!P0 SYNCS.PHASECHK.TRANS64 P0, [R2+URZ+0x60], R5 ;  /* 0x00006005020085a7 */ /* 0x000ee4000800007f */
[----:B---3--:R-:W-:Y:S05]  /*104c0*/  @!P0 BRA `(.L_x_492) ;  /* 0xfffffffc00f08947 */ /* 0x008fea000383ffff */
[----:B------:R-:W-:Y:S05]  /*104d0*/  BRA `(.L_x_565) ;  /* 0xffffffd400a87947 */ /* 0x000fea000383ffff */
.L_x_503:
[----:B0-----:R0:W2:Y:S02]  /*104e0*/  SYNCS.PHASECHK.TRANS64.TRYWAIT P0, [R0+URZ+0x34860], R2 ;  /* 0x03486002000075a7 */ /* 0x0010a4000800017f */
[----:B--2---:R-:W-:Y:S05]  /*104f0*/  @!P0 NANOSLEEP.SYNCS 0x989680 ;  /* 0x009896800000895d */ /* 0x004fea0003900000 */
[----:B------:R-:W2:Y:S02]  /*10500*/  @!P0 SYNCS.PHASECHK.TRANS64 P0, [R0+URZ+0x34860], R2 ;  /* 0x03486002000085a7 */ /* 0x000ea4000800007f */
[----:B--2---:R-:W-:Y:S05]  /*10510*/  @!P0 BRA `(.L_x_503) ;  /* 0xfffffffc00f08947 */ /* 0x004fea000383ffff */
[----:B------:R-:W-:Y:S05]  /*10520*/  BRA `(.L_x_566) ;  /* 0xffffffdc00047947 */ /* 0x000fea000383ffff */
.L_x_510:
[----:B------:R-:W-:Y:S01]  /*10530*/  BSSY B0, `(.L_x_567) ;  /* 0x0000008000007945 */ /* 0x000fe20003800000 */
[----:B------:R-:W-:Y:S02]  /*10540*/  IMAD.MOV.U32 R13, RZ, RZ, R16 ;  /* 0x000000ffff0d7224 */ /* 0x000fe400078e0010 */
[----:B------:R-:W-:Y:S02]  /*10550*/  IMAD.MOV.U32 R12, RZ, RZ, RZ ;  /* 0x000000ffff0c7224 */ /* 0x000fe400078e00ff */
[----:B------:R-:W-:Y:S02]  /*10560*/  IMAD.MOV.U32 R11, RZ, RZ, 0x1f ;  /* 0x0000001fff0b7424 */ /* 0x000fe400078e00ff */
[----:B------:R-:W-:-:S07]  /*10570*/  IMAD.MOV.U32 R15, RZ, RZ, -0x1 ;  /* 0xffffffffff0f7424 */ /* 0x000fce00078e00ff */
[----:B-----5:R-:W-:Y:S05]  /*10580*/  WARPSYNC.COLLECTIVE R15, `(.L_x_568) ;  /* 0x000000000f087348 */ /* 0x020fea0003c00000 */
[----:B------:R0:W1:Y:S02]  /*10590*/  SHFL.IDX P6, R14, R13, R12, R11 ;  /* 0x0000000c0d0e7389 */ /* 0x00006400000c000b */
[----:B01---5:R-:W-:Y:S01]  /*105a0*/  ENDCOLLECTIVE ;  /* 0x000000000000791b */ /* 0x023fe20003800000 */
.L_x_568:
[----:B------:R-:W-:Y:S05]  /*105b0*/  BSYNC B0 ;  /* 0x0000000000007941 */ /* 0x000fea0003800000 */
.L_x_567:
[----:B------:R-:W-:Y:S02]  /*105c0*/  IMAD.MOV.U32 R13, RZ, RZ, R16 ;  /* 0x000000ffff0d7224 */ /* 0x000fe400078e0010 */
[----:B------:R-:W-:Y:S02]  /*105d0*/  IMAD.MOV.U32 R12, RZ, RZ, 0x1 ;  /* 0x00000001ff0c7424 */ /* 0x000fe400078e00ff */
[----:B------:R-:W-:Y:S02]  /*105e0*/  IMAD.MOV.U32 R11, RZ, RZ, 0x1f ;  /* 0x0000001fff0b7424 */ /* 0x000fe400078e00ff */
[----:B------:R-:W-:Y:S02]  /*105f0*/  IMAD.MOV.U32 R15, RZ, RZ, -0x1 ;  /* 0xffffffffff0f7424 */ /* 0x000fe400078e00ff */
[----:B------:R-:W-:Y:S02]  /*10600*/  IMAD.IADD R5, R19, 0x1, R7 ;  /* 0x0000000113057824 */ /* 0x000fe400078e0207 */
[----:B------:R-:W-:-:S07]  /*10610*/  IMAD.MOV.U32 R0, RZ, RZ, R14 ;  /* 0x000000ffff007224 */ /* 0x000fce00078e000e */
[----:B------:R-:W-:Y:S05]  /*10620*/  WARPSYNC.COLLECTIVE R15, `(.L_x_569) ;  /* 0x000000000f087348 */ /* 0x000fea0003c00000 */
[----:B------:R0:W1:Y:S02]  /*10630*/  SHFL.IDX P6, R14, R13, R12, R11 ;  /* 0x0000000c0d0e7389 */ /* 0x00006400000c000b */
[----:B01----:R-:W-:Y:S01]  /*10640*/  ENDCOLLECTIVE ;  /* 0x000000000000791b */ /* 0x003fe20003800000 */
.L_x_569:
[----:B------:R-:W-:Y:S01]  /*10650*/  ULDC UR4, c[0x0][0xc3c] ;  /* 0x00030f0000047ab9 */ /* 0x000fe20000000800 */
[----:B------:R-:W-:Y:S01]  /*10660*/  ULDC.64 UR6, c[0x0][0x208] ;  /* 0x0000820000067ab9 */ /* 0x000fe20000000a00 */
[----:B------:R-:W-:-:S13]  /*10670*/  ISETP.GE.OR P1, PT, R5, UR4, !P0 ;  /* 0x0000000405007c0c */ /* 0x000fda000c726670 */
[----:B------:R-:W0:Y:S01]  /*10680*/  @!P1 LDC.64 R2, c[0x0][0xc80] ;  /* 0x00032000ff029b82 */ /* 0x000e220000000a00 */
[----:B------:R-:W-:Y:S02]  /*10690*/  IMAD.MOV.U32 R11, RZ, RZ, RZ ;  /* 0x000000ffff0b7224 */ /* 0x000fe400078e00ff */
[----:B------:R-:W-:Y:S02]  /*106a0*/  IMAD.MOV.U32 R4, RZ, RZ, R14 ;  /* 0x000000ffff047224 */ /* 0x000fe400078e000e */
[----:B0-----:R-:W-:-:S06]  /*106b0*/  @!P1 IMAD.WIDE R2, R5, 0x4, R2 ;  /* 0x0000000405029825 */ /* 0x001fcc00078e0202 */
[----:B------:R0:W2:Y:S01]  /*106c0*/  @!P1 LDG.E R3, desc[UR6][R2.64] ;  /* 0x0000000602039981 */ /* 0x0000a2000c1e1900 */
[C---:B------:R-:W-:Y:S02]  /*106d0*/  ISETP.GE.U32.AND P2, PT, R7.reuse, 0x2, PT ;  /* 0x000000020700780c */ /* 0x040fe40003f46070 */
[C---:B------:R-:W-:Y:S02]  /*106e0*/  ISETP.GE.U32.AND P3, PT, R7.reuse, 0x4, PT ;  /* 0x000000040700780c */ /* 0x040fe40003f66070 */
[C---:B------:R-:W-:Y:S02]  /*106f0*/  ISETP.GE.U32.AND P4, PT, R7.reuse, 0x8, PT ;  /* 0x000000080700780c */ /* 0x040fe40003f86070 */
[C---:B------:R-:W-:Y:S01]  /*10700*/  ISETP.GE.U32.AND P5, PT, R7.reuse, 0x10, PT ;  /* 0x000000100700780c */ /* 0x040fe20003fa6070 */
[----:B0-----:R-:W-:Y:S02]  /*10710*/  IMAD.MOV.U32 R2, RZ, RZ, RZ ;  /* 0x000000ffff027224 */ /* 0x001fe400078e00ff */
[----:B--2---:R-:W-:Y:S01]  /*10720*/  @!P1 IMAD.MOV.U32 R2, RZ, RZ, R3 ;  /* 0x000000ffff029224 */ /* 0x004fe200078e0003 */
[----:B------:R-:W-:-:S03]  /*10730*/  ISETP.NE.AND P1, PT, R7, RZ, PT ;  /* 0x000000ff0700720c */ /* 0x000fc60003f25270 */
[----:B------:R-:W-:-:S10]  /*10740*/  IMAD.MOV.U32 R13, RZ, RZ, R2 ;  /* 0x000000ffff0d7224 */ /* 0x000fd400078e0002 */
[----:B------:R-:W-:Y:S05]  /*10750*/  WARPSYNC.COLLECTIVE R15, `(.L_x_570) ;  /* 0x000000000f087348 */ /* 0x000fea0003c00000 */
[----:B------:R0:W1:Y:S02]  /*10760*/  SHFL.UP P6, R14, R13, R12, R11 ;  /* 0x0400000c0d0e7389 */ /* 0x00006400000c000b */
[----:B01----:R-:W-:Y:S01]  /*10770*/  ENDCOLLECTIVE ;  /* 0x000000000000791b */ /* 0x003fe20003800000 */
.L_x_570:
[----:B------:R-:W-:Y:S02]  /*10780*/  IMAD.MOV.U32 R12, RZ, RZ, 0x2 ;  /* 0x00000002ff0c7424 */ /* 0x000fe400078e00ff */
[----:B------:R-:W-:-:S05]  /*10790*/  IMAD.MOV.U32 R3, RZ, RZ, R14 ;  /* 0x000000ffff037224 */ /* 0x000fca00078e000e */
[----:B------:R-:W-:-:S05]  /*107a0*/  SEL R5, R3, RZ, P1 ;  /* 0x000000ff03057207 */ /* 0x000fca0000800000 */
[----:B------:R-:W-:-:S04]  /*107b0*/  IMAD.IADD R3, R2, 0x1, R5 ;  /* 0x0000000102037824 */ /* 0x000fc800078e0205 */
[----:B------:R-:W-:-:S07]  /*107c0*/  IMAD.MOV.U32 R13, RZ, RZ, R3 ;  /* 0x000000ffff0d7224 */ /* 0x000fce00078e0003 */
[----:B------:R-:W-:Y:S05]  /*107d0*/  WARPSYNC.COLLECTIVE R15, `(.L_x_571) ;  /* 0x000000000f087348 */ /* 0x000fea0003c00000 */
[----:B------:R0:W1:Y:S02]  /*107e0*/  SHFL.UP P6, R14, R13, R12, R11 ;  /* 0x0400000c0d0e7389 */ /* 0x00006400000c000b */
[----:B01----:R-:W-:Y:S01]  /*107f0*/  ENDCOLLECTIVE ;  /* 0x000000000000791b */ /* 0x003fe20003800000 */
.L_x_571:
        /* <DEDUP_REMOVED lines=8> */
.L_x_572:
        /* <DEDUP_REMOVED lines=8> */
.L_x_573:
        /* <DEDUP_REMOVED lines=8> */
.L_x_574:
[----:B------:R-:W-:Y:S02]  /*10980*/  IMAD.MOV.U32 R12, RZ, RZ, 0x1f ;  /* 0x0000001fff0c7424 */ /* 0x000fe400078e00ff */
[----:B------:R-:W-:Y:S02]  /*10990*/  IMAD.MOV.U32 R11, RZ, RZ, 0x1f ;  /* 0x0000001fff0b7424 */ /* 0x000fe400078e00ff */
[----:B------:R-:W-:-:S05]  /*109a0*/  IMAD.MOV.U32 R5, RZ, RZ, R14 ;  /* 0x000000ffff057224 */ /* 0x000fca00078e000e */
[----:B------:R-:W-:-:S05]  /*109b0*/  SEL R5, R5, RZ, P5 ;  /* 0x000000ff05057207 */ /* 0x000fca0002800000 */
[----:B------:R-:W-:-:S04]  /*109c0*/  IMAD.IADD R3, R3, 0x1, R5 ;  /* 0x0000000103037824 */ /* 0x000fc800078e0205 */
[----:B------:R-:W-:-:S07]  /*109d0*/  IMAD.MOV.U32 R13, RZ, RZ, R3 ;  /* 0x000000ffff0d7224 */ /* 0x000fce00078e0003 */
[----:B------:R-:W-:Y:S05]  /*109e0*/  WARPSYNC.COLLECTIVE R15, `(.L_x_575) ;  /* 0x000000000f087348 */ /* 0x000fea0003c00000 */
[----:B------:R0:W1:Y:S02]  /*109f0*/  SHFL.IDX P6, R14, R13, R12, R11 ;  /* 0x0000000c0d0e7389 */ /* 0x00006400000c000b */
[----:B01----:R-:W-:Y:S01]  /*10a00*/  ENDCOLLECTIVE ;  /* 0x000000000000791b */ /* 0x003fe20003800000 */
.L_x_575:
[----:B------:R-:W-:Y:S01]  /*10a10*/  IMAD.MOV.U32 R6, RZ, RZ, R14 ;  /* 0x000000ffff067224 */ /* 0x000fe200078e000e */
[----:B------:R-:W-:Y:S06]  /*10a20*/  BRA `(.L_x_576) ;  /* 0xffffffdc00887947 */ /* 0x000fec000383ffff */
.L_x_515:
[----:B------:R-:W-:Y:S01]  /*10a30*/  BSSY B0, `(.L_x_577) ;  /* 0x0000008000007945 */ /* 0x000fe20003800000 */
[----:B-----5:R-:W-:Y:S02]  /*10a40*/  IMAD.MOV.U32 R13, RZ, RZ, R2 ;  /* 0x000000ffff0d7224 */ /* 0x020fe400078e0002 */
[----:B------:R-:W-:Y:S02]  /*10a50*/  IMAD.MOV.U32 R12, RZ, RZ, 0x1 ;  /* 0x00000001ff0c7424 */ /* 0x000fe400078e00ff */
[----:B------:R-:W-:Y:S02]  /*10a60*/  IMAD.MOV.U32 R11, RZ, RZ, RZ ;  /* 0x000000ffff0b7224 */ /* 0x000fe400078e00ff */
[----:B------:R-:W-:-:S07]  /*10a70*/  IMAD.MOV.U32 R15, RZ, RZ, -0x1 ;  /* 0xffffffffff0f7424 */ /* 0x000fce00078e00ff */
[----:B0-----:R-:W-:Y:S05]  /*10a80*/  WARPSYNC.COLLECTIVE R15, `(.L_x_578) ;  /* 0x000000000f087348 */ /* 0x001fea0003c00000 */
[----:B------:R1:W2:Y:S02]  /*10a90*/  SHFL.UP P6, R14, R13, R12, R11 ;  /* 0x0400000c0d0e7389 */ /* 0x0002a400000c000b */
[----:B012---:R-:W-:Y:S01]  /*10aa0*/  ENDCOLLECTIVE ;  /* 0x000000000000791b */ /* 0x007fe20003800000 */
.L_x_578:
[----:B------:R-:W-:Y:S05]  /*10ab0*/  BSYNC B0 ;  /* 0x0000000000007941 */ /* 0x000fea0003800000 */
.L_x_577:
[----:B------:R-:W-:Y:S01]  /*10ac0*/  SEL R3, R14, RZ, P1 ;  /* 0x000000ff0e037207 */ /* 0x000fe20000800000 */
[----:B------:R-:W-:Y:S02]  /*10ad0*/  IMAD.MOV.U32 R12, RZ, RZ, 0x2 ;  /* 0x00000002ff0c7424 */ /* 0x000fe400078e00ff */
[----:B------:R-:W-:Y:S02]  /*10ae0*/  IMAD.MOV.U32 R11, RZ, RZ, RZ ;  /* 0x000000ffff0b7224 */ /* 0x000fe400078e00ff */
[----:B------:R-:W-:Y:S02]  /*10af0*/  IMAD.IADD R3, R2, 0x1, R3 ;  /* 0x0000000102037824 */ /* 0x000fe400078e0203 */
[----:B------:R-:W-:Y:S02]  /*10b00*/  IMAD.MOV.U32 R15, RZ, RZ, -0x1 ;  /* 0xffffffffff0f7424 */ /* 0x000fe400078e00ff */
[----:B------:R-:W-:-:S07]  /*10b10*/  IMAD.MOV.U32 R13, RZ, RZ, R3 ;  /* 0x000000ffff0d7224 */ /* 0x000fce00078e0003 */
[----:B------:R-:W-:Y:S05]  /*10b20*/  WARPSYNC.COLLECTIVE R15, `(.L_x_579) ;  /* 0x000000000f087348 */ /* 0x000fea0003c00000 */
[----:B------:R0:W1:Y:S02]  /*10b30*/  SHFL.UP P6, R14, R13, R12, R11 ;  /* 0x0400000c0d0e7389 */ /* 0x00006400000c000b */
[----:B01----:R-:W-:Y:S01]  /*10b40*/  ENDCOLLECTIVE ;  /* 0x000000000000791b */ /* 0x003fe20003800000 */
.L_x_579:
        /* <DEDUP_REMOVED lines=8> */
.L_x_580:
        /* <DEDUP_REMOVED lines=8> */
.L_x_581:
        /* <DEDUP_REMOVED lines=8> */
.L_x_582:
        /* <DEDUP_REMOVED lines=9> */
.L_x_583:
[----:B------:R-:W-:Y:S01]  /*10d60*/  IMAD.MOV.U32 R6, RZ, RZ, R14 ;  /* 0x000000ffff067224 */ /* 0x000fe200078e000e */
[----:B------:R-:W-:Y:S06]  /*10d70*/  BRA `(.L_x_584) ;  /* 0xffffffdc00547947 */ /* 0x000fec000383ffff */
.L_x_517:
[----:B------:R-:W-:Y:S01]  /*10d80*/  BSSY B0, `(.L_x_585) ;  /* 0x0000006000007945 */ /* 0x000fe20003800000 */
[----:B------:R-:W-:Y:S01]  /*10d90*/  PLOP3.LUT P6, PT, P6, PT, PT, 0x8, 0x0 ;  /* 0x000000000000781c */ /* 0x000fe200037ce170 */
[----:B------:R-:W-:-:S12]  /*10da0*/  IMAD.MOV.U32 R15, RZ, RZ, -0x1 ;  /* 0xffffffffff0f7424 */ /* 0x000fd800078e00ff */
[----:B0----5:R-:W-:Y:S05]  /*10db0*/  WARPSYNC.COLLECTIVE R15, `(.L_x_586) ;  /* 0x000000000f087348 */ /* 0x021fea0003c00000 */
[----:B------:R-:W-:Y:S01]  /*10dc0*/  VOTE.ANY R14, PT, P6 ;  /* 0x00000000000e7806 */ /* 0x000fe200030e0100 */
[----:B0----5:R-:W-:Y:S06]  /*10dd0*/  ENDCOLLECTIVE ;  /* 0x000000000000791b */ /* 0x021fec0003800000 */
.L_x_586:
[----:B------:R-:W-:Y:S05]  /*10de0*/  BSYNC B0 ;  /* 0x0000000000007941 */ /* 0x000fea0003800000 */
.L_x_585:
[----:B------:R-:W-:Y:S02]  /*10df0*/  IMAD.MOV.U32 R5, RZ, RZ, R14 ;  /* 0x000000ffff057224 */ /* 0x000fe400078e000e */
[----:B------:R-:W-:Y:S02]  /*10e00*/  IMAD.MOV.U32 R13, RZ, RZ, R2 ;  /* 0x000000ffff0d7224 */ /* 0x000fe400078e0002 */
[----:B------:R-:W0:Y:S01]  /*10e10*/  POPC R4, R5 ;  /* 0x0000000500047309 */ /* 0x000e220000000000 */
[----:B------:R-:W-:Y:S02]  /*10e20*/  IMAD.MOV.U32 R11, RZ, RZ, 0x1f ;  /* 0x0000001fff0b7424 */ /* 0x000fe400078e00ff */
[----:B------:R-:W-:Y:S02]  /*10e30*/  IMAD.MOV.U32 R15, RZ, RZ, -0x1 ;  /* 0xffffffffff0f7424 */ /* 0x000fe400078e00ff */
[----:B0-----:R-:W-:-:S07]  /*10e40*/  IMAD.MOV.U32 R12, RZ, RZ, R4 ;  /* 0x000000ffff0c7224 */ /* 0x001fce00078e0004 */
[----:B------:R-:W-:Y:S05]  /*10e50*/  WARPSYNC.COLLECTIVE R15, `(.L_x_587) ;  /* 0x000000000f087348 */ /* 0x000fea0003c00000 */
[----:B------:R0:W1:Y:S02]  /*10e60*/  SHFL.IDX P6, R14, R13, R12, R11 ;  /* 0x0000000c0d0e7389 */ /* 0x00006400000c000b */
[----:B01----:R-:W-:Y:S01]  /*10e70*/  ENDCOLLECTIVE ;  /* 0x000000000000791b */ /* 0x003fe20003800000 */
.L_x_587:
[----:B------:R-:W-:Y:S01]  /*10e80*/  IMAD.MOV.U32 R17, RZ, RZ, R14 ;  /* 0x000000ffff117224 */ /* 0x000fe200078e000e */
[----:B------:R-:W-:Y:S06]  /*10e90*/  BRA `(.L_x_588) ;  /* 0xffffffdc00447947 */ /* 0x000fec000383ffff */
.L_x_519:
[----:B------:R-:W-:Y:S01]  /*10ea0*/  BSSY B0, `(.L_x_589) ;  /* 0x0000007000007945 */ /* 0x000fe20003800000 */
[----:B------:R-:W-:Y:S02]  /*10eb0*/  IMAD.MOV.U32 R13, RZ, RZ, R3 ;  /* 0x000000ffff0d7224 */ /* 0x000fe400078e0003 */
[----:B------:R-:W-:Y:S02]  /*10ec0*/  IMAD.MOV.U32 R11, RZ, RZ, 0x1f ;  /* 0x0000001fff0b7424 */ /* 0x000fe400078e00ff */
[----:B------:R-:W-:-:S07]  /*10ed0*/  IMAD.MOV.U32 R15, RZ, RZ, -0x1 ;  /* 0xffffffffff0f7424 */ /* 0x000fce00078e00ff */
[----:B0-2--5:R-:W-:Y:S05]  /*10ee0*/  WARPSYNC.COLLECTIVE R15, `(.L_x_590) ;  /* 0x000000000f087348 */ /* 0x025fea0003c00000 */
[----:B------:R1:W3:Y:S02]  /*10ef0*/  SHFL.IDX P6, R14, R13, R12, R11 ;  /* 0x0000000c0d0e7389 */ /* 0x0002e400000c000b */
[----:B0123-5:R-:W-:Y:S01]  /*10f00*/  ENDCOLLECTIVE ;  /* 0x000000000000791b */ /* 0x02ffe20003800000 */
.L_x_590:
[----:B------:R-:W-:Y:S05]  /*10f10*/  BSYNC B0 ;  /* 0x0000000000007941 */ /* 0x000fea0003800000 */
.L_x_589:
[----:B------:R-:W-:Y:S01]  /*10f20*/  IMAD.MOV.U32 R2, RZ, RZ, R14 ;  /* 0x000000ffff027224 */ /* 0x000fe200078e000e */
[----:B------:R-:W-:Y:S06]  /*10f30*/  BRA `(.L_x_518) ;  /* 0xffffffdc00387947 */ /* 0x000fec000383ffff */
.L_x_523:
[----:B0-----:R0:W2:Y:S02]  /*10f40*/  SYNCS.PHASECHK.TRANS64.TRYWAIT P0, [R0+URZ+0x34820], R3 ;  /* 0x03482003000075a7 */ /* 0x0010a4000800017f */
[----:B--2---:R-:W-:Y:S05]  /*10f50*/  @!P0 NANOSLEEP.SYNCS 0x989680 ;  /* 0x009896800000895d */ /* 0x004fea0003900000 */
[----:B------:R-:W2:Y:S02]  /*10f60*/  @!P0 SYNCS.PHASECHK.TRANS64 P0, [R0+URZ+0x34820], R3 ;  /* 0x03482003000085a7 */ /* 0x000ea4000800007f */
[----:B--2---:R-:W-:Y:S05]  /*10f70*/  @!P0 BRA `(.L_x_523) ;  /* 0xfffffffc00f08947 */ /* 0x004fea000383ffff */
[----:B------:R-:W-:Y:S05]  /*10f80*/  BRA `(.L_x_591) ;  /* 0xffffffe0002c7947 */ /* 0x000fea000383ffff */
.L_x_524:
        /* <DEDUP_REMOVED lines=8> */
[----:B01--45:R-:W-:Y:S05]  /*11010*/  WARPSYNC.COLLECTIVE R15, `(.L_x_593) ;  /* 0x000000000f087348 */ /* 0x033fea0003c00000 */
[----:B------:R2:W3:Y:S02]  /*11020*/  SHFL.IDX P6, R14, R13, R12, R11 ;  /* 0x0000000c0d0e7389 */ /* 0x0004e400000c000b */
[----:B012345:R-:W-:Y:S01]  /*11030*/  ENDCOLLECTIVE ;  /* 0x000000000000791b */ /* 0x03ffe20003800000 */
.L_x_593:
[----:B------:R-:W-:Y:S05]  /*11040*/  BSYNC B0 ;  /* 0x0000000000007941 */ /* 0x000fea0003800000 */
.L_x_592:
[----:B------:R-:W-:Y:S05]  /*11050*/  BRA `(.L_x_594) ;  /* 0xffffffe000147947 */ /* 0x000fea000383ffff */
.L_x_527:
[----:B------:R-:W-:Y:S01]  /*11060*/  BSSY B1, `(.L_x_595) ;  /* 0x0000006000017945 */ /* 0x000fe20003800000 */
[----:B------:R-:W-:-:S07]  /*11070*/  IMAD.MOV.U32 R15, RZ, RZ, -0x1 ;  /* 0xffffffffff0f7424 */ /* 0x000fce00078e00ff */
[----:B012-45:R-:W-:Y:S05]  /*11080*/  WARPSYNC.COLLECTIVE R15, `(.L_x_596) ;  /* 0x000000000f0c7348 */ /* 0x037fea0003c00000 */
[----:B------:R-:W-:Y:S02]  /*11090*/  ELECT P6, UR62, PT ;  /* 0x00000000003e782f */ /* 0x000fe400038c0000 */
[----:B------:R-:W-:Y:S01]  /*110a0*/  MOV R14, UR62 ;  /* 0x0000003e000e7c02 */ /* 0x000fe20008000f00 */
[----:B012-45:R-:W-:Y:S10]  /*110b0*/  ENDCOLLECTIVE ;  /* 0x000000000000791b */ /* 0x037ff40003800000 */
.L_x_596:
[----:B------:R-:W-:Y:S05]  /*110c0*/  BSYNC B1 ;  /* 0x0000000000017941 */ /* 0x000fea0003800000 */
.L_x_595:
[----:B------:R-:W-:Y:S05]  /*110d0*/  BRA `(.L_x_597) ;  /* 0xffffffe0000c7947 */ /* 0x000fea000383ffff */
.L_x_529:
[----:B0-----:R0:W1:Y:S02]  /*110e0*/  SYNCS.PHASECHK.TRANS64.TRYWAIT P0, [R6+URZ], R5 ;  /* 0x00000005060075a7 */ /* 0x001064000800017f */
[----:B-1----:R-:W-:Y:S05]  /*110f0*/  @!P0 NANOSLEEP.SYNCS 0x989680 ;  /* 0x009896800000895d */ /* 0x002fea0003900000 */
[----:B------:R-:W1:Y:S02]  /*11100*/  @!P0 SYNCS.PHASECHK.TRANS64 P0, [R6+URZ], R5 ;  /* 0x00000005060085a7 */ /* 0x000e64000800007f */
[----:B-1----:R-:W-:Y:S05]  /*11110*/  @!P0 BRA `(.L_x_529) ;  /* 0xfffffffc00f08947 */ /* 0x002fea000383ffff */
[----:B------:R-:W-:Y:S05]  /*11120*/  BRA `(.L_x_598) ;  /* 0xffffffe000507947 */ /* 0x000fea000383ffff */
.L_x_530:
[----:B-1----:R1:W2:Y:S02]  /*11130*/  SYNCS.PHASECHK.TRANS64.TRYWAIT P0, [R7+URZ], R2 ;  /* 0x00000002070075a7 */ /* 0x0022a4000800017f */
[----:B--2---:R-:W-:Y:S05]  /*11140*/  @!P0 NANOSLEEP.SYNCS 0x989680 ;  /* 0x009896800000895d */ /* 0x004fea0003900000 */
[----:B------:R-:W2:Y:S02]  /*11150*/  @!P0 SYNCS.PHASECHK.TRANS64 P0, [R7+URZ], R2 ;  /* 0x00000002070085a7 */ /* 0x000ea4000800007f */
[----:B--2---:R-:W-:Y:S05]  /*11160*/  @!P0 BRA `(.L_x_530) ;  /* 0xfffffffc00f08947 */ /* 0x004fea000383ffff */
[----:B------:R-:W-:Y:S05]  /*11170*/  BRA `(.L_x_599) ;  /* 0xffffffe000447947 */ /* 0x000fea000383ffff */
.L_x_532:
[----:B--2---:R2:W3:Y:S02]  /*11180*/  SYNCS.PHASECHK.TRANS64.TRYWAIT P0, [R4+URZ], R5 ;  /* 0x00000005040075a7 */ /* 0x0044e4000800017f */
[----:B---3--:R-:W-:Y:S05]  /*11190*/  @!P0 NANOSLEEP.SYNCS 0x989680 ;  /* 0x009896800000895d */ /* 0x008fea0003900000 */
[----:B------:R-:W3:Y:S02]  /*111a0*/  @!P0 SYNCS.PHASECHK.TRANS64 P0, [R4+URZ], R5 ;  /* 0x00000005040085a7 */ /* 0x000ee4000800007f */
[----:B---3--:R-:W-:Y:S05]  /*111b0*/  @!P0 BRA `(.L_x_532) ;  /* 0xfffffffc00f08947 */ /* 0x008fea000383ffff */
[----:B------:R-:W-:Y:S05]  /*111c0*/  BRA `(.L_x_600) ;  /* 0xffffffe0004c7947 */ /* 0x000fea000383ffff */
.L_x_601:
        /* <DEDUP_REMOVED lines=11> */
.L_x_3195:


//--------------------- .text._ZN7cutlass13device_kernelIN5flash11enable_sm90INS1_16FlashAttnFwdSm90INS1_25CollectiveMainloopFwdSm90ILi2EN4cute5tupleIJNS5_1CILi1EEES8_S8_EEENS6_IJNS7_ILi128EEESA_NS7_ILi192EEEEEELi128ENS_6half_tEfNS_4arch4Sm90ELb0ELb0ELb0ELb1ELb0ELb1ELb0ELb1ELb1ELb1ELb0ELb0EEENS1_21CollectiveEpilogueFwdINS6_IJSA_SA_SA_EEES9_SD_SF_Li256ELb1ELb1ELb0ELb0EEENS1_36VarlenDynamicPersistentTileSchedulerILi128ELi128ELi256ELi128ELb0ELb1ELb1ELb0ELb1ELb1EEEEEEEEEvNT_6ParamsE --------------------------
	.section	.text._ZN7cutlass13device_kernelIN5flash11enable_sm90INS1_16FlashAttnFwdSm90INS1_25CollectiveMainloopFwdSm90ILi2EN4cute5tupleIJNS5_1CILi1EEES8_S8_EEENS6_IJNS7_ILi128EEESA_NS7_ILi192EEEEEELi128ENS_6half_tEfNS_4arch4Sm90ELb0ELb0ELb0ELb1ELb0ELb1ELb0ELb1ELb1ELb1ELb0ELb0EEENS1_21CollectiveEpilogueFwdINS6_IJSA_SA_SA_EEES9_SD_SF_Li256ELb1ELb1ELb0ELb0EEENS1_36VarlenDynamicPersistentTileSchedulerILi128ELi128ELi256ELi128ELb0ELb1ELb1ELb0ELb1ELb1EEEEEEEEEvNT_6ParamsE,"ax",@progbits
	.align	128
.text._ZN7cutlass13device_kernelIN5flash11enable_sm90INS1_16FlashAttnFwdSm90INS1_25CollectiveMainloopFwdSm90ILi2EN4cute5tupleIJNS5_1CILi1EEES8_S8_EEENS6_IJNS7_ILi128EEESA_NS7_ILi192EEEEEELi128ENS_6half_tEfNS_4arch4Sm90ELb0ELb0ELb0ELb1ELb0ELb1ELb0ELb1ELb1ELb1ELb0ELb0EEENS1_21CollectiveEpilogueFwdINS6_IJSA_SA_SA_EEES9_SD_SF_Li256ELb1ELb1ELb0ELb0EEENS1_36VarlenDynamicPersistentTileSchedulerILi128ELi128ELi256ELi128ELb0ELb1ELb1ELb0ELb1ELb1EEEEEEEEEvNT_6ParamsE:
        .type           _ZN7cutlass13device_kernelIN5flash11enable_sm90INS1_16FlashAttnFwdSm90INS1_25CollectiveMainloopFwdSm90ILi2EN4cute5tupleIJNS5_1CILi1EEES8_S8_EEENS6_IJNS7_ILi128EEESA_NS7_ILi192EEEEEELi128ENS_6half_tEfNS_4arch4Sm90ELb0ELb0ELb0ELb1ELb0ELb1ELb0ELb1ELb1ELb1ELb0ELb0EEENS1_21CollectiveEpilogueFwdINS6_IJSA_SA_SA_EEES9_SD_SF_Li256ELb1ELb1ELb0ELb0EEENS1_36VarlenDynamicPersistentTileSchedulerILi128ELi128ELi256ELi128ELb0ELb1ELb1ELb0ELb1ELb1EEEEEEEEEvNT_6ParamsE,@function
        .size           _ZN7cutlass13device_kernelIN5flash11enable_sm90INS1_16FlashAttnFwdSm90INS1_25CollectiveMainloopFwdSm90ILi2EN4cute5tupleIJNS5_1CILi1EEES8_S8_EEENS6_IJNS7_ILi128EEESA_NS7_ILi192EEEEEELi128ENS_6half_tEfNS_4arch4Sm90ELb0ELb0ELb0ELb1ELb0ELb1ELb0ELb1ELb1ELb1ELb0ELb0EEENS1_21CollectiveEpilogueFwdINS6_IJSA_SA_SA_EEES9_SD_SF_Li256ELb1ELb1ELb0ELb0EEENS1_36VarlenDynamicPersistentTileSchedulerILi128ELi128ELi256ELi128ELb0ELb1ELb1ELb0ELb1ELb1EEEEEEEEEvNT_6ParamsE,(.L_x_3196 - _ZN7cutlass13device_kernelIN5flash11enable_sm90INS1_16FlashAttnFwdSm90INS1_25CollectiveMainloopFwdSm90ILi2EN4cute5tupleIJNS5_1CILi1EEES8_S8_EEENS6_IJNS7_ILi128EEESA_NS7_ILi192EEEEEELi128ENS_6half_tEfNS_4arch4Sm90ELb0ELb0ELb0ELb1ELb0ELb1ELb0ELb1ELb1ELb1ELb0ELb0EEENS1_21CollectiveEpilogueFwdINS6_IJSA_SA_SA_EEES9_SD_SF_Li256ELb1ELb1ELb0ELb0EEENS1_36VarlenDynamicPersistentTileSchedulerILi128ELi128ELi256ELi128ELb0ELb1ELb1ELb0ELb1ELb1EEEEEEEEEvNT_6ParamsE)
        .other          _ZN7cutlass13device_kernelIN5flash11enable_sm90INS1_16FlashAttnFwdSm90INS1_25CollectiveMainloopFwdSm90ILi2EN4cute5tupleIJNS5_1CILi1EEES8_S8_EEENS6_IJNS7_ILi128EEESA_NS7_ILi192EEEEEELi128ENS_6half_tEfNS_4arch4Sm90ELb0ELb0ELb0ELb1ELb0ELb1ELb0ELb1ELb1ELb1ELb0ELb0EEENS1_21CollectiveEpilogueFwdINS6_IJSA_SA_SA_EEES9_SD_SF_Li256ELb1ELb1ELb0ELb0EEENS1_36VarlenDynamicPersistentTileSchedulerILi128ELi128ELi256ELi128ELb0ELb1ELb1ELb0ELb1ELb1EEEEEEEEEvNT_6ParamsE,@"STO_CUDA_ENTRY STV_DEFAULT"
_ZN7cutlass13device_kernelIN5flash11enable_sm90INS1_16FlashAttnFwdSm90INS1_25CollectiveMainloopFwdSm90ILi2EN4cute5tupleIJNS5_1CILi1EEES8_S8_EEENS6_IJNS7_ILi128EEESA_NS7_ILi192EEEEEELi128ENS_6half_tEfNS_4arch4Sm90ELb0ELb0ELb0ELb1ELb0ELb1ELb0ELb1ELb1ELb1ELb0ELb0EEENS1_21CollectiveEpilogueFwdINS6_IJSA_SA_SA_EEES9_SD_SF_Li256ELb1ELb1ELb0ELb0EEENS1_36VarlenDynamicPersistentTileSchedulerILi128ELi128ELi256ELi128ELb0ELb1ELb1ELb0ELb1ELb1EEEEEEEEEvNT_6ParamsE:
[----:B------:R-:W0:Y:S02]  /*0000*/  LDC R1, c[0x0][0x28] ;  /* 0x00000a00ff017b82 */ /* 0x000e240000000800 */
[----:B0-----:R-:W-:Y:S01]  /*0010*/  VIADD R1, R1, 0xffffff70 ;  /* 0xffffff7001017836 */ /* 0x001fe20000000000 */
[----:B------:R-:W0:Y:S01]  /*0020*/  S2R R0, SR_TID.X ;  /* 0x0000000000007919 */ /* 0x000e220000002100 */
[----:B------:R-:W-:Y:S01]  /*0030*/  ELECT P0, URZ, PT ;  /* 0x00000000003f782f */ /* 0x000fe20003800000 */
[----:B------:R-:W-:Y:S01]  /*0040*/  BSSY B0, `(.L_x_602) ;  /* 0x0000014000007945 */ /* 0x000fe20003800000 */
[--C-:B0-----:R-:W-:Y:S02]  /*0050*/  SHF.R.U32.HI R2, RZ, 0x5, R0.reuse ;  /* 0x00000005ff027819 */ /* 0x101fe40000011600 */
[----:B------:R-:W-:-:S03]  /*0060*/  SHF.R.U32.HI R4, RZ, 0x7, R0 ;  /* 0x00000007ff047819 */ /* 0x000fc60000011600 */
[----:B------:R-:W0:Y:S02]  /*0070*/  SHFL.IDX PT, R3, R2, RZ, 0x1f ;  /* 0x00001fff02037589 */ /* 0x000e2400000e0000 */
[----:B0-----:R-:W-:-:S13]  /*0080*/  ISETP.EQ.AND P0, PT, R3, RZ, P0 ;  /* 0x000000ff0300720c */ /* 0x001fda0000702270 */
[----:B------:R-:W-:Y:S05]  /*0090*/  @!P0 BRA `(.L_x_603) ;  /* 0x0000000000388947 */ /* 0x000fea0003800000 */
[----:B------:R-:W-:Y:S02]  /*00a0*/  ULDC.64 UR4, c[0x0][0x198] ;  /* 0x0000660000047ab9 */ /* 0x000fe40000000a00 */
[----:B------:R-:W-:Y:S02]  /*00b0*/  UIADD3 UR6, UP0, UR4, 0x370, URZ ;  /* 0x0000037004067890 */ /* 0x000fe4000ff1e03f */
[----:B------:R-:W-:Y:S02]  /*00c0*/  UIADD3 UR8, UP1, UR4, 0x470, URZ ;  /* 0x0000047004087890 */ /* 0x000fe4000ff3e03f */
[----:B------:R-:W-:Y:S02]  /*00d0*/  UIADD3 UR10, UP2, UR4, 0x570, URZ ;  /* 0x00000570040a7890 */ /* 0x000fe4000ff5e03f */
[----:B------:R-:W-:Y:S02]  /*00e0*/  UIADD3 UR4, UP3, UR4, 0x670, URZ ;  /* 0x0000067004047890 */ /* 0x000fe4000ff7e03f */
[----:B------:R-:W-:-:S02]  /*00f0*/  UIADD3.X UR7, URZ, UR5, URZ, UP0, !UPT ;  /* 0x000000053f077290 */ /* 0x000fc400087fe43f */
[----:B------:R-:W-:Y:S02]  /*0100*/  UIADD3.X UR9, URZ, UR5, URZ, UP1, !UPT ;  /* 0x000000053f097290 */ /* 0x000fe40008ffe43f */
[----:B------:R-:W-:Y:S02]  /*0110*/  UIADD3.X UR11, URZ, UR5, URZ, UP2, !UPT ;  /* 0x000000053f0b7290 */ /* 0x000fe400097fe43f */
[----:B------:R-:W-:-:S03]  /*0120*/  UIADD3.X UR5, URZ, UR5, URZ, UP3, !UPT ;  /* 0x000000053f057290 */ /* 0x000fc60009ffe43f */
[----:B------:R0:W-:Y:S02]  /*0130*/  UTMACCTL.PF [UR6] ;  /* 0x00000000060079b9 */ /* 0x0001e40008040000 */
[----:B------:R0:W-:Y:S02]  /*0140*/  UTMACCTL.PF [UR8] ;  /* 0x00000000080079b9 */ /* 0x0001e40008040000 */
[----:B------:R0:W-:Y:S02]  /*0150*/  UTMACCTL.PF [UR10] ;  /* 0x000000000a0079b9 */ /* 0x0001e40008040000 */
[----:B------:R0:W-:Y:S02]  /*0160*/  UTMACCTL.PF [UR4] ;  /* 0x00000000040079b9 */ /* 0x0001e40008040000 */
[----:B0-----:R-:W-:Y:S01]  /*0170*/  NOP ;  /* 0x0000000000007918 */ /* 0x001fe20000000000 */
.L_x_603:
[----:B------:R-:W-:Y:S05]  /*0180*/  BSYNC B0 ;  /* 0x0000000000007941 */ /* 0x000fea0003800000 */
.L_x_602:
        /* <DEDUP_REMOVED lines=41> */
.L_x_604:
        /* <DEDUP_REMOVED lines=22> */
.L_x_605:
        /* <DEDUP_REMOVED lines=18> */
.L_x_606:
        /* <DEDUP_REMOVED lines=22> */
.L_x_607:
        /* <DEDUP_REMOVED lines=22> */
.L_x_608:
[----:B------:R-:W-:Y:S01]  /*0960*/  PLOP3.LUT P0, PT, PT, PT, UP0, 0x80, 0x0 ;  /* 0x000000000000781c */ /* 0x000fe20003f0f008 */
[----:B------:R-:W-:Y:S01]  /*0970*/  UMOV UR61, 0x1 ;  /* 0x00000001003d7882 */ /* 0x000fe20000000000 */
[----:B------:R-:W-:Y:S01]  /*0980*/  NOP ;  /* 0x0000000000007918 */ /* 0x000fe20000000000 */
[----:B------:R-:W-:Y:S01]  /*0990*/  USEL UR61, UR61, 0x2, !UP0 ;  /* 0x000000023d3d7887 */ /* 0x000fe2000c000000 */
[----:B------:R-:W-:Y:S01]  /*09a0*/  BSSY B9, `(.L_x_609) ;  /* 0x0001ec5000097945 */ /* 0x000fe20003800000 */
[----:B------:R-:W-:Y:S01]  /*09b0*/  ULDC.64 UR40, c[0x0][0x208] ;  /* 0x0000820000287ab9 */ /* 0x000fe20000000a00 */
[----:B012-4-:R-:W-:Y:S07]  /*09c0*/  BAR.SYNC.DEFER_BLOCKING 0x0 ;  /* 0x0000000000007b1d */ /* 0x017fee0000010000 */
[----:B------:R-:W-:Y:S05]  /*09d0*/  @!P0 BRA `(.L_x_610) ;  /* 0x0000017400588947 */ /* 0x000fea0003800000 */
.L_x_611:
[----:B------:R-:W-:-:S08]  /*09e0*/  NOP ;  /* 0x0000000000007918 */ /* 0x000fd00000000000 */
[----:B------:R-:W0:Y:S02]  /*09f0*/  USETMAXREG.TRY_ALLOC.CTAPOOL UP0, 0xf0 ;  /* 0x000000f0000079c8 */ /* 0x000e240008000600 */
[----:B0-----:R-:W-:-:S13]  /*0a00*/  PLOP3.LUT P0, PT, PT, PT, UP0, 0x80, 0x0 ;  /* 0x000000000000781c */ /* 0x001fda0003f0f008 */
[----:B------:R-:W-:Y:S05]  /*0a10*/  @!P0 BRA `(.L_x_611) ;  /* 0xfffffffc00f08947 */ /* 0x000fea000383ffff */
[----:B------:R-:W0:Y:S08]  /*0a20*/  S2UR UR5, SR_CgaCtaId ;  /* 0x00000000000579c3 */ /* 0x000e300000008800 */
[----:B------:R-:W-:Y:S06]  /*0a30*/  BAR.ARV 0x8, 0x180 ;  /* 0x0206000000007b1d */ /* 0x000fec0000002000 */
[----:B------:R-:W-:-:S02]  /*0a40*/  UMOV UR4, 0x400 ;  /* 0x0000040000047882 */ /* 0x000fc40000000000 */
[----:B------:R-:W-:Y:S01]  /*0a50*/  BAR.SYNC.DEFER_BLOCKING 0x5, 0x180 ;  /* 0x0146000000007b1d */ /* 0x000fe20000010000 */
[----:B0-----:R-:W-:-:S06]  /*0a60*/  ULEA UR4, UR5, UR4, 0x18 ;  /* 0x0000000405047291 */ /* 0x001fcc000f8ec03f */
[----:B------:R-:W-:Y:S01]  /*0a70*/  IMAD.U32 R2, RZ, RZ, UR4 ;  /* 0x00000004ff027e24 */ /* 0x000fe2000f8e00ff */
[----:B------:R-:W-:-:S04]  /*0a80*/  ULDC UR4, c[0x0][0xc3c] ;  /* 0x00030f0000047ab9 */ /* 0x000fc80000000800 */
[----:B------:R-:W0:Y:S01]  /*0a90*/  LDS.128 R124, [R2+0x348d0] ;  /* 0x0348d000027c7984 */ /* 0x000e220000000c00 */
[----:B------:R-:W-:Y:S06]  /*0aa0*/  BAR.ARV 0x4, 0x180 ;  /* 0x0106000000007b1d */ /* 0x000fec0000002000 */
[----:B0-----:R-:W-:-:S13]  /*0ab0*/  ISETP.GE.AND P0, PT, R127, UR4, PT ;  /* 0x000000047f007c0c */ /* 0x001fda000bf06270 */
[----:B------:R-:W-:Y:S05]  /*0ac0*/  @P0 BRA `(.L_x_612) ;  /* 0x000001e800c80947 */ /* 0x000fea0003800000 */
[----:B------:R-:W-:Y:S01]  /*0ad0*/  IADD3 R11, R0, -0x80, RZ ;  /* 0xffffff80000b7810 */ /* 0x000fe20007ffe0ff */
[----:B------:R-:W-:Y:S01]  /*0ae0*/  IMAD.MOV.U32 R204, RZ, RZ, RZ ;  /* 0x000000ffffcc7224 */ /* 0x000fe200078e00ff */
[----:B------:R-:W-:Y:S01]  /*0af0*/  MOV R14, 0xfffffffe ;  /* 0xfffffffe000e7802 */ /* 0x000fe20000000f00 */
[----:B------:R-:W-:Y:S01]  /*0b00*/  IMAD.MOV.U32 R184, RZ, RZ, RZ ;  /* 0x000000ffffb87224 */ /* 0x000fe200078e00ff */
[----:B------:R-:W-:Y:S01]  /*0b10*/  SHF.R.S32.HI R0, RZ, 0x1f, R11 ;  /* 0x0000001fff007819 */ /* 0x000fe2000001140b */
[----:B------:R-:W-:Y:S01]  /*0b20*/  IMAD.MOV.U32 R196, RZ, RZ, RZ ;  /* 0x000000ffffc47224 */ /* 0x000fe200078e00ff */
[----:B------:R-:W-:Y:S01]  /*0b30*/  R2UR UR60, R2 ;  /* 0x00000000023c72ca */ /* 0x000fe200000e0000 */
[----:B------:R-:W-:Y:S01]  /*0b40*/  ULOP3.LUT UR46, UR61, 0x1, URZ, 0xfc, !UPT ;  /* 0x000000013d2e7892 */ /* 0x000fe2000f8efc3f */
[CC--:B------:R-:W-:Y:S02]  /*0b50*/  LEA.HI R3, R0.reuse, R11.reuse, RZ, 0x4 ;  /* 0x0000000b00037211 */ /* 0x0c0fe400078f20ff */
[----:B------:R-:W-:-:S02]  /*0b60*/  LEA.HI R4, R0, R11, RZ, 0x7 ;  /* 0x0000000b00047211 */ /* 0x000fc400078f38ff */
[----:B------:R-:W-:Y:S02]  /*0b70*/  SHF.R.S32.HI R6, RZ, 0x4, R3 ;  /* 0x00000004ff067819 */ /* 0x000fe40000011403 */
[----:B------:R-:W-:Y:S02]  /*0b80*/  LOP3.LUT R214, R4, 0xffffff80, RZ, 0xc0, !PT ;  /* 0xffffff8004d67812 */ /* 0x000fe400078ec0ff */
[----:B------:R-:W-:Y:S02]  /*0b90*/  LEA.HI R5, R3, R6, RZ, 0x1 ;  /* 0x0000000603057211 */ /* 0x000fe400078f08ff */
[CC--:B------:R-:W-:Y:S01]  /*0ba0*/  LEA.HI R8, R0.reuse, R11.reuse, RZ, 0x2 ;  /* 0x0000000b00087211 */ /* 0x0c0fe200078f10ff */
[----:B------:R-:W-:Y:S01]  /*0bb0*/  IMAD.IADD R214, R11, 0x1, -R214 ;  /* 0x000000010bd67824 */ /* 0x000fe200078e0ad6 */
[----:B------:R-:W-:Y:S01]  /*0bc0*/  LOP3.LUT R5, R5, 0x1ffffffe, RZ, 0xc0, !PT ;  /* 0x1ffffffe05057812 */ /* 0x000fe200078ec0ff */
[----:B------:R-:W-:Y:S01]  /*0bd0*/  UIADD3 UR60, UR60, 0x10400, URZ ;  /* 0x000104003c3c7890 */ /* 0x000fe2000fffe03f */
[----:B------:R-:W-:-:S02]  /*0be0*/  LEA.HI R192, R0, R11, RZ, 0x5 ;  /* 0x0000000b00c07211 */ /* 0x000fc400078f28ff */
[----:B------:R-:W-:Y:S01]  /*0bf0*/  LOP3.LUT R3, R3, 0x3fffff0, RZ, 0xc0, !PT ;  /* 0x03fffff003037812 */ /* 0x000fe200078ec0ff */
[----:B------:R-:W-:Y:S01]  /*0c00*/  IMAD.IADD R5, R6, 0x1, -R5 ;  /* 0x0000000106057824 */ /* 0x000fe200078e0a05 */
[----:B------:R-:W-:Y:S02]  /*0c10*/  LOP3.LUT R209, R8, 0xfffffffc, RZ, 0xc0, !PT ;  /* 0xfffffffc08d17812 */ /* 0x000fe400078ec0ff */
[----:B------:R-:W-:Y:S01]  /*0c20*/  SHF.R.S32.HI R7, RZ, 0x1f, R214 ;  /* 0x0000001fff077819 */ /* 0x000fe200000114d6 */
[C---:B------:R-:W-:Y:S01]  /*0c30*/  IMAD.IADD R3, R11.reuse, 0x1, -R3 ;  /* 0x000000010b037824 */ /* 0x040fe200078e0a03 */
[----:B------:R-:W-:Y:S02]  /*0c40*/  SHF.R.S32.HI R192, RZ, 0x5, R192 ;  /* 0x00000005ffc07819 */ /* 0x000fe400000114c0 */
[----:B------:R-:W-:Y:S02]  /*0c50*/  IADD3 R209, R11, -R209, RZ ;  /* 0x800000d10bd17210 */ /* 0x000fe40007ffe0ff */
[----:B------:R-:W-:Y:S01]  /*0c60*/  LEA.HI R6, R7, R214, RZ, 0x2 ;  /* 0x000000d607067211 */ /* 0x000fe200078f10ff */
[----:B------:R-:W-:Y:S01]  /*0c70*/  IMAD R12, R192, 0x10, R3 ;  /* 0x00000010c00c7824 */ /* 0x000fe200078e0203 */
[----:B------:R-:W-:Y:S01]  /*0c80*/  SHF.R.S32.HI R17, RZ, 0x2, R8 ;  /* 0x00000002ff117819 */ /* 0x000fe20000011408 */
[C---:B------:R-:W-:Y:S01]  /*0c90*/  IMAD.SHL.U32 R22, R209.reuse, 0x4, RZ ;  /* 0x00000004d1167824 */ /* 0x040fe200078e00ff */
[----:B------:R-:W-:Y:S01]  /*0ca0*/  LOP3.LUT R9, R6, 0x7ffffffc, RZ, 0xc0, !PT ;  /* 0x7ffffffc06097812 */ /* 0x000fe200078ec0ff */
[----:B------:R-:W-:Y:S01]  /*0cb0*/  IMAD R235, R12, 0x8, R5 ;  /* 0x000000080ceb7824 */ /* 0x000fe200078e0205 */
[--C-:B------:R-:W-:Y:S01]  /*0cc0*/  SHF.R.S32.HI R3, RZ, 0x2, R6.reuse ;  /* 0x00000002ff037819 */ /* 0x100fe20000011406 */
[C---:B------:R-:W-:Y:S01]  /*0cd0*/  VIADD R186, R22.reuse, 0x20 ;  /* 0x0000002016ba7836 */ /* 0x040fe20000000000 */
[----:B------:R-:W-:Y:S01]  /*0ce0*/  SHF.R.S32.HI R6, RZ, 0x1f, R6 ;  /* 0x0000001fff067819 */ /* 0x000fe20000011406 */
[----:B------:R-:W-:Y:S01]  /*0cf0*/  IMAD.SHL.U32 R18, R209, 0x8, RZ ;  /* 0x00000008d1127824 */ /* 0x000fe200078e00ff */
[----:B------:R-:W-:Y:S01]  /*0d00*/  SHF.R.S32.HI R8, RZ, 0x1f, R8 ;  /* 0x0000001fff087819 */ /* 0x000fe20000011408 */
[----:B------:R-:W-:Y:S01]  /*0d10*/  IMAD.IADD R10, R22, 0x1, R186 ;  /* 0x00000001160a7824 */ /* 0x000fe200078e02ba */
[----:B------:R-:W-:Y:S01]  /*0d20*/  LEA.HI R6, R6, R3, RZ, 0x3 ;  /* 0x0000000306067211 */ /* 0x000fe200078f18ff */
[----:B------:R-:W-:Y:S01]  /*0d30*/  VIADD R187, R22, 0x10 ;  /* 0x0000001016bb7836 */ /* 0x000fe20000000000 */
[----:B------:R-:W-:Y:S01]  /*0d40*/  IADD3 R9, R214, -R9, RZ ;  /* 0x80000009d6097210 */ /* 0x000fe20007ffe0ff */
[C---:B------:R-:W-:Y:S01]  /*0d50*/  VIADD R189, R22.reuse, 0x30 ;  /* 0x0000003016bd7836 */ /* 0x040fe20000000000 */
[----:B------:R-:W-:Y:S01]  /*0d60*/  IADD3 R188, R22, 0x40, RZ ;  /* 0x0000004016bc7810 */ /* 0x000fe20007ffe0ff */
[----:B------:R-:W-:Y:S01]  /*0d70*/  IMAD.SHL.U32 R218, R186, 0x2, RZ ;  /* 0x00000002bada7824 */ /* 0x000fe200078e00ff */
[----:B------:R-:W-:Y:S01]  /*0d80*/  LOP3.LUT R6, R6, 0xfffffff8, RZ, 0xc0, !PT ;  /* 0xfffffff806067812 */ /* 0x000fe200078ec0ff */
[----:B------:R-:W-:Y:S01]  /*0d90*/  IMAD R233, R9, R14, 0x80 ;  /* 0x0000008009e97424 */ /* 0x000fe200078e020e */
[----:B------:R-:W-:Y:S01]  /*0da0*/  LEA.HI R7, R7, R214, RZ, 0x5 ;  /* 0x000000d607077211 */ /* 0x000fe200078f28ff */
[----:B------:R-:W-:Y:S01]  /*0db0*/  IMAD.IADD R5, R22, 0x1, R188 ;  /* 0x0000000116057824 */ /* 0x000fe200078e02bc */
[----:B------:R-:W-:Y:S01]  /*0dc0*/  LEA.HI R8, R8, R17, RZ, 0x3 ;  /* 0x0000001108087211 */ /* 0x000fe200078f18ff */
[----:B------:R-:W-:Y:S01]  /*0dd0*/  IMAD.IADD R6, R3, 0x1, -R6 ;  /* 0x0000000103067824 */ /* 0x000fe200078e0a06 */
[----:B------:R-:W-:Y:S01]  /*0de0*/  SHF.R.S32.HI R9, RZ, 0x1f, R10 ;  /* 0x0000001fff097819 */ /* 0x000fe2000001140a */
[----:B------:R-:W-:Y:S01]  /*0df0*/  IMAD.SHL.U32 R220, R189, 0x2, RZ ;  /* 0x00000002bddc7824 */ /* 0x000fe200078e00ff */
[----:B------:R-:W-:Y:S01]  /*0e00*/  SHF.R.S32.HI R7, RZ, 0x5, R7 ;  /* 0x00000005ff077819 */ /* 0x000fe20000011407 */
[----:B------:R-:W-:Y:S01]  /*0e10*/  IMAD.SHL.U32 R235, R235, 0x8, RZ ;  /* 0x00000008ebeb7824 */ /* 0x000fe200078e00ff */
[----:B------:R-:W-:-:S02]  /*0e20*/  LOP3.LUT R8, R8, 0xfffffff8, RZ, 0xc0, !PT ;  /* 0xfffffff808087812 */ /* 0x000fc400078ec0ff */
[----:B------:R-:W-:Y:S01]  /*0e30*/  IADD3 R205, R17, 0x40, RZ ;  /* 0x0000004011cd7810 */ /* 0x000fe20007ffe0ff */
[----:B------:R-:W-:Y:S01]  /*0e40*/  IMAD R7, R7, 0x10, R6 ;  /* 0x0000001007077824 */ /* 0x000fe200078e0206 */
[-C--:B------:R-:W-:Y:S01]  /*0e50*/  LEA.HI R12, R9, R10.reuse, RZ, 0x3 ;  /* 0x0000000a090c7211 */ /* 0x080fe200078f18ff */
[----:B------:R-:W-:Y:S01]  /*0e60*/  IMAD.IADD R213, R17, 0x1, -R8 ;  /* 0x0000000111d57824 */ /* 0x000fe200078e0a08 */
[----:B------:R-:W-:Y:S02]  /*0e70*/  LEA.HI R9, R9, R10, RZ, 0x6 ;  /* 0x0000000a09097211 */ /* 0x000fe400078f30ff */
[----:B------:R-:W-:Y:S01]  /*0e80*/  SHF.R.S32.HI R10, RZ, 0x1f, R5 ;  /* 0x0000001fff0a7819 */ /* 0x000fe20000011405 */
[----:B------:R-:W-:Y:S01]  /*0e90*/  IMAD.SHL.U32 R191, R213, 0x40, RZ ;  /* 0x00000040d5bf7824 */ /* 0x000fe200078e00ff */
[----:B------:R-:W-:Y:S01]  /*0ea0*/  SHF.R.S32.HI R6, RZ, 0x1f, R205 ;  /* 0x0000001fff067819 */ /* 0x000fe200000114cd */
[----:B------:R-:W-:Y:S01]  /*0eb0*/  IMAD.SHL.U32 R9, R9, 0x80, RZ ;  /* 0x0000008009097824 */ /* 0x000fe200078e00ff */
[----:B------:R-:W-:-:S02]  /*0ec0*/  LEA.HI R212, R10, R5, RZ, 0x3 ;  /* 0x000000050ad47211 */ /* 0x000fc400078f18ff */
[----:B------:R-:W-:Y:S02]  /*0ed0*/  LEA.HI R6, R6, R205, RZ, 0x3 ;  /* 0x000000cd06067211 */ /* 0x000fe400078f18ff */
[----:B------:R-:W-:Y:S02]  /*0ee0*/  LEA.HI R5, R10, R5, RZ, 0x6 ;  /* 0x000000050a057211 */ /* 0x000fe400078f30ff */
[----:B------:R-:W-:Y:S02]  /*0ef0*/  SHF.L.U32 R185, R205, 0x6, RZ ;  /* 0x00000006cdb97819 */ /* 0x000fe400000006ff */
[----:B------:R-:W-:Y:S02]  /*0f00*/  SHF.L.U32 R6, R6, 0x6, RZ ;  /* 0x0000000606067819 */ /* 0x000fe400000006ff */
[----:B------:R-:W-:Y:S02]  /*0f10*/  LOP3.LUT R185, R185, 0x1c0, RZ, 0xc0, !PT ;  /* 0x000001c0b9b97812 */ /* 0x000fe400078ec0ff */
[----:B------:R-:W-:-:S02]  /*0f20*/  LOP3.LUT R191, R191, 0x1c0, RZ, 0xc0, !PT ;  /* 0x000001c0bfbf7812 */ /* 0x000fc400078ec0ff */
[----:B------:R-:W-:Y:S02]  /*0f30*/  SHF.L.U32 R5, R5, 0x7, RZ ;  /* 0x0000000705057819 */ /* 0x000fe400000006ff */
[----:B------:R-:W-:Y:S02]  /*0f40*/  SHF.R.S32.HI R231, RZ, 0x7, R4 ;  /* 0x00000007ffe77819 */ /* 0x000fe40000011404 */
[----:B------:R-:W-:Y:S02]  /*0f50*/  LOP3.LUT R195, R6, 0xfffffe00, RZ, 0xc0, !PT ;  /* 0xfffffe0006c37812 */ /* 0x000fe400078ec0ff */
[----:B------:R-:W-:Y:S02]  /*0f60*/  SHF.R.U32.HI R230, RZ, 0x3, R185 ;  /* 0x00000003ffe67819 */ /* 0x000fe400000116b9 */
[----:B------:R-:W-:Y:S02]  /*0f70*/  SHF.R.U32.HI R193, RZ, 0x3, R191 ;  /* 0x00000003ffc17819 */ /* 0x000fe400000116bf */
[----:B------:R-:W-:-:S02]  /*0f80*/  LOP3.LUT R3, R185, 0x38, R12, 0xf8, !PT ;  /* 0x00000038b9037812 */ /* 0x000fc400078ef80c */
[----:B------:R-:W-:Y:S02]  /*0f90*/  LOP3.LUT R6, R191, 0x38, R212, 0xf8, !PT ;  /* 0x00000038bf067812 */ /* 0x000fe400078ef8d4 */
[----:B------:R-:W-:Y:S02]  /*0fa0*/  LOP3.LUT R5, R5, 0xffffe000, RZ, 0xc0, !PT ;  /* 0xffffe00005057812 */ /* 0x000fe400078ec0ff */
[----:B------:R-:W-:Y:S02]  /*0fb0*/  LEA.HI R4, R4, R231, RZ, 0x1 ;  /* 0x000000e704047211 */ /* 0x000fe400078f08ff */
[----:B------:R-:W-:Y:S01]  /*0fc0*/  LOP3.LUT R8, R3, R230, RZ, 0x3c, !PT ;  /* 0x000000e603087212 */ /* 0x000fe200078e3cff */
[----:B------:R-:W-:Y:S01]  /*0fd0*/  IMAD R3, R192, 0x200, R5 ;  /* 0x00000200c0037824 */ /* 0x000fe200078e0205 */
[----:B------:R-:W-:Y:S02]  /*0fe0*/  LOP3.LUT R6, R6, R193, RZ, 0x3c, !PT ;  /* 0x000000c106067212 */ /* 0x000fe400078e3cff */
[----:B------:R-:W-:-:S02]  /*0ff0*/  LEA.HI R0, R0, R11, RZ, 0x3 ;  /* 0x0000000b00007211 */ /* 0x000fc400078f18ff */
[----:B------:R-:W-:Y:S01]  /*1000*/  LOP3.LUT R4, R4, 0x3fffffe, RZ, 0xc0, !PT ;  /* 0x03fffffe04047812 */ /* 0x000fe200078ec0ff */
[----:B------:R-:W-:Y:S01]  /*1010*/  IMAD.IADD R6, R3, 0x1, R6 ;  /* 0x0000000103067824 */ /* 0x000fe200078e0206 */
[----:B------:R-:W-:Y:S02]  /*1020*/  LOP3.LUT R199, R0, 0xfffffff8, RZ, 0xc0, !PT ;  /* 0xfffffff800c77812 */ /* 0x000fe400078ec0ff */
[----:B------:R-:W-:Y:S01]  /*1030*/  LEA.HI R3, R209, R209, RZ, 0x1 ;  /* 0x000000d1d1037211 */ /* 0x000fe200078f08ff */
[----:B------:R-:W-:Y:S01]  /*1040*/  IMAD.IADD R4, R231, 0x1, -R4 ;  /* 0x00000001e7047824 */ /* 0x000fe200078e0a04 */
[----:B------:R-:W-:Y:S01]  /*1050*/  SHF.R.S32.HI R207, RZ, 0x3, R0 ;  /* 0x00000003ffcf7819 */ /* 0x000fe20000011400 */
[----:B------:R-:W-:Y:S01]  /*1060*/  IMAD.IADD R199, R11, 0x1, -R199 ;  /* 0x000000010bc77824 */ /* 0x000fe200078e0ac7 */
[----:B------:R-:W-:Y:S01]  /*1070*/  LOP3.LUT R9, R9, 0xffffe000, RZ, 0xc0, !PT ;  /* 0xffffe00009097812 */ /* 0x000fe200078ec0ff */
[----:B------:R-:W-:Y:S01]  /*1080*/  IMAD R232, R4, 0x40, R7 ;  /* 0x0000004004e87824 */ /* 0x000fe200078e0207 */
[----:B------:R-:W-:-:S02]  /*1090*/  LOP3.LUT R0, R3, 0x1ffffffe, RZ, 0xc0, !PT ;  /* 0x1ffffffe03007812 */ /* 0x000fc400078ec0ff */
[----:B------:R-:W-:Y:S02]  /*10a0*/  LOP3.LUT R4, R191, 0x38, R12, 0xf8, !PT ;  /* 0x00000038bf047812 */ /* 0x000fe400078ef80c */
[----:B------:R-:W-:Y:S01]  /*10b0*/  LOP3.LUT R7, R185, 0x38, R212, 0xf8, !PT ;  /* 0x00000038b9077812 */ /* 0x000fe200078ef8d4 */
[----:B------:R-:W-:Y:S01]  /*10c0*/  IMAD.IADD R3, R209, 0x1, -R0 ;  /* 0x00000001d1037824 */ /* 0x000fe200078e0a00 */
[----:B------:R-:W-:Y:S01]  /*10d0*/  IADD3 R8, R8, R9, R195 ;  /* 0x0000000908087210 */ /* 0x000fe20007ffe0c3 */
[----:B------:R-:W-:Y:S01]  /*10e0*/  IMAD R9, R192, 0x200, R9 ;  /* 0x00000200c0097824 */ /* 0x000fe200078e0209 */
[----:B------:R-:W-:Y:S02]  /*10f0*/  SHF.L.U32 R197, R199, 0x3, RZ ;  /* 0x00000003c7c57819 */ /* 0x000fe400000006ff */
[----:B------:R-:W-:Y:S02]  /*1100*/  LOP3.LUT R4, R4, R193, RZ, 0x3c, !PT ;  /* 0x000000c104047212 */ /* 0x000fe400078e3cff */
[----:B------:R-:W-:Y:S01]  /*1110*/  LOP3.LUT R10, R7, R230, RZ, 0x3c, !PT ;  /* 0x000000e6070a7212 */ /* 0x000fe200078e3cff */
[----:B------:R-:W-:Y:S01]  /*1120*/  VIADD R198, R197, 0x40 ;  /* 0x00000040c5c67836 */ /* 0x000fe20000000000 */
[----:B------:R-:W-:-:S02]  /*1130*/  IADD3 R190, R22, 0x50, RZ ;  /* 0x0000005016be7810 */ /* 0x000fc40007ffe0ff */
[----:B------:R-:W-:Y:S02]  /*1140*/  LOP3.LUT R0, R185, 0x38, R18, 0xf8, !PT ;  /* 0x00000038b9007812 */ /* 0x000fe400078ef812 */
[----:B------:R-:W-:Y:S01]  /*1150*/  IADD3 R10, R10, R5, R195 ;  /* 0x000000050a0a7210 */ /* 0x000fe20007ffe0c3 */
[----:B------:R-:W-:Y:S01]  /*1160*/  IMAD.SHL.U32 R224, R190, 0x2, RZ ;  /* 0x00000002bee07824 */ /* 0x000fe200078e00ff */
[----:B------:R-:W-:Y:S02]  /*1170*/  IADD3 R4, R9, R4, RZ ;  /* 0x0000000409047210 */ /* 0x000fe40007ffe0ff */
[----:B------:R-:W-:Y:S02]  /*1180*/  SHF.R.S32.HI R14, RZ, 0x1f, R187 ;  /* 0x0000001fff0e7819 */ /* 0x000fe400000114bb */
[----:B------:R-:W-:Y:S02]  /*1190*/  SHF.R.S32.HI R217, RZ, 0x1f, R186 ;  /* 0x0000001fffd97819 */ /* 0x000fe400000114ba */
[----:B------:R-:W-:-:S02]  /*11a0*/  SHF.R.S32.HI R20, RZ, 0x1f, R189 ;  /* 0x0000001fff147819 */ /* 0x000fc400000114bd */
[----:B------:R-:W-:Y:S02]  /*11b0*/  SHF.R.S32.HI R221, RZ, 0x1f, R188 ;  /* 0x0000001fffdd7819 */ /* 0x000fe400000114bc */
[----:B------:R-:W-:Y:S02]  /*11c0*/  SHF.R.S32.HI R223, RZ, 0x1f, R190 ;  /* 0x0000001fffdf7819 */ /* 0x000fe400000114be */
[----:B------:R-:W-:Y:S02]  /*11d0*/  LOP3.LUT R0, R195, R0, R230, 0xf6, !PT ;  /* 0x00000000c3007212 */ /* 0x000fe400078ef6e6 */
[----:B------:R-:W-:Y:S02]  /*11e0*/  MOV R16, RZ ;  /* 0x000000ff00107202 */ /* 0x000fe40000000f00 */
[----:B------:R-:W-:Y:S02]  /*11f0*/  MOV R194, RZ ;  /* 0x000000ff00c27202 */ /* 0x000fe40000000f00 */
[----:B------:R-:W-:-:S02]  /*1200*/  SHF.R.S32.HI R237, RZ, 0x1f, R197 ;  /* 0x0000001fffed7819 */ /* 0x000fc400000114c5 */
[----:B------:R-:W-:Y:S02]  /*1210*/  SHF.R.S32.HI R236, RZ, 0x1f, R198 ;  /* 0x0000001fffec7819 */ /* 0x000fe400000114c6 */
[C---:B------:R-:W-:Y:S02]  /*1220*/  SHF.L.U32 R216, R187.reuse, 0x1, RZ ;  /* 0x00000001bbd87819 */ /* 0x040fe400000006ff */
[----:B------:R-:W-:Y:S02]  /*1230*/  SHF.L.U32 R222, R188, 0x1, RZ ;  /* 0x00000001bcde7819 */ /* 0x000fe400000006ff */
[----:B------:R-:W-:Y:S02]  /*1240*/  SHF.L.U64.HI R215, R187, 0x1, R14 ;  /* 0x00000001bbd77819 */ /* 0x000fe4000001020e */
[----:B------:R-:W-:Y:S02]  /*1250*/  SHF.L.U64.HI R217, R186, 0x1, R217 ;  /* 0x00000001bad97819 */ /* 0x000fe400000102d9 */
[----:B------:R-:W-:-:S02]  /*1260*/  SHF.L.U64.HI R219, R189, 0x1, R20 ;  /* 0x00000001bddb7819 */ /* 0x000fc40000010214 */
[----:B------:R-:W-:Y:S02]  /*1270*/  SHF.L.U64.HI R221, R188, 0x1, R221 ;  /* 0x00000001bcdd7819 */ /* 0x000fe400000102dd */
[----:B------:R-:W-:Y:S02]  /*1280*/  SHF.L.U64.HI R223, R190, 0x1, R223 ;  /* 0x00000001bedf7819 */ /* 0x000fe400000102df */
[----:B------:R-:W-:Y:S02]  /*1290*/  SHF.R.S32.HI R211, RZ, 0x3, R12 ;  /* 0x00000003ffd37819 */ /* 0x000fe4000001140c */
[----:B------:R-:W-:Y:S02]  /*12a0*/  SHF.R.S32.HI R212, RZ, 0x3, R212 ;  /* 0x00000003ffd47819 */ /* 0x000fe400000114d4 */
[----:B------:R-:W-:Y:S02]  /*12b0*/  LEA R228, R0, UR60, 0x1 ;  /* 0x0000003c00e47c11 */ /* 0x000fe4000f8e08ff */
[----:B------:R-:W-:-:S02]  /*12c0*/  LEA R226, R8, UR60, 0x1 ;  /* 0x0000003c08e27c11 */ /* 0x000fc4000f8e08ff */
[----:B------:R-:W-:Y:S02]  /*12d0*/  LEA R225, R10, UR60, 0x1 ;  /* 0x0000003c0ae17c11 */ /* 0x000fe4000f8e08ff */
[----:B------:R-:W-:Y:S02]  /*12e0*/  LEA R234, R3, R232, 0x3 ;  /* 0x000000e803ea7211 */ /* 0x000fe400078e18ff */
[----:B------:R-:W-:Y:S02]  /*12f0*/  LEA R229, R4, UR60, 0x1 ;  /* 0x0000003c04e57c11 */ /* 0x000fe4000f8e08ff */
[----:B------:R-:W-:-:S07]  /*1300*/  LEA R227, R6, UR60, 0x1 ;  /* 0x0000003c06e37c11 */ /* 0x000fce000f8e08ff */
.L_x_817:
[----:B0--34-:R-:W0:Y:S01]  /*1310*/  LDC.64 R4, c[0x0][0xc88] ;  /* 0x00032200ff047b82 */ /* 0x019e220000000a00 */
[----:B------:R-:W-:Y:S01]  /*1320*/  ULDC.64 UR4, c[0x0][0xa28] ;  /* 0x00028a0000047ab9 */ /* 0x000fe20000000a00 */
[----:B------:R-:W-:Y:S01]  /*1330*/  ULDC.64 UR8, c[0x0][0xa18] ;  /* 0x0002860000087ab9 */ /* 0x000fe20000000a00 */
[----:B------:R-:W-:Y:S01]  /*1340*/  ULDC.64 UR6, c[0x0][0xa08] ;  /* 0x0002820000067ab9 */ /* 0x000fe20000000a00 */
[----:B0-----:R-:W-:-:S05]  /*1350*/  IMAD.WIDE R4, R127, 0x4, R4 ;  /* 0x000000047f047825 */ /* 0x001fca00078e0204 */
[----:B--2---:R-:W2:Y:S01]  /*1360*/  LDG.E R203, desc[UR40][R4.64] ;  /* 0x0000002804cb7981 */ /* 0x004ea2000c1e1900 */
[----:B------:R-:W-:Y:S01]  /*1370*/  ISETP.NE.U32.AND P2, PT, RZ, UR4, PT ;  /* 0x00000004ff007c0c */ /* 0x000fe2000bf45070 */
[----:B------:R-:W-:Y:S01]  /*1380*/  IMAD.MOV.U32 R3, RZ, RZ, RZ ;  /* 0x000000ffff037224 */ /* 0x000fe200078e00ff */
[----:B------:R-:W-:Y:S02]  /*1390*/  ISETP.NE.U32.AND P1, PT, RZ, UR8, PT ;  /* 0x00000008ff007c0c */ /* 0x000fe4000bf25070 */
[----:B------:R-:W-:Y:S02]  /*13a0*/  ISETP.NE.AND.EX P2, PT, RZ, UR5, PT, P2 ;  /* 0x00000005ff007c0c */ /* 0x000fe4000bf45320 */
[----:B------:R-:W-:Y:S02]  /*13b0*/  ISETP.NE.AND.EX P1, PT, RZ, UR9, PT, P1 ;  /* 0x00000009ff007c0c */ /* 0x000fe4000bf25310 */
[----:B------:R-:W-:Y:S02]  /*13c0*/  ISETP.NE.U32.AND P0, PT, RZ, UR6, PT ;  /* 0x00000006ff007c0c */ /* 0x000fe4000bf05070 */
[----:B------:R-:W-:-:S02]  /*13d0*/  MOV R29, RZ ;  /* 0x000000ff001d7202 */ /* 0x000fc40000000f00 */
[----:B------:R-:W-:Y:S02]  /*13e0*/  ISETP.NE.AND.EX P0, PT, RZ, UR7, PT, P0 ;  /* 0x00000007ff007c0c */ /* 0x000fe4000bf05300 */
[----:B--2---:R-:W-:Y:S01]  /*13f0*/  SHF.R.S32.HI R208, RZ, 0x1f, R203 ;  /* 0x0000001fffd07819 */ /* 0x004fe200000114cb */
[C---:B------:R-:W-:Y:S02]  /*1400*/  IMAD.SHL.U32 R201, R203.reuse, 0x4, RZ ;  /* 0x00000004cbc97824 */ /* 0x040fe400078e00ff */
[C---:B------:R-:W-:Y:S02]  /*1410*/  @P2 LEA R4, P3, R203.reuse, UR4, 0x2 ;  /* 0x00000004cb042c11 */ /* 0x040fe4000f8610ff */
[C-C-:B------:R-:W-:Y:S02]  /*1420*/  SHF.L.U64.HI R202, R203.reuse, 0x2, R208.reuse ;  /* 0x00000002cbca7819 */ /* 0x140fe400000102d0 */
[----:B------:R-:W-:Y:S01]  /*1430*/  @P2 LEA.HI.X R5, R203, UR5, R208, 0x2, P3 ;  /* 0x00000005cb052c11 */ /* 0x000fe200098f14d0 */
[----:B------:R-:W-:Y:S01]  /*1440*/  ULDC UR4, c[0x0][0x288] ;  /* 0x0000a20000047ab9 */ /* 0x000fe20000000800 */
[----:B------:R-:W-:-:S03]  /*1450*/  IADD3 R8, P4, R201, UR6, RZ ;  /* 0x00000006c9087c10 */ /* 0x000fc6000ff9e0ff */
[----:B------:R0:W5:Y:S01]  /*1460*/  @P2 LDG.E R3, desc[UR40][R4.64] ;  /* 0x0000002804032981 */ /* 0x000162000c1e1900 */
[----:B------:R-:W-:Y:S01]  /*1470*/  @P1 IADD3 R6, P2, R201, UR8, RZ ;  /* 0x00000008c9061c10 */ /* 0x000fe2000ff5e0ff */
[----:B------:R-:W-:Y:S01]  /*1480*/  IMAD.U32 R149, RZ, RZ, UR4 ;  /* 0x00000004ff957e24 */ /* 0x000fe2000f8e00ff */
[C---:B------:R-:W-:Y:S01]  /*1490*/  IADD3.X R9, R202.reuse, UR7, RZ, P4, !PT ;  /* 0x00000007ca097c10 */ /* 0x040fe2000a7fe4ff */
[----:B------:R-:W-:Y:S01]  /*14a0*/  ULDC.64 UR4, c[0x0][0x418] ;  /* 0x0001060000047ab9 */ /* 0x000fe20000000a00 */
[----:B------:R-:W-:-:S03]  /*14b0*/  @P1 IADD3.X R7, R202, UR9, RZ, P2, !PT ;  /* 0x00000009ca071c10 */ /* 0x000fc600097fe4ff */
[----:B------:R0:W5:Y:S01]  /*14c0*/  @P0 LDG.E R29, desc[UR40][R8.64] ;  /* 0x00000028081d0981 */ /* 0x000162000c1e1900 */
[----:B------:R-:W-:Y:S01]  /*14d0*/  UISETP.NE.U32.AND UP0, UPT, UR4, URZ, UPT ;  /* 0x0000003f0400728c */ /* 0x000fe2000bf05070 */
[----:B------:R-:W-:Y:S02]  /*14e0*/  ULDC.64 UR8, c[0x0][0xa20] ;  /* 0x0002880000087ab9 */ /* 0x000fe40000000a00 */
[----:B------:R0:W5:Y:S01]  /*14f0*/  @P1 LDG.E R149, desc[UR40][R6.64] ;  /* 0x0000002806951981 */ /* 0x000162000c1e1900 */
[----:B------:R-:W-:Y:S01]  /*1500*/  UISETP.NE.AND.EX UP0, UPT, UR5, URZ, UPT, UP0 ;  /* 0x0000003f0500728c */ /* 0x000fe2000bf05300 */
[----:B------:R-:W-:Y:S01]  /*1510*/  ULDC UR4, c[0x0][0x424] ;  /* 0x0001090000047ab9 */ /* 0x000fe20000000800 */
[----:B------:R-:W-:Y:S02]  /*1520*/  ISETP.NE.U32.AND P2, PT, RZ, UR8, PT ;  /* 0x00000008ff007c0c */ /* 0x000fe4000bf45070 */
[----:B------:R-:W-:Y:S01]  /*1530*/  USEL UR4, UR4, 0x1, UP0 ;  /* 0x0000000104047887 */ /* 0x000fe20008000000 */
[----:B------:R-:W-:Y:S01]  /*1540*/  ULDC UR5, c[0x0][0x2f0] ;  /* 0x0000bc0000057ab9 */ /* 0x000fe20000000800 */
[----:B------:R-:W-:-:S02]  /*1550*/  ISETP.NE.AND.EX P2, PT, RZ, UR9, PT, P2 ;  /* 0x00000009ff007c0c */ /* 0x000fc4000bf45320 */
[----:B------:R-:W-:-:S03]  /*1560*/  UIMAD UR4, UR4, UR5, URZ ;  /* 0x00000005040472a4 */ /* 0x000fc6000f8e023f */
[----:B------:R-:W-:Y:S01]  /*1570*/  ULDC UR5, c[0x0][0x348] ;  /* 0x0000d20000057ab9 */ /* 0x000fe20000000800 */
[----:B------:R-:W-:Y:S01]  /*1580*/  IMAD.MOV.U32 R206, RZ, RZ, R125 ;  /* 0x000000ffffce7224 */ /* 0x000fe200078e007d */
[----:B------:R-:W-:Y:S01]  /*1590*/  MOV R200, R126 ;  /* 0x0000007e00c87202 */ /* 0x000fe20000000f00 */
[----:B------:R-:W-:Y:S01]  /*15a0*/  IMAD.MOV.U32 R27, RZ, RZ, R203 ;  /* 0x000000ffff1b7224 */ /* 0x000fe200078e00cb */
[----:B0-----:R-:W-:Y:S06]  /*15b0*/  @P1 BRA `(.L_x_613) ;  /* 0x0000000000241947 */ /* 0x001fec0003800000 */
[----:B------:R-:W-:Y:S02]  /*15c0*/  ULDC.64 UR6, c[0x0][0xa00] ;  /* 0x0002800000067ab9 */ /* 0x000fe40000000a00 */
[----:B------:R-:W-:-:S04]  /*15d0*/  ISETP.NE.U32.AND P1, PT, RZ, UR6, PT ;  /* 0x00000006ff007c0c */ /* 0x000fc8000bf25070 */
[----:B------:R-:W-:-:S13]  /*15e0*/  ISETP.NE.AND.EX P1, PT, RZ, UR7, PT, P1 ;  /* 0x00000007ff007c0c */ /* 0x000fda000bf25310 */
[----:B------:R-:W-:Y:S05]  /*15f0*/  @!P1 BRA `(.L_x_613) ;  /* 0x0000000000149947 */ /* 0x000fea0003800000 */
[----:B------:R-:W0:Y:S02]  /*1600*/  LDC.64 R4, c[0x0][0xa00] ;  /* 0x00028000ff047b82 */ /* 0x000e240000000a00 */
[----:B0-----:R-:W-:-:S05]  /*1610*/  IMAD.WIDE R4, R27, 0x4, R4 ;  /* 0x000000041b047825 */ /* 0x001fca00078e0204 */
[----:B-----5:R-:W2:Y:S04]  /*1620*/  LDG.E R149, desc[UR40][R4.64] ;  /* 0x0000002804957981 */ /* 0x020ea8000c1e1900 */
[----:B------:R-:W2:Y:S02]  /*1630*/  LDG.E R0, desc[UR40][R4.64+0x4] ;  /* 0x0000042804007981 */ /* 0x000ea4000c1e1900 */
[----:B--2---:R-:W-:-:S07]  /*1640*/  IMAD.IADD R149, R0, 0x1, -R149 ;  /* 0x0000000100957824 */ /* 0x004fce00078e0a95 */
.L_x_613:
[----:B------:R-:W-:Y:S01]  /*1650*/  MOV R25, UR5 ;  /* 0x0000000500197c02 */ /* 0x000fe20008000f00 */
[----:B------:R-:W-:Y:S01]  /*1660*/  IMAD.U32 R26, RZ, RZ, UR4 ;  /* 0x00000004ff1a7e24 */ /* 0x000fe2000f8e00ff */
[----:B------:R-:W-:Y:S06]  /*1670*/  @!P2 BRA `(.L_x_614) ;  /* 0x000000000010a947 */ /* 0x000fec0003800000 */
[----:B------:R-:W-:-:S04]  /*1680*/  IADD3 R4, P0, R201, UR8, RZ ;  /* 0x00000008c9047c10 */ /* 0x000fc8000ff1e0ff */
[----:B------:R-:W-:-:S05]  /*1690*/  IADD3.X R5, R202, UR9, RZ, P0, !PT ;  /* 0x00000009ca057c10 */ /* 0x000fca00087fe4ff */
[----:B------:R0:W5:Y:S01]  /*16a0*/  LDG.E R26, desc[UR40][R4.64] ;  /* 0x00000028041a7981 */ /* 0x000162000c1e1900 */
[----:B------:R-:W-:Y:S05]  /*16b0*/  BRA `(.L_x_615) ;  /* 0x0000000000107947 */ /* 0x000fea0003800000 */
.L_x_614:
[----:B------:R-:W-:Y:S05]  /*16c0*/  @!P0 BRA `(.L_x_615) ;  /* 0x00000000000c8947 */ /* 0x000fea0003800000 */
[----:B------:R-:W2:Y:S04]  /*16d0*/  LDG.E R5, desc[UR40][R8.64] ;  /* 0x0000002808057981 */ /* 0x000ea8000c1e1900 */
[----:B------:R-:W2:Y:S02]  /*16e0*/  LDG.E R26, desc[UR40][R8.64+0x4] ;  /* 0x00000428081a7981 */ /* 0x000ea4000c1e1900 */
[----:B--2---:R-:W-:-:S07]  /*16f0*/  IMAD.IADD R26, R26, 0x1, -R5 ;  /* 0x000000011a1a7824 */ /* 0x004fce00078e0a05 */
.L_x_615:
[----:B------:R-:W-:Y:S02]  /*1700*/  ULDC.64 UR4, c[0x0][0xa10] ;  /* 0x0002840000047ab9 */ /* 0x000fe40000000a00 */
[----:B------:R-:W-:-:S04]  /*1710*/  ISETP.NE.U32.AND P0, PT, RZ, UR4, PT ;  /* 0x00000004ff007c0c */ /* 0x000fc8000bf05070 */
[----:B------:R-:W-:Y:S01]  /*1720*/  ISETP.NE.AND.EX P0, PT, RZ, UR5, PT, P0 ;  /* 0x00000005ff007c0c */ /* 0x000fe2000bf05300 */
[----:B------:R-:W-:-:S12]  /*1730*/  ULDC.64 UR4, c[0x0][0xa30] ;  /* 0x00028c0000047ab9 */ /* 0x000fd80000000a00 */
[----:B0-----:R-:W0:Y:S02]  /*1740*/  @P0 LDC.64 R4, c[0x0][0xa10] ;  /* 0x00028400ff040b82 */ /* 0x001e240000000a00 */
[----:B0-----:R-:W-:-:S05]  /*1750*/  @P0 IMAD.WIDE R4, R27, 0x4, R4 ;  /* 0x000000041b040825 */ /* 0x001fca00078e0204 */
[----:B------:R-:W2:Y:S04]  /*1760*/  @P0 LDG.E R0, desc[UR40][R4.64] ;  /* 0x0000002804000981 */ /* 0x000ea8000c1e1900 */
[----:B------:R-:W2:Y:S01]  /*1770*/  @P0 LDG.E R9, desc[UR40][R4.64+0x4] ;  /* 0x0000042804090981 */ /* 0x000ea2000c1e1900 */
[----:B------:R-:W-:Y:S02]  /*1780*/  ISETP.NE.U32.AND P1, PT, RZ, UR4, PT ;  /* 0x00000004ff007c0c */ /* 0x000fe4000bf25070 */
[----:B-----5:R-:W-:Y:S02]  /*1790*/  MOV R144, R26 ;  /* 0x0000001a00907202 */ /* 0x020fe40000000f00 */
[----:B------:R-:W-:-:S13]  /*17a0*/  ISETP.NE.AND.EX P1, PT, RZ, UR5, PT, P1 ;  /* 0x00000005ff007c0c */ /* 0x000fda000bf25310 */
[----:B------:R-:W-:-:S04]  /*17b0*/  @P1 IADD3 R6, P2, R201, UR4, RZ ;  /* 0x00000004c9061c10 */ /* 0x000fc8000ff5e0ff */
[----:B------:R-:W-:-:S05]  /*17c0*/  @P1 IADD3.X R7, R202, UR5, RZ, P2, !PT ;  /* 0x00000005ca071c10 */ /* 0x000fca00097fe4ff */
[----:B------:R0:W5:Y:S01]  /*17d0*/  @P1 LDG.E R144, desc[UR40][R6.64] ;  /* 0x0000002806901981 */ /* 0x000162000c1e1900 */
[----:B------:R-:W-:Y:S01]  /*17e0*/  IMAD.IADD R8, R26, 0x1, -R3 ;  /* 0x000000011a087824 */ /* 0x000fe200078e0a03 */
[----:B------:R-:W-:-:S03]  /*17f0*/  PLOP3.LUT P2, PT, PT, PT, PT, 0x80, 0x0 ;  /* 0x000000000000781c */ /* 0x000fc60003f4f070 */
[----:B------:R-:W-:-:S05]  /*1800*/  IMAD.MOV R123, RZ, RZ, -R8 ;  /* 0x000000ffff7b7224 */ /* 0x000fca00078e0a08 */
[----:B------:R-:W-:Y:S01]  /*1810*/  VIMNMX R123, RZ, R123, !PT ;  /* 0x0000007bff7b7248 */ /* 0x000fe20007fe0100 */
[----:B--2---:R-:W-:-:S05]  /*1820*/  @P0 IMAD.IADD R25, R9, 0x1, -R0 ;  /* 0x0000000109190824 */ /* 0x004fca00078e0a00 */
[----:B------:R-:W-:-:S05]  /*1830*/  IADD3 R150, R8, R25, RZ ;  /* 0x0000001908967210 */ /* 0x000fca0007ffe0ff */
[----:B------:R-:W-:-:S05]  /*1840*/  VIADD R0, R150, 0x7f ;  /* 0x0000007f96007836 */ /* 0x000fca0000000000 */
[----:B------:R-:W-:-:S04]  /*1850*/  SHF.R.S32.HI R3, RZ, 0x1f, R0 ;  /* 0x0000001fff037819 */ /* 0x000fc80000011400 */
[----:B------:R-:W-:-:S04]  /*1860*/  LEA.HI R3, R3, R0, RZ, 0x7 ;  /* 0x0000000003037211 */ /* 0x000fc800078f38ff */
[----:B------:R-:W-:Y:S02]  /*1870*/  LOP3.LUT R0, R3, 0xffffff80, RZ, 0xc0, !PT ;  /* 0xffffff8003007812 */ /* 0x000fe400078ec0ff */
[----:B------:R-:W-:Y:S02]  /*1880*/  SHF.R.S32.HI R210, RZ, 0x7, R3 ;  /* 0x00000007ffd27819 */ /* 0x000fe40000011403 */
[----:B------:R-:W-:-:S04]  /*1890*/  VIADDMNMX R0, R0, -R8, R25, PT ;  /* 0x8000000800007246 */ /* 0x000fc80003800119 */
[----:B------:R-:W-:Y:S02]  /*18a0*/  ISETP.GT.AND P0, PT, R0, R123, PT ;  /* 0x0000007b0000720c */ /* 0x000fe40003f04270 */
[----:B------:R-:W-:-:S05]  /*18b0*/  SHF.R.U32.HI R123, RZ, 0x7, R123 ;  /* 0x00000007ff7b7819 */ /* 0x000fca000001167b */
[----:B------:R-:W-:-:S06]  /*18c0*/  IMAD.MOV.U32 R24, RZ, RZ, R123 ;  /* 0x000000ffff187224 */ /* 0x000fcc00078e007b */
[----:B------:R-:W-:-:S04]  /*18d0*/  @P0 IADD3 R0, R0, 0x7f, RZ ;  /* 0x0000007f00000810 */ /* 0x000fc80007ffe0ff */
[----:B------:R-:W-:-:S04]  /*18e0*/  @P0 SHF.R.S32.HI R5, RZ, 0x1f, R0 ;  /* 0x0000001fff050819 */ /* 0x000fc80000011400 */
[----:B------:R-:W-:-:S04]  /*18f0*/  @P0 LEA.HI R5, R5, R0, RZ, 0x7 ;  /* 0x0000000005050211 */ /* 0x000fc800078f38ff */
[----:B------:R-:W-:-:S04]  /*1900*/  @P0 SHF.R.S32.HI R24, RZ, 0x7, R5 ;  /* 0x00000007ff180819 */ /* 0x000fc80000011405 */
[----:B------:R-:W-:-:S13]  /*1910*/  ISETP.GT.AND P0, PT, R24, R123, PT ;  /* 0x0000007b1800720c */ /* 0x000fda0003f04270 */
[----:B0-----:R-:W-:Y:S05]  /*1920*/  @!P0 BRA `(.L_x_616) ;  /* 0x0000008800608947 */ /* 0x001fea0003800000 */
[----:B------:R-:W-:Y:S01]  /*1930*/  VIADD R116, R2, 0x1c400 ;  /* 0x0001c40002747836 */ /* 0x000fe20000000000 */
[----:B------:R-:W-:Y:S04]  /*1940*/  BSSY B6, `(.L_x_617) ;  /* 0x0000013000067945 */ /* 0x000fe80003800000 */
[----:B------:R-:W-:-:S13]  /*1950*/  LOP3.LUT P0, RZ, R116, 0x3ff, RZ, 0xc0, !PT ;  /* 0x000003ff74ff7812 */ /* 0x000fda000780c0ff */
[----:B------:R-:W-:Y:S05]  /*1960*/  @!P0 BRA `(.L_x_618) ;  /* 0x0000000000408947 */ /* 0x000fea0003800000 */
[----:B------:R-:W-:Y:S01]  /*1970*/  MOV R0, 0x0 ;  /* 0x0000000000007802 */ /* 0x000fe20000000f00 */
[----:B------:R-:W-:Y:S01]  /*1980*/  ULDC.64 UR4, c[0x4][0xb8] ;  /* 0x01002e0000047ab9 */ /* 0x000fe20000000a00 */
[----:B------:R-:W-:Y:S01]  /*1990*/  ULDC.64 UR6, c[0x4][0x28] ;  /* 0x01000a0000067ab9 */ /* 0x000fe20000000a00 */
[----:B------:R-:W-:Y:S01]  /*19a0*/  MOV R4, UR4 ;  /* 0x0000000400047c02 */ /* 0x000fe20008000f00 */
[----:B------:R0:W1:Y:S01]  /*19b0*/  LDC.64 R14, c[0x4][R0] ;  /* 0x01000000000e7b82 */ /* 0x0000620000000a00 */
[----:B------:R-:W-:Y:S01]  /*19c0*/  IMAD.U32 R5, RZ, RZ, UR5 ;  /* 0x00000005ff057e24 */ /* 0x000fe2000f8e00ff */
[----:B------:R-:W-:Y:S01]  /*19d0*/  ULDC.64 UR4, c[0x4][0xc0] ;  /* 0x0100300000047ab9 */ /* 0x000fe20000000a00 */
[----:B------:R-:W-:Y:S01]  /*19e0*/  IMAD.U32 R10, RZ, RZ, UR6 ;  /* 0x00000006ff0a7e24 */ /* 0x000fe2000f8e00ff */
[----:B------:R-:W-:Y:S01]  /*19f0*/  MOV R7, UR5 ;  /* 0x0000000500077c02 */ /* 0x000fe20008000f00 */
[----:B------:R-:W-:Y:S01]  /*1a00*/  IMAD.U32 R6, RZ, RZ, UR4 ;  /* 0x00000004ff067e24 */ /* 0x000fe2000f8e00ff */
[----:B------:R-:W-:Y:S01]  /*1a10*/  MOV R8, 0x70 ;  /* 0x0000007000087802 */ /* 0x000fe20000000f00 */
[----:B------:R-:W-:-:S02]  /*1a20*/  IMAD.U32 R11, RZ, RZ, UR7 ;  /* 0x00000007ff0b7e24 */ /* 0x000fc4000f8e00ff */
[----:B------:R-:W-:Y:S02]  /*1a30*/  IMAD.MOV.U32 R12, RZ, RZ, 0x1 ;  /* 0x00000001ff0c7424 */ /* 0x000fe400078e00ff */
[----:B0-----:R-:W-:-:S07]  /*1a40*/  IMAD.MOV.U32 R13, RZ, RZ, RZ ;  /* 0x000000ffff0d7224 */ /* 0x001fce00078e00ff */
[----:B------:R-:W-:-:S07]  /*1a50*/  LEPC R20, `(.L_x_618) ;  /* 0x000000001014794e */ /* 0x000fce0000000000 */
[----:B-1---5:R-:W-:Y:S05]  /*1a60*/  CALL.ABS.NOINC R14 ;  /* 0x000000000e007343 */ /* 0x022fea0003c00000 */
.L_x_618:
[----:B------:R-:W-:Y:S05]  /*1a70*/  BSYNC B6 ;  /* 0x0000000000067941 */ /* 0x000fea0003800000 */
.L_x_617:
[----:B------:R-:W-:Y:S01]  /*1a80*/  IADD3 R115, R2, 0x400, RZ ;  /* 0x0000040002737810 */ /* 0x000fe20007ffe0ff */
[----:B------:R-:W-:Y:S03]  /*1a90*/  BSSY B6, `(.L_x_619) ;  /* 0x0000013000067945 */ /* 0x000fe60003800000 */
[----:B------:R-:W-:-:S13]  /*1aa0*/  LOP3.LUT P0, RZ, R115, 0x3ff, RZ, 0xc0, !PT ;  /* 0x000003ff73ff7812 */ /* 0x000fda000780c0ff */
[----:B------:R-:W-:Y:S05]  /*1ab0*/  @!P0 BRA `(.L_x_620) ;  /* 0x0000000000408947 */ /* 0x000fea0003800000 */
[----:B------:R-:W-:Y:S01]  /*1ac0*/  MOV R0, 0x0 ;  /* 0x0000000000007802 */ /* 0x000fe20000000f00 */
[----:B------:R-:W-:Y:S01]  /*1ad0*/  ULDC.64 UR4, c[0x4][0xb8] ;  /* 0x01002e0000047ab9 */ /* 0x000fe20000000a00 */
[----:B------:R-:W-:Y:S01]  /*1ae0*/  ULDC.64 UR6, c[0x4][0xc0] ;  /* 0x0100300000067ab9 */ /* 0x000fe20000000a00 */
[----:B------:R-:W-:Y:S01]  /*1af0*/  IMAD.U32 R4, RZ, RZ, UR4 ;  /* 0x00000004ff047e24 */ /* 0x000fe2000f8e00ff */
[----:B------:R0:W1:Y:S01]  /*1b00*/  LDC.64 R14, c[0x4][R0] ;  /* 0x01000000000e7b82 */ /* 0x0000620000000a00 */
[----:B------:R-:W-:Y:S01]  /*1b10*/  IMAD.U32 R5, RZ, RZ, UR5 ;  /* 0x00000005ff057e24 */ /* 0x000fe2000f8e00ff */
[----:B------:R-:W-:Y:S01]  /*1b20*/  ULDC.64 UR4, c[0x4][0x18] ;  /* 0x0100060000047ab9 */ /* 0x000fe20000000a00 */
[----:B------:R-:W-:Y:S01]  /*1b30*/  MOV R6, UR6 ;  /* 0x0000000600067c02 */ /* 0x000fe20008000f00 */
[----:B------:R-:W-:Y:S01]  /*1b40*/  IMAD.U32 R7, RZ, RZ, UR7 ;  /* 0x00000007ff077e24 */ /* 0x000fe2000f8e00ff */
[----:B------:R-:W-:Y:S01]  /*1b50*/  MOV R11, UR5 ;  /* 0x00000005000b7c02 */ /* 0x000fe20008000f00 */
[----:B------:R-:W-:Y:S01]  /*1b60*/  IMAD.U32 R10, RZ, RZ, UR4 ;  /* 0x00000004ff0a7e24 */ /* 0x000fe2000f8e00ff */
[----:B------:R-:W-:Y:S01]  /*1b70*/  MOV R13, RZ ;  /* 0x000000ff000d7202 */ /* 0x000fe20000000f00 */
[----:B------:R-:W-:-:S02]  /*1b80*/  IMAD.MOV.U32 R8, RZ, RZ, 0x70 ;  /* 0x00000070ff087424 */ /* 0x000fc400078e00ff */
[----:B0-----:R-:W-:-:S07]  /*1b90*/  IMAD.MOV.U32 R12, RZ, RZ, 0x1 ;  /* 0x00000001ff0c7424 */ /* 0x001fce00078e00ff */
[----:B------:R-:W-:-:S07]  /*1ba0*/  LEPC R20, `(.L_x_620) ;  /* 0x000000001014794e */ /* 0x000fce0000000000 */
[----:B-1---5:R-:W-:Y:S05]  /*1bb0*/  CALL.ABS.NOINC R14 ;  /* 0x000000000e007343 */ /* 0x022fea0003c00000 */
.L_x_620:
[----:B------:R-:W-:Y:S05]  /*1bc0*/  BSYNC B6 ;  /* 0x0000000000067941 */ /* 0x000fea0003800000 */
.L_x_619:
[----:B------:R-:W-:Y:S01]  /*1bd0*/  ULDC.64 UR4, c[0x0][0x9f8] ;  /* 0x00027e0000047ab9 */ /* 0x000fe20000000a00 */
[----:B------:R-:W2:Y:S01]  /*1be0*/  LDL.LU R20, [R1+0x10] ;  /* 0x0000100001147983 */ /* 0x000ea20000300800 */
[----:B------:R-:W-:Y:S01]  /*1bf0*/  ISETP.NE.U32.AND P0, PT, RZ, UR4, PT ;  /* 0x00000004ff007c0c */ /* 0x000fe2000bf05070 */
[----:B------:R-:W0:Y:S01]  /*1c00*/  LDC.64 R134, c[0x0][0x300] ;  /* 0x0000c000ff867b82 */ /* 0x000e220000000a00 */
[----:B------:R-:W-:Y:S01]  /*1c10*/  SHF.R.S32.HI R8, RZ, 0x1f, R126 ;  /* 0x0000001fff087819 */ /* 0x000fe2000001147e */
[C---:B------:R-:W-:Y:S01]  /*1c20*/  VIADD R0, R18.reuse, 0x80 ;  /* 0x0000008012007836 */ /* 0x040fe20000000000 */
[----:B------:R-:W-:Y:S01]  /*1c30*/  ISETP.NE.AND.EX P0, PT, RZ, UR5, PT, P0 ;  /* 0x00000005ff007c0c */ /* 0x000fe2000bf05300 */
[----:B------:R-:W-:Y:S01]  /*1c40*/  ULDC.64 UR6, c[0x0][0x330] ;  /* 0x0000cc0000067ab9 */ /* 0x000fe20000000a00 */
[C---:B------:R-:W-:Y:S02]  /*1c50*/  IADD3 R101, R18.reuse, 0x20, RZ ;  /* 0x0000002012657810 */ /* 0x040fe40007ffe0ff */
[----:B------:R-:W-:Y:S01]  /*1c60*/  SHF.R.S32.HI R19, RZ, 0x1f, R18 ;  /* 0x0000001fff137819 */ /* 0x000fe20000011412 */
[----:B------:R-:W-:Y:S01]  /*1c70*/  IMAD.IADD R118, R29, 0x1, R26 ;  /* 0x000000011d767824 */ /* 0x000fe200078e021a */
[----:B------:R-:W1:Y:S07]  /*1c80*/  LDC R21, c[0x0][0x3f4] ;  /* 0x0000fd00ff157b82 */ /* 0x000e6e0000000800 */
[----:B------:R-:W-:Y:S01]  /*1c90*/  @P0 IADD3 R4, P1, R201, UR4, RZ ;  /* 0x00000004c9040c10 */ /* 0x000fe2000ff3e0ff */
[----:B------:R-:W-:Y:S01]  /*1ca0*/  ULDC UR4, c[0x0][0x2f4] ;  /* 0x0000bd0000047ab9 */ /* 0x000fe20000000800 */
[----:B------:R-:W-:Y:S01]  /*1cb0*/  VIADD R100, R18, 0x40 ;  /* 0x0000004012647836 */ /* 0x000fe20000000000 */
[----:B------:R-:W3:Y:S01]  /*1cc0*/  LDC.64 R36, c[0x0][0x408] ;  /* 0x00010200ff247b82 */ /* 0x000ee20000000a00 */
[----:B------:R-:W-:-:S05]  /*1cd0*/  @P0 IADD3.X R5, R202, UR5, RZ, P1, !PT ;  /* 0x00000005ca050c10 */ /* 0x000fca0008ffe4ff */
[----:B------:R4:W2:Y:S01]  /*1ce0*/  @P0 LDG.E R27, desc[UR40][R4.64] ;  /* 0x00000028041b0981 */ /* 0x0008a2000c1e1900 */
[----:B------:R-:W-:Y:S01]  /*1cf0*/  ISETP.GE.AND P3, PT, R0, UR4, PT ;  /* 0x0000000400007c0c */ /* 0x000fe2000bf66270 */
[----:B------:R-:W-:Y:S01]  /*1d00*/  IMAD R3, R8, UR6, RZ ;  /* 0x0000000608037c24 */ /* 0x000fe2000f8e02ff */
[----:B------:R-:W-:Y:S01]  /*1d10*/  ISETP.GE.AND P1, PT, R101, UR4, PT ;  /* 0x0000000465007c0c */ /* 0x000fe2000bf26270 */
[C---:B------:R-:W-:Y:S01]  /*1d20*/  VIADD R0, R18.reuse, 0xa0 ;  /* 0x000000a012007836 */ /* 0x040fe20000000000 */
[----:B------:R-:W-:Y:S01]  /*1d30*/  ISETP.GE.AND P0, PT, R18, UR4, PT ;  /* 0x0000000412007c0c */ /* 0x000fe2000bf06270 */
[C---:B------:R-:W-:Y:S01]  /*1d40*/  IMAD R3, R126.reuse, UR7, R3 ;  /* 0x000000077e037c24 */ /* 0x040fe2000f8e0203 */
[----:B------:R-:W-:Y:S01]  /*1d50*/  SEL R14, RZ, 0x10, P3 ;  /* 0x00000010ff0e7807 */ /* 0x000fe20001800000 */
[----:B------:R-:W-:Y:S01]  /*1d60*/  IMAD.WIDE.U32 R104, R126, UR6, R18 ;  /* 0x000000067e687c25 */ /* 0x000fe2000f8e0012 */
[----:B------:R-:W-:Y:S01]  /*1d70*/  ISETP.GE.AND P2, PT, R0, UR4, PT ;  /* 0x0000000400007c0c */ /* 0x000fe2000bf46270 */
[----:B------:R-:W-:Y:S01]  /*1d80*/  ULDC.64 UR6, c[0x0][0xa08] ;  /* 0x0002820000067ab9 */ /* 0x000fe20000000a00 */
[----:B----4-:R-:W-:Y:S01]  /*1d90*/  SEL R4, RZ, 0xffffffff, P1 ;  /* 0xffffffffff047807 */ /* 0x010fe20000800000 */
[----:B------:R-:W-:Y:S01]  /*1da0*/  VIADD R99, R18, 0x60 ;  /* 0x0000006012637836 */ /* 0x000fe20000000000 */
[----:B------:R-:W-:Y:S01]  /*1db0*/  SHF.R.S32.HI R0, RZ, 0x1f, R118 ;  /* 0x0000001fff007819 */ /* 0x000fe20000011476 */
[----:B------:R-:W-:Y:S01]  /*1dc0*/  IMAD.MOV.U32 R124, RZ, RZ, 0x20 ;  /* 0x00000020ff7c7424 */ /* 0x000fe200078e00ff */
[----:B------:R-:W-:Y:S01]  /*1dd0*/  IADD3 R105, R105, R3, RZ ;  /* 0x0000000369697210 */ /* 0x000fe20007ffe0ff */
[----:B------:R-:W-:Y:S01]  /*1de0*/  IMAD.SHL.U32 R4, R4, 0x2, RZ ;  /* 0x0000000204047824 */ /* 0x000fe200078e00ff */
[----:B------:R-:W-:Y:S01]  /*1df0*/  SEL R3, RZ, 0x1, P0 ;  /* 0x00000001ff037807 */ /* 0x000fe20000000000 */
[----:B0-----:R-:W-:Y:S01]  /*1e00*/  IMAD R9, R0, R134, RZ ;  /* 0x0000008600097224 */ /* 0x001fe200078e02ff */
[----:B------:R-:W-:Y:S01]  /*1e10*/  ISETP.GE.AND P0, PT, R100, UR4, PT ;  /* 0x0000000464007c0c */ /* 0x000fe2000bf06270 */
[----:B---3--:R-:W-:Y:S01]  /*1e20*/  IMAD.WIDE.U32 R108, R17, R36, R18 ;  /* 0x00000024116c7225 */ /* 0x008fe200078e0012 */
[----:B------:R-:W-:Y:S01]  /*1e30*/  ISETP.GE.AND P1, PT, R99, UR4, PT ;  /* 0x0000000463007c0c */ /* 0x000fe2000bf26270 */
[----:B------:R-:W-:Y:S01]  /*1e40*/  ULDC.64 UR4, c[0x0][0x308] ;  /* 0x0000c20000047ab9 */ /* 0x000fe20000000a00 */
[----:B------:R-:W-:Y:S01]  /*1e50*/  LOP3.LUT R3, R4, 0x2, R3, 0xe2, !PT ;  /* 0x0000000204037812 */ /* 0x000fe200078ee203 */
[----:B------:R-:W-:Y:S01]  /*1e60*/  IMAD.WIDE.U32 R4, R118, R134, RZ ;  /* 0x0000008676047225 */ /* 0x000fe200078e00ff */
[----:B------:R-:W-:-:S02]  /*1e70*/  SEL R6, RZ, 0x4, P0 ;  /* 0x00000004ff067807 */ /* 0x000fc40000000000 */
[----:B------:R-:W-:Y:S01]  /*1e80*/  SEL R7, RZ, 0x8, P1 ;  /* 0x00000008ff077807 */ /* 0x000fe20000800000 */
[----:B------:R-:W-:Y:S01]  /*1e90*/  IMAD R9, R118, R135, R9 ;  /* 0x0000008776097224 */ /* 0x000fe200078e0209 */
[----:B------:R-:W-:Y:S01]  /*1ea0*/  ISETP.NE.U32.AND P0, PT, RZ, UR6, PT ;  /* 0x00000006ff007c0c */ /* 0x000fe2000bf05070 */
[----:B-1----:R-:W-:Y:S01]  /*1eb0*/  IMAD.SHL.U32 R122, R21, 0x2, RZ ;  /* 0x00000002157a7824 */ /* 0x002fe200078e00ff */
[----:B------:R-:W-:Y:S01]  /*1ec0*/  LOP3.LUT R3, R7, R3, R6, 0xfe, !PT ;  /* 0x0000000307037212 */ /* 0x000fe200078efe06 */
[----:B------:R-:W-:Y:S01]  /*1ed0*/  IMAD R7, R8, UR4, RZ ;  /* 0x0000000408077c24 */ /* 0x000fe2000f8e02ff */
[----:B------:R-:W-:Y:S01]  /*1ee0*/  IADD3 R5, R5, R9, RZ ;  /* 0x0000000905057210 */ /* 0x000fe20007ffe0ff */
[----:B------:R-:W-:Y:S01]  /*1ef0*/  IMAD.SHL.U32 R39, R134, 0x80, RZ ;  /* 0x0000008086277824 */ /* 0x000fe200078e00ff */
[----:B------:R-:W-:Y:S01]  /*1f00*/  LOP3.LUT R14, R3, R14, RZ, 0xfc, !PT ;  /* 0x0000000e030e7212 */ /* 0x000fe200078efcff */
[C---:B------:R-:W-:Y:S01]  /*1f10*/  IMAD R9, R126.reuse, UR5, R7 ;  /* 0x000000057e097c24 */ /* 0x040fe2000f8e0207 */
[----:B------:R-:W-:Y:S01]  /*1f20*/  ISETP.NE.AND.EX P0, PT, RZ, UR7, PT, P0 ;  /* 0x00000007ff007c0c */ /* 0x000fe2000bf05300 */
[----:B------:R-:W-:Y:S01]  /*1f30*/  IMAD.WIDE.U32 R6, R126, UR4, R4 ;  /* 0x000000047e067c25 */ /* 0x000fe2000f8e0004 */
[----:B------:R-:W-:Y:S01]  /*1f40*/  ULDC.64 UR4, c[0x0][0x310] ;  /* 0x0000c40000047ab9 */ /* 0x000fe20000000a00 */
[----:B------:R-:W0:Y:S01]  /*1f50*/  LDC.64 R4, c[0x0][0x3f8] ;  /* 0x0000fe00ff047b82 */ /* 0x000e220000000a00 */
[----:B------:R-:W-:Y:S01]  /*1f60*/  SHF.R.S32.HI R145, RZ, 0x1f, R17 ;  /* 0x0000001fff917819 */ /* 0x000fe20000011411 */
[----:B------:R-:W-:Y:S01]  /*1f70*/  IMAD.IADD R7, R7, 0x1, R9 ;  /* 0x0000000107077824 */ /* 0x000fe200078e0209 */
[-C--:B------:R-:W-:Y:S01]  /*1f80*/  ISETP.GE.AND P4, PT, R100, R21.reuse, PT ;  /* 0x000000156400720c */ /* 0x080fe20003f86270 */
[----:B------:R-:W-:Y:S01]  /*1f90*/  IMAD.SHL.U32 R136, R134, 0x40, RZ ;  /* 0x0000004086887824 */ /* 0x000fe200078e00ff */
[----:B------:R-:W-:Y:S01]  /*1fa0*/  SHF.R.S32.HI R23, RZ, 0x1f, R22 ;  /* 0x0000001fff177819 */ /* 0x000fe20000011416 */
[----:B------:R-:W-:Y:S01]  /*1fb0*/  IMAD R10, R145, R36, RZ ;  /* 0x00000024910a7224 */ /* 0x000fe200078e02ff */
[----:B------:R-:W-:-:S02]  /*1fc0*/  ISETP.GE.AND P1, PT, R101, R21, PT ;  /* 0x000000156500720c */ /* 0x000fc40003f26270 */
[----:B------:R-:W-:Y:S01]  /*1fd0*/  LOP3.LUT P3, RZ, R213, 0x4, RZ, 0xc0, !PT ;  /* 0x00000004d5ff7812 */ /* 0x000fe2000786c0ff */
[C---:B------:R-:W-:Y:S01]  /*1fe0*/  IMAD R9, R17.reuse, R37, R10 ;  /* 0x0000002511097224 */ /* 0x040fe200078e020a */
[----:B------:R-:W-:Y:S01]  /*1ff0*/  SHF.L.U64.HI R130, R134, 0x7, R135 ;  /* 0x0000000786827819 */ /* 0x000fe20000010287 */
[-C--:B------:R-:W-:Y:S01]  /*2000*/  IMAD.WIDE.U32 R106, R17, R36.reuse, R22 ;  /* 0x00000024116a7225 */ /* 0x080fe200078e0016 */
[----:B------:R-:W-:Y:S02]  /*2010*/  SEL R124, R124, 0xffffffe0, !P3 ;  /* 0xffffffe07c7c7807 */ /* 0x000fe40005800000 */
[----:B------:R-:W-:Y:S01]  /*2020*/  SHF.L.U64.HI R38, R36, 0x6, R37 ;  /* 0x0000000624267819 */ /* 0x000fe20000010225 */
[----:B------:R-:W-:Y:S01]  /*2030*/  IMAD.IADD R107, R107, 0x1, R9 ;  /* 0x000000016b6b7824 */ /* 0x000fe200078e0209 */
[----:B------:R-:W-:Y:S01]  /*2040*/  SHF.R.S32.HI R146, RZ, 0x1f, R205 ;  /* 0x0000001fff927819 */ /* 0x000fe200000114cd */
[----:B------:R-:W-:Y:S01]  /*2050*/  IMAD.IADD R109, R9, 0x1, R109 ;  /* 0x00000001096d7824 */ /* 0x000fe200078e026d */
[----:B------:R-:W-:Y:S01]  /*2060*/  SEL R9, R21, RZ, P4 ;  /* 0x000000ff15097207 */ /* 0x000fe20002000000 */
[----:B-----5:R-:W-:-:S03]  /*2070*/  IMAD.WIDE.U32 R106, R144, R36, R106 ;  /* 0x00000024906a7225 */ /* 0x020fc600078e006a */
[----:B------:R-:W-:Y:S01]  /*2080*/  IADD3 R9, R100, R9, RZ ;  /* 0x0000000964097210 */ /* 0x000fe20007ffe0ff */
[CC--:B0-----:R-:W-:Y:S01]  /*2090*/  IMAD.WIDE.U32 R112, R17.reuse, R4.reuse, R18 ;  /* 0x0000000411707225 */ /* 0x0c1fe200078e0012 */
[C-C-:B------:R-:W-:Y:S02]  /*20a0*/  SHF.L.U64.HI R131, R4.reuse, 0x7, R5.reuse ;  /* 0x0000000704837819 */ /* 0x140fe40000010205 */
[C---:B------:R-:W-:Y:S01]  /*20b0*/  SHF.L.U64.HI R35, R4.reuse, 0x6, R5 ;  /* 0x0000000604237819 */ /* 0x040fe20000010205 */
[----:B------:R-:W-:Y:S01]  /*20c0*/  IMAD.WIDE.U32 R110, R17, R4, R22 ;  /* 0x00000004116e7225 */ /* 0x000fe200078e0016 */
[----:B------:R-:W-:-:S03]  /*20d0*/  SHF.L.U32 R33, R4, 0x6, RZ ;  /* 0x0000000604217819 */ /* 0x000fc600000006ff */
[----:B------:R-:W-:Y:S02]  /*20e0*/  IMAD.SHL.U32 R34, R4, 0x80, RZ ;  /* 0x0000008004227824 */ /* 0x000fe400078e00ff */
[----:B------:R-:W-:Y:S01]  /*20f0*/  IMAD.WIDE.U32 R108, R144, R36, R108 ;  /* 0x00000024906c7225 */ /* 0x000fe200078e006c */
[----:B--2---:R-:W-:-:S04]  /*2100*/  LOP3.LUT R20, R20, 0xfffffffe, RZ, 0xc0, !PT ;  /* 0xfffffffe14147812 */ /* 0x004fc800078ec0ff */
[----:B------:R-:W-:Y:S02]  /*2110*/  @P4 LOP3.LUT R20, R20, 0x1, RZ, 0xfc, !PT ;  /* 0x0000000114144812 */ /* 0x000fe400078efcff */
[----:B------:R-:W-:-:S03]  /*2120*/  IADD3 R118, P4, R17, R118, RZ ;  /* 0x0000007611767210 */ /* 0x000fc60007f9e0ff */
[----:B------:R0:W-:Y:S02]  /*2130*/  STL [R1+0x10], R20 ;  /* 0x0000101401007387 */ /* 0x0001e40000100800 */
[----:B------:R-:W-:Y:S01]  /*2140*/  IMAD.X R119, R0, 0x1, R145, P4 ;  /* 0x0000000100777824 */ /* 0x000fe200020e0691 */
[----:B0-----:R-:W-:-:S04]  /*2150*/  SHF.R.S32.HI R20, RZ, 0x1f, R9 ;  /* 0x0000001fff147819 */ /* 0x001fc80000011409 */
[----:B------:R-:W-:Y:S02]  /*2160*/  LEA.HI R40, R20, R9, RZ, 0x3 ;  /* 0x0000000914287211 */ /* 0x000fe400078f18ff */
[----:B------:R-:W-:Y:S02]  /*2170*/  SHF.R.S32.HI R3, RZ, 0x1f, R27 ;  /* 0x0000001fff037819 */ /* 0x000fe4000001141b */
[--C-:B------:R-:W-:Y:S02]  /*2180*/  LOP3.LUT R26, R191, 0x38, R40.reuse, 0xf8, !PT ;  /* 0x00000038bf1a7812 */ /* 0x100fe400078ef828 */
[----:B------:R-:W-:Y:S02]  /*2190*/  SEL R8, R3, RZ, !P0 ;  /* 0x000000ff03087207 */ /* 0x000fe40004000000 */
[----:B------:R-:W-:Y:S02]  /*21a0*/  SEL R3, R27, RZ, !P0 ;  /* 0x000000ff1b037207 */ /* 0x000fe40004000000 */
[----:B------:R-:W0:Y:S01]  /*21b0*/  S2R R27, SR_TID.X ;  /* 0x00000000001b7919 */ /* 0x000e220000002100 */
[----:B------:R-:W-:Y:S01]  /*21c0*/  IMAD R12, R8, UR4, RZ ;  /* 0x00000004080c7c24 */ /* 0x000fe2000f8e02ff */
[----:B------:R-:W-:Y:S01]  /*21d0*/  LOP3.LUT R15, R185, 0x38, R40, 0xf8, !PT ;  /* 0x00000038b90f7812 */ /* 0x000fe200078ef828 */
[----:B------:R-:W-:-:S03]  /*21e0*/  IMAD.WIDE.U32 R102, R3, UR4, R6 ;  /* 0x0000000403667c25 */ /* 0x000fc6000f8e0006 */
[----:B------:R-:W-:Y:S01]  /*21f0*/  LOP3.LUT R138, R15, R230, RZ, 0x3c, !PT ;  /* 0x000000e60f8a7212 */ /* 0x000fe200078e3cff */
[----:B------:R-:W-:Y:S01]  /*2200*/  IMAD R97, R3, UR5, R12 ;  /* 0x0000000503617c24 */ /* 0x000fe2000f8e020c */
[----:B------:R-:W-:Y:S01]  /*2210*/  ULDC.64 UR4, c[0x0][0x338] ;  /* 0x0000ce0000047ab9 */ /* 0x000fe20000000a00 */
[-C--:B------:R-:W-:Y:S01]  /*2220*/  IMAD R12, R145, R134.reuse, RZ ;  /* 0x00000086910c7224 */ /* 0x080fe200078e02ff */
[----:B------:R-:W-:Y:S01]  /*2230*/  LOP3.LUT R15, R40, 0xfffffff8, RZ, 0xc0, !PT ;  /* 0xfffffff8280f7812 */ /* 0x000fe200078ec0ff */
[----:B------:R-:W-:Y:S01]  /*2240*/  IMAD.WIDE.U32 R6, R17, R134, R18 ;  /* 0x0000008611067225 */ /* 0x000fe200078e0012 */
[----:B------:R-:W-:-:S03]  /*2250*/  IADD3 R97, R103, R97, RZ ;  /* 0x0000006167617210 */ /* 0x000fc60007ffe0ff */
[----:B------:R-:W-:Y:S01]  /*2260*/  IMAD R12, R17, R135, R12 ;  /* 0x00000087110c7224 */ /* 0x000fe200078e020c */
[----:B------:R-:W-:Y:S01]  /*2270*/  IADD3 R98, P0, R102, R6, RZ ;  /* 0x0000000666627210 */ /* 0x000fe20007f1e0ff */
[----:B------:R-:W-:Y:S01]  /*2280*/  IMAD R8, R8, UR4, RZ ;  /* 0x0000000408087c24 */ /* 0x000fe2000f8e02ff */
[----:B------:R-:W-:Y:S01]  /*2290*/  SHF.L.U64.HI R135, R134, 0x6, R135 ;  /* 0x0000000686877819 */ /* 0x000fe20000010287 */
[----:B------:R-:W-:Y:S01]  /*22a0*/  IMAD.WIDE.U32 R104, R3, UR4, R104 ;  /* 0x0000000403687c25 */ /* 0x000fe2000f8e0068 */
[----:B------:R-:W-:Y:S02]  /*22b0*/  IADD3.X R96, R97, R7, R12, P0, !PT ;  /* 0x0000000761607210 */ /* 0x000fe400007fe40c */
[----:B------:R-:W-:Y:S01]  /*22c0*/  ISETP.GE.AND P0, PT, R18, R21, PT ;  /* 0x000000151200720c */ /* 0x000fe20003f06270 */
[----:B------:R-:W-:Y:S01]  /*22d0*/  IMAD R41, R3, UR5, R8 ;  /* 0x0000000503297c24 */ /* 0x000fe2000f8e0208 */
[----:B------:R-:W-:Y:S01]  /*22e0*/  SHF.L.U64.HI R134, R36, 0x7, R37 ;  /* 0x0000000724867819 */ /* 0x000fe20000010225 */
[----:B------:R-:W-:Y:S01]  /*22f0*/  IMAD R6, R145, R4, RZ ;  /* 0x0000000491067224 */ /* 0x000fe200078e02ff */
[----:B------:R-:W-:-:S03]  /*2300*/  SEL R3, R21, RZ, P0 ;  /* 0x000000ff15037207 */ /* 0x000fc60000000000 */
[----:B------:R-:W-:Y:S01]  /*2310*/  IMAD R7, R17, R5, R6 ;  /* 0x0000000511077224 */ /* 0x000fe200078e0206 */
[----:B------:R-:W-:Y:S01]  /*2320*/  SEL R6, R21, RZ, P1 ;  /* 0x000000ff15067207 */ /* 0x000fe20000800000 */
[----:B------:R-:W-:Y:S01]  /*2330*/  IMAD.IADD R3, R18, 0x1, R3 ;  /* 0x0000000112037824 */ /* 0x000fe200078e0203 */
[----:B0-----:R-:W-:Y:S01]  /*2340*/  SHF.R.U32.HI R27, RZ, 0x7, R27 ;  /* 0x00000007ff1b7819 */ /* 0x001fe2000001161b */
[----:B------:R-:W-:Y:S01]  /*2350*/  IMAD.IADD R111, R111, 0x1, R7 ;  /* 0x000000016f6f7824 */ /* 0x000fe200078e0207 */
[----:B------:R-:W-:Y:S01]  /*2360*/  IADD3 R113, R7, R113, RZ ;  /* 0x0000007107717210 */ /* 0x000fe20007ffe0ff */
[----:B------:R-:W-:Y:S01]  /*2370*/  IMAD.IADD R7, R101, 0x1, R6 ;  /* 0x0000000165077824 */ /* 0x000fe200078e0206 */
[----:B------:R-:W-:Y:S01]  /*2380*/  SHF.R.S32.HI R6, RZ, 0x1f, R3 ;  /* 0x0000001fff067819 */ /* 0x000fe20000011403 */
[----:B------:R-:W-:-:S03]  /*2390*/  IMAD.WIDE.U32 R110, R144, R4, R110 ;  /* 0x00000004906e7225 */ /* 0x000fc600078e006e */
[-C--:B------:R-:W-:Y:S01]  /*23a0*/  LEA.HI R8, R6, R3.reuse, RZ, 0x3 ;  /* 0x0000000306087211 */ /* 0x080fe200078f18ff */
[----:B------:R-:W-:Y:S01]  /*23b0*/  IMAD.WIDE.U32 R112, R144, R4, R112 ;  /* 0x0000000490707225 */ /* 0x000fe200078e0070 */
[----:B------:R-:W-:Y:S02]  /*23c0*/  LEA.HI R3, R6, R3, RZ, 0x6 ;  /* 0x0000000306037211 */ /* 0x000fe400078f30ff */
[----:B------:R-:W-:Y:S01]  /*23d0*/  SHF.R.S32.HI R10, RZ, 0x1f, R7 ;  /* 0x0000001fff0a7819 */ /* 0x000fe20000011407 */
[----:B------:R-:W-:Y:S01]  /*23e0*/  VIADD R151, R27, 0x8 ;  /* 0x000000081b977836 */ /* 0x000fe20000000000 */
[----:B------:R-:W-:Y:S01]  /*23f0*/  LEA.HI R6, R20, R9, RZ, 0x6 ;  /* 0x0000000914067211 */ /* 0x000fe200078f30ff */
[----:B------:R-:W-:Y:S01]  /*2400*/  IMAD.SHL.U32 R3, R3, 0x80, RZ ;  /* 0x0000008003037824 */ /* 0x000fe200078e00ff */
[----:B------:R-:W-:Y:S02]  /*2410*/  LOP3.LUT R9, R185, 0x38, R8, 0xf8, !PT ;  /* 0x00000038b9097812 */ /* 0x000fe400078ef808 */
[----:B------:R-:W-:-:S02]  /*2420*/  LEA.HI R12, R10, R7, RZ, 0x3 ;  /* 0x000000070a0c7211 */ /* 0x000fc400078f18ff */
[----:B------:R-:W-:Y:S02]  /*2430*/  LEA.HI R7, R10, R7, RZ, 0x6 ;  /* 0x000000070a077211 */ /* 0x000fe400078f30ff */
[----:B------:R-:W-:Y:S02]  /*2440*/  SHF.L.U32 R11, R6, 0x7, RZ ;  /* 0x00000007060b7819 */ /* 0x000fe400000006ff */
[----:B------:R-:W-:Y:S01]  /*2450*/  LOP3.LUT R3, R3, 0xffffe000, RZ, 0xc0, !PT ;  /* 0xffffe00003037812 */ /* 0x000fe200078ec0ff */
[----:B------:R-:W-:Y:S01]  /*2460*/  IMAD.SHL.U32 R7, R7, 0x80, RZ ;  /* 0x0000008007077824 */ /* 0x000fe200078e00ff */
[----:B------:R-:W-:Y:S02]  /*2470*/  LOP3.LUT R6, R191, 0x38, R8, 0xf8, !PT ;  /* 0x00000038bf067812 */ /* 0x000fe400078ef808 */
[----:B------:R-:W-:Y:S01]  /*2480*/  LOP3.LUT R20, R9, R230, RZ, 0x3c, !PT ;  /* 0x000000e609147212 */ /* 0x000fe200078e3cff */
[----:B------:R-:W-:Y:S01]  /*2490*/  IMAD R143, R192, 0x200, R3 ;  /* 0x00000200c08f7824 */ /* 0x000fe200078e0203 */
[----:B------:R-:W-:-:S02]  /*24a0*/  LOP3.LUT R6, R6, R193, RZ, 0x3c, !PT ;  /* 0x000000c106067212 */ /* 0x000fc400078e3cff */
[----:B------:R-:W-:Y:S02]  /*24b0*/  IADD3 R141, R20, R3, R195 ;  /* 0x00000003148d7210 */ /* 0x000fe40007ffe0c3 */
[----:B------:R-:W-:Y:S01]  /*24c0*/  LOP3.LUT R10, R191, 0x38, R12, 0xf8, !PT ;  /* 0x00000038bf0a7812 */ /* 0x000fe200078ef80c */
[----:B------:R-:W-:Y:S01]  /*24d0*/  IMAD.IADD R143, R143, 0x1, R6 ;  /* 0x000000018f8f7824 */ /* 0x000fe200078e0206 */
[----:B------:R-:W-:Y:S02]  /*24e0*/  SHF.R.S32.HI R3, RZ, 0x1f, R144 ;  /* 0x0000001fff037819 */ /* 0x000fe40000011490 */
[----:B------:R-:W-:Y:S02]  /*24f0*/  LOP3.LUT R13, R185, 0x38, R12, 0xf8, !PT ;  /* 0x00000038b90d7812 */ /* 0x000fe400078ef80c */
[----:B------:R-:W-:Y:S01]  /*2500*/  LOP3.LUT R7, R7, 0xffffe000, RZ, 0xc0, !PT ;  /* 0xffffe00007077812 */ /* 0x000fe200078ec0ff */
[C---:B------:R-:W-:Y:S01]  /*2510*/  IMAD R6, R3.reuse, R36, RZ ;  /* 0x0000002403067224 */ /* 0x040fe200078e02ff */
[----:B------:R-:W-:Y:S01]  /*2520*/  LOP3.LUT R9, R10, R193, RZ, 0x3c, !PT ;  /* 0x000000c10a097212 */ /* 0x000fe200078e3cff */
[----:B------:R-:W-:Y:S01]  /*2530*/  IMAD R3, R3, R4, RZ ;  /* 0x0000000403037224 */ /* 0x000fe200078e02ff */
[----:B------:R-:W-:Y:S01]  /*2540*/  LOP3.LUT R10, R13, R230, RZ, 0x3c, !PT ;  /* 0x000000e60d0a7212 */ /* 0x000fe200078e3cff */
[----:B------:R-:W-:Y:S01]  /*2550*/  IMAD R142, R192, 0x200, R7 ;  /* 0x00000200c08e7824 */ /* 0x000fe200078e0207 */
[----:B------:R-:W-:-:S02]  /*2560*/  LOP3.LUT R4, R191, 0x18, R18, 0xf8, !PT ;  /* 0x00000018bf047812 */ /* 0x000fc400078ef812 */
[----:B------:R-:W-:Y:S01]  /*2570*/  IADD3 R139, R10, R7, R195 ;  /* 0x000000070a8b7210 */ /* 0x000fe20007ffe0c3 */
[----:B------:R-:W-:Y:S01]  /*2580*/  IMAD R7, R144, R5, R3 ;  /* 0x0000000590077224 */ /* 0x000fe200078e0203 */
[----:B------:R-:W-:Y:S01]  /*2590*/  LOP3.LUT R3, R4, R193, RZ, 0x3c, !PT ;  /* 0x000000c104037212 */ /* 0x000fe200078e3cff */
[----:B------:R-:W-:Y:S01]  /*25a0*/  IMAD.IADD R142, R142, 0x1, R9 ;  /* 0x000000018e8e7824 */ /* 0x000fe200078e0209 */
[----:B------:R-:W-:Y:S01]  /*25b0*/  LOP3.LUT R11, R11, 0xffffe000, RZ, 0xc0, !PT ;  /* 0xffffe0000b0b7812 */ /* 0x000fe200078ec0ff */
[----:B------:R-:W-:Y:S01]  /*25c0*/  IMAD R9, R144, R37, R6 ;  /* 0x0000002590097224 */ /* 0x000fe200078e0206 */
[----:B------:R-:W-:Y:S01]  /*25d0*/  LEA R32, R192, R3, 0x9 ;  /* 0x00000003c0207211 */ /* 0x000fe200078e48ff */
[----:B------:R-:W-:Y:S01]  /*25e0*/  IMAD.IADD R28, R7, 0x1, R113 ;  /* 0x00000001071c7824 */ /* 0x000fe200078e0271 */
[----:B------:R-:W-:Y:S01]  /*25f0*/  SEL R3, RZ, 0x20, P2 ;  /* 0x00000020ff037807 */ /* 0x000fe20001000000 */
[----:B------:R-:W-:Y:S01]  /*2600*/  IMAD.IADD R31, R107, 0x1, R9 ;  /* 0x000000016b1f7824 */ /* 0x000fe200078e0209 */
[----:B------:R-:W-:Y:S01]  /*2610*/  LOP3.LUT R13, R26, R193, RZ, 0x3c, !PT ;  /* 0x000000c11a0d7212 */ /* 0x000fe200078e3cff */
[----:B------:R-:W-:Y:S01]  /*2620*/  IMAD.IADD R30, R9, 0x1, R109 ;  /* 0x00000001091e7824 */ /* 0x000fe200078e026d */
[----:B------:R-:W-:Y:S01]  /*2630*/  LEA R140, R192, R11, 0x9 ;  /* 0x0000000bc08c7211 */ /* 0x000fe200078e48ff */
[----:B------:R-:W-:Y:S01]  /*2640*/  IMAD.IADD R5, R105, 0x1, R41 ;  /* 0x0000000169057824 */ /* 0x000fe200078e0229 */
[----:B------:R-:W-:-:S02]  /*2650*/  LOP3.LUT R27, R8, 0xfffffff8, RZ, 0xc0, !PT ;  /* 0xfffffff8081b7812 */ /* 0x000fc400078ec0ff */
[----:B------:R-:W-:Y:S02]  /*2660*/  LOP3.LUT R21, R12, 0xfffffff8, RZ, 0xc0, !PT ;  /* 0xfffffff80c157812 */ /* 0x000fe400078ec0ff */
[----:B------:R-:W-:Y:S02]  /*2670*/  LOP3.LUT R3, R14, R3, RZ, 0xfc, !PT ;  /* 0x000000030e037212 */ /* 0x000fe400078efcff */
[----:B------:R-:W-:Y:S02]  /*2680*/  IADD3 R138, R138, R11, R195 ;  /* 0x0000000b8a8a7210 */ /* 0x000fe40007ffe0c3 */
[----:B------:R-:W-:Y:S02]  /*2690*/  IADD3 R140, R140, R13, RZ ;  /* 0x0000000d8c8c7210 */ /* 0x000fe40007ffe0ff */
[C---:B------:R-:W-:Y:S01]  /*26a0*/  SHF.L.U32 R37, R36.reuse, 0x7, RZ ;  /* 0x0000000724257819 */ /* 0x040fe200000006ff */
[----:B------:R-:W-:Y:S01]  /*26b0*/  IMAD.SHL.U32 R36, R36, 0x40, RZ ;  /* 0x0000004024247824 */ /* 0x000fe200078e00ff */
[----:B------:R-:W-:-:S02]  /*26c0*/  IADD3 R29, R111, R7, RZ ;  /* 0x000000076f1d7210 */ /* 0x000fc40007ffe0ff */
[----:B------:R-:W-:Y:S02]  /*26d0*/  SHF.R.S32.HI R114, RZ, 0x3, R8 ;  /* 0x00000003ff727819 */ /* 0x000fe40000011408 */
[----:B------:R-:W-:Y:S02]  /*26e0*/  SHF.R.S32.HI R26, RZ, 0x3, R12 ;  /* 0x00000003ff1a7819 */ /* 0x000fe4000001140c */
[----:B------:R-:W-:Y:S02]  /*26f0*/  IADD3 R137, R124, R32, RZ ;  /* 0x000000207c897210 */ /* 0x000fe40007ffe0ff */
[----:B------:R-:W-:Y:S02]  /*2700*/  SHF.R.S32.HI R20, RZ, 0x3, R40 ;  /* 0x00000003ff147819 */ /* 0x000fe40000011428 */
[----:B------:R-:W-:Y:S02]  /*2710*/  LOP3.LUT R14, R14, 0x1, RZ, 0xc0, !PT ;  /* 0x000000010e0e7812 */ /* 0x000fe400078ec0ff */
[----:B------:R-:W-:-:S02]  /*2720*/  SHF.R.S32.HI R13, RZ, 0x1f, R27 ;  /* 0x0000001fff0d7819 */ /* 0x000fc4000001141b */
[----:B------:R-:W-:Y:S02]  /*2730*/  SHF.R.S32.HI R12, RZ, 0x1f, R21 ;  /* 0x0000001fff0c7819 */ /* 0x000fe40000011415 */
[----:B------:R-:W-:Y:S02]  /*2740*/  SHF.R.S32.HI R11, RZ, 0x1f, R15 ;  /* 0x0000001fff0b7819 */ /* 0x000fe4000001140f */
[C---:B------:R-:W-:Y:S02]  /*2750*/  LOP3.LUT R10, R3.reuse, 0x2, RZ, 0xc0, !PT ;  /* 0x00000002030a7812 */ /* 0x040fe400078ec0ff */
[C---:B------:R-:W-:Y:S02]  /*2760*/  LOP3.LUT R9, R3.reuse, 0x4, RZ, 0xc0, !PT ;  /* 0x0000000403097812 */ /* 0x040fe400078ec0ff */
[C---:B------:R-:W-:Y:S02]  /*2770*/  LOP3.LUT R8, R3.reuse, 0x8, RZ, 0xc0, !PT ;  /* 0x0000000803087812 */ /* 0x040fe400078ec0ff */
[----:B------:R-:W-:-:S02]  /*2780*/  LOP3.LUT R7, R3, 0x10, RZ, 0xc0, !PT ;  /* 0x0000001003077812 */ /* 0x000fc400078ec0ff */
[----:B------:R-:W-:-:S07]  /*2790*/  LOP3.LUT R6, R3, 0x20, RZ, 0xc0, !PT ;  /* 0x0000002003067812 */ /* 0x000fce00078ec0ff */
.L_x_720:
[----:B0-2---:R-:W2:Y:S01]  /*27a0*/  LDL.LU R42, [R1+0x10] ;  /* 0x00001000012a7983 */ /* 0x005ea20000300800 */
[----:B------:R-:W-:Y:S01]  /*27b0*/  IADD3 R40, R24, -0x1, RZ ;  /* 0xffffffff18287810 */ /* 0x000fe20007ffe0ff */
[----:B------:R-:W0:Y:S01]  /*27c0*/  LDC.64 R120, c[0x0][0x2e8] ;  /* 0x0000ba00ff787b82 */ /* 0x000e220000000a00 */
[----:B------:R-:W-:Y:S01]  /*27d0*/  IMAD R51, R16, 0x6000, R32 ;  /* 0x0000600010337824 */ /* 0x000fe200078e0220 */
[----:B------:R-:W-:Y:S05]  /*27e0*/  YIELD ;  /* 0x0000000000007946 */ /* 0x000fea0003800000 */
[----:B------:R-:W-:Y:S01]  /*27f0*/  SHF.R.S32.HI R41, RZ, 0x1f, R40 ;  /* 0x0000001fff297819 */ /* 0x000fe20000011428 */
[-C--:B------:R-:W-:Y:S01]  /*2800*/  IMAD R0, R130, R40.reuse, RZ ;  /* 0x0000002882007224 */ /* 0x080fe200078e02ff */
[----:B------:R-:W1:Y:S01]  /*2810*/  LDC R117, c[0x0][0x3f4] ;  /* 0x0000fd00ff757b82 */ /* 0x000e620000000800 */
[----:B------:R-:W-:Y:S01]  /*2820*/  IMAD.WIDE.U32 R126, R39, R40, RZ ;  /* 0x00000028277e7225 */ /* 0x000fe200078e00ff */
[----:B------:R-:W-:Y:S01]  /*2830*/  BSSY B0, `(.L_x_621) ;  /* 0x0000745000007945 */ /* 0x000fe20003800000 */
[----:B------:R-:W-:-:S02]  /*2840*/  LEA R51, R51, R116, 0x1 ;  /* 0x0000007433337211 */ /* 0x000fc400078e08ff */
[----:B------:R-:W-:Y:S01]  /*2850*/  IMAD R3, R41, R39, R0 ;  /* 0x0000002729037224 */ /* 0x000fe200078e0200 */
[CC--:B------:R-:W-:Y:S02]  /*2860*/  IADD3 R0, P3, P4, R98.reuse, R126.reuse, R136 ;  /* 0x0000007e62007210 */ /* 0x0c0fe40007c7e088 */
[----:B------:R-:W-:Y:S01]  /*2870*/  IADD3 R4, P5, R98, R126, RZ ;  /* 0x0000007e62047210 */ /* 0x000fe20007fbe0ff */
[----:B------:R-:W-:-:S04]  /*2880*/  IMAD.IADD R92, R127, 0x1, R3 ;  /* 0x000000017f5c7824 */ /* 0x000fc800078e0203 */
[----:B------:R-:W-:Y:S01]  /*2890*/  IMAD.X R24, R92, 0x1, R96, P5 ;  /* 0x000000015c187824 */ /* 0x000fe200028e0660 */
[----:B------:R-:W-:Y:S02]  /*28a0*/  IADD3.X R3, R96, R92, R135, P3, P4 ;  /* 0x0000005c60037210 */ /* 0x000fe40001fe8487 */
[----:B------:R-:W-:Y:S02]  /*28b0*/  ISETP.GT.AND P3, PT, R40, R123, PT ;  /* 0x0000007b2800720c */ /* 0x000fe40003f64270 */
[-C--:B0-----:R-:W-:Y:S02]  /*28c0*/  LEA R52, P2, R4, R120.reuse, 0x1 ;  /* 0x0000007804347211 */ /* 0x081fe400078408ff */
[----:B------:R-:W-:Y:S02]  /*28d0*/  LEA R48, P5, R0, R120, 0x1 ;  /* 0x0000007800307211 */ /* 0x000fe400078a08ff */
[----:B------:R-:W-:Y:S01]  /*28e0*/  LEA.HI.X R53, R4, R121, R24, 0x1, P2 ;  /* 0x0000007904357211 */ /* 0x000fe200010f0c18 */
[----:B------:R-:W-:Y:S01]  /*28f0*/  IMAD.MOV.U32 R24, RZ, RZ, R40 ;  /* 0x000000ffff187224 */ /* 0x000fe200078e0028 */
[----:B-1----:R-:W-:-:S02]  /*2900*/  ISETP.GE.AND P2, PT, R117, 0x1, PT ;  /* 0x000000017500780c */ /* 0x002fc40003f46270 */
[----:B------:R-:W-:Y:S01]  /*2910*/  LEA.HI.X R49, R0, R121, R3, 0x1, P5 ;  /* 0x0000007900317211 */ /* 0x000fe200028f0c03 */
[----:B------:R-:W-:-:S04]  /*2920*/  IMAD R3, R16, 0x6000, R137 ;  /* 0x0000600010037824 */ /* 0x000fc800078e0289 */
[----:B------:R-:W-:Y:S01]  /*2930*/  IMAD R50, R3, 0x2, R116 ;  /* 0x0000000203327824 */ /* 0x000fe200078e0274 */
[----:B--2---:R-:W-:-:S04]  /*2940*/  LOP3.LUT R42, R42, 0xfffffffd, RZ, 0xc0, !PT ;  /* 0xfffffffd2a2a7812 */ /* 0x004fc800078ec0ff */
[----:B------:R-:W-:-:S05]  /*2950*/  @P3 LOP3.LUT R42, R42, 0x2, RZ, 0xfc, !PT ;  /* 0x000000022a2a3812 */ /* 0x000fca00078efcff */
[----:B------:R0:W-:Y:S01]  /*2960*/  STL [R1+0x10], R42 ;  /* 0x0000102a01007387 */ /* 0x0001e20000100800 */
[----:B------:R-:W-:Y:S05]  /*2970*/  @!P2 BRA `(.L_x_622) ;  /* 0x0000006c00e8a947 */ /* 0x000fea0003800000 */
[----:B------:R-:W-:Y:S01]  /*2980*/  ULDC.U8 UR4, c[0x0][0x410] ;  /* 0x0001040000047ab9 */ /* 0x000fe20000000000 */
[-C--:B------:R-:W-:Y:S01]  /*2990*/  IMAD R3, R131, R40.reuse, RZ ;  /* 0x0000002883037224 */ /* 0x080fe200078e02ff */
[----:B------:R-:W-:Y:S01]  /*29a0*/  ISETP.NE.AND P2, PT, RZ, UR4, PT ;  /* 0x00000004ff007c0c */ /* 0x000fe2000bf45270 */
[----:B------:R-:W-:Y:S02]  /*29b0*/  IMAD R0, R134, R40, RZ ;  /* 0x0000002886007224 */ /* 0x000fe400078e02ff */
[----:B------:R-:W-:Y:S02]  /*29c0*/  IMAD R3, R41, R34, R3 ;  /* 0x0000002229037224 */ /* 0x000fe400078e0203 */
[----:B------:R-:W-:-:S04]  /*29d0*/  IMAD.WIDE.U32 R90, R34, R40, RZ ;  /* 0x00000028225a7225 */ /* 0x000fc800078e00ff */
[----:B------:R-:W-:Y:S02]  /*29e0*/  IMAD R4, R24, -0x80, R25 ;  /* 0xffffff8018047824 */ /* 0x000fe400078e0219 */
[----:B------:R-:W-:Y:S01]  /*29f0*/  IMAD R41, R41, R37, R0 ;  /* 0x0000002529297224 */ /* 0x000fe200078e0200 */
[----:B------:R-:W-:Y:S01]  /*2a00*/  IADD3 R0, R91, R3, RZ ;  /* 0x000000035b007210 */ /* 0x000fe20007ffe0ff */
[----:B------:R-:W-:Y:S01]  /*2a10*/  IMAD.WIDE.U32 R88, R37, R40, RZ ;  /* 0x0000002825587225 */ /* 0x000fe200078e00ff */
[----:B------:R-:W-:-:S03]  /*2a20*/  VIMNMX R4, R4, 0x80, PT ;  /* 0x0000008004047848 */ /* 0x000fc60003fe0100 */
[----:B------:R-:W-:Y:S01]  /*2a30*/  IMAD.IADD R3, R89, 0x1, R41 ;  /* 0x0000000159037824 */ /* 0x000fe200078e0229 */
[----:B------:R-:W-:Y:S06]  /*2a40*/  @!P2 BRA `(.L_x_623) ;  /* 0x0000003000d8a947 */ /* 0x000fec0003800000 */
[----:B------:R-:W-:Y:S01]  /*2a50*/  ISETP.GE.AND P3, PT, R17, R4, PT ;  /* 0x000000041100720c */ /* 0x000fe20003f66270 */
[----:B------:R-:W-:Y:S01]  /*2a60*/  BSSY B1, `(.L_x_624) ;  /* 0x0000037000017945 */ /* 0x000fe20003800000 */
        /* <DEDUP_REMOVED lines=13> */
[----:B------:R-:W-:Y:S06]  /*2b40*/  @P3 BRA `(.L_x_625) ;  /* 0x0000000000a03947 */ /* 0x000fec0003800000 */
[----:B------:R-:W-:Y:S01]  /*2b50*/  IADD3 R41, P4, R110, R90, RZ ;  /* 0x0000005a6e297210 */ /* 0x000fe20007f9e0ff */
[----:B------:R-:W-:Y:S01]  /*2b60*/  ULDC.64 UR4, c[0x0][0x3e8] ;  /* 0x0000fa0000047ab9 */ /* 0x000fe20000000a00 */
[----:B------:R-:W-:Y:S01]  /*2b70*/  IADD3 R43, P2, R106, R88, RZ ;  /* 0x000000586a2b7210 */ /* 0x000fe20007f5e0ff */
[----:B------:R-:W-:Y:S01]  /*2b80*/  ULDC.64 UR6, c[0x0][0x400] ;  /* 0x0001000000067ab9 */ /* 0x000fe20000000a00 */
[----:B------:R-:W-:Y:S01]  /*2b90*/  CS2R R126, SRZ ;  /* 0x00000000007e7805 */ /* 0x000fe2000001ff00 */
[----:B0-----:R-:W-:Y:S01]  /*2ba0*/  IMAD.X R42, R0, 0x1, R29, P4 ;  /* 0x00000001002a7824 */ /* 0x001fe200020e061d */
[----:B------:R-:W-:Y:S02]  /*2bb0*/  LEA R40, P4, R41, UR4, 0x1 ;  /* 0x0000000429287c11 */ /* 0x000fe4000f8808ff */
[----:B------:R-:W-:Y:S02]  /*2bc0*/  CS2R R94, SRZ ;  /* 0x00000000005e7805 */ /* 0x000fe4000001ff00 */
[----:B------:R-:W-:-:S02]  /*2bd0*/  IADD3.X R46, R3, R31, RZ, P2, !PT ;  /* 0x0000001f032e7210 */ /* 0x000fc400017fe4ff */
[----:B------:R-:W-:Y:S02]  /*2be0*/  CS2R R128, SRZ ;  /* 0x0000000000807805 */ /* 0x000fe4000001ff00 */
[----:B------:R-:W-:Y:S02]  /*2bf0*/  LEA.HI.X R41, R41, UR5, R42, 0x1, P4 ;  /* 0x0000000529297c11 */ /* 0x000fe4000a0f0c2a */
[----:B------:R-:W-:Y:S02]  /*2c00*/  CS2R R120, SRZ ;  /* 0x0000000000787805 */ /* 0x000fe4000001ff00 */
[C---:B------:R-:W-:Y:S02]  /*2c10*/  LEA R42, P4, R43.reuse, UR6, 0x1 ;  /* 0x000000062b2a7c11 */ /* 0x040fe4000f8808ff */
[----:B------:R-:W-:Y:S02]  /*2c20*/  ISETP.GE.AND P2, PT, R22, R117, PT ;  /* 0x000000751600720c */ /* 0x000fe40003f46270 */
[----:B------:R-:W-:-:S02]  /*2c30*/  LEA.HI.X R43, R43, UR7, R46, 0x1, P4 ;  /* 0x000000072b2b7c11 */ /* 0x000fc4000a0f0c2e */
[----:B------:R-:W-:Y:S02]  /*2c40*/  ISETP.GE.AND P4, PT, R187, R117, PT ;  /* 0x00000075bb00720c */ /* 0x000fe40003f86270 */
[----:B------:R-:W-:-:S07]  /*2c50*/  CS2R R86, SRZ ;  /* 0x0000000000567805 */ /* 0x000fce000001ff00 */
[----:B------:R1:W5:Y:S04]  /*2c60*/  @!P2 LDG.E.64 R126, desc[UR40][R40.64] ;  /* 0x00000028287ea981 */ /* 0x000368000c1e1b00 */
[----:B------:R1:W5:Y:S01]  /*2c70*/  @!P2 LDG.E.64 R128, desc[UR40][R42.64] ;  /* 0x000000282a80a981 */ /* 0x000362000c1e1b00 */
[----:B------:R-:W-:-:S03]  /*2c80*/  ISETP.GE.AND P2, PT, R186, R117, PT ;  /* 0x00000075ba00720c */ /* 0x000fc60003f46270 */
[----:B------:R1:W5:Y:S04]  /*2c90*/  @!P4 LDG.E.64 R94, desc[UR40][R40.64+0x20] ;  /* 0x00002028285ec981 */ /* 0x000368000c1e1b00 */
[----:B------:R1:W5:Y:S01]  /*2ca0*/  @!P4 LDG.E.64 R120, desc[UR40][R42.64+0x20] ;  /* 0x000020282a78c981 */ /* 0x000362000c1e1b00 */
[-C--:B------:R-:W-:Y:S02]  /*2cb0*/  ISETP.GE.AND P4, PT, R189, R117.reuse, PT ;  /* 0x00000075bd00720c */ /* 0x080fe40003f86270 */
[----:B------:R-:W-:Y:S02]  /*2cc0*/  CS2R R92, SRZ ;  /* 0x00000000005c7805 */ /* 0x000fe4000001ff00 */
[----:B------:R-:W-:Y:S02]  /*2cd0*/  CS2R R82, SRZ ;  /* 0x0000000000527805 */ /* 0x000fe4000001ff00 */
[----:B------:R-:W-:Y:S01]  /*2ce0*/  CS2R R84, SRZ ;  /* 0x0000000000547805 */ /* 0x000fe2000001ff00 */
[----:B------:R1:W5:Y:S04]  /*2cf0*/  @!P2 LDG.E.64 R86, desc[UR40][R40.64+0x40] ;  /* 0x000040282856a981 */ /* 0x000368000c1e1b00 */
[----:B------:R1:W5:Y:S01]  /*2d00*/  @!P2 LDG.E.64 R92, desc[UR40][R42.64+0x40] ;  /* 0x000040282a5ca981 */ /* 0x000362000c1e1b00 */
[----:B------:R-:W-:-:S03]  /*2d10*/  ISETP.GE.AND P2, PT, R188, R117, PT ;  /* 0x00000075bc00720c */ /* 0x000fc60003f46270 */
[----:B------:R1:W5:Y:S04]  /*2d20*/  @!P4 LDG.E.64 R82, desc[UR40][R40.64+0x60] ;  /* 0x000060282852c981 */ /* 0x000368000c1e1b00 */
[----:B------:R1:W5:Y:S01]  /*2d30*/  @!P4 LDG.E.64 R84, desc[UR40][R42.64+0x60] ;  /* 0x000060282a54c981 */ /* 0x000362000c1e1b00 */
[----:B------:R-:W-:Y:S02]  /*2d40*/  ISETP.GE.AND P4, PT, R190, R117, PT ;  /* 0x00000075be00720c */ /* 0x000fe40003f86270 */
[----:B------:R-:W-:Y:S02]  /*2d50*/  CS2R R78, SRZ ;  /* 0x00000000004e7805 */ /* 0x000fe4000001ff00 */
[----:B------:R-:W-:Y:S02]  /*2d60*/  CS2R R74, SRZ ;  /* 0x00000000004a7805 */ /* 0x000fe4000001ff00 */
[----:B------:R-:W-:-:S02]  /*2d70*/  CS2R R80, SRZ ;  /* 0x0000000000507805 */ /* 0x000fc4000001ff00 */
[----:B------:R-:W-:Y:S01]  /*2d80*/  CS2R R76, SRZ ;  /* 0x00000000004c7805 */ /* 0x000fe2000001ff00 */
[----:B------:R1:W5:Y:S04]  /*2d90*/  @!P2 LDG.E.64 R78, desc[UR40][R40.64+0x80] ;  /* 0x00008028284ea981 */ /* 0x000368000c1e1b00 */
[----:B------:R1:W5:Y:S04]  /*2da0*/  @!P2 LDG.E.64 R80, desc[UR40][R42.64+0x80] ;  /* 0x000080282a50a981 */ /* 0x000368000c1e1b00 */
[----:B------:R1:W5:Y:S04]  /*2db0*/  @!P4 LDG.E.64 R74, desc[UR40][R40.64+0xa0] ;  /* 0x0000a028284ac981 */ /* 0x000368000c1e1b00 */
[----:B------:R1:W5:Y:S02]  /*2dc0*/  @!P4 LDG.E.64 R76, desc[UR40][R42.64+0xa0] ;  /* 0x0000a0282a4cc981 */ /* 0x000364000c1e1b00 */
.L_x_625:
[----:B------:R-:W-:Y:S05]  /*2dd0*/  BSYNC B1 ;  /* 0x0000000000017941 */ /* 0x000fea0003800000 */
.L_x_624:
        /* <DEDUP_REMOVED lines=11> */
[----:B------:R-:W-:Y:S01]  /*2e90*/  CS2R R68, SRZ ;  /* 0x0000000000447805 */ /* 0x000fe2000001ff00 */
[----:B-----5:R-:W-:Y:S01]  /*2ea0*/  IMAD.MOV.U32 R132, RZ, RZ, R74 ;  /* 0x000000ffff847224 */ /* 0x020fe200078e004a */
[----:B------:R-:W-:Y:S01]  /*2eb0*/  CS2R R72, SRZ ;  /* 0x0000000000487805 */ /* 0x000fe2000001ff00 */
[----:B------:R-:W-:Y:S01]  /*2ec0*/  IMAD.MOV.U32 R133, RZ, RZ, R75 ;  /* 0x000000ffff857224 */ /* 0x000fe200078e004b */
[----:B------:R-:W-:Y:S06]  /*2ed0*/  @P4 BRA `(.L_x_627) ;  /* 0x0000000000a04947 */ /* 0x000fec0003800000 */
[----:B------:R-:W-:Y:S01]  /*2ee0*/  IADD3 R90, P2, P5, R110, R90, R33 ;  /* 0x0000005a6e5a7210 */ /* 0x000fe20007d5e021 */
[----:B------:R-:W-:Y:S01]  /*2ef0*/  ULDC.64 UR4, c[0x0][0x3e8] ;  /* 0x0000fa0000047ab9 */ /* 0x000fe20000000a00 */
[----:B------:R-:W-:Y:S01]  /*2f00*/  ULDC.64 UR6, c[0x0][0x400] ;  /* 0x0001000000067ab9 */ /* 0x000fe20000000a00 */
[----:B------:R-:W-:Y:S02]  /*2f10*/  CS2R R70, SRZ ;  /* 0x0000000000467805 */ /* 0x000fe4000001ff00 */
[----:B-1----:R-:W-:Y:S02]  /*2f20*/  IADD3.X R41, R29, R0, R35, P2, P5 ;  /* 0x000000001d297210 */ /* 0x002fe400017ea423 */
[----:B------:R-:W-:Y:S02]  /*2f30*/  CS2R R72, SRZ ;  /* 0x0000000000487805 */ /* 0x000fe4000001ff00 */
[----:B------:R-:W-:-:S04]  /*2f40*/  IADD3 R88, P2, P5, R106, R88, R36 ;  /* 0x000000586a587210 */ /* 0x000fc80007d5e024 */
[----:B------:R-:W-:Y:S02]  /*2f50*/  IADD3.X R3, R31, R3, R38, P2, P5 ;  /* 0x000000031f037210 */ /* 0x000fe400017ea426 */
[----:B------:R-:W-:-:S04]  /*2f60*/  LEA R40, P2, R90, UR4, 0x1 ;  /* 0x000000045a287c11 */ /* 0x000fc8000f8408ff */
[----:B------:R-:W-:Y:S02]  /*2f70*/  LEA.HI.X R41, R90, UR5, R41, 0x1, P2 ;  /* 0x000000055a297c11 */ /* 0x000fe400090f0c29 */
[----:B0-----:R-:W-:-:S04]  /*2f80*/  LEA R42, P2, R88, UR6, 0x1 ;  /* 0x00000006582a7c11 */ /* 0x001fc8000f8408ff */
[----:B------:R-:W-:Y:S02]  /*2f90*/  LEA.HI.X R43, R88, UR7, R3, 0x1, P2 ;  /* 0x00000007582b7c11 */ /* 0x000fe400090f0c03 */
[----:B------:R-:W-:Y:S02]  /*2fa0*/  ISETP.GE.AND P2, PT, R22, R117, PT ;  /* 0x000000751600720c */ /* 0x000fe40003f46270 */
[----:B------:R-:W-:Y:S02]  /*2fb0*/  CS2R R66, SRZ ;  /* 0x0000000000427805 */ /* 0x000fe4000001ff00 */
[----:B------:R-:W-:-:S09]  /*2fc0*/  CS2R R68, SRZ ;  /* 0x0000000000447805 */ /* 0x000fd2000001ff00 */
[----:B------:R2:W5:Y:S04]  /*2fd0*/  @!P2 LDG.E.64 R70, desc[UR40][R40.64] ;  /* 0x000000282846a981 */ /* 0x000568000c1e1b00 */
[----:B------:R2:W5:Y:S01]  /*2fe0*/  @!P2 LDG.E.64 R72, desc[UR40][R42.64] ;  /* 0x000000282a48a981 */ /* 0x000562000c1e1b00 */
        /* <DEDUP_REMOVED lines=20> */
[----:B------:R-:W-:-:S13]  /*3130*/  ISETP.GE.AND P2, PT, R190, R117, PT ;  /* 0x00000075be00720c */ /* 0x000fda0003f46270 */
[----:B------:R2:W5:Y:S04]  /*3140*/  @!P2 LDG.E.64 R44, desc[UR40][R40.64+0xa0] ;  /* 0x0000a028282ca981 */ /* 0x000568000c1e1b00 */
[----:B------:R2:W5:Y:S02]  /*3150*/  @!P2 LDG.E.64 R46, desc[UR40][R42.64+0xa0] ;  /* 0x0000a0282a2ea981 */ /* 0x000564000c1e1b00 */
.L_x_627:
[----:B------:R-:W-:Y:S05]  /*3160*/  BSYNC B1 ;  /* 0x0000000000017941 */ /* 0x000fea0003800000 */
.L_x_626:
[----:B------:R-:W-:Y:S01]  /*3170*/  IMAD.MOV.U32 R3, RZ, RZ, R79 ;  /* 0x000000ffff037224 */ /* 0x000fe200078e004f */
[----:B------:R-:W-:Y:S01]  /*3180*/  MOV R0, R78 ;  /* 0x0000004e00007202 */ /* 0x000fe20000000f00 */
[----:B-12---:R-:W-:Y:S01]  /*3190*/  IMAD.MOV.U32 R40, RZ, RZ, R82 ;  /* 0x000000ffff287224 */ /* 0x006fe200078e0052 */
[----:B------:R-:W-:Y:S01]  /*31a0*/  MOV R41, R94 ;  /* 0x0000005e00297202 */ /* 0x000fe20000000f00 */
[----:B------:R-:W-:Y:S01]  /*31b0*/  UISETP.NE.AND UP0, UPT, UR46, 0x3, UPT ;  /* 0x000000032e00788c */ /* 0x000fe2000bf05270 */
[----:B------:R-:W-:Y:S01]  /*31c0*/  PRMT R158, R3, 0x5410, R0 ;  /* 0x00005410039e7816 */ /* 0x000fe20000000000 */
[----:B------:R-:W-:Y:S01]  /*31d0*/  IMAD.MOV.U32 R3, RZ, RZ, R86 ;  /* 0x000000ffff037224 */ /* 0x000fe200078e0056 */
[----:B------:R-:W-:Y:S01]  /*31e0*/  PRMT R164, R164, 0x5410, R40 ;  /* 0x00005410a4a47816 */ /* 0x000fe20000000028 */
[----:B------:R-:W-:Y:S01]  /*31f0*/  IMAD.MOV.U32 R40, RZ, RZ, R87 ;  /* 0x000000ffff287224 */ /* 0x000fe200078e0057 */
[----:B------:R-:W-:Y:S02]  /*3200*/  MOV R0, R83 ;  /* 0x0000005300007202 */ /* 0x000fe40000000f00 */
[----:B------:R-:W-:Y:S01]  /*3210*/  PRMT R166, R41, 0x7610, R166 ;  /* 0x0000761029a67816 */ /* 0x000fe200000000a6 */
[----:B------:R-:W-:Y:S01]  /*3220*/  IMAD.MOV.U32 R41, RZ, RZ, R76 ;  /* 0x000000ffff297224 */ /* 0x000fe200078e004c */
[----:B------:R-:W-:Y:S01]  /*3230*/  PRMT R165, R3, 0x5410, R40 ;  /* 0x0000541003a57816 */ /* 0x000fe20000000028 */
[----:B------:R-:W-:Y:S01]  /*3240*/  IMAD.MOV.U32 R3, RZ, RZ, R126 ;  /* 0x000000ffff037224 */ /* 0x000fe200078e007e */
[----:B------:R-:W-:Y:S01]  /*3250*/  PRMT R164, R0, 0x7610, R164 ;  /* 0x0000761000a47816 */ /* 0x000fe200000000a4 */
[----:B------:R-:W-:Y:S01]  /*3260*/  IMAD.MOV.U32 R0, RZ, RZ, R95 ;  /* 0x000000ffff007224 */ /* 0x000fe200078e005f */
[----:B------:R-:W-:-:S02]  /*3270*/  MOV R40, R127 ;  /* 0x0000007f00287202 */ /* 0x000fc40000000f00 */
[----:B------:R-:W-:Y:S02]  /*3280*/  PRMT R157, R3, 0x7610, R157 ;  /* 0x00007610039d7816 */ /* 0x000fe4000000009d */
[----:B------:R-:W-:Y:S01]  /*3290*/  PRMT R167, R40, 0x7610, R167 ;  /* 0x0000761028a77816 */ /* 0x000fe200000000a7 */
[----:B------:R-:W-:Y:S01]  /*32a0*/  IMAD.MOV.U32 R40, RZ, RZ, R81 ;  /* 0x000000ffff287224 */ /* 0x000fe200078e0051 */
[----:B------:R-:W-:Y:S01]  /*32b0*/  PRMT R155, R41, 0x7610, R155 ;  /* 0x00007610299b7816 */ /* 0x000fe2000000009b */
[----:B------:R-:W-:Y:S01]  /*32c0*/  IMAD.MOV.U32 R41, RZ, RZ, R84 ;  /* 0x000000ffff297224 */ /* 0x000fe200078e0054 */
[----:B------:R-:W-:Y:S01]  /*32d0*/  PRMT R166, R166, 0x5410, R0 ;  /* 0x00005410a6a67816 */ /* 0x000fe20000000000 */
[----:B------:R-:W-:Y:S01]  /*32e0*/  IMAD.MOV.U32 R0, RZ, RZ, R77 ;  /* 0x000000ffff007224 */ /* 0x000fe200078e004d */
[----:B------:R-:W-:Y:S02]  /*32f0*/  MOV R3, R80 ;  /* 0x0000005000037202 */ /* 0x000fe40000000f00 */
[----:B------:R-:W-:-:S02]  /*3300*/  PRMT R167, R167, 0x5410, R41 ;  /* 0x00005410a7a77816 */ /* 0x000fc40000000029 */
[----:B------:R-:W-:Y:S01]  /*3310*/  PRMT R159, R3, 0x5410, R40 ;  /* 0x00005410039f7816 */ /* 0x000fe20000000028 */
[----:B------:R-:W-:Y:S01]  /*3320*/  IMAD.MOV.U32 R40, RZ, RZ, R93 ;  /* 0x000000ffff287224 */ /* 0x000fe200078e005d */
[----:B------:R-:W-:Y:S01]  /*3330*/  PRMT R155, R155, 0x5410, R0 ;  /* 0x000054109b9b7816 */ /* 0x000fe20000000000 */
[----:B------:R-:W-:Y:S01]  /*3340*/  IMAD.MOV.U32 R3, RZ, RZ, R92 ;  /* 0x000000ffff037224 */ /* 0x000fe200078e005c */
[----:B------:R-:W-:Y:S02]  /*3350*/  MOV R41, R120 ;  /* 0x0000007800297202 */ /* 0x000fe40000000f00 */
[----:B------:R-:W-:Y:S02]  /*3360*/  MOV R0, R85 ;  /* 0x0000005500007202 */ /* 0x000fe40000000f00 */
[----:B------:R-:W-:Y:S01]  /*3370*/  PRMT R169, R40, 0x5410, R41 ;  /* 0x0000541028a97816 */ /* 0x000fe20000000029 */
[----:B------:R-:W-:Y:S01]  /*3380*/  IMAD.MOV.U32 R40, RZ, RZ, R121 ;  /* 0x000000ffff287224 */ /* 0x000fe200078e0079 */
[----:B------:R-:W-:Y:S01]  /*3390*/  PRMT R168, R0, 0x5410, R3 ;  /* 0x0000541000a87816 */ /* 0x000fe20000000003 */
[----:B-----5:R-:W-:Y:S01]  /*33a0*/  IMAD.MOV.U32 R0, RZ, RZ, R44 ;  /* 0x000000ffff007224 */ /* 0x020fe200078e002c */
[----:B------:R-:W-:Y:S01]  /*33b0*/  MOV R3, R129 ;  /* 0x0000008100037202 */ /* 0x000fe20000000f00 */
[----:B------:R-:W-:Y:S01]  /*33c0*/  IMAD.MOV.U32 R41, RZ, RZ, R128 ;  /* 0x000000ffff297224 */ /* 0x000fe200078e0080 */
[----:B------:R-:W-:-:S02]  /*33d0*/  PRMT R154, R132, 0x5410, R133 ;  /* 0x00005410849a7816 */ /* 0x000fc40000000085 */
        /* <DEDUP_REMOVED lines=12> */
[----:B------:R-:W-:Y:S01]  /*34a0*/  PRMT R133, R133, 0x5410, R40 ;  /* 0x0000541085857816 */ /* 0x000fe20000000028 */
[----:B------:R-:W-:Y:S01]  /*34b0*/  IMAD.MOV.U32 R40, RZ, RZ, R70 ;  /* 0x000000ffff287224 */ /* 0x000fe200078e0046 */
[----:B------:R-:W-:Y:S01]  /*34c0*/  PRMT R147, R3, 0x5410, R0 ;  /* 0x0000541003937816 */ /* 0x000fe20000000000 */
[----:B------:R-:W-:Y:S01]  /*34d0*/  IMAD.MOV.U32 R0, RZ, RZ, R46 ;  /* 0x000000ffff007224 */ /* 0x000fe200078e002e */
[----:B------:R-:W-:Y:S02]  /*34e0*/  PRMT R88, R41, 0x7610, R88 ;  /* 0x0000761029587816 */ /* 0x000fe40000000058 */
[----:B------:R-:W-:Y:S02]  /*34f0*/  MOV R3, R71 ;  /* 0x0000004700037202 */ /* 0x000fe40000000f00 */
[----:B------:R-:W-:Y:S02]  /*3500*/  MOV R41, R59 ;  /* 0x0000003b00297202 */ /* 0x000fe40000000f00 */
[----:B------:R-:W-:Y:S01]  /*3510*/  PRMT R161, R3, 0x7610, R161 ;  /* 0x0000761003a17816 */ /* 0x000fe200000000a1 */
[----:B------:R-:W-:Y:S01]  /*3520*/  IMAD.MOV.U32 R3, RZ, RZ, R57 ;  /* 0x000000ffff037224 */ /* 0x000fe200078e0039 */
[----:B------:R-:W-:Y:S01]  /*3530*/  PRMT R132, R41, 0x7610, R132 ;  /* 0x0000761029847816 */ /* 0x000fe20000000084 */
[----:B------:R-:W-:Y:S01]  /*3540*/  IMAD.MOV.U32 R41, RZ, RZ, R67 ;  /* 0x000000ffff297224 */ /* 0x000fe200078e0043 */
[----:B------:R-:W-:-:S02]  /*3550*/  PRMT R160, R40, 0x7610, R160 ;  /* 0x0000761028a07816 */ /* 0x000fc400000000a0 */
[----:B------:R-:W-:Y:S01]  /*3560*/  PRMT R89, R0, 0x7610, R89 ;  /* 0x0000761000597816 */ /* 0x000fe20000000059 */
[----:B------:R-:W-:Y:S01]  /*3570*/  IMAD.MOV.U32 R0, RZ, RZ, R60 ;  /* 0x000000ffff007224 */ /* 0x000fe200078e003c */
[----:B------:R-:W-:Y:S02]  /*3580*/  MOV R40, R56 ;  /* 0x0000003800287202 */ /* 0x000fe40000000f00 */
[----:B------:R-:W-:Y:S02]  /*3590*/  PLOP3.LUT P2, PT, PT, PT, UP0, 0x80, 0x0 ;  /* 0x000000000000781c */ /* 0x000fe40003f4f008 */
        /* <DEDUP_REMOVED lines=12> */
[----:B------:R-:W-:Y:S02]  /*3660*/  PRMT R160, R160, 0x5410, R0 ;  /* 0x00005410a0a07816 */ /* 0x000fe40000000000 */
[----:B------:R-:W-:Y:S02]  /*3670*/  MOV R0, R68 ;  /* 0x0000004400007202 */ /* 0x000fe40000000f00 */
[----:B------:R-:W-:-:S02]  /*3680*/  MOV R41, R73 ;  /* 0x0000004900297202 */ /* 0x000fc40000000f00 */
[----:B------:R-:W-:Y:S02]  /*3690*/  PRMT R162, R0, 0x5410, R3 ;  /* 0x0000541000a27816 */ /* 0x000fe40000000003 */
[----:B------:R-:W-:Y:S01]  /*36a0*/  PRMT R163, R40, 0x5410, R41 ;  /* 0x0000541028a37816 */ /* 0x000fe20000000029 */
[----:B------:R-:W-:Y:S06]  /*36b0*/  @!P2 BRA `(.L_x_628) ;  /* 0x000000000004a947 */ /* 0x000fec0003800000 */
[----:B------:R-:W-:Y:S01]  /*36c0*/  BPT.TRAP 0x1 ;  /* 0x000000040000795c */ /* 0x000fe20000300000 */
.L_x_628:
[----:B------:R-:W-:Y:S01]  /*36d0*/  IMAD R3, R16, 0x8, R2 ;  /* 0x0000000810037824 */ /* 0x000fe200078e0202 */
[----:B------:R-:W-:Y:S01]  /*36e0*/  SHF.L.U32 R0, R184, 0x1f, RZ ;  /* 0x0000001fb8007819 */ /* 0x000fe200000006ff */
[----:B------:R-:W-:Y:S03]  /*36f0*/  BSSY B1, `(.L_x_629) ;  /* 0x0000003000017945 */ /* 0x000fe60003800000 */
[----:B------:R-:W1:Y:S02]  /*3700*/  SYNCS.PHASECHK.TRANS64.TRYWAIT P5, [R3+URZ+0x34890], R0 ;  /* 0x03489000030075a7 */ /* 0x000e6400080a017f */
[----:B-1----:R-:W-:Y:S05]  /*3710*/  @!P5 BRA `(.L_x_630) ;  /* 0x000001bc00bcd947 */ /* 0x002fea0003800000 */
.L_x_978:
[----:B------:R-:W-:Y:S05]  /*3720*/  BSYNC B1 ;  /* 0x0000000000017941 */ /* 0x000fea0003800000 */
.L_x_629:
[----:B------:R-:W-:Y:S04]  /*3730*/  BSSY B1, `(.L_x_631) ;  /* 0x0000135000017945 */ /* 0x000fe80003800000 */
[----:B------:R-:W-:Y:S05]  /*3740*/  @P3 BRA `(.L_x_632) ;  /* 0x0000001000cc3947 */ /* 0x000fea0003800000 */
[----:B------:R-:W-:Y:S01]  /*3750*/  ISETP.NE.AND P3, PT, R14, RZ, PT ;  /* 0x000000ff0e00720c */ /* 0x000fe20003f65270 */
[----:B------:R-:W-:-:S12]  /*3760*/  BSSY B2, `(.L_x_633) ;  /* 0x0000035000027945 */ /* 0x000fd80003800000 */
[----:B------:R-:W-:Y:S05]  /*3770*/  @!P3 BRA `(.L_x_634) ;  /* 0x0000000000ccb947 */ /* 0x000fea0003800000 */
[----:B0-----:R0:W2:Y:S01]  /*3780*/  LDS.128 R40, [R51] ;  /* 0x0000000033287984 */ /* 0x0010a20000000c00 */
[----:B------:R-:W-:Y:S01]  /*3790*/  ISETP.GE.AND P3, PT, R22, R117, PT ;  /* 0x000000751600720c */ /* 0x000fe20003f66270 */
[----:B------:R-:W-:-:S12]  /*37a0*/  BSSY B3, `(.L_x_635) ;  /* 0x000002f000037945 */ /* 0x000fd80003800000 */
[----:B0-----:R-:W-:Y:S05]  /*37b0*/  @P3 BRA `(.L_x_636) ;  /* 0x0000000000b43947 */ /* 0x001fea0003800000 */
[----:B------:R-:W-:Y:S01]  /*37c0*/  SHF.R.U64 R128, R128, 0x10, R129 ;  /* 0x0000001080807819 */ /* 0x000fe20000001281 */
[----:B--2---:R-:W-:Y:S01]  /*37d0*/  IMAD.MOV.U32 R152, RZ, RZ, R41 ;  /* 0x000000ffff987224 */ /* 0x004fe200078e0029 */
[----:B------:R-:W-:Y:S02]  /*37e0*/  SHF.R.U64 R148, R126, 0x10, R127 ;  /* 0x000000107e947819 */ /* 0x000fe4000000127f */
[----:B------:R-:W-:Y:S01]  /*37f0*/  SHF.R.U32.HI R129, RZ, 0x10, R129 ;  /* 0x00000010ff817819 */ /* 0x000fe20000011681 */
[----:B------:R-:W-:Y:S02]  /*3800*/  HADD2.F32 R128, -RZ, R128.H0_H0 ;  /* 0x20000080ff807230 */ /* 0x000fe40000004100 */
[--C-:B------:R-:W-:Y:S02]  /*3810*/  HADD2.F32 R41, -RZ, R152.reuse.H1_H1 ;  /* 0x30000098ff297230 */ /* 0x100fe40000004100 */
[----:B------:R-:W-:Y:S02]  /*3820*/  HADD2.F32 R126, -RZ, R152.H0_H0 ;  /* 0x20000098ff7e7230 */ /* 0x000fe40000004100 */
[----:B------:R-:W-:-:S02]  /*3830*/  HADD2.F32 R148, -RZ, R148.H0_H0 ;  /* 0x20000094ff947230 */ /* 0x000fc40000004100 */
[-C--:B------:R-:W-:Y:S01]  /*3840*/  FMUL.FTZ R153, R41, R128.reuse ;  /* 0x0000008029997220 */ /* 0x080fe20000410000 */
[----:B------:R-:W-:-:S03]  /*3850*/  FMUL.FTZ R128, R126, R128 ;  /* 0x000000807e807220 */ /* 0x000fc60000410000 */
[-C--:B------:R-:W-:Y:S01]  /*3860*/  FFMA.FTZ R153, R126, R148.reuse, -R153 ;  /* 0x000000947e997223 */ /* 0x080fe20000010899 */
[----:B------:R-:W-:Y:S01]  /*3870*/  SHF.R.U32.HI R126, RZ, 0x10, R127 ;  /* 0x00000010ff7e7819 */ /* 0x000fe2000001167f */
[----:B------:R-:W-:Y:S01]  /*3880*/  FFMA.FTZ R128, R41, R148, R128 ;  /* 0x0000009429807223 */ /* 0x000fe20000010080 */
[----:B------:R-:W-:Y:S01]  /*3890*/  MOV R127, R40 ;  /* 0x00000028007f7202 */ /* 0x000fe20000000f00 */
[----:B------:R-:W-:Y:S02]  /*38a0*/  HADD2.F32 R41, -RZ, R43.H1_H1 ;  /* 0x3000002bff297230 */ /* 0x000fe40000004100 */
[----:B------:R-:W-:Y:S01]  /*38b0*/  HADD2.F32 R40, -RZ, R129.H0_H0 ;  /* 0x20000081ff287230 */ /* 0x000fe20000004100 */
[----:B------:R-:W-:Y:S01]  /*38c0*/  F2FP.F16.F32.PACK_AB R128, R128, R153 ;  /* 0x000000998080723e */ /* 0x000fe200000000ff */
[----:B------:R-:W-:Y:S02]  /*38d0*/  HADD2.F32 R43, -RZ, R43.H0_H0 ;  /* 0x2000002bff2b7230 */ /* 0x000fe40000004100 */
[----:B------:R-:W-:-:S02]  /*38e0*/  HADD2.F32 R126, -RZ, R126.H0_H0 ;  /* 0x2000007eff7e7230 */ /* 0x000fc40000004100 */
[-C--:B------:R-:W-:Y:S01]  /*38f0*/  FMUL.FTZ R148, R41, R40.reuse ;  /* 0x0000002829947220 */ /* 0x080fe20000410000 */
[----:B------:R-:W-:Y:S02]  /*3900*/  HADD2.F32 R129, -RZ, R157.H1_H1 ;  /* 0x3000009dff817230 */ /* 0x000fe40000004100 */
[C---:B------:R-:W-:Y:S01]  /*3910*/  FMUL.FTZ R152, R43.reuse, R40 ;  /* 0x000000282b987220 */ /* 0x040fe20000410000 */
[-C--:B------:R-:W-:Y:S01]  /*3920*/  FFMA.FTZ R40, R43, R126.reuse, -R148 ;  /* 0x0000007e2b287223 */ /* 0x080fe20000010894 */
[--C-:B------:R-:W-:Y:S02]  /*3930*/  HADD2.F32 R148, -RZ, R127.reuse.H0_H0 ;  /* 0x2000007fff947230 */ /* 0x100fe40000004100 */
[----:B------:R-:W-:Y:S01]  /*3940*/  FFMA.FTZ R41, R41, R126, R152 ;  /* 0x0000007e29297223 */ /* 0x000fe20000010098 */
[----:B------:R-:W-:Y:S02]  /*3950*/  IMAD.MOV.U32 R126, RZ, RZ, R42 ;  /* 0x000000ffff7e7224 */ /* 0x000fe400078e002a */
[----:B------:R-:W-:-:S02]  /*3960*/  HADD2.F32 R42, -RZ, R127.H1_H1 ;  /* 0x3000007fff2a7230 */ /* 0x000fc40000004100 */
[----:B------:R-:W-:Y:S02]  /*3970*/  HADD2.F32 R127, -RZ, R157.H0_H0 ;  /* 0x2000009dff7f7230 */ /* 0x000fe40000004100 */
[----:B------:R-:W-:Y:S02]  /*3980*/  HADD2.F32 R157, -RZ, R170.H1_H1 ;  /* 0x300000aaff9d7230 */ /* 0x000fe40000004100 */
[-C--:B------:R-:W-:Y:S01]  /*3990*/  FMUL.FTZ R43, R42, R129.reuse ;  /* 0x000000812a2b7220 */ /* 0x080fe20000410000 */
[----:B------:R-:W-:-:S03]  /*39a0*/  FMUL.FTZ R129, R148, R129 ;  /* 0x0000008194817220 */ /* 0x000fc60000410000 */
[-C--:B------:R-:W-:Y:S01]  /*39b0*/  FFMA.FTZ R43, R148, R127.reuse, -R43 ;  /* 0x0000007f942b7223 */ /* 0x080fe2000001082b */
[--C-:B------:R-:W-:Y:S02]  /*39c0*/  HADD2.F32 R148, -RZ, R126.reuse.H0_H0 ;  /* 0x2000007eff947230 */ /* 0x100fe40000004100 */
[----:B------:R-:W-:Y:S01]  /*39d0*/  FFMA.FTZ R42, R42, R127, R129 ;  /* 0x0000007f2a2a7223 */ /* 0x000fe20000010081 */
[----:B------:R-:W-:Y:S02]  /*39e0*/  HADD2.F32 R126, -RZ, R126.H1_H1 ;  /* 0x3000007eff7e7230 */ /* 0x000fe40000004100 */
[----:B------:R-:W-:-:S03]  /*39f0*/  HADD2.F32 R127, -RZ, R167.H0_H0 ;  /* 0x200000a7ff7f7230 */ /* 0x000fc60000004100 */
[-C--:B------:R-:W-:Y:S01]  /*3a00*/  FMUL.FTZ R129, R126, R157.reuse ;  /* 0x0000009d7e817220 */ /* 0x080fe20000410000 */
[----:B------:R-:W-:-:S03]  /*3a10*/  FMUL.FTZ R157, R148, R157 ;  /* 0x0000009d949d7220 */ /* 0x000fc60000410000 */
[-C--:B------:R-:W-:Y:S01]  /*3a20*/  FFMA.FTZ R129, R148, R127.reuse, -R129 ;  /* 0x0000007f94817223 */ /* 0x080fe20000010881 */
[----:B------:R-:W-:Y:S01]  /*3a30*/  FFMA.FTZ R126, R126, R127, R157 ;  /* 0x0000007f7e7e7223 */ /* 0x000fe2000001009d */
[----:B------:R-:W-:Y:S01]  /*3a40*/  F2FP.F16.F32.PACK_AB R127, R41, R40 ;  /* 0x00000028297f723e */ /* 0x000fe200000000ff */
[----:B------:R-:W-:Y:S01]  /*3a50*/  IMAD.MOV.U32 R41, RZ, RZ, R128 ;  /* 0x000000ffff297224 */ /* 0x000fe200078e0080 */
[----:B------:R-:W-:Y:S02]  /*3a60*/  F2FP.F16.F32.PACK_AB R40, R42, R43 ;  /* 0x0000002b2a28723e */ /* 0x000fe400000000ff */
[----:B------:R-:W-:Y:S02]  /*3a70*/  F2FP.F16.F32.PACK_AB R42, R126, R129 ;  /* 0x000000817e2a723e */ /* 0x000fe400000000ff */
[----:B------:R-:W-:-:S07]  /*3a80*/  MOV R43, R127 ;  /* 0x0000007f002b7202 */ /* 0x000fce0000000f00 */
.L_x_636:
[----:B------:R-:W-:Y:S05]  /*3a90*/  BSYNC B3 ;  /* 0x0000000000037941 */ /* 0x000fea0003800000 */
.L_x_635:
[----:B--2---:R2:W-:Y:S02]  /*3aa0*/  STG.E.128 desc[UR40][R52.64], R40 ;  /* 0x0000002834007986 */ /* 0x0045e4000c101d28 */
.L_x_634:
[----:B------:R-:W-:Y:S05]  /*3ab0*/  BSYNC B2 ;  /* 0x0000000000027941 */ /* 0x000fea0003800000 */
.L_x_633:
[----:B------:R-:W-:Y:S01]  /*3ac0*/  ISETP.NE.AND P3, PT, R10, RZ, PT ;  /* 0x000000ff0a00720c */ /* 0x000fe20003f65270 */
[----:B------:R-:W-:-:S12]  /*3ad0*/  BSSY B2, `(.L_x_637) ;  /* 0x0000030000027945 */ /* 0x000fd80003800000 */
[----:B------:R-:W-:Y:S05]  /*3ae0*/  @!P3 BRA `(.L_x_638) ;  /* 0x0000000000b8b947 */ /* 0x000fea0003800000 */
[----:B0-2---:R0:W2:Y:S01]  /*3af0*/  LDS.128 R40, [R50] ;  /* 0x0000000032287984 */ /* 0x0050a20000000c00 */
[----:B------:R-:W-:Y:S01]  /*3b00*/  ISETP.GE.AND P3, PT, R187, R117, PT ;  /* 0x00000075bb00720c */ /* 0x000fe20003f66270 */
[----:B------:R-:W-:-:S12]  /*3b10*/  BSSY B3, `(.L_x_639) ;  /* 0x000002a000037945 */ /* 0x000fd80003800000 */
[----:B0-----:R-:W-:Y:S05]  /*3b20*/  @P3 BRA `(.L_x_640) ;  /* 0x0000000000a03947 */ /* 0x001fea0003800000 */
[----:B------:R-:W-:Y:S01]  /*3b30*/  SHF.R.U64 R120, R120, 0x10, R121 ;  /* 0x0000001078787819 */ /* 0x000fe20000001279 */
[----:B--2---:R-:W-:Y:S01]  /*3b40*/  HADD2.F32 R128, -RZ, R41.H0_H0 ;  /* 0x20000029ff807230 */ /* 0x004fe20000004100 */
[----:B------:R-:W-:Y:S01]  /*3b50*/  SHF.R.U64 R94, R94, 0x10, R95 ;  /* 0x000000105e5e7819 */ /* 0x000fe2000000125f */
[----:B------:R-:W-:Y:S01]  /*3b60*/  HADD2.F32 R126, -RZ, R43.H1_H1 ;  /* 0x3000002bff7e7230 */ /* 0x000fe20000004100 */
[----:B------:R-:W-:Y:S01]  /*3b70*/  SHF.R.U32.HI R121, RZ, 0x10, R121 ;  /* 0x00000010ff797819 */ /* 0x000fe20000011679 */
[----:B------:R-:W-:Y:S01]  /*3b80*/  HADD2.F32 R127, -RZ, R120.H0_H0 ;  /* 0x20000078ff7f7230 */ /* 0x000fe20000004100 */
[----:B------:R-:W-:Y:S01]  /*3b90*/  SHF.R.U32.HI R95, RZ, 0x10, R95 ;  /* 0x00000010ff5f7819 */ /* 0x000fe2000001165f */
[----:B------:R-:W-:Y:S02]  /*3ba0*/  HADD2.F32 R120, -RZ, R41.H1_H1 ;  /* 0x30000029ff787230 */ /* 0x000fe40000004100 */
[----:B------:R-:W-:Y:S02]  /*3bb0*/  HADD2.F32 R129, -RZ, R94.H0_H0 ;  /* 0x2000005eff817230 */ /* 0x000fe40000004100 */
[----:B------:R-:W-:-:S02]  /*3bc0*/  HADD2.F32 R121, -RZ, R121.H0_H0 ;  /* 0x20000079ff797230 */ /* 0x000fc40000004100 */
[-C--:B------:R-:W-:Y:S01]  /*3bd0*/  FMUL.FTZ R41, R120, R127.reuse ;  /* 0x0000007f78297220 */ /* 0x080fe20000410000 */
[C---:B------:R-:W-:Y:S01]  /*3be0*/  FMUL.FTZ R127, R128.reuse, R127 ;  /* 0x0000007f807f7220 */ /* 0x040fe20000410000 */
[----:B------:R-:W-:Y:S02]  /*3bf0*/  HADD2.F32 R153, -RZ, R95.H0_H0 ;  /* 0x2000005fff997230 */ /* 0x000fe40000004100 */
[----:B------:R-:W-:Y:S01]  /*3c00*/  FFMA.FTZ R41, R128, R129, -R41 ;  /* 0x0000008180297223 */ /* 0x000fe20000010829 */
[----:B------:R-:W-:Y:S02]  /*3c10*/  HADD2.F32 R128, -RZ, R43.H0_H0 ;  /* 0x2000002bff807230 */ /* 0x000fe40000004100 */
[----:B------:R-:W-:Y:S01]  /*3c20*/  FMUL.FTZ R43, R126, R121 ;  /* 0x000000797e2b7220 */ /* 0x000fe20000410000 */
[----:B------:R-:W-:Y:S01]  /*3c30*/  FFMA.FTZ R94, R120, R129, R127 ;  /* 0x00000081785e7223 */ /* 0x000fe2000001007f */
[----:B------:R-:W-:Y:S02]  /*3c40*/  HADD2.F32 R95, -RZ, R169.H1_H1 ;  /* 0x300000a9ff5f7230 */ /* 0x000fe40000004100 */
[----:B------:R-:W-:Y:S01]  /*3c50*/  FMUL.FTZ R121, R128, R121 ;  /* 0x0000007980797220 */ /* 0x000fe20000410000 */
[----:B------:R-:W-:-:S02]  /*3c60*/  HADD2.F32 R120, -RZ, R40.H1_H1 ;  /* 0x30000028ff787230 */ /* 0x000fc40000004100 */
[-C--:B------:R-:W-:Y:S01]  /*3c70*/  FFMA.FTZ R43, R128, R153.reuse, -R43 ;  /* 0x00000099802b7223 */ /* 0x080fe2000001082b */
[----:B------:R-:W-:Y:S02]  /*3c80*/  HADD2.F32 R128, -RZ, R40.H0_H0 ;  /* 0x20000028ff807230 */ /* 0x000fe40000004100 */
[----:B------:R-:W-:Y:S01]  /*3c90*/  FFMA.FTZ R126, R126, R153, R121 ;  /* 0x000000997e7e7223 */ /* 0x000fe20000010079 */
[----:B------:R-:W-:Y:S02]  /*3ca0*/  HADD2.F32 R121, -RZ, R166.H0_H0 ;  /* 0x200000a6ff797230 */ /* 0x000fe40000004100 */
[-C--:B------:R-:W-:Y:S01]  /*3cb0*/  FMUL.FTZ R129, R120, R95.reuse ;  /* 0x0000005f78817220 */ /* 0x080fe20000410000 */
[----:B------:R-:W-:Y:S02]  /*3cc0*/  HADD2.F32 R40, -RZ, R170.H0_H0 ;  /* 0x200000aaff287230 */ /* 0x000fe40000004100 */
[----:B------:R-:W-:Y:S01]  /*3cd0*/  FMUL.FTZ R95, R128, R95 ;  /* 0x0000005f805f7220 */ /* 0x000fe20000410000 */
[----:B------:R-:W-:-:S02]  /*3ce0*/  HADD2.F32 R127, -RZ, R42.H1_H1 ;  /* 0x3000002aff7f7230 */ /* 0x000fc40000004100 */
[-C--:B------:R-:W-:Y:S01]  /*3cf0*/  FFMA.FTZ R129, R128, R121.reuse, -R129 ;  /* 0x0000007980817223 */ /* 0x080fe20000010881 */
[----:B------:R-:W-:Y:S02]  /*3d00*/  HADD2.F32 R153, -RZ, R42.H0_H0 ;  /* 0x2000002aff997230 */ /* 0x000fe40000004100 */
[----:B------:R-:W-:Y:S01]  /*3d10*/  FFMA.FTZ R120, R120, R121, R95 ;  /* 0x0000007978787223 */ /* 0x000fe2000001005f */
[----:B------:R-:W-:Y:S02]  /*3d20*/  HADD2.F32 R128, -RZ, R166.H1_H1 ;  /* 0x300000a6ff807230 */ /* 0x000fe40000004100 */
[-C--:B------:R-:W-:Y:S01]  /*3d30*/  FMUL.FTZ R42, R127, R40.reuse ;  /* 0x000000287f2a7220 */ /* 0x080fe20000410000 */
[----:B------:R-:W-:Y:S01]  /*3d40*/  F2FP.F16.F32.PACK_AB R41, R94, R41 ;  /* 0x000000295e29723e */ /* 0x000fe200000000ff */
[C---:B------:R-:W-:Y:S01]  /*3d50*/  FMUL.FTZ R40, R153.reuse, R40 ;  /* 0x0000002899287220 */ /* 0x040fe20000410000 */
[----:B------:R-:W-:Y:S01]  /*3d60*/  F2FP.F16.F32.PACK_AB R43, R126, R43 ;  /* 0x0000002b7e2b723e */ /* 0x000fe200000000ff */
[----:B------:R-:W-:-:S02]  /*3d70*/  FFMA.FTZ R42, R153, R128, -R42 ;  /* 0x00000080992a7223 */ /* 0x000fc4000001082a */
[----:B------:R-:W-:Y:S01]  /*3d80*/  FFMA.FTZ R127, R127, R128, R40 ;  /* 0x000000807f7f7223 */ /* 0x000fe20000010028 */
[----:B------:R-:W-:-:S04]  /*3d90*/  F2FP.F16.F32.PACK_AB R40, R120, R129 ;  /* 0x000000817828723e */ /* 0x000fc800000000ff */
[----:B------:R-:W-:-:S07]  /*3da0*/  F2FP.F16.F32.PACK_AB R42, R127, R42 ;  /* 0x0000002a7f2a723e */ /* 0x000fce00000000ff */
.L_x_640:
[----:B------:R-:W-:Y:S05]  /*3db0*/  BSYNC B3 ;  /* 0x0000000000037941 */ /* 0x000fea0003800000 */
.L_x_639:
[----:B--2---:R3:W-:Y:S02]  /*3dc0*/  STG.E.128 desc[UR40][R52.64+0x40], R40 ;  /* 0x0000402834007986 */ /* 0x0047e4000c101d28 */
.L_x_638:
[----:B------:R-:W-:Y:S05]  /*3dd0*/  BSYNC B2 ;  /* 0x0000000000027941 */ /* 0x000fea0003800000 */
.L_x_637:
[----:B------:R-:W-:Y:S01]  /*3de0*/  ISETP.NE.AND P3, PT, R9, RZ, PT ;  /* 0x000000ff0900720c */ /* 0x000fe20003f65270 */
[----:B------:R-:W-:-:S12]  /*3df0*/  BSSY B2, `(.L_x_641) ;  /* 0x0000031000027945 */ /* 0x000fd80003800000 */
[----:B------:R-:W-:Y:S05]  /*3e00*/  @!P3 BRA `(.L_x_642) ;  /* 0x0000000000bcb947 */ /* 0x000fea0003800000 */
[----:B0-23--:R0:W2:Y:S01]  /*3e10*/  LDS.128 R40, [R51+0x4000] ;  /* 0x0040000033287984 */ /* 0x00d0a20000000c00 */
[----:B------:R-:W-:Y:S01]  /*3e20*/  ISETP.GE.AND P3, PT, R186, R117, PT ;  /* 0x00000075ba00720c */ /* 0x000fe20003f66270 */
[----:B------:R-:W-:-:S12]  /*3e30*/  BSSY B3, `(.L_x_643) ;  /* 0x000002b000037945 */ /* 0x000fd80003800000 */
[----:B0-----:R-:W-:Y:S05]  /*3e40*/  @P3 BRA `(.L_x_644) ;  /* 0x0000000000a43947 */ /* 0x001fea0003800000 */
[----:B------:R-:W-:Y:S01]  /*3e50*/  SHF.R.U64 R94, R86, 0x10, R87 ;  /* 0x00000010565e7819 */ /* 0x000fe20000001257 */
[----:B--2---:R-:W-:Y:S01]  /*3e60*/  HADD2.F32 R120, -RZ, R43.H0_H0 ;  /* 0x2000002bff787230 */ /* 0x004fe20000004100 */
[----:B------:R-:W-:Y:S01]  /*3e70*/  SHF.R.U32.HI R95, RZ, 0x10, R93 ;  /* 0x00000010ff5f7819 */ /* 0x000fe2000001165d */
[----:B------:R-:W-:Y:S01]  /*3e80*/  HADD2.F32 R127, -RZ, R165.H1_H1 ;  /* 0x300000a5ff7f7230 */ /* 0x000fe20000004100 */
[----:B------:R-:W-:Y:S01]  /*3e90*/  SHF.R.U32.HI R86, RZ, 0x10, R87 ;  /* 0x00000010ff567819 */ /* 0x000fe20000011657 */
[----:B------:R-:W-:Y:S01]  /*3ea0*/  HADD2.F32 R94, -RZ, R94.H0_H0 ;  /* 0x2000005eff5e7230 */ /* 0x000fe20000004100 */
[----:B------:R-:W-:Y:S01]  /*3eb0*/  SHF.R.U64 R87, R92, 0x10, R93 ;  /* 0x000000105c577819 */ /* 0x000fe2000000125d */
[----:B------:R-:W-:Y:S02]  /*3ec0*/  HADD2.F32 R95, -RZ, R95.H0_H0 ;  /* 0x2000005fff5f7230 */ /* 0x000fe40000004100 */
[----:B------:R-:W-:Y:S02]  /*3ed0*/  HADD2.F32 R92, -RZ, R43.H1_H1 ;  /* 0x3000002bff5c7230 */ /* 0x000fe40000004100 */
[----:B------:R-:W-:-:S02]  /*3ee0*/  HADD2.F32 R126, -RZ, R87.H0_H0 ;  /* 0x20000057ff7e7230 */ /* 0x000fc40000004100 */
[--C-:B------:R-:W-:Y:S02]  /*3ef0*/  HADD2.F32 R87, -RZ, R41.reuse.H1_H1 ;  /* 0x30000029ff577230 */ /* 0x100fe40000004100 */
[-C--:B------:R-:W-:Y:S01]  /*3f00*/  FMUL.FTZ R43, R92, R95.reuse ;  /* 0x0000005f5c2b7220 */ /* 0x080fe20000410000 */
[----:B------:R-:W-:Y:S02]  /*3f10*/  HADD2.F32 R41, -RZ, R41.H0_H0 ;  /* 0x20000029ff297230 */ /* 0x000fe40000004100 */
[C---:B------:R-:W-:Y:S01]  /*3f20*/  FMUL.FTZ R95, R120.reuse, R95 ;  /* 0x0000005f785f7220 */ /* 0x040fe20000410000 */
[----:B------:R-:W-:Y:S02]  /*3f30*/  HADD2.F32 R93, -RZ, R86.H0_H0 ;  /* 0x20000056ff5d7230 */ /* 0x000fe40000004100 */
[-C--:B------:R-:W-:Y:S01]  /*3f40*/  FMUL.FTZ R86, R87, R126.reuse ;  /* 0x0000007e57567220 */ /* 0x080fe20000410000 */
[----:B------:R-:W-:Y:S02]  /*3f50*/  FMUL.FTZ R126, R41, R126 ;  /* 0x0000007e297e7220 */ /* 0x000fe40000410000 */
[-C--:B------:R-:W-:Y:S01]  /*3f60*/  FFMA.FTZ R43, R120, R93.reuse, -R43 ;  /* 0x0000005d782b7223 */ /* 0x080fe2000001082b */
[----:B------:R-:W-:Y:S01]  /*3f70*/  FFMA.FTZ R92, R92, R93, R95 ;  /* 0x0000005d5c5c7223 */ /* 0x000fe2000001005f */
[----:B------:R-:W-:-:S02]  /*3f80*/  HADD2.F32 R93, -RZ, R168.H1_H1 ;  /* 0x300000a8ff5d7230 */ /* 0x000fc40000004100 */
[-C--:B------:R-:W-:Y:S01]  /*3f90*/  FFMA.FTZ R41, R41, R94.reuse, -R86 ;  /* 0x0000005e29297223 */ /* 0x080fe20000010856 */
[--C-:B------:R-:W-:Y:S02]  /*3fa0*/  HADD2.F32 R95, -RZ, R40.reuse.H1_H1 ;  /* 0x30000028ff5f7230 */ /* 0x100fe40000004100 */
[----:B------:R-:W-:Y:S01]  /*3fb0*/  FFMA.FTZ R86, R87, R94, R126 ;  /* 0x0000005e57567223 */ /* 0x000fe2000001007e */
[----:B------:R-:W-:Y:S01]  /*3fc0*/  HADD2.F32 R120, -RZ, R40.H0_H0 ;  /* 0x20000028ff787230 */ /* 0x000fe20000004100 */
[----:B------:R-:W-:Y:S01]  /*3fd0*/  F2FP.F16.F32.PACK_AB R43, R92, R43 ;  /* 0x0000002b5c2b723e */ /* 0x000fe200000000ff */
[----:B------:R-:W-:Y:S02]  /*3fe0*/  HADD2.F32 R87, -RZ, R169.H0_H0 ;  /* 0x200000a9ff577230 */ /* 0x000fe40000004100 */
[-C--:B------:R-:W-:Y:S01]  /*3ff0*/  FMUL.FTZ R121, R95, R93.reuse ;  /* 0x0000005d5f797220 */ /* 0x080fe20000410000 */
[--C-:B------:R-:W-:Y:S02]  /*4000*/  HADD2.F32 R40, -RZ, R42.reuse.H1_H1 ;  /* 0x3000002aff287230 */ /* 0x100fe40000004100 */
[----:B------:R-:W-:Y:S01]  /*4010*/  FMUL.FTZ R126, R120, R93 ;  /* 0x0000005d787e7220 */ /* 0x000fe20000410000 */
[----:B------:R-:W-:Y:S01]  /*4020*/  HADD2.F32 R94, -RZ, R165.H0_H0 ;  /* 0x200000a5ff5e7230 */ /* 0x000fe20000004100 */
[----:B------:R-:W-:Y:S01]  /*4030*/  F2FP.F16.F32.PACK_AB R41, R86, R41 ;  /* 0x000000295629723e */ /* 0x000fe200000000ff */
[----:B------:R-:W-:-:S02]  /*4040*/  HADD2.F32 R42, -RZ, R42.H0_H0 ;  /* 0x2000002aff2a7230 */ /* 0x000fc40000004100 */
[-C--:B------:R-:W-:Y:S01]  /*4050*/  FMUL.FTZ R93, R40, R87.reuse ;  /* 0x00000057285d7220 */ /* 0x080fe20000410000 */
[-C--:B------:R-:W-:Y:S01]  /*4060*/  FFMA.FTZ R121, R120, R94.reuse, -R121 ;  /* 0x0000005e78797223 */ /* 0x080fe20000010879 */
[----:B------:R-:W-:Y:S01]  /*4070*/  FFMA.FTZ R126, R95, R94, R126 ;  /* 0x0000005e5f7e7223 */ /* 0x000fe2000001007e */
[C---:B------:R-:W-:Y:S01]  /*4080*/  FMUL.FTZ R87, R42.reuse, R87 ;  /* 0x000000572a577220 */ /* 0x040fe20000410000 */
[----:B------:R-:W-:-:S03]  /*4090*/  FFMA.FTZ R93, R42, R127, -R93 ;  /* 0x0000007f2a5d7223 */ /* 0x000fc6000001085d */
[----:B------:R-:W-:Y:S01]  /*40a0*/  FFMA.FTZ R40, R40, R127, R87 ;  /* 0x0000007f28287223 */ /* 0x000fe20000010057 */
[----:B------:R-:W-:-:S04]  /*40b0*/  F2FP.F16.F32.PACK_AB R126, R126, R121 ;  /* 0x000000797e7e723e */ /* 0x000fc800000000ff */
[----:B------:R-:W-:Y:S01]  /*40c0*/  F2FP.F16.F32.PACK_AB R42, R40, R93 ;  /* 0x0000005d282a723e */ /* 0x000fe200000000ff */
[----:B------:R-:W-:-:S07]  /*40d0*/  IMAD.MOV.U32 R40, RZ, RZ, R126 ;  /* 0x000000ffff287224 */ /* 0x000fce00078e007e */
.L_x_644:
[----:B------:R-:W-:Y:S05]  /*40e0*/  BSYNC B3 ;  /* 0x0000000000037941 */ /* 0x000fea0003800000 */
.L_x_643:
[----:B--2---:R4:W-:Y:S02]  /*40f0*/  STG.E.128 desc[UR40][R52.64+0x80], R40 ;  /* 0x0000802834007986 */ /* 0x0049e4000c101d28 */
.L_x_642:
[----:B------:R-:W-:Y:S05]  /*4100*/  BSYNC B2 ;  /* 0x0000000000027941 */ /* 0x000fea0003800000 */
.L_x_641:
[----:B------:R-:W-:Y:S01]  /*4110*/  ISETP.NE.AND P3, PT, R8, RZ, PT ;  /* 0x000000ff0800720c */ /* 0x000fe20003f65270 */
[----:B------:R-:W-:-:S12]  /*4120*/  BSSY B2, `(.L_x_645) ;  /* 0x0000031000027945 */ /* 0x000fd80003800000 */
[----:B------:R-:W-:Y:S05]  /*4130*/  @!P3 BRA `(.L_x_646) ;  /* 0x0000000000bcb947 */ /* 0x000fea0003800000 */
[----:B0-234-:R0:W2:Y:S01]  /*4140*/  LDS.128 R40, [R50+0x4000] ;  /* 0x0040000032287984 */ /* 0x01d0a20000000c00 */
[----:B------:R-:W-:Y:S01]  /*4150*/  ISETP.GE.AND P3, PT, R189, R117, PT ;  /* 0x00000075bd00720c */ /* 0x000fe20003f66270 */
[----:B------:R-:W-:-:S12]  /*4160*/  BSSY B3, `(.L_x_647) ;  /* 0x000002b000037945 */ /* 0x000fd80003800000 */
[----:B0-----:R-:W-:Y:S05]  /*4170*/  @P3 BRA `(.L_x_648) ;  /* 0x0000000000a43947 */ /* 0x001fea0003800000 */
[----:B------:R-:W-:Y:S01]  /*4180*/  SHF.R.U64 R86, R82, 0x10, R83 ;  /* 0x0000001052567819 */ /* 0x000fe20000001253 */
[----:B--2---:R-:W-:Y:S01]  /*4190*/  HADD2.F32 R92, -RZ, R43.H0_H0 ;  /* 0x2000002bff5c7230 */ /* 0x004fe20000004100 */
[----:B------:R-:W-:Y:S01]  /*41a0*/  SHF.R.U32.HI R87, RZ, 0x10, R85 ;  /* 0x00000010ff577819 */ /* 0x000fe20000011655 */
[----:B------:R-:W-:Y:S01]  /*41b0*/  HADD2.F32 R95, -RZ, R164.H0_H0 ;  /* 0x200000a4ff5f7230 */ /* 0x000fe20000004100 */
        /* <DEDUP_REMOVED lines=23> */
[----:B------:R-:W-:Y:S02]  /*4330*/  HADD2.F32 R40, -RZ, R42.H1_H1 ;  /* 0x3000002aff287230 */ /* 0x000fe40000004100 */
[----:B------:R-:W-:Y:S01]  /*4340*/  FMUL.FTZ R94, R92, R85 ;  /* 0x000000555c5e7220 */ /* 0x000fe20000410000 */
[----:B------:R-:W-:Y:S01]  /*4350*/  HADD2.F32 R86, -RZ, R164.H1_H1 ;  /* 0x300000a4ff567230 */ /* 0x000fe20000004100 */
        /* <DEDUP_REMOVED lines=11> */
.L_x_648:
[----:B------:R-:W-:Y:S05]  /*4410*/  BSYNC B3 ;  /* 0x0000000000037941 */ /* 0x000fea0003800000 */
.L_x_647:
[----:B--2---:R0:W-:Y:S02]  /*4420*/  STG.E.128 desc[UR40][R52.64+0xc0], R40 ;  /* 0x0000c02834007986 */ /* 0x0041e4000c101d28 */
.L_x_646:
[----:B------:R-:W-:Y:S05]  /*4430*/  BSYNC B2 ;  /* 0x0000000000027941 */ /* 0x000fea0003800000 */
.L_x_645:
[----:B------:R-:W-:Y:S01]  /*4440*/  ISETP.NE.AND P3, PT, R7, RZ, PT ;  /* 0x000000ff0700720c */ /* 0x000fe20003f65270 */
[----:B------:R-:W-:-:S12]  /*4450*/  BSSY B2, `(.L_x_649) ;  /* 0x0000031000027945 */ /* 0x000fd80003800000 */
[----:B------:R-:W-:Y:S05]  /*4460*/  @!P3 BRA `(.L_x_650) ;  /* 0x0000000000bcb947 */ /* 0x000fea0003800000 */
[----:B0-234-:R0:W2:Y:S01]  /*4470*/  LDS.128 R40, [R51+0x8000] ;  /* 0x0080000033287984 */ /* 0x01d0a20000000c00 */
[----:B------:R-:W-:Y:S01]  /*4480*/  ISETP.GE.AND P3, PT, R188, R117, PT ;  /* 0x00000075bc00720c */ /* 0x000fe20003f66270 */
[----:B------:R-:W-:-:S12]  /*4490*/  BSSY B3, `(.L_x_651) ;  /* 0x000002b000037945 */ /* 0x000fd80003800000 */
[----:B0-----:R-:W-:Y:S05]  /*44a0*/  @P3 BRA `(.L_x_652) ;  /* 0x0000000000a43947 */ /* 0x001fea0003800000 */
[--C-:B------:R-:W-:Y:S01]  /*44b0*/  SHF.R.U64 R80, R80, 0x10, R81.reuse ;  /* 0x0000001050507819 */ /* 0x100fe20000001251 */
[----:B--2---:R-:W-:Y:S01]  /*44c0*/  HADD2.F32 R83, -RZ, R41.H1_H1 ;  /* 0x30000029ff537230 */ /* 0x004fe20000004100 */
[----:B------:R-:W-:Y:S01]  /*44d0*/  SHF.R.U32.HI R81, RZ, 0x10, R81 ;  /* 0x00000010ff517819 */ /* 0x000fe20000011651 */
[----:B------:R-:W-:Y:S01]  /*44e0*/  HADD2.F32 R82, -RZ, R43.H1_H1 ;  /* 0x3000002bff527230 */ /* 0x000fe20000004100 */
[--C-:B------:R-:W-:Y:S01]  /*44f0*/  SHF.R.U64 R78, R78, 0x10, R79.reuse ;  /* 0x000000104e4e7819 */ /* 0x100fe2000000124f */
[----:B------:R-:W-:Y:S01]  /*4500*/  HADD2.F32 R80, -RZ, R80.H0_H0 ;  /* 0x20000050ff507230 */ /* 0x000fe20000004100 */
[----:B------:R-:W-:Y:S01]  /*4510*/  SHF.R.U32.HI R79, RZ, 0x10, R79 ;  /* 0x00000010ff4f7819 */ /* 0x000fe2000001164f */
[----:B------:R-:W-:Y:S02]  /*4520*/  HADD2.F32 R81, -RZ, R81.H0_H0 ;  /* 0x20000051ff517230 */ /* 0x000fe40000004100 */
[----:B------:R-:W-:Y:S02]  /*4530*/  HADD2.F32 R41, -RZ, R41.H0_H0 ;  /* 0x20000029ff297230 */ /* 0x000fe40000004100 */
[----:B------:R-:W-:Y:S01]  /*4540*/  FMUL.FTZ R86, R83, R80 ;  /* 0x0000005053567220 */ /* 0x000fe20000410000 */
[----:B------:R-:W-:-:S02]  /*4550*/  HADD2.F32 R84, -RZ, R43.H0_H0 ;  /* 0x2000002bff547230 */ /* 0x000fc40000004100 */
[-C--:B------:R-:W-:Y:S01]  /*4560*/  FMUL.FTZ R43, R82, R81.reuse ;  /* 0x00000051522b7220 */ /* 0x080fe20000410000 */
[----:B------:R-:W-:Y:S02]  /*4570*/  HADD2.F32 R78, -RZ, R78.H0_H0 ;  /* 0x2000004eff4e7230 */ /* 0x000fe40000004100 */
[C---:B------:R-:W-:Y:S01]  /*4580*/  FMUL.FTZ R80, R41.reuse, R80 ;  /* 0x0000005029507220 */ /* 0x040fe20000410000 */
[----:B------:R-:W-:Y:S02]  /*4590*/  HADD2.F32 R79, -RZ, R79.H0_H0 ;  /* 0x2000004fff4f7230 */ /* 0x000fe40000004100 */
[C---:B------:R-:W-:Y:S01]  /*45a0*/  FMUL.FTZ R81, R84.reuse, R81 ;  /* 0x0000005154517220 */ /* 0x040fe20000410000 */
[-C--:B------:R-:W-:Y:S01]  /*45b0*/  FFMA.FTZ R86, R41, R78.reuse, -R86 ;  /* 0x0000004e29567223 */ /* 0x080fe20000010856 */
[----:B------:R-:W-:Y:S01]  /*45c0*/  FFMA.FTZ R83, R83, R78, R80 ;  /* 0x0000004e53537223 */ /* 0x000fe20000010050 */
[-C--:B------:R-:W-:Y:S01]  /*45d0*/  FFMA.FTZ R43, R84, R79.reuse, -R43 ;  /* 0x0000004f542b7223 */ /* 0x080fe2000001082b */
[----:B------:R-:W-:Y:S01]  /*45e0*/  FFMA.FTZ R82, R82, R79, R81 ;  /* 0x0000004f52527223 */ /* 0x000fe20000010051 */
[----:B------:R-:W-:-:S02]  /*45f0*/  HADD2.F32 R79, -RZ, R159.H0_H0 ;  /* 0x2000009fff4f7230 */ /* 0x000fc40000004100 */
[--C-:B------:R-:W-:Y:S02]  /*4600*/  HADD2.F32 R78, -RZ, R40.reuse.H1_H1 ;  /* 0x30000028ff4e7230 */ /* 0x100fe40000004100 */
[----:B------:R-:W-:Y:S01]  /*4610*/  HADD2.F32 R80, -RZ, R40.H0_H0 ;  /* 0x20000028ff507230 */ /* 0x000fe20000004100 */
[----:B------:R-:W-:Y:S01]  /*4620*/  F2FP.F16.F32.PACK_AB R43, R82, R43 ;  /* 0x0000002b522b723e */ /* 0x000fe200000000ff */
[----:B------:R-:W-:Y:S02]  /*4630*/  HADD2.F32 R159, -RZ, R159.H1_H1 ;  /* 0x3000009fff9f7230 */ /* 0x000fe40000004100 */
[-C--:B------:R-:W-:Y:S01]  /*4640*/  FMUL.FTZ R85, R78, R79.reuse ;  /* 0x0000004f4e557220 */ /* 0x080fe20000410000 */
[--C-:B------:R-:W-:Y:S02]  /*4650*/  HADD2.F32 R40, -RZ, R42.reuse.H1_H1 ;  /* 0x3000002aff287230 */ /* 0x100fe40000004100 */
[----:B------:R-:W-:Y:S01]  /*4660*/  FMUL.FTZ R87, R80, R79 ;  /* 0x0000004f50577220 */ /* 0x000fe20000410000 */
[----:B------:R-:W-:-:S02]  /*4670*/  HADD2.F32 R42, -RZ, R42.H0_H0 ;  /* 0x2000002aff2a7230 */ /* 0x000fc40000004100 */
[--C-:B------:R-:W-:Y:S02]  /*4680*/  HADD2.F32 R41, -RZ, R158.reuse.H1_H1 ;  /* 0x3000009eff297230 */ /* 0x100fe40000004100 */
[-C--:B------:R-:W-:Y:S01]  /*4690*/  FMUL.FTZ R79, R40, R159.reuse ;  /* 0x0000009f284f7220 */ /* 0x080fe20000410000 */
[----:B------:R-:W-:Y:S02]  /*46a0*/  HADD2.F32 R81, -RZ, R158.H0_H0 ;  /* 0x2000009eff517230 */ /* 0x000fe40000004100 */
[----:B------:R-:W-:Y:S01]  /*46b0*/  FMUL.FTZ R159, R42, R159 ;  /* 0x0000009f2a9f7220 */ /* 0x000fe20000410000 */
[-C--:B------:R-:W-:Y:S01]  /*46c0*/  FFMA.FTZ R80, R80, R41.reuse, -R85 ;  /* 0x0000002950507223 */ /* 0x080fe20000010855 */
[----:B------:R-:W-:Y:S01]  /*46d0*/  FFMA.FTZ R87, R78, R41, R87 ;  /* 0x000000294e577223 */ /* 0x000fe20000010057 */
[-C--:B------:R-:W-:Y:S01]  /*46e0*/  FFMA.FTZ R79, R42, R81.reuse, -R79 ;  /* 0x000000512a4f7223 */ /* 0x080fe2000001084f */
[----:B------:R-:W-:Y:S01]  /*46f0*/  FFMA.FTZ R40, R40, R81, R159 ;  /* 0x0000005128287223 */ /* 0x000fe2000001009f */
[----:B------:R-:W-:-:S02]  /*4700*/  F2FP.F16.F32.PACK_AB R41, R83, R86 ;  /* 0x000000565329723e */ /* 0x000fc400000000ff */
[----:B------:R-:W-:Y:S02]  /*4710*/  F2FP.F16.F32.PACK_AB R80, R87, R80 ;  /* 0x000000505750723e */ /* 0x000fe400000000ff */
[----:B------:R-:W-:Y:S02]  /*4720*/  F2FP.F16.F32.PACK_AB R42, R40, R79 ;  /* 0x0000004f282a723e */ /* 0x000fe400000000ff */
[----:B------:R-:W-:-:S07]  /*4730*/  MOV R40, R80 ;  /* 0x0000005000287202 */ /* 0x000fce0000000f00 */
.L_x_652:
[----:B------:R-:W-:Y:S05]  /*4740*/  BSYNC B3 ;  /* 0x0000000000037941 */ /* 0x000fea0003800000 */
.L_x_651:
[----:B--2---:R0:W-:Y:S02]  /*4750*/  STG.E.128 desc[UR40][R52.64+0x100], R40 ;  /* 0x0001002834007986 */ /* 0x0041e4000c101d28 */
.L_x_650:
[----:B------:R-:W-:Y:S05]  /*4760*/  BSYNC B2 ;  /* 0x0000000000027941 */ /* 0x000fea0003800000 */
.L_x_649:
[----:B------:R-:W-:-:S13]  /*4770*/  ISETP.NE.AND P3, PT, R6, RZ, PT ;  /* 0x000000ff0600720c */ /* 0x000fda0003f65270 */
[----:B------:R-:W-:Y:S05]  /*4780*/  @!P3 BRA `(.L_x_632) ;  /* 0x0000000000bcb947 */ /* 0x000fea0003800000 */
[----:B0-234-:R0:W2:Y:S01]  /*4790*/  LDS.128 R40, [R50+0x8000] ;  /* 0x0080000032287984 */ /* 0x01d0a20000000c00 */
[----:B------:R-:W-:Y:S01]  /*47a0*/  ISETP.GE.AND P3, PT, R190, R117, PT ;  /* 0x00000075be00720c */ /* 0x000fe20003f66270 */
[----:B------:R-:W-:-:S12]  /*47b0*/  BSSY B2, `(.L_x_653) ;  /* 0x000002b000027945 */ /* 0x000fd80003800000 */
[----:B0-----:R-:W-:Y:S05]  /*47c0*/  @P3 BRA `(.L_x_654) ;  /* 0x0000000000a43947 */ /* 0x001fea0003800000 */
[----:B------:R-:W-:Y:S02]  /*47d0*/  SHF.R.U64 R78, R74, 0x10, R75 ;  /* 0x000000104a4e7819 */ /* 0x000fe4000000124b */
[----:B------:R-:W-:Y:S02]  /*47e0*/  SHF.R.U64 R80, R76, 0x10, R77 ;  /* 0x000000104c507819 */ /* 0x000fe4000000124d */
[----:B------:R-:W-:Y:S01]  /*47f0*/  SHF.R.U32.HI R74, RZ, 0x10, R75 ;  /* 0x00000010ff4a7819 */ /* 0x000fe2000001164b */
[----:B--2---:R-:W-:Y:S01]  /*4800*/  IMAD.MOV.U32 R75, RZ, RZ, R43 ;  /* 0x000000ffff4b7224 */ /* 0x004fe200078e002b */
[----:B------:R-:W-:Y:S01]  /*4810*/  SHF.R.U32.HI R79, RZ, 0x10, R77 ;  /* 0x00000010ff4f7819 */ /* 0x000fe2000001164d */
[----:B------:R-:W-:Y:S02]  /*4820*/  HADD2.F32 R80, -RZ, R80.H0_H0 ;  /* 0x20000050ff507230 */ /* 0x000fe40000004100 */
[--C-:B------:R-:W-:Y:S02]  /*4830*/  HADD2.F32 R43, -RZ, R41.reuse.H1_H1 ;  /* 0x30000029ff2b7230 */ /* 0x100fe40000004100 */
[----:B------:R-:W-:-:S02]  /*4840*/  HADD2.F32 R41, -RZ, R41.H0_H0 ;  /* 0x20000029ff297230 */ /* 0x000fc40000004100 */
[----:B------:R-:W-:Y:S02]  /*4850*/  HADD2.F32 R79, -RZ, R79.H0_H0 ;  /* 0x2000004fff4f7230 */ /* 0x000fe40000004100 */
[--C-:B------:R-:W-:Y:S02]  /*4860*/  HADD2.F32 R76, -RZ, R75.reuse.H1_H1 ;  /* 0x3000004bff4c7230 */ /* 0x100fe40000004100 */
[----:B------:R-:W-:Y:S02]  /*4870*/  HADD2.F32 R75, -RZ, R75.H0_H0 ;  /* 0x2000004bff4b7230 */ /* 0x000fe40000004100 */
[----:B------:R-:W-:Y:S02]  /*4880*/  HADD2.F32 R78, -RZ, R78.H0_H0 ;  /* 0x2000004eff4e7230 */ /* 0x000fe40000004100 */
[-C--:B------:R-:W-:Y:S01]  /*4890*/  FMUL.FTZ R82, R76, R79.reuse ;  /* 0x0000004f4c527220 */ /* 0x080fe20000410000 */
[----:B------:R-:W-:Y:S02]  /*48a0*/  HADD2.F32 R77, -RZ, R74.H0_H0 ;  /* 0x2000004aff4d7230 */ /* 0x000fe40000004100 */
[-C--:B------:R-:W-:Y:S01]  /*48b0*/  FMUL.FTZ R74, R43, R80.reuse ;  /* 0x000000502b4a7220 */ /* 0x080fe20000410000 */
[----:B------:R-:W-:Y:S01]  /*48c0*/  FMUL.FTZ R80, R41, R80 ;  /* 0x0000005029507220 */ /* 0x000fe20000410000 */
[----:B------:R-:W-:-:S02]  /*48d0*/  FMUL.FTZ R79, R75, R79 ;  /* 0x0000004f4b4f7220 */ /* 0x000fc40000410000 */
[-C--:B------:R-:W-:Y:S01]  /*48e0*/  FFMA.FTZ R41, R41, R78.reuse, -R74 ;  /* 0x0000004e29297223 */ /* 0x080fe2000001084a */
[----:B------:R-:W-:Y:S01]  /*48f0*/  FFMA.FTZ R74, R43, R78, R80 ;  /* 0x0000004e2b4a7223 */ /* 0x000fe20000010050 */
[-C--:B------:R-:W-:Y:S01]  /*4900*/  FFMA.FTZ R43, R75, R77.reuse, -R82 ;  /* 0x0000004d4b2b7223 */ /* 0x080fe20000010852 */
[----:B------:R-:W-:Y:S01]  /*4910*/  FFMA.FTZ R76, R76, R77, R79 ;  /* 0x0000004d4c4c7223 */ /* 0x000fe2000001004f */
[--C-:B------:R-:W-:Y:S02]  /*4920*/  HADD2.F32 R75, -RZ, R40.reuse.H1_H1 ;  /* 0x30000028ff4b7230 */ /* 0x100fe40000004100 */
[----:B------:R-:W-:Y:S01]  /*4930*/  HADD2.F32 R79, -RZ, R155.H0_H0 ;  /* 0x2000009bff4f7230 */ /* 0x000fe20000004100 */
[----:B------:R-:W-:Y:S01]  /*4940*/  F2FP.F16.F32.PACK_AB R41, R74, R41 ;  /* 0x000000294a29723e */ /* 0x000fe200000000ff */
[----:B------:R-:W-:Y:S01]  /*4950*/  HADD2.F32 R40, -RZ, R40.H0_H0 ;  /* 0x20000028ff287230 */ /* 0x000fe20000004100 */
[----:B------:R-:W-:Y:S01]  /*4960*/  F2FP.F16.F32.PACK_AB R43, R76, R43 ;  /* 0x0000002b4c2b723e */ /* 0x000fe200000000ff */
[----:B------:R-:W-:-:S02]  /*4970*/  HADD2.F32 R77, -RZ, R42.H1_H1 ;  /* 0x3000002aff4d7230 */ /* 0x000fc40000004100 */
[-C--:B------:R-:W-:Y:S01]  /*4980*/  FMUL.FTZ R81, R75, R79.reuse ;  /* 0x0000004f4b517220 */ /* 0x080fe20000410000 */
[----:B------:R-:W-:Y:S02]  /*4990*/  HADD2.F32 R155, -RZ, R155.H1_H1 ;  /* 0x3000009bff9b7230 */ /* 0x000fe40000004100 */
[----:B------:R-:W-:Y:S01]  /*49a0*/  FMUL.FTZ R80, R40, R79 ;  /* 0x0000004f28507220 */ /* 0x000fe20000410000 */
[----:B------:R-:W-:Y:S02]  /*49b0*/  HADD2.F32 R42, -RZ, R42.H0_H0 ;  /* 0x2000002aff2a7230 */ /* 0x000fe40000004100 */
[--C-:B------:R-:W-:Y:S02]  /*49c0*/  HADD2.F32 R78, -RZ, R154.reuse.H0_H0 ;  /* 0x2000009aff4e7230 */ /* 0x100fe40000004100 */
[-C--:B------:R-:W-:Y:S01]  /*49d0*/  FMUL.FTZ R79, R77, R155.reuse ;  /* 0x0000009b4d4f7220 */ /* 0x080fe20000410000 */
[----:B------:R-:W-:Y:S02]  /*49e0*/  HADD2.F32 R154, -RZ, R154.H1_H1 ;  /* 0x3000009aff9a7230 */ /* 0x000fe40000004100 */
[----:B------:R-:W-:Y:S01]  /*49f0*/  FMUL.FTZ R82, R42, R155 ;  /* 0x0000009b2a527220 */ /* 0x000fe20000410000 */
[-C--:B------:R-:W-:Y:S01]  /*4a00*/  FFMA.FTZ R81, R40, R78.reuse, -R81 ;  /* 0x0000004e28517223 */ /* 0x080fe20000010851 */
[----:B------:R-:W-:Y:S01]  /*4a10*/  FFMA.FTZ R80, R75, R78, R80 ;  /* 0x0000004e4b507223 */ /* 0x000fe20000010050 */
[-C--:B------:R-:W-:Y:S01]  /*4a20*/  FFMA.FTZ R79, R42, R154.reuse, -R79 ;  /* 0x0000009a2a4f7223 */ /* 0x080fe2000001084f */
[----:B------:R-:W-:-:S03]  /*4a30*/  FFMA.FTZ R82, R77, R154, R82 ;  /* 0x0000009a4d527223 */ /* 0x000fc60000010052 */
[----:B------:R-:W-:Y:S02]  /*4a40*/  F2FP.F16.F32.PACK_AB R40, R80, R81 ;  /* 0x000000515028723e */ /* 0x000fe400000000ff */
[----:B------:R-:W-:-:S07]  /*4a50*/  F2FP.F16.F32.PACK_AB R42, R82, R79 ;  /* 0x0000004f522a723e */ /* 0x000fce00000000ff */
.L_x_654:
[----:B------:R-:W-:Y:S05]  /*4a60*/  BSYNC B2 ;  /* 0x0000000000027941 */ /* 0x000fea0003800000 */
.L_x_653:
[----:B--2---:R0:W-:Y:S02]  /*4a70*/  STG.E.128 desc[UR40][R52.64+0x140], R40 ;  /* 0x0001402834007986 */ /* 0x0041e4000c101d28 */
.L_x_632:
[----:B------:R-:W-:Y:S05]  /*4a80*/  BSYNC B1 ;  /* 0x0000000000017941 */ /* 0x000fea0003800000 */
.L_x_631:
[----:B------:R-:W-:Y:S05]  /*4a90*/  @P4 BRA `(.L_x_655) ;  /* 0x0000005000784947 */ /* 0x000fea0003800000 */
        /* <DEDUP_REMOVED lines=8> */
[----:B--2---:R-:W-:Y:S01]  /*4b20*/  IMAD.MOV.U32 R52, RZ, RZ, R42 ;  /* 0x000000ffff347224 */ /* 0x004fe200078e002a */
[----:B------:R-:W-:Y:S01]  /*4b30*/  SHF.R.U32.HI R75, RZ, 0x10, R71 ;  /* 0x00000010ff4b7819 */ /* 0x000fe20000011647 */
[--C-:B------:R-:W-:Y:S01]  /*4b40*/  HADD2.F32 R42, -RZ, R41.reuse.H1_H1 ;  /* 0x30000029ff2a7230 */ /* 0x100fe20000004100 */
[--C-:B------:R-:W-:Y:S01]  /*4b50*/  SHF.R.U64 R71, R72, 0x10, R73.reuse ;  /* 0x0000001048477819 */ /* 0x100fe20000001249 */
[----:B------:R-:W-:Y:S01]  /*4b60*/  HADD2.F32 R41, -RZ, R41.H0_H0 ;  /* 0x20000029ff297230 */ /* 0x000fe20000004100 */
[----:B------:R-:W-:Y:S01]  /*4b70*/  SHF.R.U32.HI R74, RZ, 0x10, R73 ;  /* 0x00000010ff4a7819 */ /* 0x000fe20000011649 */
[----:B------:R-:W-:Y:S02]  /*4b80*/  HADD2.F32 R70, -RZ, R70.H0_H0 ;  /* 0x20000046ff467230 */ /* 0x000fe40000004100 */
[----:B------:R-:W-:Y:S02]  /*4b90*/  HADD2.F32 R71, -RZ, R71.H0_H0 ;  /* 0x20000047ff477230 */ /* 0x000fe40000004100 */
[----:B------:R-:W-:-:S02]  /*4ba0*/  HADD2.F32 R74, -RZ, R74.H0_H0 ;  /* 0x2000004aff4a7230 */ /* 0x000fc40000004100 */
[--C-:B------:R-:W-:Y:S02]  /*4bb0*/  HADD2.F32 R53, -RZ, R43.reuse.H1_H1 ;  /* 0x3000002bff357230 */ /* 0x100fe40000004100 */
[CC--:B------:R-:W-:Y:S01]  /*4bc0*/  FMUL.FTZ R76, R42.reuse, R71.reuse ;  /* 0x000000472a4c7220 */ /* 0x0c0fe20000410000 */
[C---:B------:R-:W-:Y:S01]  /*4bd0*/  FMUL.FTZ R71, R41.reuse, R71 ;  /* 0x0000004729477220 */ /* 0x040fe20000410000 */
[----:B------:R-:W-:Y:S02]  /*4be0*/  HADD2.F32 R43, -RZ, R43.H0_H0 ;  /* 0x2000002bff2b7230 */ /* 0x000fe40000004100 */
[-C--:B------:R-:W-:Y:S01]  /*4bf0*/  FFMA.FTZ R76, R41, R70.reuse, -R76 ;  /* 0x00000046294c7223 */ /* 0x080fe2000001084c */
[----:B------:R-:W-:Y:S01]  /*4c00*/  FFMA.FTZ R73, R42, R70, R71 ;  /* 0x000000462a497223 */ /* 0x000fe20000010047 */
[----:B------:R-:W-:Y:S02]  /*4c10*/  HADD2.F32 R72, -RZ, R75.H0_H0 ;  /* 0x2000004bff487230 */ /* 0x000fe40000004100 */
[----:B------:R-:W-:Y:S01]  /*4c20*/  FMUL.FTZ R78, R53, R74 ;  /* 0x0000004a354e7220 */ /* 0x000fe20000410000 */
[----:B------:R-:W-:-:S02]  /*4c30*/  HADD2.F32 R70, -RZ, R163.H0_H0 ;  /* 0x200000a3ff467230 */ /* 0x000fc40000004100 */
[C---:B------:R-:W-:Y:S01]  /*4c40*/  FMUL.FTZ R74, R43.reuse, R74 ;  /* 0x0000004a2b4a7220 */ /* 0x040fe20000410000 */
[----:B------:R-:W-:Y:S02]  /*4c50*/  HADD2.F32 R163, -RZ, R163.H1_H1 ;  /* 0x300000a3ffa37230 */ /* 0x000fe40000004100 */
[-C--:B------:R-:W-:Y:S01]  /*4c60*/  FFMA.FTZ R78, R43, R72.reuse, -R78 ;  /* 0x000000482b4e7223 */ /* 0x080fe2000001084e */
[----:B------:R-:W-:Y:S02]  /*4c70*/  HADD2.F32 R41, -RZ, R40.H1_H1 ;  /* 0x30000028ff297230 */ /* 0x000fe40000004100 */
[----:B------:R-:W-:Y:S01]  /*4c80*/  FFMA.FTZ R77, R53, R72, R74 ;  /* 0x00000048354d7223 */ /* 0x000fe2000001004a */
[----:B------:R-:W-:Y:S02]  /*4c90*/  HADD2.F32 R42, -RZ, R52.H1_H1 ;  /* 0x30000034ff2a7230 */ /* 0x000fe40000004100 */
[----:B------:R-:W-:Y:S02]  /*4ca0*/  HADD2.F32 R40, -RZ, R40.H0_H0 ;  /* 0x20000028ff287230 */ /* 0x000fe40000004100 */
[----:B------:R-:W-:Y:S01]  /*4cb0*/  FMUL.FTZ R71, R41, R70 ;  /* 0x0000004629477220 */ /* 0x000fe20000410000 */
[----:B------:R-:W-:-:S02]  /*4cc0*/  HADD2.F32 R52, -RZ, R52.H0_H0 ;  /* 0x20000034ff347230 */ /* 0x000fc40000004100 */
[-C--:B------:R-:W-:Y:S01]  /*4cd0*/  FMUL.FTZ R75, R42, R163.reuse ;  /* 0x000000a32a4b7220 */ /* 0x080fe20000410000 */
[----:B------:R-:W-:Y:S02]  /*4ce0*/  HADD2.F32 R43, -RZ, R160.H0_H0 ;  /* 0x200000a0ff2b7230 */ /* 0x000fe40000004100 */
[----:B------:R-:W-:Y:S01]  /*4cf0*/  FMUL.FTZ R70, R40, R70 ;  /* 0x0000004628467220 */ /* 0x000fe20000410000 */
        /* <DEDUP_REMOVED lines=9> */
[----:B------:R-:W-:-:S07]  /*4d90*/  F2FP.F16.F32.PACK_AB R42, R42, R75 ;  /* 0x0000004b2a2a723e */ /* 0x000fce00000000ff */
.L_x_659:
[----:B------:R-:W-:Y:S05]  /*4da0*/  BSYNC B2 ;  /* 0x0000000000027941 */ /* 0x000fea0003800000 */
.L_x_658:
[----:B--2---:R0:W-:Y:S02]  /*4db0*/  STG.E.128 desc[UR40][R48.64], R40 ;  /* 0x0000002830007986 */ /* 0x0041e4000c101d28 */
.L_x_657:
[----:B------:R-:W-:Y:S05]  /*4dc0*/  BSYNC B1 ;  /* 0x0000000000017941 */ /* 0x000fea0003800000 */
.L_x_656:
        /* <DEDUP_REMOVED lines=8> */
[--C-:B--2---:R-:W-:Y:S01]  /*4e50*/  HADD2.F32 R53, -RZ, R43.reuse.H1_H1 ;  /* 0x3000002bff357230 */ /* 0x104fe20000004100 */
[----:B------:R-:W-:Y:S01]  /*4e60*/  SHF.R.U32.HI R71, RZ, 0x10, R67 ;  /* 0x00000010ff477819 */ /* 0x000fe20000011643 */
[----:B------:R-:W-:Y:S01]  /*4e70*/  HADD2.F32 R43, -RZ, R43.H0_H0 ;  /* 0x2000002bff2b7230 */ /* 0x000fe20000004100 */
[--C-:B------:R-:W-:Y:S01]  /*4e80*/  SHF.R.U64 R67, R68, 0x10, R69.reuse ;  /* 0x0000001044437819 */ /* 0x100fe20000001245 */
[----:B------:R-:W-:Y:S01]  /*4e90*/  HADD2.F32 R66, -RZ, R66.H0_H0 ;  /* 0x20000042ff427230 */ /* 0x000fe20000004100 */
[----:B------:R-:W-:Y:S01]  /*4ea0*/  MOV R52, R42 ;  /* 0x0000002a00347202 */ /* 0x000fe20000000f00 */
[----:B------:R-:W-:Y:S01]  /*4eb0*/  HADD2.F32 R42, -RZ, R41.H1_H1 ;  /* 0x30000029ff2a7230 */ /* 0x000fe20000004100 */
[----:B------:R-:W-:Y:S01]  /*4ec0*/  SHF.R.U32.HI R70, RZ, 0x10, R69 ;  /* 0x00000010ff467819 */ /* 0x000fe20000011645 */
[----:B------:R-:W-:Y:S02]  /*4ed0*/  HADD2.F32 R67, -RZ, R67.H0_H0 ;  /* 0x20000043ff437230 */ /* 0x000fe40000004100 */
[----:B------:R-:W-:-:S02]  /*4ee0*/  HADD2.F32 R41, -RZ, R41.H0_H0 ;  /* 0x20000029ff297230 */ /* 0x000fc40000004100 */
[----:B------:R-:W-:Y:S02]  /*4ef0*/  HADD2.F32 R70, -RZ, R70.H0_H0 ;  /* 0x20000046ff467230 */ /* 0x000fe40000004100 */
[CC--:B------:R-:W-:Y:S01]  /*4f00*/  FMUL.FTZ R72, R42.reuse, R67.reuse ;  /* 0x000000432a487220 */ /* 0x0c0fe20000410000 */
[----:B------:R-:W-:Y:S02]  /*4f10*/  HADD2.F32 R68, -RZ, R71.H0_H0 ;  /* 0x20000047ff447230 */ /* 0x000fe40000004100 */
[----:B------:R-:W-:Y:S01]  /*4f20*/  FMUL.FTZ R67, R41, R67 ;  /* 0x0000004329437220 */ /* 0x000fe20000410000 */
[----:B------:R-:W-:Y:S01]  /*4f30*/  FMUL.FTZ R74, R53, R70 ;  /* 0x00000046354a7220 */ /* 0x000fe20000410000 */
[-C--:B------:R-:W-:Y:S02]  /*4f40*/  FFMA.FTZ R72, R41, R66.reuse, -R72 ;  /* 0x0000004229487223 */ /* 0x080fe40000010848 */
[----:B------:R-:W-:Y:S01]  /*4f50*/  FFMA.FTZ R71, R42, R66, R67 ;  /* 0x000000422a477223 */ /* 0x000fe20000010043 */
[----:B------:R-:W-:Y:S01]  /*4f60*/  FMUL.FTZ R70, R43, R70 ;  /* 0x000000462b467220 */ /* 0x000fe20000410000 */
[----:B------:R-:W-:-:S02]  /*4f70*/  HADD2.F32 R66, -RZ, R162.H0_H0 ;  /* 0x200000a2ff427230 */ /* 0x000fc40000004100 */
[-C--:B------:R-:W-:Y:S01]  /*4f80*/  FFMA.FTZ R74, R43, R68.reuse, -R74 ;  /* 0x000000442b4a7223 */ /* 0x080fe2000001084a */
[----:B------:R-:W-:Y:S02]  /*4f90*/  HADD2.F32 R67, -RZ, R162.H1_H1 ;  /* 0x300000a2ff437230 */ /* 0x000fe40000004100 */
[----:B------:R-:W-:Y:S01]  /*4fa0*/  FFMA.FTZ R75, R53, R68, R70 ;  /* 0x00000044354b7223 */ /* 0x000fe20000010046 */
[----:B------:R-:W-:Y:S02]  /*4fb0*/  HADD2.F32 R41, -RZ, R40.H1_H1 ;  /* 0x30000028ff297230 */ /* 0x000fe40000004100 */
[----:B------:R-:W-:Y:S02]  /*4fc0*/  HADD2.F32 R42, -RZ, R52.H1_H1 ;  /* 0x30000034ff2a7230 */ /* 0x000fe40000004100 */
[----:B------:R-:W-:Y:S02]  /*4fd0*/  HADD2.F32 R40, -RZ, R40.H0_H0 ;  /* 0x20000028ff287230 */ /* 0x000fe40000004100 */
[----:B------:R-:W-:Y:S01]  /*4fe0*/  FMUL.FTZ R69, R41, R66 ;  /* 0x0000004229457220 */ /* 0x000fe20000410000 */
[----:B------:R-:W-:-:S02]  /*4ff0*/  HADD2.F32 R52, -RZ, R52.H0_H0 ;  /* 0x20000034ff347230 */ /* 0x000fc40000004100 */
[-C--:B------:R-:W-:Y:S01]  /*5000*/  FMUL.FTZ R73, R42, R67.reuse ;  /* 0x000000432a497220 */ /* 0x080fe20000410000 */
[----:B------:R-:W-:Y:S02]  /*5010*/  HADD2.F32 R43, -RZ, R147.H1_H1 ;  /* 0x30000093ff2b7230 */ /* 0x000fe40000004100 */
        /* <DEDUP_REMOVED lines=11> */
.L_x_663:
[----:B------:R-:W-:Y:S05]  /*50d0*/  BSYNC B2 ;  /* 0x0000000000027941 */ /* 0x000fea0003800000 */
.L_x_662:
[----:B--2---:R0:W-:Y:S02]  /*50e0*/  STG.E.128 desc[UR40][R48.64+0x40], R40 ;  /* 0x0000402830007986 */ /* 0x0041e4000c101d28 */
.L_x_661:
[----:B------:R-:W-:Y:S05]  /*50f0*/  BSYNC B1 ;  /* 0x0000000000017941 */ /* 0x000fea0003800000 */
.L_x_660:
        /* <DEDUP_REMOVED lines=19> */
[----:B------:R-:W-:Y:S02]  /*5230*/  HADD2.F32 R43, -RZ, R43.H0_H0 ;  /* 0x2000002bff2b7230 */ /* 0x000fe40000004100 */
[----:B------:R-:W-:Y:S01]  /*5240*/  FMUL.FTZ R63, R41, R63 ;  /* 0x0000003f293f7220 */ /* 0x000fe20000410000 */
[----:B------:R-:W-:Y:S02]  /*5250*/  HADD2.F32 R64, -RZ, R67.H0_H0 ;  /* 0x20000043ff407230 */ /* 0x000fe40000004100 */
[----:B------:R-:W-:Y:S01]  /*5260*/  FMUL.FTZ R70, R53, R66 ;  /* 0x0000004235467220 */ /* 0x000fe20000410000 */
[-C--:B------:R-:W-:Y:S01]  /*5270*/  FFMA.FTZ R68, R41, R62.reuse, -R68 ;  /* 0x0000003e29447223 */ /* 0x080fe20000010844 */
[----:B------:R-:W-:Y:S01]  /*5280*/  FFMA.FTZ R63, R42, R62, R63 ;  /* 0x0000003e2a3f7223 */ /* 0x000fe2000001003f */
[----:B------:R-:W-:Y:S01]  /*5290*/  FMUL.FTZ R66, R43, R66 ;  /* 0x000000422b427220 */ /* 0x000fe20000410000 */
[----:B------:R-:W-:-:S02]  /*52a0*/  HADD2.F32 R160, -RZ, R160.H1_H1 ;  /* 0x300000a0ffa07230 */ /* 0x000fc40000004100 */
        /* <DEDUP_REMOVED lines=21> */
.L_x_667:
[----:B------:R-:W-:Y:S05]  /*5400*/  BSYNC B2 ;  /* 0x0000000000027941 */ /* 0x000fea0003800000 */
.L_x_666:
[----:B--2---:R0:W-:Y:S02]  /*5410*/  STG.E.128 desc[UR40][R48.64+0x80], R40 ;  /* 0x0000802830007986 */ /* 0x0041e4000c101d28 */
.L_x_665:
[----:B------:R-:W-:Y:S05]  /*5420*/  BSYNC B1 ;  /* 0x0000000000017941 */ /* 0x000fea0003800000 */
.L_x_664:
        /* <DEDUP_REMOVED lines=31> */
[----:B------:R-:W-:Y:S02]  /*5620*/  HADD2.F32 R133, -RZ, R133.H0_H0 ;  /* 0x20000085ff857230 */ /* 0x000fe40000004100 */
[----:B------:R-:W-:Y:S02]  /*5630*/  HADD2.F32 R40, -RZ, R40.H0_H0 ;  /* 0x20000028ff287230 */ /* 0x000fe40000004100 */
[----:B------:R-:W-:Y:S01]  /*5640*/  FMUL.FTZ R65, R42, R59 ;  /* 0x0000003b2a417220 */ /* 0x000fe20000410000 */
[----:B------:R-:W-:-:S02]  /*5650*/  HADD2.F32 R52, -RZ, R52.H0_H0 ;  /* 0x20000034ff347230 */ /* 0x000fc40000004100 */
[CC--:B------:R-:W-:Y:S01]  /*5660*/  FMUL.FTZ R61, R41.reuse, R133.reuse ;  /* 0x00000085293d7220 */ /* 0x0c0fe20000410000 */
[--C-:B------:R-:W-:Y:S02]  /*5670*/  HADD2.F32 R43, -RZ, R132.reuse.H1_H1 ;  /* 0x30000084ff2b7230 */ /* 0x100fe40000004100 */
        /* <DEDUP_REMOVED lines=11> */
.L_x_671:
[----:B------:R-:W-:Y:S05]  /*5730*/  BSYNC B2 ;  /* 0x0000000000027941 */ /* 0x000fea0003800000 */
.L_x_670:
[----:B--2---:R0:W-:Y:S02]  /*5740*/  STG.E.128 desc[UR40][R48.64+0xc0], R40 ;  /* 0x0000c02830007986 */ /* 0x0041e4000c101d28 */
.L_x_669:
[----:B------:R-:W-:Y:S05]  /*5750*/  BSYNC B1 ;  /* 0x0000000000017941 */ /* 0x000fea0003800000 */
.L_x_668:
        /* <DEDUP_REMOVED lines=13> */
[----:B------:R-:W-:Y:S01]  /*5830*/  SHF.R.U32.HI R56, RZ, 0x10, R57 ;  /* 0x00000010ff387819 */ /* 0x000fe20000011639 */
[----:B------:R-:W-:Y:S01]  /*5840*/  HADD2.F32 R54, -RZ, R54.H0_H0 ;  /* 0x20000036ff367230 */ /* 0x000fe20000004100 */
[----:B------:R-:W-:Y:S01]  /*5850*/  MOV R51, R42 ;  /* 0x0000002a00337202 */ /* 0x000fe20000000f00 */
[----:B------:R-:W-:Y:S02]  /*5860*/  HADD2.F32 R55, -RZ, R55.H0_H0 ;  /* 0x20000037ff377230 */ /* 0x000fe40000004100 */
[----:B------:R-:W-:-:S02]  /*5870*/  HADD2.F32 R56, -RZ, R56.H0_H0 ;  /* 0x20000038ff387230 */ /* 0x000fc40000004100 */
[--C-:B------:R-:W-:Y:S02]  /*5880*/  HADD2.F32 R42, -RZ, R41.reuse.H1_H1 ;  /* 0x30000029ff2a7230 */ /* 0x100fe40000004100 */
[----:B------:R-:W-:Y:S02]  /*5890*/  HADD2.F32 R41, -RZ, R41.H0_H0 ;  /* 0x20000029ff297230 */ /* 0x000fe40000004100 */
[-C--:B------:R-:W-:Y:S01]  /*58a0*/  FMUL.FTZ R57, R43, R56.reuse ;  /* 0x000000382b397220 */ /* 0x080fe20000410000 */
[----:B------:R-:W-:Y:S01]  /*58b0*/  FMUL.FTZ R60, R52, R56 ;  /* 0x00000038343c7220 */ /* 0x000fe20000410000 */
[-C--:B------:R-:W-:Y:S01]  /*58c0*/  FMUL.FTZ R58, R42, R55.reuse ;  /* 0x000000372a3a7220 */ /* 0x080fe20000410000 */
[C---:B------:R-:W-:Y:S01]  /*58d0*/  FMUL.FTZ R55, R41.reuse, R55 ;  /* 0x0000003729377220 */ /* 0x040fe20000410000 */
[----:B------:R-:W-:Y:S02]  /*58e0*/  FFMA.FTZ R57, R52, R54, R57 ;  /* 0x0000003634397223 */ /* 0x000fe40000010039 */
[----:B------:R-:W-:Y:S01]  /*58f0*/  FFMA.FTZ R58, R41, R53, -R58 ;  /* 0x00000035293a7223 */ /* 0x000fe2000001083a */
[----:B------:R-:W-:-:S02]  /*5900*/  HADD2.F32 R52, -RZ, R91.H0_H0 ;  /* 0x2000005bff347230 */ /* 0x000fc40000004100 */
[----:B------:R-:W-:Y:S01]  /*5910*/  FFMA.FTZ R55, R42, R53, R55 ;  /* 0x000000352a377223 */ /* 0x000fe20000010037 */
[----:B------:R-:W-:Y:S02]  /*5920*/  HADD2.F32 R91, -RZ, R91.H1_H1 ;  /* 0x3000005bff5b7230 */ /* 0x000fe40000004100 */
[----:B------:R-:W-:Y:S01]  /*5930*/  FFMA.FTZ R60, R43, R54, -R60 ;  /* 0x000000362b3c7223 */ /* 0x000fe2000001083c */
[--C-:B------:R-:W-:Y:S02]  /*5940*/  HADD2.F32 R41, -RZ, R40.reuse.H1_H1 ;  /* 0x30000028ff297230 */ /* 0x100fe40000004100 */
[--C-:B------:R-:W-:Y:S02]  /*5950*/  HADD2.F32 R42, -RZ, R51.reuse.H1_H1 ;  /* 0x30000033ff2a7230 */ /* 0x100fe40000004100 */
[----:B------:R-:W-:Y:S02]  /*5960*/  HADD2.F32 R40, -RZ, R40.H0_H0 ;  /* 0x20000028ff287230 */ /* 0x000fe40000004100 */
[----:B------:R-:W-:Y:S01]  /*5970*/  FMUL.FTZ R53, R41, R52 ;  /* 0x0000003429357220 */ /* 0x000fe20000410000 */
[----:B------:R-:W-:-:S02]  /*5980*/  HADD2.F32 R51, -RZ, R51.H0_H0 ;  /* 0x20000033ff337230 */ /* 0x000fc40000004100 */
[-C--:B------:R-:W-:Y:S01]  /*5990*/  FMUL.FTZ R54, R42, R91.reuse ;  /* 0x0000005b2a367220 */ /* 0x080fe20000410000 */
[--C-:B------:R-:W-:Y:S02]  /*59a0*/  HADD2.F32 R43, -RZ, R90.reuse.H1_H1 ;  /* 0x3000005aff2b7230 */ /* 0x100fe40000004100 */
[C---:B------:R-:W-:Y:S01]  /*59b0*/  FMUL.FTZ R52, R40.reuse, R52 ;  /* 0x0000003428347220 */ /* 0x040fe20000410000 */
        /* <DEDUP_REMOVED lines=10> */
.L_x_675:
[----:B------:R-:W-:Y:S05]  /*5a60*/  BSYNC B2 ;  /* 0x0000000000027941 */ /* 0x000fea0003800000 */
.L_x_674:
[----:B--2---:R0:W-:Y:S02]  /*5a70*/  STG.E.128 desc[UR40][R48.64+0x100], R40 ;  /* 0x0001002830007986 */ /* 0x0041e4000c101d28 */
.L_x_673:
[----:B------:R-:W-:Y:S05]  /*5a80*/  BSYNC B1 ;  /* 0x0000000000017941 */ /* 0x000fea0003800000 */
.L_x_672:
[----:B------:R-:W-:-:S13]  /*5a90*/  ISETP.NE.AND P3, PT, R6, RZ, PT ;  /* 0x000000ff0600720c */ /* 0x000fda0003f65270 */
        /* <DEDUP_REMOVED lines=46> */
.L_x_677:
[----:B------:R-:W-:Y:S05]  /*5d80*/  BSYNC B1 ;  /* 0x0000000000017941 */ /* 0x000fea0003800000 */
.L_x_676:
[----:B--2---:R0:W-:Y:S01]  /*5d90*/  STG.E.128 desc[UR40][R48.64+0x140], R40 ;  /* 0x0001402830007986 */ /* 0x0041e2000c101d28 */
[----:B------:R-:W-:Y:S05]  /*5da0*/  BRA `(.L_x_655) ;  /* 0x0000003c00b47947 */ /* 0x000fea0003800000 */
.L_x_623:
[----:B------:R-:W-:Y:S01]  /*5db0*/  ISETP.GE.AND P4, PT, R17, R4, PT ;  /* 0x000000041100720c */ /* 0x000fe20003f86270 */
[----:B------:R-:W-:Y:S01]  /*5dc0*/  BSSY B1, `(.L_x_678) ;  /* 0x000002e000017945 */ /* 0x000fe20003800000 */
[----:B------:R-:W-:Y:S02]  /*5dd0*/  CS2R R66, SRZ ;  /* 0x0000000000427805 */ /* 0x000fe4000001ff00 */
[----:B0-----:R-:W-:Y:S02]  /*5de0*/  CS2R R42, SRZ ;  /* 0x00000000002a7805 */ /* 0x001fe4000001ff00 */
        /* <DEDUP_REMOVED lines=14> */
[----:B------:R-:W-:Y:S02]  /*5ed0*/  IADD3 R40, P3, R108, R88, RZ ;  /* 0x000000586c287210 */ /* 0x000fe40007f7e0ff */
[----:B------:R-:W-:Y:S02]  /*5ee0*/  CS2R R50, SRZ ;  /* 0x0000000000327805 */ /* 0x000fe4000001ff00 */
[----:B------:R-:W-:Y:S01]  /*5ef0*/  CS2R R48, SRZ ;  /* 0x0000000000307805 */ /* 0x000fe2000001ff00 */
[----:B------:R-:W-:Y:S01]  /*5f00*/  IMAD.X R42, R0, 0x1, R28, P2 ;  /* 0x00000001002a7824 */ /* 0x000fe200010e061c */
[----:B------:R-:W-:Y:S02]  /*5f10*/  LEA R64, P2, R41, UR4, 0x1 ;  /* 0x0000000429407c11 */ /* 0x000fe4000f8408ff */
[----:B------:R-:W-:-:S02]  /*5f20*/  CS2R R62, SRZ ;  /* 0x00000000003e7805 */ /* 0x000fc4000001ff00 */
[----:B------:R-:W-:Y:S02]  /*5f30*/  CS2R R60, SRZ ;  /* 0x00000000003c7805 */ /* 0x000fe4000001ff00 */
[----:B------:R-:W-:Y:S01]  /*5f40*/  LEA.HI.X R65, R41, UR5, R42, 0x1, P2 ;  /* 0x0000000529417c11 */ /* 0x000fe200090f0c2a */
[----:B------:R-:W-:Y:S01]  /*5f50*/  ULDC.64 UR4, c[0x0][0x400] ;  /* 0x0001000000047ab9 */ /* 0x000fe20000000a00 */
[----:B------:R-:W-:Y:S02]  /*5f60*/  ISETP.GE.AND P2, PT, R18, R117, PT ;  /* 0x000000751200720c */ /* 0x000fe40003f46270 */
[----:B------:R-:W-:Y:S02]  /*5f70*/  IADD3.X R41, R3, R30, RZ, P3, !PT ;  /* 0x0000001e03297210 */ /* 0x000fe40001ffe4ff */
[----:B------:R-:W-:-:S04]  /*5f80*/  LEA R68, P3, R40, UR4, 0x1 ;  /* 0x0000000428447c11 */ /* 0x000fc8000f8608ff */
[----:B------:R-:W-:Y:S02]  /*5f90*/  LEA.HI.X R69, R40, UR5, R41, 0x1, P3 ;  /* 0x0000000528457c11 */ /* 0x000fe400098f0c29 */
[----:B------:R-:W-:-:S03]  /*5fa0*/  ISETP.GE.AND P3, PT, R101, R117, PT ;  /* 0x000000756500720c */ /* 0x000fc60003f66270 */
[----:B------:R0:W5:Y:S04]  /*5fb0*/  @!P2 LDG.E.128 R48, desc[UR40][R64.64] ;  /* 0x000000284030a981 */ /* 0x000168000c1e1d00 */
[----:B------:R0:W5:Y:S01]  /*5fc0*/  @!P2 LDG.E.128 R60, desc[UR40][R68.64] ;  /* 0x00000028443ca981 */ /* 0x000162000c1e1d00 */
[----:B------:R-:W-:Y:S02]  /*5fd0*/  ISETP.GE.AND P2, PT, R100, R117, PT ;  /* 0x000000756400720c */ /* 0x000fe40003f46270 */
        /* <DEDUP_REMOVED lines=8> */
[----:B------:R0:W5:Y:S04]  /*6060*/  @!P3 LDG.E.128 R44, desc[UR40][R64.64+0x40] ;  /* 0x00004028402cb981 */ /* 0x000168000c1e1d00 */
[----:B------:R0:W5:Y:S04]  /*6070*/  @!P2 LDG.E.128 R40, desc[UR40][R64.64+0x80] ;  /* 0x000080284028a981 */ /* 0x000168000c1e1d00 */
[----:B------:R0:W5:Y:S04]  /*6080*/  @!P3 LDG.E.128 R56, desc[UR40][R68.64+0x40] ;  /* 0x000040284438b981 */ /* 0x000168000c1e1d00 */
[----:B------:R0:W5:Y:S02]  /*6090*/  @!P2 LDG.E.128 R52, desc[UR40][R68.64+0x80] ;  /* 0x000080284434a981 */ /* 0x000164000c1e1d00 */
.L_x_679:
[----:B------:R-:W-:Y:S05]  /*60a0*/  BSYNC B1 ;  /* 0x0000000000017941 */ /* 0x000fea0003800000 */
.L_x_678:
[----:B------:R-:W-:Y:S01]  /*60b0*/  ISETP.GE.AND P3, PT, R205, R4, PT ;  /* 0x00000004cd00720c */ /* 0x000fe20003f66270 */
[----:B------:R-:W-:Y:S01]  /*60c0*/  BSSY B1, `(.L_x_680) ;  /* 0x000002e000017945 */ /* 0x000fe20003800000 */
[----:B0-----:R-:W-:Y:S02]  /*60d0*/  CS2R R64, SRZ ;  /* 0x0000000000407805 */ /* 0x001fe4000001ff00 */
        /* <DEDUP_REMOVED lines=17> */
[----:B------:R-:W-:Y:S02]  /*61f0*/  IADD3.X R65, R28, R0, R35, P2, P5 ;  /* 0x000000001c417210 */ /* 0x000fe400017ea423 */
[----:B------:R-:W-:Y:S02]  /*6200*/  CS2R R72, SRZ ;  /* 0x0000000000487805 */ /* 0x000fe4000001ff00 */
[----:B------:R-:W-:Y:S02]  /*6210*/  IADD3 R0, P2, P5, R108, R88, R36 ;  /* 0x000000586c007210 */ /* 0x000fe40007d5e024 */
[----:B------:R-:W-:-:S02]  /*6220*/  CS2R R86, SRZ ;  /* 0x0000000000567805 */ /* 0x000fc4000001ff00 */
[----:B------:R-:W-:Y:S02]  /*6230*/  CS2R R84, SRZ ;  /* 0x0000000000547805 */ /* 0x000fe4000001ff00 */
[----:B------:R-:W-:Y:S02]  /*6240*/  IADD3.X R3, R30, R3, R38, P2, P5 ;  /* 0x000000031e037210 */ /* 0x000fe400017ea426 */
[----:B------:R-:W-:-:S04]  /*6250*/  LEA R88, P2, R90, UR4, 0x1 ;  /* 0x000000045a587c11 */ /* 0x000fc8000f8408ff */
[----:B------:R-:W-:Y:S02]  /*6260*/  LEA.HI.X R89, R90, UR5, R65, 0x1, P2 ;  /* 0x000000055a597c11 */ /* 0x000fe400090f0c41 */
[----:B------:R-:W-:-:S04]  /*6270*/  LEA R90, P2, R0, UR6, 0x1 ;  /* 0x00000006005a7c11 */ /* 0x000fc8000f8408ff */
[----:B------:R-:W-:Y:S02]  /*6280*/  LEA.HI.X R91, R0, UR7, R3, 0x1, P2 ;  /* 0x00000007005b7c11 */ /* 0x000fe400090f0c03 */
[----:B------:R-:W-:Y:S02]  /*6290*/  ISETP.GE.AND P2, PT, R18, R117, PT ;  /* 0x000000751200720c */ /* 0x000fe40003f46270 */
[----:B------:R-:W-:Y:S02]  /*62a0*/  CS2R R70, SRZ ;  /* 0x0000000000467805 */ /* 0x000fe4000001ff00 */
[----:B------:R-:W-:Y:S02]  /*62b0*/  CS2R R68, SRZ ;  /* 0x0000000000447805 */ /* 0x000fe4000001ff00 */
[----:B------:R-:W-:Y:S02]  /*62c0*/  CS2R R82, SRZ ;  /* 0x0000000000527805 */ /* 0x000fe4000001ff00 */
[----:B------:R-:W-:-:S05]  /*62d0*/  CS2R R80, SRZ ;  /* 0x0000000000507805 */ /* 0x000fca000001ff00 */
[----:B------:R0:W5:Y:S04]  /*62e0*/  @!P2 LDG.E.128 R72, desc[UR40][R88.64] ;  /* 0x000000285848a981 */ /* 0x000168000c1e1d00 */
[----:B------:R0:W5:Y:S01]  /*62f0*/  @!P2 LDG.E.128 R84, desc[UR40][R90.64] ;  /* 0x000000285a54a981 */ /* 0x000162000c1e1d00 */
[----:B------:R-:W-:Y:S02]  /*6300*/  ISETP.GE.AND P2, PT, R101, R117, PT ;  /* 0x000000756500720c */ /* 0x000fe40003f46270 */
[----:B------:R-:W-:Y:S02]  /*6310*/  CS2R R66, SRZ ;  /* 0x0000000000427805 */ /* 0x000fe4000001ff00 */
[----:B------:R-:W-:Y:S02]  /*6320*/  CS2R R64, SRZ ;  /* 0x0000000000407805 */ /* 0x000fe4000001ff00 */
[----:B------:R-:W-:-:S02]  /*6330*/  CS2R R78, SRZ ;  /* 0x00000000004e7805 */ /* 0x000fc4000001ff00 */
[----:B------:R-:W-:-:S05]  /*6340*/  CS2R R76, SRZ ;  /* 0x00000000004c7805 */ /* 0x000fca000001ff00 */
[----:B------:R0:W5:Y:S04]  /*6350*/  @!P2 LDG.E.128 R68, desc[UR40][R88.64+0x40] ;  /* 0x000040285844a981 */ /* 0x000168000c1e1d00 */
[----:B------:R0:W5:Y:S01]  /*6360*/  @!P2 LDG.E.128 R80, desc[UR40][R90.64+0x40] ;  /* 0x000040285a50a981 */ /* 0x000162000c1e1d00 */
[----:B------:R-:W-:-:S13]  /*6370*/  ISETP.GE.AND P2, PT, R100, R117, PT ;  /* 0x000000756400720c */ /* 0x000fda0003f46270 */
[----:B------:R0:W5:Y:S04]  /*6380*/  @!P2 LDG.E.128 R64, desc[UR40][R88.64+0x80] ;  /* 0x000080285840a981 */ /* 0x000168000c1e1d00 */
[----:B------:R0:W5:Y:S02]  /*6390*/  @!P2 LDG.E.128 R76, desc[UR40][R90.64+0x80] ;  /* 0x000080285a4ca981 */ /* 0x000164000c1e1d00 */
.L_x_681:
[----:B------:R-:W-:Y:S05]  /*63a0*/  BSYNC B1 ;  /* 0x0000000000017941 */ /* 0x000fea0003800000 */
.L_x_680:
[----:B------:R-:W-:Y:S01]  /*63b0*/  IMAD.MOV.U32 R3, RZ, RZ, R41 ;  /* 0x000000ffff037224 */ /* 0x000fe200078e0029 */
[----:B------:R-:W-:Y:S01]  /*63c0*/  MOV R0, R40 ;  /* 0x0000002800007202 */ /* 0x000fe20000000f00 */
[----:B0-----:R-:W-:Y:S01]  /*63d0*/  IMAD.MOV.U32 R88, RZ, RZ, R46 ;  /* 0x000000ffff587224 */ /* 0x001fe200078e002e */
        /* <DEDUP_REMOVED lines=18> */
[----:B------:R-:W-:Y:S01]  /*6500*/  PRMT R173, R89, 0x7610, R173 ;  /* 0x0000761059ad7816 */ /* 0x000fe200000000ad */
[----:B------:R-:W-:Y:S01]  /*6510*/  IMAD.MOV.U32 R89, RZ, RZ, R58 ;  /* 0x000000ffff597224 */ /* 0x000fe200078e003a */
[----:B------:R-:W-:Y:S02]  /*6520*/  MOV R3, R52 ;  /* 0x0000003400037202 */ /* 0x000fe40000000f00 */
[----:B------:R-:W-:Y:S02]  /*6530*/  PRMT R173, R173, 0x5410, R0 ;  /* 0x00005410adad7816 */ /* 0x000fe40000000000 */
[----:B------:R-:W-:Y:S01]  /*6540*/  PRMT R174, R3, 0x5410, R88 ;  /* 0x0000541003ae7816 */ /* 0x000fe20000000058 */
[----:B------:R-:W-:Y:S01]  /*6550*/  IMAD.MOV.U32 R3, RZ, RZ, R56 ;  /* 0x000000ffff037224 */ /* 0x000fe200078e0038 */
[----:B------:R-:W-:Y:S01]  /*6560*/  PRMT R175, R175, 0x5410, R89 ;  /* 0x00005410afaf7816 */ /* 0x000fe20000000059 */
[----:B------:R-:W-:Y:S01]  /*6570*/  IMAD.MOV.U32 R88, RZ, RZ, R57 ;  /* 0x000000ffff587224 */ /* 0x000fe200078e0039 */
[----:B------:R-:W-:-:S02]  /*6580*/  MOV R89, R62 ;  /* 0x0000003e00597202 */ /* 0x000fc40000000f00 */
[----:B------:R-:W-:Y:S02]  /*6590*/  MOV R0, R59 ;  /* 0x0000003b00007202 */ /* 0x000fe40000000f00 */
[----:B------:R-:W-:Y:S01]  /*65a0*/  PRMT R176, R176, 0x5410, R3 ;  /* 0x00005410b0b07816 */ /* 0x000fe20000000003 */
[----:B------:R-:W-:Y:S01]  /*65b0*/  IMAD.MOV.U32 R3, RZ, RZ, R63 ;  /* 0x000000ffff037224 */ /* 0x000fe200078e003f */
[----:B------:R-:W-:Y:S01]  /*65c0*/  PRMT R180, R88, 0x5410, R89 ;  /* 0x0000541058b47816 */ /* 0x000fe20000000059 */
[----:B------:R-:W-:Y:S01]  /*65d0*/  IMAD.MOV.U32 R88, RZ, RZ, R60 ;  /* 0x000000ffff587224 */ /* 0x000fe200078e003c */
[----:B------:R-:W-:Y:S01]  /*65e0*/  PRMT R177, R177, 0x5410, R0 ;  /* 0x00005410b1b17816 */ /* 0x000fe20000000000 */
[----:B-----5:R-:W-:Y:S01]  /*65f0*/  IMAD.MOV.U32 R0, RZ, RZ, R66 ;  /* 0x000000ffff007224 */ /* 0x020fe200078e0042 */
[----:B------:R-:W-:Y:S02]  /*6600*/  MOV R89, R61 ;  /* 0x0000003d00597202 */ /* 0x000fe40000000f00 */
        /* <DEDUP_REMOVED lines=24> */
[----:B------:R-:W-:Y:S01]  /*6790*/  IMAD.MOV.U32 R89, RZ, RZ, R75 ;  /* 0x000000ffff597224 */ /* 0x000fe200078e004b */
[----:B------:R-:W-:Y:S02]  /*67a0*/  MOV R88, R76 ;  /* 0x0000004c00587202 */ /* 0x000fe40000000f00 */
[----:B------:R-:W-:-:S02]  /*67b0*/  PLOP3.LUT P2, PT, PT, PT, UP0, 0x80, 0x0 ;  /* 0x000000000000781c */ /* 0x000fc40003f4f008 */
[----:B------:R-:W-:Y:S01]  /*67c0*/  PRMT R155, R88, 0x5410, R3 ;  /* 0x00005410589b7816 */ /* 0x000fe20000000003 */
[----:B------:R-:W-:Y:S01]  /*67d0*/  IMAD.MOV.U32 R3, RZ, RZ, R80 ;  /* 0x000000ffff037224 */ /* 0x000fe200078e0050 */
        /* <DEDUP_REMOVED lines=9> */
[----:B------:R-:W-:-:S02]  /*6870*/  PRMT R154, R154, 0x5410, R89 ;  /* 0x000054109a9a7816 */ /* 0x000fc40000000059 */
[----:B------:R-:W-:Y:S02]  /*6880*/  MOV R89, R86 ;  /* 0x0000005600597202 */ /* 0x000fe40000000f00 */
[----:B------:R-:W-:Y:S02]  /*6890*/  MOV R0, R85 ;  /* 0x0000005500007202 */ /* 0x000fe40000000f00 */
[----:B------:R-:W-:Y:S02]  /*68a0*/  PRMT R171, R93, 0x5410, R94 ;  /* 0x000054105dab7816 */ /* 0x000fe4000000005e */
[----:B------:R-:W-:Y:S02]  /*68b0*/  PRMT R169, R89, 0x5410, R88 ;  /* 0x0000541059a97816 */ /* 0x000fe40000000058 */
[----:B------:R-:W-:Y:S01]  /*68c0*/  PRMT R170, R3, 0x5410, R0 ;  /* 0x0000541003aa7816 */ /* 0x000fe20000000000 */
[----:B------:R-:W-:Y:S06]  /*68d0*/  @!P2 BRA `(.L_x_682) ;  /* 0x000000000004a947 */ /* 0x000fec0003800000 */
[----:B------:R-:W-:Y:S01]  /*68e0*/  BPT.TRAP 0x1 ;  /* 0x000000040000795c */ /* 0x000fe20000300000 */
.L_x_682:
[----:B------:R-:W-:Y:S01]  /*68f0*/  IMAD R3, R16, 0x8, R2 ;  /* 0x0000000810037824 */ /* 0x000fe200078e0202 */
[----:B------:R-:W-:Y:S01]  /*6900*/  SHF.L.U32 R0, R184, 0x1f, RZ ;  /* 0x0000001fb8007819 */ /* 0x000fe200000006ff */
[----:B------:R-:W0:Y:S01]  /*6910*/  LDC R147, c[0x0][0x2f4] ;  /* 0x0000bd00ff937b82 */ /* 0x000e220000000800 */
[----:B------:R-:W-:Y:S01]  /*6920*/  BSSY B1, `(.L_x_683) ;  /* 0x0000005000017945 */ /* 0x000fe20003800000 */
[----:B------:R-:W-:Y:S01]  /*6930*/  IMAD.MOV.U32 R127, RZ, RZ, R92 ;  /* 0x000000ffff7f7224 */ /* 0x000fe200078e005c */
[----:B------:R-:W1:Y:S05]  /*6940*/  SYNCS.PHASECHK.TRANS64.TRYWAIT P5, [R3+URZ+0x34890], R0 ;  /* 0x03489000030075a7 */ /* 0x000e6a00080a017f */
[----:B------:R-:W2:Y:S01]  /*6950*/  LDC.64 R128, c[0x0][0x300] ;  /* 0x0000c000ff807b82 */ /* 0x000ea20000000a00 */
[----:B-1----:R-:W-:Y:S05]  /*6960*/  @!P5 BRA `(.L_x_684) ;  /* 0x0000018c003cd947 */ /* 0x002fea0003800000 */
.L_x_979:
[----:B------:R-:W-:Y:S05]  /*6970*/  BSYNC B1 ;  /* 0x0000000000017941 */ /* 0x000fea0003800000 */
.L_x_683:
[----:B------:R-:W-:Y:S01]  /*6980*/  BSSY B1, `(.L_x_685) ;  /* 0x0000182000017945 */ /* 0x000fe20003800000 */
[----:B0-----:R-:W-:-:S03]  /*6990*/  IADD3 R148, -R122, R147, RZ ;  /* 0x000000937a947210 */ /* 0x001fc60007ffe1ff */
[----:B------:R-:W-:Y:S05]  /*69a0*/  @P4 BRA `(.L_x_686) ;  /* 0x0000001400fc4947 */ /* 0x000fea0003800000 */
[----:B------:R-:W-:Y:S01]  /*69b0*/  ISETP.NE.AND P4, PT, R14, RZ, PT ;  /* 0x000000ff0e00720c */ /* 0x000fe20003f85270 */
[-C--:B--2---:R-:W-:Y:S01]  /*69c0*/  IMAD R156, R145, R128.reuse, RZ ;  /* 0x00000080919c7224 */ /* 0x084fe200078e02ff */
[----:B------:R-:W-:Y:S01]  /*69d0*/  BSSY B2, `(.L_x_687) ;  /* 0x0000082000027945 */ /* 0x000fe20003800000 */
[----:B------:R-:W-:-:S04]  /*69e0*/  IMAD.WIDE.U32 R132, R17, R128, R126 ;  /* 0x0000008011847225 */ /* 0x000fc800078e007e */
[----:B------:R-:W-:-:S04]  /*69f0*/  IMAD R156, R17, R129, R156 ;  /* 0x00000081119c7224 */ /* 0x000fc800078e029c */
[----:B------:R-:W-:Y:S02]  /*6a00*/  IMAD.IADD R156, R156, 0x1, R133 ;  /* 0x000000019c9c7824 */ /* 0x000fe400078e0285 */
[----:B------:R-:W-:Y:S05]  /*6a10*/  @!P4 BRA `(.L_x_688) ;  /* 0x0000000400f4c947 */ /* 0x000fea0003800000 */
[----:B------:R-:W-:Y:S01]  /*6a20*/  SEL R88, R122, R148, !P0 ;  /* 0x000000947a587207 */ /* 0x000fe20004000000 */
[----:B------:R-:W-:Y:S01]  /*6a30*/  BSSY B3, `(.L_x_689) ;  /* 0x000006f000037945 */ /* 0x000fe20003800000 */
[----:B------:R-:W-:Y:S02]  /*6a40*/  ISETP.GE.AND P4, PT, R18, R117, PT ;  /* 0x000000751200720c */ /* 0x000fe40003f86270 */
[----:B------:R-:W-:-:S04]  /*6a50*/  SHF.R.S32.HI R89, RZ, 0x1f, R88 ;  /* 0x0000001fff597819 */ /* 0x000fc80000011458 */
[----:B------:R-:W-:-:S04]  /*6a60*/  LEA.HI R89, R89, R88, RZ, 0x4 ;  /* 0x0000005859597211 */ /* 0x000fc800078f20ff */
[----:B------:R-:W-:-:S04]  /*6a70*/  LEA.HI.SX32 R160, R89, R114, 0x1c ;  /* 0x0000007259a07211 */ /* 0x000fc800078fe2ff */
[----:B------:R-:W-:-:S04]  /*6a80*/  SHF.R.S32.HI R88, RZ, 0x1f, R160 ;  /* 0x0000001fff587819 */ /* 0x000fc800000114a0 */
[----:B------:R-:W-:Y:S02]  /*6a90*/  LEA.HI R88, R88, R160, RZ, 0x3 ;  /* 0x000000a058587211 */ /* 0x000fe400078f18ff */
[----:B------:R-:W-:-:S03]  /*6aa0*/  SHF.L.U32 R160, R160, 0x3, RZ ;  /* 0x00000003a0a07819 */ /* 0x000fc600000006ff */
[----:B------:R-:W-:Y:S01]  /*6ab0*/  IMAD.SHL.U32 R88, R88, 0x400, RZ ;  /* 0x0000040058587824 */ /* 0x000fe200078e00ff */
[----:B------:R-:W-:-:S04]  /*6ac0*/  LOP3.LUT R89, R191, 0x38, R160, 0xf8, !PT ;  /* 0x00000038bf597812 */ /* 0x000fc800078ef8a0 */
[----:B------:R-:W-:Y:S02]  /*6ad0*/  LOP3.LUT R88, R88, 0x7fffe000, RZ, 0xc0, !PT ;  /* 0x7fffe00058587812 */ /* 0x000fe400078ec0ff */
[----:B------:R-:W-:-:S03]  /*6ae0*/  LOP3.LUT R89, R89, R193, RZ, 0x3c, !PT ;  /* 0x000000c159597212 */ /* 0x000fc600078e3cff */
[----:B------:R-:W-:-:S04]  /*6af0*/  IMAD R88, R192, 0x200, R88 ;  /* 0x00000200c0587824 */ /* 0x000fc800078e0258 */
[----:B------:R-:W-:-:S04]  /*6b00*/  IMAD.IADD R88, R88, 0x1, R89 ;  /* 0x0000000158587824 */ /* 0x000fc800078e0259 */
[C---:B------:R-:W-:Y:S02]  /*6b10*/  IMAD R92, R16.reuse, 0x6000, R88 ;  /* 0x00006000105c7824 */ /* 0x040fe400078e0258 */
[----:B------:R-:W-:Y:S02]  /*6b20*/  IMAD R88, R16, 0x6000, R143 ;  /* 0x0000600010587824 */ /* 0x000fe400078e028f */
[----:B------:R-:W-:-:S03]  /*6b30*/  IMAD R92, R92, 0x2, R2 ;  /* 0x000000025c5c7824 */ /* 0x000fc600078e0202 */
[----:B------:R-:W-:-:S03]  /*6b40*/  LEA R88, R88, R2, 0x1 ;  /* 0x0000000258587211 */ /* 0x000fc600078e08ff */
[----:B------:R-:W0:Y:S04]  /*6b50*/  LDS.128 R92, [R92+0x1c400] ;  /* 0x01c400005c5c7984 */ /* 0x000e280000000c00 */
[----:B------:R-:W2:Y:S01]  /*6b60*/  LDS.128 R88, [R88+0x1c400] ;  /* 0x01c4000058587984 */ /* 0x000ea20000000c00 */
[----:B------:R-:W-:Y:S05]  /*6b70*/  @P4 BRA `(.L_x_690) ;  /* 0x0000000400684947 */ /* 0x000fea0003800000 */
[----:B0-----:R-:W-:Y:S01]  /*6b80*/  IMAD.MOV.U32 R163, RZ, RZ, R93 ;  /* 0x000000ffffa37224 */ /* 0x001fe200078e005d */
[----:B--2---:R-:W-:Y:S01]  /*6b90*/  MOV R162, R89 ;  /* 0x0000005900a27202 */ /* 0x004fe20000000f00 */
[----:B------:R-:W-:Y:S01]  /*6ba0*/  HADD2.F32 R161, -RZ, R161.H0_H0 ;  /* 0x200000a1ffa17230 */ /* 0x000fe20000004100 */
[--C-:B------:R-:W-:Y:S01]  /*6bb0*/  SHF.R.U64 R48, R48, 0x10, R49.reuse ;  /* 0x0000001030307819 */ /* 0x100fe20000001231 */
[----:B------:R-:W-:Y:S01]  /*6bc0*/  HADD2.F32 R164, -RZ, R164.H0_H0 ;  /* 0x200000a4ffa47230 */ /* 0x000fe20000004100 */
[----:B------:R-:W-:Y:S01]  /*6bd0*/  SHF.R.U32.HI R49, RZ, 0x10, R49 ;  /* 0x00000010ff317819 */ /* 0x000fe20000011631 */
[----:B------:R-:W-:Y:S01]  /*6be0*/  HADD2.F32 R89, -RZ, R163.H0_H0 ;  /* 0x200000a3ff597230 */ /* 0x000fe20000004100 */
[----:B------:R-:W-:Y:S01]  /*6bf0*/  SHF.R.U64 R50, R50, 0x10, R51 ;  /* 0x0000001032327819 */ /* 0x000fe20000001233 */
[----:B------:R-:W-:Y:S02]  /*6c00*/  HADD2.F32 R165, -RZ, R162.H0_H0 ;  /* 0x200000a2ffa57230 */ /* 0x000fe40000004100 */
[----:B------:R-:W-:-:S02]  /*6c10*/  HADD2.F32 R49, -RZ, R49.H0_H0 ;  /* 0x20000031ff317230 */ /* 0x000fc40000004100 */
[-C--:B------:R-:W-:Y:S01]  /*6c20*/  FMUL.FTZ R93, R89, R161.reuse ;  /* 0x000000a1595d7220 */ /* 0x080fe20000410000 */
[----:B------:R-:W-:Y:S02]  /*6c30*/  HADD2.F32 R50, -RZ, R50.H0_H0 ;  /* 0x20000032ff327230 */ /* 0x000fe40000004100 */
[C---:B------:R-:W-:Y:S01]  /*6c40*/  FMUL.FTZ R161, R165.reuse, R161 ;  /* 0x000000a1a5a17220 */ /* 0x040fe20000410000 */
[----:B------:R-:W-:-:S03]  /*6c50*/  FFMA.FTZ R93, R165, R164, -R93 ;  /* 0x000000a4a55d7223 */ /* 0x000fc6000001085d */
[----:B------:R-:W-:Y:S01]  /*6c60*/  FFMA.FTZ R89, R89, R164, R161 ;  /* 0x000000a459597223 */ /* 0x000fe200000100a1 */
[--C-:B------:R-:W-:Y:S02]  /*6c70*/  SHF.R.U32.HI R164, RZ, 0x10, R61.reuse ;  /* 0x00000010ffa47819 */ /* 0x100fe4000001163d */
[----:B------:R-:W-:Y:S01]  /*6c80*/  SHF.R.U64 R161, R60, 0x10, R61 ;  /* 0x000000103ca17819 */ /* 0x000fe2000000123d */
[----:B------:R-:W-:Y:S02]  /*6c90*/  HADD2.F32 R60, -RZ, R163.H1_H1 ;  /* 0x300000a3ff3c7230 */ /* 0x000fe40000004100 */
[----:B------:R-:W-:Y:S02]  /*6ca0*/  HADD2.F32 R164, -RZ, R164.H0_H0 ;  /* 0x200000a4ffa47230 */ /* 0x000fe40000004100 */
[----:B------:R-:W-:Y:S02]  /*6cb0*/  HADD2.F32 R61, -RZ, R162.H1_H1 ;  /* 0x300000a2ff3d7230 */ /* 0x000fe40000004100 */
[----:B------:R-:W-:-:S02]  /*6cc0*/  HADD2.F32 R161, -RZ, R161.H0_H0 ;  /* 0x200000a1ffa17230 */ /* 0x000fc40000004100 */
[-C--:B------:R-:W-:Y:S01]  /*6cd0*/  FMUL.FTZ R162, R60, R164.reuse ;  /* 0x000000a43ca27220 */ /* 0x080fe20000410000 */
[----:B------:R-:W-:-:S03]  /*6ce0*/  FMUL.FTZ R164, R61, R164 ;  /* 0x000000a43da47220 */ /* 0x000fc60000410000 */
[-C--:B------:R-:W-:Y:S01]  /*6cf0*/  FFMA.FTZ R61, R61, R49.reuse, -R162 ;  /* 0x000000313d3d7223 */ /* 0x080fe200000108a2 */
[----:B------:R-:W-:Y:S02]  /*6d00*/  HADD2.F32 R162, -RZ, R179.H0_H0 ;  /* 0x200000b3ffa27230 */ /* 0x000fe40000004100 */
[----:B------:R-:W-:Y:S01]  /*6d10*/  FFMA.FTZ R49, R60, R49, R164 ;  /* 0x000000313c317223 */ /* 0x000fe200000100a4 */
[----:B------:R-:W-:Y:S02]  /*6d20*/  IMAD.MOV.U32 R60, RZ, RZ, R91 ;  /* 0x000000ffff3c7224 */ /* 0x000fe400078e005b */
[----:B------:R-:W-:Y:S01]  /*6d30*/  HADD2.F32 R164, -RZ, R181.H0_H0 ;  /* 0x200000b5ffa47230 */ /* 0x000fe20000004100 */
[----:B------:R-:W-:Y:S01]  /*6d40*/  F2FP.F16.F32.PACK_AB R61, R61, R93 ;  /* 0x0000005d3d3d723e */ /* 0x000fe200000000ff */
[----:B------:R-:W-:Y:S01]  /*6d50*/  HADD2.F32 R91, -RZ, R95.H0_H0 ;  /* 0x2000005fff5b7230 */ /* 0x000fe20000004100 */
[----:B------:R-:W-:Y:S01]  /*6d60*/  F2FP.F16.F32.PACK_AB R49, R49, R89 ;  /* 0x000000593131723e */ /* 0x000fe200000000ff */
[--C-:B------:R-:W-:Y:S01]  /*6d70*/  HADD2.F32 R163, -RZ, R60.reuse.H0_H0 ;  /* 0x2000003cffa37230 */ /* 0x100fe20000004100 */
[----:B------:R-:W-:Y:S01]  /*6d80*/  MOV R89, R61 ;  /* 0x0000003d00597202 */ /* 0x000fe20000000f00 */
[----:B------:R-:W-:-:S02]  /*6d90*/  HADD2.F32 R60, -RZ, R60.H1_H1 ;  /* 0x3000003cff3c7230 */ /* 0x000fc40000004100 */
[----:B------:R-:W-:Y:S01]  /*6da0*/  FMUL.FTZ R165, R91, R164 ;  /* 0x000000a45ba57220 */ /* 0x000fe20000410000 */
[----:B------:R-:W-:-:S03]  /*6db0*/  IMAD.MOV.U32 R93, RZ, RZ, R49 ;  /* 0x000000ffff5d7224 */ /* 0x000fc600078e0031 */
[C---:B------:R-:W-:Y:S01]  /*6dc0*/  FFMA.FTZ R165, R163.reuse, R162, -R165 ;  /* 0x000000a2a3a57223 */ /* 0x040fe200000108a5 */
[----:B------:R-:W-:Y:S01]  /*6dd0*/  FMUL.FTZ R163, R163, R164 ;  /* 0x000000a4a3a37220 */ /* 0x000fe20000410000 */
[----:B------:R-:W-:-:S03]  /*6de0*/  HADD2.F32 R164, -RZ, R181.H1_H1 ;  /* 0x300000b5ffa47230 */ /* 0x000fc60000004100 */
[----:B------:R-:W-:Y:S01]  /*6df0*/  FFMA.FTZ R163, R91, R162, R163 ;  /* 0x000000a25ba37223 */ /* 0x000fe200000100a3 */
[----:B------:R-:W-:Y:S02]  /*6e00*/  SHF.R.U32.HI R91, RZ, 0x10, R51 ;  /* 0x00000010ff5b7819 */ /* 0x000fe40000011633 */
[--C-:B------:R-:W-:Y:S01]  /*6e10*/  SHF.R.U64 R51, R62, 0x10, R63.reuse ;  /* 0x000000103e337819 */ /* 0x100fe2000000123f */
[----:B------:R-:W-:Y:S01]  /*6e20*/  HADD2.F32 R62, -RZ, R95.H1_H1 ;  /* 0x3000005fff3e7230 */ /* 0x000fe20000004100 */
[----:B------:R-:W-:Y:S01]  /*6e30*/  SHF.R.U32.HI R63, RZ, 0x10, R63 ;  /* 0x00000010ff3f7819 */ /* 0x000fe2000001163f */
[----:B------:R-:W-:Y:S02]  /*6e40*/  HADD2.F32 R95, -RZ, R91.H0_H0 ;  /* 0x2000005bff5f7230 */ /* 0x000fe40000004100 */
[----:B------:R-:W-:Y:S02]  /*6e50*/  HADD2.F32 R51, -RZ, R51.H0_H0 ;  /* 0x20000033ff337230 */ /* 0x000fe40000004100 */
[----:B------:R-:W-:-:S05]  /*6e60*/  HADD2.F32 R63, -RZ, R63.H0_H0 ;  /* 0x2000003fff3f7230 */ /* 0x000fca0000004100 */
[----:B------:R-:W-:-:S04]  /*6e70*/  FMUL.FTZ R91, R62, R63 ;  /* 0x0000003f3e5b7220 */ /* 0x000fc80000410000 */
[C---:B------:R-:W-:Y:S01]  /*6e80*/  FFMA.FTZ R91, R60.reuse, R95, -R91 ;  /* 0x0000005f3c5b7223 */ /* 0x040fe2000001085b */
[----:B------:R-:W-:Y:S01]  /*6e90*/  FMUL.FTZ R60, R60, R63 ;  /* 0x0000003f3c3c7220 */ /* 0x000fe20000410000 */
[----:B------:R-:W-:-:S03]  /*6ea0*/  HADD2.F32 R63, -RZ, R179.H1_H1 ;  /* 0x300000b3ff3f7230 */ /* 0x000fc60000004100 */
[----:B------:R-:W-:Y:S01]  /*6eb0*/  FFMA.FTZ R60, R62, R95, R60 ;  /* 0x0000005f3e3c7223 */ /* 0x000fe2000001003c */
[----:B------:R-:W-:Y:S01]  /*6ec0*/  HADD2.F32 R62, -RZ, R92.H0_H0 ;  /* 0x2000005cff3e7230 */ /* 0x000fe20000004100 */
[----:B------:R-:W-:Y:S01]  /*6ed0*/  F2FP.F16.F32.PACK_AB R91, R91, R165 ;  /* 0x000000a55b5b723e */ /* 0x000fe200000000ff */
[--C-:B------:R-:W-:Y:S02]  /*6ee0*/  HADD2.F32 R95, -RZ, R88.reuse.H0_H0 ;  /* 0x20000058ff5f7230 */ /* 0x100fe40000004100 */
[----:B------:R-:W-:Y:S02]  /*6ef0*/  HADD2.F32 R88, -RZ, R88.H1_H1 ;  /* 0x30000058ff587230 */ /* 0x000fe40000004100 */
[-C--:B------:R-:W-:Y:S01]  /*6f00*/  FMUL.FTZ R162, R62, R164.reuse ;  /* 0x000000a43ea27220 */ /* 0x080fe20000410000 */
[----:B------:R-:W-:Y:S01]  /*6f10*/  F2FP.F16.F32.PACK_AB R60, R60, R163 ;  /* 0x000000a33c3c723e */ /* 0x000fe200000000ff */
[C---:B------:R-:W-:Y:S02]  /*6f20*/  FMUL.FTZ R164, R95.reuse, R164 ;  /* 0x000000a45fa47220 */ /* 0x040fe40000410000 */
[----:B------:R-:W-:-:S02]  /*6f30*/  FFMA.FTZ R162, R95, R63, -R162 ;  /* 0x0000003f5fa27223 */ /* 0x000fc400000108a2 */
[----:B------:R-:W-:Y:S01]  /*6f40*/  FFMA.FTZ R164, R62, R63, R164 ;  /* 0x0000003f3ea47223 */ /* 0x000fe200000100a4 */
[----:B------:R-:W-:Y:S02]  /*6f50*/  HADD2.F32 R62, -RZ, R92.H1_H1 ;  /* 0x3000005cff3e7230 */ /* 0x000fe40000004100 */
[----:B------:R-:W-:Y:S02]  /*6f60*/  HADD2.F32 R63, -RZ, R48.H0_H0 ;  /* 0x20000030ff3f7230 */ /* 0x000fe40000004100 */
[--C-:B------:R-:W-:Y:S02]  /*6f70*/  HADD2.F32 R92, -RZ, R90.reuse.H0_H0 ;  /* 0x2000005aff5c7230 */ /* 0x100fe40000004100 */
[-C--:B------:R-:W-:Y:S01]  /*6f80*/  FMUL.FTZ R48, R62, R161.reuse ;  /* 0x000000a13e307220 */ /* 0x080fe20000410000 */
[C---:B------:R-:W-:Y:S01]  /*6f90*/  FMUL.FTZ R161, R88.reuse, R161 ;  /* 0x000000a158a17220 */ /* 0x040fe20000410000 */
[----:B------:R-:W-:Y:S02]  /*6fa0*/  HADD2.F32 R90, -RZ, R90.H1_H1 ;  /* 0x3000005aff5a7230 */ /* 0x000fe40000004100 */
[-C--:B------:R-:W-:Y:S01]  /*6fb0*/  FFMA.FTZ R48, R88, R63.reuse, -R48 ;  /* 0x0000003f58307223 */ /* 0x080fe20000010830 */
[----:B------:R-:W-:Y:S01]  /*6fc0*/  FFMA.FTZ R62, R62, R63, R161 ;  /* 0x0000003f3e3e7223 */ /* 0x000fe200000100a1 */
[----:B------:R-:W-:-:S02]  /*6fd0*/  HADD2.F32 R161, -RZ, R180.H1_H1 ;  /* 0x300000b4ffa17230 */ /* 0x000fc40000004100 */
[----:B------:R-:W-:Y:S01]  /*6fe0*/  HADD2.F32 R63, -RZ, R94.H0_H0 ;  /* 0x2000005eff3f7230 */ /* 0x000fe20000004100 */
[----:B------:R-:W-:Y:S01]  /*6ff0*/  F2FP.F16.F32.PACK_AB R48, R48, R162 ;  /* 0x000000a23030723e */ /* 0x000fe200000000ff */
[----:B------:R-:W-:Y:S01]  /*7000*/  HADD2.F32 R88, -RZ, R178.H1_H1 ;  /* 0x300000b2ff587230 */ /* 0x000fe20000004100 */
[----:B------:R-:W-:Y:S01]  /*7010*/  F2FP.F16.F32.PACK_AB R62, R62, R164 ;  /* 0x000000a43e3e723e */ /* 0x000fe200000000ff */
[----:B------:R-:W-:Y:S02]  /*7020*/  HADD2.F32 R94, -RZ, R94.H1_H1 ;  /* 0x3000005eff5e7230 */ /* 0x000fe40000004100 */
[-C--:B------:R-:W-:Y:S01]  /*7030*/  FMUL.FTZ R95, R63, R161.reuse ;  /* 0x000000a13f5f7220 */ /* 0x080fe20000410000 */
[----:B------:R-:W-:-:S03]  /*7040*/  FMUL.FTZ R161, R92, R161 ;  /* 0x000000a15ca17220 */ /* 0x000fc60000410000 */
[-C--:B------:R-:W-:Y:S01]  /*7050*/  FFMA.FTZ R95, R92, R88.reuse, -R95 ;  /* 0x000000585c5f7223 */ /* 0x080fe2000001085f */
[----:B------:R-:W-:Y:S01]  /*7060*/  FFMA.FTZ R161, R63, R88, R161 ;  /* 0x000000583fa17223 */ /* 0x000fe200000100a1 */
[-C--:B------:R-:W-:Y:S01]  /*7070*/  FMUL.FTZ R63, R94, R51.reuse ;  /* 0x000000335e3f7220 */ /* 0x080fe20000410000 */
[C---:B------:R-:W-:Y:S01]  /*7080*/  FMUL.FTZ R51, R90.reuse, R51 ;  /* 0x000000335a337220 */ /* 0x040fe20000410000 */
[----:B------:R-:W-:Y:S02]  /*7090*/  IMAD.MOV.U32 R88, RZ, RZ, R48 ;  /* 0x000000ffff587224 */ /* 0x000fe400078e0030 */
[-C--:B------:R-:W-:Y:S01]  /*70a0*/  FFMA.FTZ R63, R90, R50.reuse, -R63 ;  /* 0x000000325a3f7223 */ /* 0x080fe2000001083f */
[----:B------:R-:W-:Y:S01]  /*70b0*/  FFMA.FTZ R51, R94, R50, R51 ;  /* 0x000000325e337223 */ /* 0x000fe20000010033 */
[----:B------:R-:W-:-:S03]  /*70c0*/  IMAD.MOV.U32 R92, RZ, RZ, R62 ;  /* 0x000000ffff5c7224 */ /* 0x000fc600078e003e */
[----:B------:R-:W-:Y:S01]  /*70d0*/  F2FP.F16.F32.PACK_AB R63, R63, R95 ;  /* 0x0000005f3f3f723e */ /* 0x000fe200000000ff */
[----:B------:R-:W-:Y:S01]  /*70e0*/  IMAD.MOV.U32 R95, RZ, RZ, R60 ;  /* 0x000000ffff5f7224 */ /* 0x000fe200078e003c */
[----:B------:R-:W-:Y:S02]  /*70f0*/  F2FP.F16.F32.PACK_AB R51, R51, R161 ;  /* 0x000000a13333723e */ /* 0x000fe400000000ff */
[----:B------:R-:W-:-:S03]  /*7100*/  MOV R90, R63 ;  /* 0x0000003f005a7202 */ /* 0x000fc60000000f00 */
[----:B------:R-:W-:-:S07]  /*7110*/  IMAD.MOV.U32 R94, RZ, RZ, R51 ;  /* 0x000000ffff5e7224 */ /* 0x000fce00078e0033 */
.L_x_690:
[----:B------:R-:W-:Y:S05]  /*7120*/  BSYNC B3 ;  /* 0x0000000000037941 */ /* 0x000fea0003800000 */
.L_x_689:
[----:B------:R-:W-:-:S13]  /*7130*/  ISETP.GE.AND P4, PT, R160, R147, PT ;  /* 0x00000093a000720c */ /* 0x000fda0003f86270 */
[--C-:B------:R-:W-:Y:S02]  /*7140*/  @!P4 SHF.R.S32.HI R51, RZ, 0x1f, R160.reuse ;  /* 0x0000001fff33c819 */ /* 0x100fe400000114a0 */
[----:B------:R-:W-:-:S04]  /*7150*/  @!P4 IADD3 R160, P5, P6, R102, R132, R160 ;  /* 0x0000008466a0c210 */ /* 0x000fc80007ebe0a0 */
[----:B------:R-:W-:Y:S02]  /*7160*/  @!P4 IADD3.X R51, R97, R156, R51, P5, P6 ;  /* 0x0000009c6133c210 */ /* 0x000fe40002fec433 */
[----:B------:R-:W-:-:S04]  /*7170*/  IADD3 R49, P5, P6, R102, R132, R27 ;  /* 0x0000008466317210 */ /* 0x000fc80007ebe01b */
[----:B------:R-:W-:Y:S02]  /*7180*/  IADD3.X R50, R97, R156, R13, P5, P6 ;  /* 0x0000009c61327210 */ /* 0x000fe40002fec40d */
[----:B------:R-:W-:-:S04]  /*7190*/  LEA R48, P5, R49, R120, 0x1 ;  /* 0x0000007831307211 */ /* 0x000fc800078a08ff */
[----:B------:R-:W-:Y:S02]  /*71a0*/  LEA.HI.X R49, R49, R121, R50, 0x1, P5 ;  /* 0x0000007931317211 */ /* 0x000fe400028f0c32 */
[----:B------:R-:W-:-:S03]  /*71b0*/  @!P4 LEA R50, P5, R160, R120, 0x1 ;  /* 0x00000078a032c211 */ /* 0x000fc600078a08ff */
[----:B--2---:R2:W-:Y:S01]  /*71c0*/  STG.E.128 desc[UR40][R48.64], R88 ;  /* 0x0000005830007986 */ /* 0x0045e2000c101d28 */
[----:B------:R-:W-:-:S05]  /*71d0*/  @!P4 LEA.HI.X R51, R160, R121, R51, 0x1, P5 ;  /* 0x00000079a033c211 */ /* 0x000fca00028f0c33 */
[----:B0-----:R2:W-:Y:S04]  /*71e0*/  @!P4 STG.E.128 desc[UR40][R50.64], R92 ;  /* 0x0000005c3200c986 */ /* 0x0015e8000c101d28 */
.L_x_688:
[----:B------:R-:W-:Y:S05]  /*71f0*/  BSYNC B2 ;  /* 0x0000000000027941 */ /* 0x000fea0003800000 */
.L_x_687:
[----:B------:R-:W-:Y:S01]  /*7200*/  ISETP.NE.AND P4, PT, R10, RZ, PT ;  /* 0x000000ff0a00720c */ /* 0x000fe20003f85270 */
[----:B------:R-:W-:-:S12]  /*7210*/  BSSY B2, `(.L_x_691) ;  /* 0x0000080000027945 */ /* 0x000fd80003800000 */
[----:B------:R-:W-:Y:S05]  /*7220*/  @!P4 BRA `(.L_x_692) ;  /* 0x0000000400f8c947 */ /* 0x000fea0003800000 */
[----:B--2---:R-:W-:Y:S01]  /*7230*/  SEL R48, R122, R148, !P1 ;  /* 0x000000947a307207 */ /* 0x004fe20004800000 */
[----:B------:R-:W-:Y:S01]  /*7240*/  BSSY B3, `(.L_x_693) ;  /* 0x000007a000037945 */ /* 0x000fe20003800000 */
[----:B------:R-:W-:Y:S02]  /*7250*/  IADD3 R60, P4, P5, R102, R132, R21 ;  /* 0x00000084663c7210 */ /* 0x000fe40007d9e015 */
[----:B------:R-:W-:Y:S02]  /*7260*/  SHF.R.S32.HI R49, RZ, 0x1f, R48 ;  /* 0x0000001fff317819 */ /* 0x000fe40000011430 */
[----:B------:R-:W-:Y:S02]  /*7270*/  IADD3.X R61, R97, R156, R12, P4, P5 ;  /* 0x0000009c613d7210 */ /* 0x000fe400027ea40c */
[----:B------:R-:W-:-:S04]  /*7280*/  LEA.HI R48, R49, R48, RZ, 0x4 ;  /* 0x0000003031307211 */ /* 0x000fc800078f20ff */
[----:B------:R-:W-:-:S04]  /*7290*/  LEA.HI.SX32 R48, R48, R26, 0x1c ;  /* 0x0000001a30307211 */ /* 0x000fc800078fe2ff */
[----:B------:R-:W-:-:S04]  /*72a0*/  SHF.L.U32 R49, R48, 0x3, RZ ;  /* 0x0000000330317819 */ /* 0x000fc800000006ff */
[----:B------:R-:W-:-:S13]  /*72b0*/  ISETP.GE.AND P4, PT, R49, R147, PT ;  /* 0x000000933100720c */ /* 0x000fda0003f86270 */
[--C-:B------:R-:W-:Y:S02]  /*72c0*/  @!P4 SHF.R.S32.HI R51, RZ, 0x1f, R49.reuse ;  /* 0x0000001fff33c819 */ /* 0x100fe40000011431 */
[--C-:B------:R-:W-:Y:S02]  /*72d0*/  @!P4 IADD3 R50, P5, P6, R102, R132, R49.reuse ;  /* 0x000000846632c210 */ /* 0x100fe40007ebe031 */
[----:B------:R-:W-:Y:S02]  /*72e0*/  LOP3.LUT R49, R191, 0x38, R49, 0xf8, !PT ;  /* 0x00000038bf317812 */ /* 0x000fe400078ef831 */
[----:B------:R-:W-:Y:S02]  /*72f0*/  @!P4 IADD3.X R51, R97, R156, R51, P5, P6 ;  /* 0x0000009c6133c210 */ /* 0x000fe40002fec433 */
[----:B------:R-:W-:Y:S02]  /*7300*/  LEA R88, P5, R60, R120, 0x1 ;  /* 0x000000783c587211 */ /* 0x000fe400078a08ff */
[----:B------:R-:W-:-:S02]  /*7310*/  LOP3.LUT R49, R49, R193, RZ, 0x3c, !PT ;  /* 0x000000c131317212 */ /* 0x000fc400078e3cff */
[----:B------:R-:W-:Y:S02]  /*7320*/  LEA.HI.X R89, R60, R121, R61, 0x1, P5 ;  /* 0x000000793c597211 */ /* 0x000fe400028f0c3d */
[----:B------:R-:W-:-:S04]  /*7330*/  @!P4 LEA R90, P5, R50, R120, 0x1 ;  /* 0x00000078325ac211 */ /* 0x000fc800078a08ff */
[----:B------:R-:W-:Y:S02]  /*7340*/  @!P4 LEA.HI.X R91, R50, R121, R51, 0x1, P5 ;  /* 0x00000079325bc211 */ /* 0x000fe400028f0c33 */
[----:B------:R-:W-:Y:S02]  /*7350*/  SHF.R.S32.HI R50, RZ, 0x1f, R48 ;  /* 0x0000001fff327819 */ /* 0x000fe40000011430 */
[----:B------:R-:W-:Y:S02]  /*7360*/  ISETP.GE.AND P5, PT, R101, R117, PT ;  /* 0x000000756500720c */ /* 0x000fe40003fa6270 */
[----:B------:R-:W-:-:S05]  /*7370*/  LEA.HI R48, R50, R48, RZ, 0x3 ;  /* 0x0000003032307211 */ /* 0x000fca00078f18ff */
[----:B------:R-:W-:-:S05]  /*7380*/  IMAD.SHL.U32 R48, R48, 0x400, RZ ;  /* 0x0000040030307824 */ /* 0x000fca00078e00ff */
[----:B------:R-:W-:-:S05]  /*7390*/  LOP3.LUT R48, R48, 0x7fffe000, RZ, 0xc0, !PT ;  /* 0x7fffe00030307812 */ /* 0x000fca00078ec0ff */
[----:B------:R-:W-:-:S05]  /*73a0*/  IMAD R48, R192, 0x200, R48 ;  /* 0x00000200c0307824 */ /* 0x000fca00078e0230 */
[----:B------:R-:W-:Y:S01]  /*73b0*/  IADD3 R49, R48, R49, RZ ;  /* 0x0000003130317210 */ /* 0x000fe20007ffe0ff */
[----:B------:R-:W-:-:S04]  /*73c0*/  IMAD R48, R16, 0x6000, R142 ;  /* 0x0000600010307824 */ /* 0x000fc800078e028e */
[----:B------:R-:W-:Y:S02]  /*73d0*/  IMAD R60, R16, 0x6000, R49 ;  /* 0x00006000103c7824 */ /* 0x000fe400078e0231 */
[--C-:B------:R-:W-:Y:S02]  /*73e0*/  IMAD R48, R48, 0x2, R2.reuse ;  /* 0x0000000230307824 */ /* 0x100fe400078e0202 */
[----:B------:R-:W-:-:S04]  /*73f0*/  IMAD R60, R60, 0x2, R2 ;  /* 0x000000023c3c7824 */ /* 0x000fc800078e0202 */
[----:B------:R-:W0:Y:S04]  /*7400*/  LDS.128 R48, [R48+0x1c400] ;  /* 0x01c4000030307984 */ /* 0x000e280000000c00 */
[----:B------:R-:W2:Y:S01]  /*7410*/  LDS.128 R60, [R60+0x1c400] ;  /* 0x01c400003c3c7984 */ /* 0x000ea20000000c00 */
[----:B------:R-:W-:Y:S05]  /*7420*/  @P5 BRA `(.L_x_694) ;  /* 0x00000004006c5947 */ /* 0x000fea0003800000 */
[----:B--2---:R-:W-:Y:S01]  /*7430*/  MOV R94, R61 ;  /* 0x0000003d005e7202 */ /* 0x004fe20000000f00 */
[----:B0-----:R-:W-:Y:S01]  /*7440*/  IMAD.MOV.U32 R61, RZ, RZ, R49 ;  /* 0x000000ffff3d7224 */ /* 0x001fe200078e0031 */
[----:B------:R-:W-:Y:S01]  /*7450*/  SHF.R.U64 R56, R56, 0x10, R57 ;  /* 0x0000001038387819 */ /* 0x000fe20000001239 */
[----:B------:R-:W-:Y:S01]  /*7460*/  HADD2.F32 R95, -RZ, R180.H0_H0 ;  /* 0x200000b4ff5f7230 */ /* 0x000fe20000004100 */
[----:B------:R-:W-:Y:S01]  /*7470*/  SHF.R.U64 R44, R44, 0x10, R45 ;  /* 0x000000102c2c7819 */ /* 0x000fe2000000122d */
[----:B------:R-:W-:Y:S01]  /*7480*/  HADD2.F32 R92, -RZ, R94.H0_H0 ;  /* 0x2000005eff5c7230 */ /* 0x000fe20000004100 */
[----:B------:R-:W-:Y:S01]  /*7490*/  SHF.R.U64 R58, R58, 0x10, R59 ;  /* 0x000000103a3a7819 */ /* 0x000fe2000000123b */
[--C-:B------:R-:W-:Y:S01]  /*74a0*/  HADD2.F32 R93, -RZ, R61.reuse.H0_H0 ;  /* 0x2000003dff5d7230 */ /* 0x100fe20000004100 */
[----:B------:R-:W-:Y:S01]  /*74b0*/  SHF.R.U64 R46, R46, 0x10, R47 ;  /* 0x000000102e2e7819 */ /* 0x000fe2000000122f */
[----:B------:R-:W-:Y:S02]  /*74c0*/  HADD2.F32 R49, -RZ, R178.H0_H0 ;  /* 0x200000b2ff317230 */ /* 0x000fe40000004100 */
[----:B------:R-:W-:Y:S01]  /*74d0*/  FMUL.FTZ R160, R92, R95 ;  /* 0x0000005f5ca07220 */ /* 0x000fe20000410000 */
[----:B------:R-:W-:-:S02]  /*74e0*/  HADD2.F32 R61, -RZ, R61.H1_H1 ;  /* 0x3000003dff3d7230 */ /* 0x000fc40000004100 */
[C---:B------:R-:W-:Y:S01]  /*74f0*/  FMUL.FTZ R95, R93.reuse, R95 ;  /* 0x0000005f5d5f7220 */ /* 0x040fe20000410000 */
[----:B------:R-:W-:Y:S02]  /*7500*/  HADD2.F32 R161, -RZ, R177.H1_H1 ;  /* 0x300000b1ffa17230 */ /* 0x000fe40000004100 */
[-C--:B------:R-:W-:Y:S01]  /*7510*/  FFMA.FTZ R93, R93, R49.reuse, -R160 ;  /* 0x000000315d5d7223 */ /* 0x080fe200000108a0 */
[----:B------:R-:W-:Y:S02]  /*7520*/  HADD2.F32 R56, -RZ, R56.H0_H0 ;  /* 0x20000038ff387230 */ /* 0x000fe40000004100 */
[----:B------:R-:W-:Y:S01]  /*7530*/  FFMA.FTZ R92, R92, R49, R95 ;  /* 0x000000315c5c7223 */ /* 0x000fe2000001005f */
[----:B------:R-:W-:Y:S01]  /*7540*/  SHF.R.U32.HI R95, RZ, 0x10, R57 ;  /* 0x00000010ff5f7819 */ /* 0x000fe20000011639 */
[----:B------:R-:W-:Y:S01]  /*7550*/  HADD2.F32 R49, -RZ, R94.H1_H1 ;  /* 0x3000005eff317230 */ /* 0x000fe20000004100 */
[----:B------:R-:W-:Y:S01]  /*7560*/  SHF.R.U32.HI R94, RZ, 0x10, R45 ;  /* 0x00000010ff5e7819 */ /* 0x000fe2000001162d */
[----:B------:R-:W-:-:S02]  /*7570*/  HADD2.F32 R163, -RZ, R176.H1_H1 ;  /* 0x300000b0ffa37230 */ /* 0x000fc40000004100 */
[----:B------:R-:W-:Y:S02]  /*7580*/  HADD2.F32 R95, -RZ, R95.H0_H0 ;  /* 0x2000005fff5f7230 */ /* 0x000fe40000004100 */
[----:B------:R-:W-:Y:S02]  /*7590*/  HADD2.F32 R94, -RZ, R94.H0_H0 ;  /* 0x2000005eff5e7230 */ /* 0x000fe40000004100 */
[----:B------:R-:W-:Y:S02]  /*75a0*/  HADD2.F32 R44, -RZ, R44.H0_H0 ;  /* 0x2000002cff2c7230 */ /* 0x000fe40000004100 */
[-C--:B------:R-:W-:Y:S01]  /*75b0*/  FMUL.FTZ R160, R49, R95.reuse ;  /* 0x0000005f31a07220 */ /* 0x080fe20000410000 */
[C---:B------:R-:W-:Y:S01]  /*75c0*/  FMUL.FTZ R95, R61.reuse, R95 ;  /* 0x0000005f3d5f7220 */ /* 0x040fe20000410000 */
[----:B------:R-:W-:Y:S02]  /*75d0*/  HADD2.F32 R57, -RZ, R176.H0_H0 ;  /* 0x200000b0ff397230 */ /* 0x000fe40000004100 */
[-C--:B------:R-:W-:Y:S01]  /*75e0*/  FFMA.FTZ R61, R61, R94.reuse, -R160 ;  /* 0x0000005e3d3d7223 */ /* 0x080fe200000108a0 */
[----:B------:R-:W-:Y:S01]  /*75f0*/  FFMA.FTZ R49, R49, R94, R95 ;  /* 0x0000005e31317223 */ /* 0x000fe2000001005f */
[----:B------:R-:W-:-:S02]  /*7600*/  IMAD.MOV.U32 R94, RZ, RZ, R63 ;  /* 0x000000ffff5e7224 */ /* 0x000fc400078e003f */
[----:B------:R-:W-:Y:S01]  /*7610*/  HADD2.F32 R63, -RZ, R51.H0_H0 ;  /* 0x20000033ff3f7230 */ /* 0x000fe20000004100 */
[----:B------:R-:W-:Y:S01]  /*7620*/  F2FP.F16.F32.PACK_AB R61, R61, R93 ;  /* 0x0000005d3d3d723e */ /* 0x000fe200000000ff */
[----:B------:R-:W-:Y:S01]  /*7630*/  HADD2.F32 R160, -RZ, R177.H0_H0 ;  /* 0x200000b1ffa07230 */ /* 0x000fe20000004100 */
[----:B------:R-:W-:Y:S01]  /*7640*/  F2FP.F16.F32.PACK_AB R92, R49, R92 ;  /* 0x0000005c315c723e */ /* 0x000fe200000000ff */
[--C-:B------:R-:W-:Y:S02]  /*7650*/  HADD2.F32 R95, -RZ, R94.reuse.H0_H0 ;  /* 0x2000005eff5f7230 */ /* 0x100fe40000004100 */
[----:B------:R-:W-:Y:S02]  /*7660*/  HADD2.F32 R94, -RZ, R94.H1_H1 ;  /* 0x3000005eff5e7230 */ /* 0x000fe40000004100 */
[----:B------:R-:W-:Y:S02]  /*7670*/  HADD2.F32 R51, -RZ, R51.H1_H1 ;  /* 0x30000033ff337230 */ /* 0x000fe40000004100 */
[-C--:B------:R-:W-:Y:S01]  /*7680*/  FMUL.FTZ R162, R95, R161.reuse ;  /* 0x000000a15fa27220 */ /* 0x080fe20000410000 */
[----:B------:R-:W-:Y:S01]  /*7690*/  FMUL.FTZ R161, R63, R161 ;  /* 0x000000a13fa17220 */ /* 0x000fe20000410000 */
[----:B------:R-:W-:-:S02]  /*76a0*/  HADD2.F32 R58, -RZ, R58.H0_H0 ;  /* 0x2000003aff3a7230 */ /* 0x000fc40000004100 */
[-C--:B------:R-:W-:Y:S01]  /*76b0*/  FFMA.FTZ R63, R63, R160.reuse, -R162 ;  /* 0x000000a03f3f7223 */ /* 0x080fe200000108a2 */
[----:B------:R-:W-:Y:S01]  /*76c0*/  FFMA.FTZ R161, R95, R160, R161 ;  /* 0x000000a05fa17223 */ /* 0x000fe200000100a1 */
[----:B------:R-:W-:Y:S01]  /*76d0*/  SHF.R.U32.HI R95, RZ, 0x10, R59 ;  /* 0x00000010ff5f7819 */ /* 0x000fe2000001163b */
[----:B------:R-:W-:Y:S01]  /*76e0*/  HADD2.F32 R59, -RZ, R175.H1_H1 ;  /* 0x300000afff3b7230 */ /* 0x000fe20000004100 */
[----:B------:R-:W-:Y:S01]  /*76f0*/  SHF.R.U32.HI R160, RZ, 0x10, R47 ;  /* 0x00000010ffa07819 */ /* 0x000fe2000001162f */
[----:B------:R-:W-:Y:S02]  /*7700*/  HADD2.F32 R46, -RZ, R46.H0_H0 ;  /* 0x2000002eff2e7230 */ /* 0x000fe40000004100 */
[----:B------:R-:W-:Y:S02]  /*7710*/  HADD2.F32 R95, -RZ, R95.H0_H0 ;  /* 0x2000005fff5f7230 */ /* 0x000fe40000004100 */
[----:B------:R-:W-:Y:S02]  /*7720*/  HADD2.F32 R160, -RZ, R160.H0_H0 ;  /* 0x200000a0ffa07230 */ /* 0x000fe40000004100 */
[----:B------:R-:W-:-:S02]  /*7730*/  IMAD.MOV.U32 R49, RZ, RZ, R61 ;  /* 0x000000ffff317224 */ /* 0x000fc400078e003d */
[CC--:B------:R-:W-:Y:S01]  /*7740*/  FMUL.FTZ R162, R94.reuse, R95.reuse ;  /* 0x0000005f5ea27220 */ /* 0x0c0fe20000410000 */
[C---:B------:R-:W-:Y:S01]  /*7750*/  FMUL.FTZ R95, R51.reuse, R95 ;  /* 0x0000005f335f7220 */ /* 0x040fe20000410000 */
[----:B------:R-:W-:Y:S02]  /*7760*/  MOV R61, R92 ;  /* 0x0000005c003d7202 */ /* 0x000fe40000000f00 */
[-C--:B------:R-:W-:Y:S01]  /*7770*/  FFMA.FTZ R162, R51, R160.reuse, -R162 ;  /* 0x000000a033a27223 */ /* 0x080fe200000108a2 */
[----:B------:R-:W-:Y:S01]  /*7780*/  FFMA.FTZ R95, R94, R160, R95 ;  /* 0x000000a05e5f7223 */ /* 0x000fe2000001005f */
[----:B------:R-:W-:Y:S02]  /*7790*/  HADD2.F32 R51, -RZ, R60.H0_H0 ;  /* 0x2000003cff337230 */ /* 0x000fe40000004100 */
[----:B------:R-:W-:Y:S01]  /*77a0*/  HADD2.F32 R94, -RZ, R48.H0_H0 ;  /* 0x20000030ff5e7230 */ /* 0x000fe20000004100 */
[----:B------:R-:W-:Y:S01]  /*77b0*/  F2FP.F16.F32.PACK_AB R63, R162, R63 ;  /* 0x0000003fa23f723e */ /* 0x000fe200000000ff */
[----:B------:R-:W-:-:S02]  /*77c0*/  HADD2.F32 R60, -RZ, R60.H1_H1 ;  /* 0x3000003cff3c7230 */ /* 0x000fc40000004100 */
[-C--:B------:R-:W-:Y:S01]  /*77d0*/  FMUL.FTZ R160, R51, R163.reuse ;  /* 0x000000a333a07220 */ /* 0x080fe20000410000 */
[----:B------:R-:W-:Y:S02]  /*77e0*/  HADD2.F32 R48, -RZ, R48.H1_H1 ;  /* 0x30000030ff307230 */ /* 0x000fe40000004100 */
[----:B------:R-:W-:Y:S01]  /*77f0*/  FMUL.FTZ R163, R94, R163 ;  /* 0x000000a35ea37220 */ /* 0x000fe20000410000 */
[----:B------:R-:W-:Y:S01]  /*7800*/  F2FP.F16.F32.PACK_AB R95, R95, R161 ;  /* 0x000000a15f5f723e */ /* 0x000fe200000000ff */
[-C--:B------:R-:W-:Y:S01]  /*7810*/  FMUL.FTZ R45, R60, R56.reuse ;  /* 0x000000383c2d7220 */ /* 0x080fe20000410000 */
[-C--:B------:R-:W-:Y:S01]  /*7820*/  FFMA.FTZ R160, R94, R57.reuse, -R160 ;  /* 0x000000395ea07223 */ /* 0x080fe200000108a0 */
[C---:B------:R-:W-:Y:S01]  /*7830*/  FMUL.FTZ R56, R48.reuse, R56 ;  /* 0x0000003830387220 */ /* 0x040fe20000410000 */
[----:B------:R-:W-:Y:S01]  /*7840*/  FFMA.FTZ R163, R51, R57, R163 ;  /* 0x0000003933a37223 */ /* 0x000fe200000100a3 */
[----:B------:R-:W-:Y:S01]  /*7850*/  FFMA.FTZ R45, R48, R44, -R45 ;  /* 0x0000002c302d7223 */ /* 0x000fe2000001082d */
[----:B------:R-:W-:-:S02]  /*7860*/  HADD2.F32 R51, -RZ, R50.H0_H0 ;  /* 0x20000032ff337230 */ /* 0x000fc40000004100 */
[----:B------:R-:W-:Y:S01]  /*7870*/  FFMA.FTZ R56, R60, R44, R56 ;  /* 0x0000002c3c387223 */ /* 0x000fe20000010038 */
[--C-:B------:R-:W-:Y:S02]  /*7880*/  HADD2.F32 R44, -RZ, R62.reuse.H0_H0 ;  /* 0x2000003eff2c7230 */ /* 0x100fe40000004100 */
[----:B------:R-:W-:Y:S01]  /*7890*/  HADD2.F32 R48, -RZ, R175.H0_H0 ;  /* 0x200000afff307230 */ /* 0x000fe20000004100 */
[----:B------:R-:W-:Y:S01]  /*78a0*/  F2FP.F16.F32.PACK_AB R45, R45, R160 ;  /* 0x000000a02d2d723e */ /* 0x000fe200000000ff */
[----:B------:R-:W-:Y:S02]  /*78b0*/  HADD2.F32 R62, -RZ, R62.H1_H1 ;  /* 0x3000003eff3e7230 */ /* 0x000fe40000004100 */
[-C--:B------:R-:W-:Y:S01]  /*78c0*/  FMUL.FTZ R57, R44, R59.reuse ;  /* 0x0000003b2c397220 */ /* 0x080fe20000410000 */
[C---:B------:R-:W-:Y:S01]  /*78d0*/  FMUL.FTZ R59, R51.reuse, R59 ;  /* 0x0000003b333b7220 */ /* 0x040fe20000410000 */
[----:B------:R-:W-:Y:S01]  /*78e0*/  HADD2.F32 R50, -RZ, R50.H1_H1 ;  /* 0x30000032ff327230 */ /* 0x000fe20000004100 */
[----:B------:R-:W-:Y:S01]  /*78f0*/  F2FP.F16.F32.PACK_AB R56, R56, R163 ;  /* 0x000000a33838723e */ /* 0x000fe200000000ff */
[-C--:B------:R-:W-:Y:S01]  /*7900*/  FFMA.FTZ R57, R51, R48.reuse, -R57 ;  /* 0x0000003033397223 */ /* 0x080fe20000010839 */
[----:B------:R-:W-:Y:S01]  /*7910*/  FFMA.FTZ R59, R44, R48, R59 ;  /* 0x000000302c3b7223 */ /* 0x000fe2000001003b */
[-C--:B------:R-:W-:Y:S01]  /*7920*/  FMUL.FTZ R44, R62, R58.reuse ;  /* 0x0000003a3e2c7220 */ /* 0x080fe20000410000 */
[C---:B------:R-:W-:Y:S01]  /*7930*/  FMUL.FTZ R58, R50.reuse, R58 ;  /* 0x0000003a323a7220 */ /* 0x040fe20000410000 */
[----:B------:R-:W-:Y:S01]  /*7940*/  IMAD.MOV.U32 R51, RZ, RZ, R63 ;  /* 0x000000ffff337224 */ /* 0x000fe200078e003f */
[----:B------:R-:W-:Y:S01]  /*7950*/  MOV R48, R45 ;  /* 0x0000002d00307202 */ /* 0x000fe20000000f00 */
[-C--:B------:R-:W-:Y:S01]  /*7960*/  FFMA.FTZ R44, R50, R46.reuse, -R44 ;  /* 0x0000002e322c7223 */ /* 0x080fe2000001082c */
[----:B------:R-:W-:Y:S01]  /*7970*/  FFMA.FTZ R58, R62, R46, R58 ;  /* 0x0000002e3e3a7223 */ /* 0x000fe2000001003a */
[----:B------:R-:W-:-:S02]  /*7980*/  IMAD.MOV.U32 R60, RZ, RZ, R56 ;  /* 0x000000ffff3c7224 */ /* 0x000fc400078e0038 */
[----:B------:R-:W-:Y:S01]  /*7990*/  IMAD.MOV.U32 R63, RZ, RZ, R95 ;  /* 0x000000ffff3f7224 */ /* 0x000fe200078e005f */
[----:B------:R-:W-:Y:S02]  /*79a0*/  F2FP.F16.F32.PACK_AB R44, R44, R57 ;  /* 0x000000392c2c723e */ /* 0x000fe400000000ff */
[----:B------:R-:W-:-:S03]  /*79b0*/  F2FP.F16.F32.PACK_AB R58, R58, R59 ;  /* 0x0000003b3a3a723e */ /* 0x000fc600000000ff */
[----:B------:R-:W-:Y:S01]  /*79c0*/  IMAD.MOV.U32 R50, RZ, RZ, R44 ;  /* 0x000000ffff327224 */ /* 0x000fe200078e002c */
[----:B------:R-:W-:-:S07]  /*79d0*/  MOV R62, R58 ;  /* 0x0000003a003e7202 */ /* 0x000fce0000000f00 */
.L_x_694:
[----:B------:R-:W-:Y:S05]  /*79e0*/  BSYNC B3 ;  /* 0x0000000000037941 */ /* 0x000fea0003800000 */
.L_x_693:
[----:B0-----:R0:W-:Y:S04]  /*79f0*/  STG.E.128 desc[UR40][R88.64], R48 ;  /* 0x0000003058007986 */ /* 0x0011e8000c101d28 */
[----:B--2---:R0:W-:Y:S02]  /*7a00*/  @!P4 STG.E.128 desc[UR40][R90.64], R60 ;  /* 0x0000003c5a00c986 */ /* 0x0041e4000c101d28 */
.L_x_692:
[----:B------:R-:W-:Y:S05]  /*7a10*/  BSYNC B2 ;  /* 0x0000000000027941 */ /* 0x000fea0003800000 */
.L_x_691:
[----:B------:R-:W-:-:S13]  /*7a20*/  ISETP.NE.AND P4, PT, R9, RZ, PT ;  /* 0x000000ff0900720c */ /* 0x000fda0003f85270 */
[----:B------:R-:W-:Y:S05]  /*7a30*/  @!P4 BRA `(.L_x_686) ;  /* 0x0000000400d8c947 */ /* 0x000fea0003800000 */
[----:B------:R-:W3:Y:S01]  /*7a40*/  LDL R44, [R1+0x10] ;  /* 0x00001000012c7983 */ /* 0x000ee20000100800 */
[----:B------:R-:W-:Y:S01]  /*7a50*/  IADD3 R47, P4, P5, R102, R132, R15 ;  /* 0x00000084662f7210 */ /* 0x000fe20007d9e00f */
[----:B------:R-:W-:Y:S03]  /*7a60*/  BSSY B2, `(.L_x_695) ;  /* 0x0000071000027945 */ /* 0x000fe60003800000 */
[----:B------:R-:W-:Y:S02]  /*7a70*/  IADD3.X R46, R97, R156, R11, P4, P5 ;  /* 0x0000009c612e7210 */ /* 0x000fe400027ea40b */
[----:B---3--:R-:W-:-:S04]  /*7a80*/  LOP3.LUT P6, RZ, R44, 0x1, RZ, 0xc0, !PT ;  /* 0x000000012cff7812 */ /* 0x008fc800078cc0ff */
[----:B------:R-:W-:-:S04]  /*7a90*/  SEL R44, R122, R148, !P6 ;  /* 0x000000947a2c7207 */ /* 0x000fc80007000000 */
[----:B------:R-:W-:-:S04]  /*7aa0*/  SHF.R.S32.HI R45, RZ, 0x1f, R44 ;  /* 0x0000001fff2d7819 */ /* 0x000fc8000001142c */
[----:B------:R-:W-:-:S04]  /*7ab0*/  LEA.HI R45, R45, R44, RZ, 0x4 ;  /* 0x0000002c2d2d7211 */ /* 0x000fc800078f20ff */
[----:B------:R-:W-:-:S05]  /*7ac0*/  LEA.HI.SX32 R45, R45, R20, 0x1c ;  /* 0x000000142d2d7211 */ /* 0x000fca00078fe2ff */
[----:B------:R-:W-:-:S05]  /*7ad0*/  IMAD.SHL.U32 R44, R45, 0x8, RZ ;  /* 0x000000082d2c7824 */ /* 0x000fca00078e00ff */
[----:B------:R-:W-:-:S13]  /*7ae0*/  ISETP.GE.AND P4, PT, R44, R147, PT ;  /* 0x000000932c00720c */ /* 0x000fda0003f86270 */
[--C-:B0-2---:R-:W-:Y:S02]  /*7af0*/  @!P4 SHF.R.S32.HI R48, RZ, 0x1f, R44.reuse ;  /* 0x0000001fff30c819 */ /* 0x105fe4000001142c */
[--C-:B------:R-:W-:Y:S02]  /*7b00*/  @!P4 IADD3 R132, P5, P6, R102, R132, R44.reuse ;  /* 0x000000846684c210 */ /* 0x100fe40007ebe02c */
[----:B------:R-:W-:Y:S02]  /*7b10*/  LOP3.LUT R44, R191, 0x38, R44, 0xf8, !PT ;  /* 0x00000038bf2c7812 */ /* 0x000fe400078ef82c */
[----:B------:R-:W-:Y:S02]  /*7b20*/  @!P4 IADD3.X R156, R97, R156, R48, P5, P6 ;  /* 0x0000009c619cc210 */ /* 0x000fe40002fec430 */
[----:B------:R-:W-:Y:S02]  /*7b30*/  LEA R56, P5, R47, R120, 0x1 ;  /* 0x000000782f387211 */ /* 0x000fe400078a08ff */
[----:B------:R-:W-:-:S02]  /*7b40*/  LOP3.LUT R44, R44, R193, RZ, 0x3c, !PT ;  /* 0x000000c12c2c7212 */ /* 0x000fc400078e3cff */
[----:B------:R-:W-:Y:S01]  /*7b50*/  LEA.HI.X R57, R47, R121, R46, 0x1, P5 ;  /* 0x000000792f397211 */ /* 0x000fe200028f0c2e */
[----:B------:R-:W-:Y:S01]  /*7b60*/  IMAD R47, R16, 0x6000, R140 ;  /* 0x00006000102f7824 */ /* 0x000fe200078e028c */
[----:B------:R-:W-:Y:S02]  /*7b70*/  SHF.R.S32.HI R46, RZ, 0x1f, R45 ;  /* 0x0000001fff2e7819 */ /* 0x000fe4000001142d */
[----:B------:R-:W-:Y:S02]  /*7b80*/  @!P4 LEA R58, P5, R132, R120, 0x1 ;  /* 0x00000078843ac211 */ /* 0x000fe400078a08ff */
[----:B------:R-:W-:Y:S02]  /*7b90*/  LEA.HI R45, R46, R45, RZ, 0x3 ;  /* 0x0000002d2e2d7211 */ /* 0x000fe400078f18ff */
[----:B------:R-:W-:Y:S02]  /*7ba0*/  @!P4 LEA.HI.X R59, R132, R121, R156, 0x1, P5 ;  /* 0x00000079843bc211 */ /* 0x000fe400028f0c9c */
[----:B------:R-:W-:-:S02]  /*7bb0*/  SHF.L.U32 R45, R45, 0xa, RZ ;  /* 0x0000000a2d2d7819 */ /* 0x000fc400000006ff */
[----:B------:R-:W-:Y:S02]  /*7bc0*/  ISETP.GE.AND P5, PT, R100, R117, PT ;  /* 0x000000756400720c */ /* 0x000fe40003fa6270 */
[----:B------:R-:W-:-:S05]  /*7bd0*/  LOP3.LUT R45, R45, 0x7fffe000, RZ, 0xc0, !PT ;  /* 0x7fffe0002d2d7812 */ /* 0x000fca00078ec0ff */
[----:B------:R-:W-:-:S04]  /*7be0*/  IMAD R45, R192, 0x200, R45 ;  /* 0x00000200c02d7824 */ /* 0x000fc800078e022d */
[----:B------:R-:W-:Y:S01]  /*7bf0*/  IMAD.IADD R45, R45, 0x1, R44 ;  /* 0x000000012d2d7824 */ /* 0x000fe200078e022c */
[----:B------:R-:W-:-:S03]  /*7c00*/  LEA R44, R47, R2, 0x1 ;  /* 0x000000022f2c7211 */ /* 0x000fc600078e08ff */
[----:B------:R-:W-:-:S04]  /*7c10*/  IMAD R45, R16, 0x6000, R45 ;  /* 0x00006000102d7824 */ /* 0x000fc800078e022d */
[----:B------:R-:W-:Y:S02]  /*7c20*/  IMAD R48, R45, 0x2, R2 ;  /* 0x000000022d307824 */ /* 0x000fe400078e0202 */
[----:B------:R-:W0:Y:S04]  /*7c30*/  LDS.128 R44, [R44+0x1c400] ;  /* 0x01c400002c2c7984 */ /* 0x000e280000000c00 */
[----:B------:R-:W2:Y:S01]  /*7c40*/  LDS.128 R48, [R48+0x1c400] ;  /* 0x01c4000030307984 */ /* 0x000ea20000000c00 */
[----:B------:R-:W-:Y:S05]  /*7c50*/  @P5 BRA `(.L_x_696) ;  /* 0x0000000400445947 */ /* 0x000fea0003800000 */
[--C-:B------:R-:W-:Y:S01]  /*7c60*/  SHF.R.U64 R40, R40, 0x10, R41.reuse ;  /* 0x0000001028287819 */ /* 0x100fe20000001229 */
[--C-:B--2---:R-:W-:Y:S01]  /*7c70*/  HADD2.F32 R62, -RZ, R49.reuse.H0_H0 ;  /* 0x20000031ff3e7230 */ /* 0x104fe20000004100 */
[----:B------:R-:W-:Y:S01]  /*7c80*/  SHF.R.U32.HI R60, RZ, 0x10, R41 ;  /* 0x00000010ff3c7819 */ /* 0x000fe20000011629 */
[----:B------:R-:W-:Y:S01]  /*7c90*/  HADD2.F32 R63, -RZ, R49.H1_H1 ;  /* 0x30000031ff3f7230 */ /* 0x000fe20000004100 */
[--C-:B------:R-:W-:Y:S01]  /*7ca0*/  SHF.R.U64 R41, R52, 0x10, R53.reuse ;  /* 0x0000001034297819 */ /* 0x100fe20000001235 */
[----:B------:R-:W-:Y:S01]  /*7cb0*/  HADD2.F32 R61, -RZ, R174.H1_H1 ;  /* 0x300000aeff3d7230 */ /* 0x000fe20000004100 */
[----:B------:R-:W-:Y:S01]  /*7cc0*/  SHF.R.U32.HI R52, RZ, 0x10, R53 ;  /* 0x00000010ff347819 */ /* 0x000fe20000011635 */
[----:B0-----:R-:W-:Y:S01]  /*7cd0*/  HADD2.F32 R49, -RZ, R45.H0_H0 ;  /* 0x2000002dff317230 */ /* 0x001fe20000004100 */
[--C-:B------:R-:W-:Y:S01]  /*7ce0*/  SHF.R.U64 R53, R54, 0x10, R55.reuse ;  /* 0x0000001036357819 */ /* 0x100fe20000001237 */
[----:B------:R-:W-:Y:S01]  /*7cf0*/  HADD2.F32 R88, -RZ, R60.H0_H0 ;  /* 0x2000003cff587230 */ /* 0x000fe20000004100 */
[----:B------:R-:W-:Y:S01]  /*7d00*/  SHF.R.U32.HI R54, RZ, 0x10, R55 ;  /* 0x00000010ff367819 */ /* 0x000fe20000011637 */
[----:B------:R-:W-:-:S02]  /*7d10*/  HADD2.F32 R55, -RZ, R172.H1_H1 ;  /* 0x300000acff377230 */ /* 0x000fc40000004100 */
[-C--:B------:R-:W-:Y:S01]  /*7d20*/  FMUL.FTZ R60, R62, R61.reuse ;  /* 0x0000003d3e3c7220 */ /* 0x080fe20000410000 */
[----:B------:R-:W-:Y:S02]  /*7d30*/  HADD2.F32 R52, -RZ, R52.H0_H0 ;  /* 0x20000034ff347230 */ /* 0x000fe40000004100 */
[C---:B------:R-:W-:Y:S01]  /*7d40*/  FMUL.FTZ R89, R49.reuse, R61 ;  /* 0x0000003d31597220 */ /* 0x040fe20000410000 */
[----:B------:R-:W-:Y:S01]  /*7d50*/  HADD2.F32 R45, -RZ, R45.H1_H1 ;  /* 0x3000002dff2d7230 */ /* 0x000fe20000004100 */
[----:B------:R-:W-:Y:S01]  /*7d60*/  SHF.R.U64 R42, R42, 0x10, R43 ;  /* 0x000000102a2a7819 */ /* 0x000fe2000000122b */
[-C--:B------:R-:W-:Y:S01]  /*7d70*/  FFMA.FTZ R60, R49, R55.reuse, -R60 ;  /* 0x00000037313c7223 */ /* 0x080fe2000001083c */
[-C--:B------:R-:W-:Y:S01]  /*7d80*/  FMUL.FTZ R61, R63, R52.reuse ;  /* 0x000000343f3d7220 */ /* 0x080fe20000410000 */
[----:B------:R-:W-:Y:S01]  /*7d90*/  FFMA.FTZ R89, R62, R55, R89 ;  /* 0x000000373e597223 */ /* 0x000fe20000010059 */
[----:B------:R-:W-:Y:S01]  /*7da0*/  SHF.R.U32.HI R43, RZ, 0x10, R43 ;  /* 0x00000010ff2b7819 */ /* 0x000fe2000001162b */
[----:B------:R-:W-:Y:S01]  /*7db0*/  FMUL.FTZ R52, R45, R52 ;  /* 0x000000342d347220 */ /* 0x000fe20000410000 */
[----:B------:R-:W-:-:S02]  /*7dc0*/  HADD2.F32 R55, -RZ, R51.H0_H0 ;  /* 0x20000033ff377230 */ /* 0x000fc40000004100 */
[-C--:B------:R-:W-:Y:S01]  /*7dd0*/  FFMA.FTZ R61, R45, R88.reuse, -R61 ;  /* 0x000000582d3d7223 */ /* 0x080fe2000001083d */
[----:B------:R-:W-:Y:S02]  /*7de0*/  HADD2.F32 R62, -RZ, R51.H1_H1 ;  /* 0x30000033ff3e7230 */ /* 0x000fe40000004100 */
[----:B------:R-:W-:Y:S01]  /*7df0*/  FFMA.FTZ R52, R63, R88, R52 ;  /* 0x000000583f347223 */ /* 0x000fe20000010034 */
[----:B------:R-:W-:Y:S02]  /*7e00*/  HADD2.F32 R49, -RZ, R173.H1_H1 ;  /* 0x300000adff317230 */ /* 0x000fe40000004100 */
[----:B------:R-:W-:Y:S01]  /*7e10*/  HADD2.F32 R51, -RZ, R47.H0_H0 ;  /* 0x2000002fff337230 */ /* 0x000fe20000004100 */
[----:B------:R-:W-:Y:S01]  /*7e20*/  F2FP.F16.F32.PACK_AB R60, R61, R60 ;  /* 0x0000003c3d3c723e */ /* 0x000fe200000000ff */
[----:B------:R-:W-:Y:S02]  /*7e30*/  HADD2.F32 R54, -RZ, R54.H0_H0 ;  /* 0x20000036ff367230 */ /* 0x000fe40000004100 */
[----:B------:R-:W-:-:S02]  /*7e40*/  HADD2.F32 R63, -RZ, R43.H0_H0 ;  /* 0x2000002bff3f7230 */ /* 0x000fc40000004100 */
[-C--:B------:R-:W-:Y:S01]  /*7e50*/  FMUL.FTZ R43, R55, R49.reuse ;  /* 0x00000031372b7220 */ /* 0x080fe20000410000 */
[----:B------:R-:W-:Y:S02]  /*7e60*/  HADD2.F32 R47, -RZ, R47.H1_H1 ;  /* 0x3000002fff2f7230 */ /* 0x000fe40000004100 */
[----:B------:R-:W-:Y:S01]  /*7e70*/  FMUL.FTZ R88, R51, R49 ;  /* 0x0000003133587220 */ /* 0x000fe20000410000 */
[-C--:B------:R-:W-:Y:S01]  /*7e80*/  FMUL.FTZ R49, R62, R54.reuse ;  /* 0x000000363e317220 */ /* 0x080fe20000410000 */
[----:B------:R-:W-:Y:S02]  /*7e90*/  HADD2.F32 R45, -RZ, R171.H1_H1 ;  /* 0x300000abff2d7230 */ /* 0x000fe40000004100 */
[C---:B------:R-:W-:Y:S01]  /*7ea0*/  FMUL.FTZ R54, R47.reuse, R54 ;  /* 0x000000362f367220 */ /* 0x040fe20000410000 */
[----:B------:R-:W-:Y:S01]  /*7eb0*/  FFMA.FTZ R49, R47, R63, -R49 ;  /* 0x0000003f2f317223 */ /* 0x000fe20000010831 */
[----:B------:R-:W-:Y:S02]  /*7ec0*/  HADD2.F32 R174, -RZ, R174.H0_H0 ;  /* 0x200000aeffae7230 */ /* 0x000fe40000004100 */
[----:B------:R-:W-:Y:S01]  /*7ed0*/  FFMA.FTZ R43, R51, R45, -R43 ;  /* 0x0000002d332b7223 */ /* 0x000fe2000001082b */
[----:B------:R-:W-:-:S02]  /*7ee0*/  HADD2.F32 R47, -RZ, R48.H0_H0 ;  /* 0x20000030ff2f7230 */ /* 0x000fc40000004100 */
[----:B------:R-:W-:Y:S01]  /*7ef0*/  FFMA.FTZ R88, R55, R45, R88 ;  /* 0x0000002d37587223 */ /* 0x000fe20000010058 */
[----:B------:R-:W-:Y:S02]  /*7f00*/  HADD2.F32 R41, -RZ, R41.H0_H0 ;  /* 0x20000029ff297230 */ /* 0x000fe40000004100 */
[----:B------:R-:W-:Y:S01]  /*7f10*/  FFMA.FTZ R54, R62, R63, R54 ;  /* 0x0000003f3e367223 */ /* 0x000fe20000010036 */
[----:B------:R-:W-:Y:S02]  /*7f20*/  HADD2.F32 R48, -RZ, R48.H1_H1 ;  /* 0x30000030ff307230 */ /* 0x000fe40000004100 */
[----:B------:R-:W-:Y:S02]  /*7f30*/  HADD2.F32 R172, -RZ, R172.H0_H0 ;  /* 0x200000acffac7230 */ /* 0x000fe40000004100 */
[----:B------:R-:W-:Y:S02]  /*7f40*/  HADD2.F32 R45, -RZ, R44.H0_H0 ;  /* 0x2000002cff2d7230 */ /* 0x000fe40000004100 */
[----:B------:R-:W-:Y:S01]  /*7f50*/  FMUL.FTZ R55, R48, R41 ;  /* 0x0000002930377220 */ /* 0x000fe20000410000 */
[----:B------:R-:W-:-:S02]  /*7f60*/  HADD2.F32 R51, -RZ, R40.H0_H0 ;  /* 0x20000028ff337230 */ /* 0x000fc40000004100 */
[-C--:B------:R-:W-:Y:S01]  /*7f70*/  FMUL.FTZ R40, R47, R174.reuse ;  /* 0x000000ae2f287220 */ /* 0x080fe20000410000 */
[----:B------:R-:W-:Y:S02]  /*7f80*/  HADD2.F32 R44, -RZ, R44.H1_H1 ;  /* 0x3000002cff2c7230 */ /* 0x000fe40000004100 */
[C---:B------:R-:W-:Y:S01]  /*7f90*/  FMUL.FTZ R174, R45.reuse, R174 ;  /* 0x000000ae2dae7220 */ /* 0x040fe20000410000 */
[----:B------:R-:W-:Y:S02]  /*7fa0*/  HADD2.F32 R173, -RZ, R173.H0_H0 ;  /* 0x200000adffad7230 */ /* 0x000fe40000004100 */
[----:B------:R-:W-:Y:S01]  /*7fb0*/  FFMA.FTZ R40, R45, R172, -R40 ;  /* 0x000000ac2d287223 */ /* 0x000fe20000010828 */
[----:B------:R-:W-:Y:S02]  /*7fc0*/  HADD2.F32 R45, -RZ, R50.H0_H0 ;  /* 0x20000032ff2d7230 */ /* 0x000fe40000004100 */
[C---:B------:R-:W-:Y:S01]  /*7fd0*/  FMUL.FTZ R41, R44.reuse, R41 ;  /* 0x000000292c297220 */ /* 0x040fe20000410000 */
[----:B------:R-:W-:Y:S01]  /*7fe0*/  FFMA.FTZ R55, R44, R51, -R55 ;  /* 0x000000332c377223 */ /* 0x000fe20000010837 */
[----:B------:R-:W-:-:S02]  /*7ff0*/  HADD2.F32 R44, -RZ, R46.H0_H0 ;  /* 0x2000002eff2c7230 */ /* 0x000fc40000004100 */
[----:B------:R-:W-:Y:S01]  /*8000*/  FFMA.FTZ R174, R47, R172, R174 ;  /* 0x000000ac2fae7223 */ /* 0x000fe200000100ae */
[----:B------:R-:W-:Y:S02]  /*8010*/  HADD2.F32 R53, -RZ, R53.H0_H0 ;  /* 0x20000035ff357230 */ /* 0x000fe40000004100 */
[----:B------:R-:W-:Y:S01]  /*8020*/  FFMA.FTZ R41, R48, R51, R41 ;  /* 0x0000003330297223 */ /* 0x000fe20000010029 */
[----:B------:R-:W-:Y:S01]  /*8030*/  HADD2.F32 R50, -RZ, R50.H1_H1 ;  /* 0x30000032ff327230 */ /* 0x000fe20000004100 */
[----:B------:R-:W-:Y:S01]  /*8040*/  F2FP.F16.F32.PACK_AB R51, R54, R88 ;  /* 0x000000583633723e */ /* 0x000fe200000000ff */
[----:B------:R-:W-:Y:S02]  /*8050*/  HADD2.F32 R46, -RZ, R46.H1_H1 ;  /* 0x3000002eff2e7230 */ /* 0x000fe40000004100 */
[----:B------:R-:W-:Y:S02]  /*8060*/  HADD2.F32 R47, -RZ, R42.H0_H0 ;  /* 0x2000002aff2f7230 */ /* 0x000fe40000004100 */
[----:B------:R-:W-:Y:S01]  /*8070*/  FMUL.FTZ R42, R45, R173 ;  /* 0x000000ad2d2a7220 */ /* 0x000fe20000410000 */
[----:B------:R-:W-:-:S02]  /*8080*/  HADD2.F32 R171, -RZ, R171.H0_H0 ;  /* 0x200000abffab7230 */ /* 0x000fc40000004100 */
[----:B------:R-:W-:Y:S01]  /*8090*/  FMUL.FTZ R173, R44, R173 ;  /* 0x000000ad2cad7220 */ /* 0x000fe20000410000 */
[-C--:B------:R-:W-:Y:S01]  /*80a0*/  FMUL.FTZ R48, R50, R53.reuse ;  /* 0x0000003532307220 */ /* 0x080fe20000410000 */
[----:B------:R-:W-:Y:S02]  /*80b0*/  FMUL.FTZ R53, R46, R53 ;  /* 0x000000352e357220 */ /* 0x000fe40000410000 */
[-C--:B------:R-:W-:Y:S01]  /*80c0*/  FFMA.FTZ R173, R45, R171.reuse, R173 ;  /* 0x000000ab2dad7223 */ /* 0x080fe200000100ad */
[----:B------:R-:W-:Y:S01]  /*80d0*/  FFMA.FTZ R42, R44, R171, -R42 ;  /* 0x000000ab2c2a7223 */ /* 0x000fe2000001082a */
[-C--:B------:R-:W-:Y:S01]  /*80e0*/  FFMA.FTZ R45, R46, R47.reuse, -R48 ;  /* 0x0000002f2e2d7223 */ /* 0x080fe20000010830 */
[----:B------:R-:W-:Y:S01]  /*80f0*/  FFMA.FTZ R50, R50, R47, R53 ;  /* 0x0000002f32327223 */ /* 0x000fe20000010035 */
[----:B------:R-:W-:Y:S02]  /*8100*/  F2FP.F16.F32.PACK_AB R47, R49, R43 ;  /* 0x0000002b312f723e */ /* 0x000fe400000000ff */
[----:B------:R-:W-:-:S02]  /*8110*/  F2FP.F16.F32.PACK_AB R49, R52, R89 ;  /* 0x000000593431723e */ /* 0x000fc400000000ff */
[----:B------:R-:W-:Y:S01]  /*8120*/  F2FP.F16.F32.PACK_AB R46, R45, R42 ;  /* 0x0000002a2d2e723e */ /* 0x000fe200000000ff */
[----:B------:R-:W-:Y:S01]  /*8130*/  IMAD.MOV.U32 R45, RZ, RZ, R60 ;  /* 0x000000ffff2d7224 */ /* 0x000fe200078e003c */
[----:B------:R-:W-:Y:S02]  /*8140*/  F2FP.F16.F32.PACK_AB R44, R55, R40 ;  /* 0x00000028372c723e */ /* 0x000fe400000000ff */
[----:B------:R-:W-:Y:S02]  /*8150*/  F2FP.F16.F32.PACK_AB R48, R41, R174 ;  /* 0x000000ae2930723e */ /* 0x000fe400000000ff */
[----:B------:R-:W-:-:S07]  /*8160*/  F2FP.F16.F32.PACK_AB R50, R50, R173 ;  /* 0x000000ad3232723e */ /* 0x000fce00000000ff */
.L_x_696:
[----:B------:R-:W-:Y:S05]  /*8170*/  BSYNC B2 ;  /* 0x0000000000027941 */ /* 0x000fea0003800000 */
.L_x_695:
[----:B0-----:R3:W-:Y:S04]  /*8180*/  STG.E.128 desc[UR40][R56.64], R44 ;  /* 0x0000002c38007986 */ /* 0x0017e8000c101d28 */
[----:B--2---:R3:W-:Y:S02]  /*8190*/  @!P4 STG.E.128 desc[UR40][R58.64], R48 ;  /* 0x000000303a00c986 */ /* 0x0047e4000c101d28 */
.L_x_686:
[----:B------:R-:W-:Y:S05]  /*81a0*/  BSYNC B1 ;  /* 0x0000000000017941 */ /* 0x000fea0003800000 */
.L_x_685:
[-C--:B--2---:R-:W-:Y:S02]  /*81b0*/  IMAD R40, R146, R128.reuse, RZ ;  /* 0x0000008092287224 */ /* 0x084fe400078e02ff */
[----:B------:R-:W-:-:S04]  /*81c0*/  IMAD.WIDE.U32 R126, R205, R128, R126 ;  /* 0x00000080cd7e7225 */ /* 0x000fc800078e007e */
[----:B------:R-:W-:Y:S01]  /*81d0*/  IMAD R129, R205, R129, R40 ;  /* 0x00000081cd817224 */ /* 0x000fe200078e0228 */
[----:B------:R-:W-:Y:S06]  /*81e0*/  @P3 BRA `(.L_x_655) ;  /* 0x0000001800a43947 */ /* 0x000fec0003800000 */
[----:B------:R-:W-:Y:S01]  /*81f0*/  ISETP.NE.AND P3, PT, R14, RZ, PT ;  /* 0x000000ff0e00720c */ /* 0x000fe20003f65270 */
[----:B------:R-:W-:Y:S01]  /*8200*/  BSSY B1, `(.L_x_697) ;  /* 0x0000078000017945 */ /* 0x000fe20003800000 */
[----:B------:R-:W-:-:S11]  /*8210*/  IADD3 R52, R127, R129, RZ ;  /* 0x000000817f347210 */ /* 0x000fd60007ffe0ff */
[----:B------:R-:W-:Y:S05]  /*8220*/  @!P3 BRA `(.L_x_698) ;  /* 0x0000000400d4b947 */ /* 0x000fea0003800000 */
[----:B------:R-:W-:Y:S01]  /*8230*/  SEL R40, R122, R148, !P0 ;  /* 0x000000947a287207 */ /* 0x000fe20004000000 */
[----:B------:R-:W-:Y:S01]  /*8240*/  BSSY B2, `(.L_x_699) ;  /* 0x0000071000027945 */ /* 0x000fe20003800000 */
[----:B---3--:R-:W-:Y:S02]  /*8250*/  IADD3 R44, P3, P4, R102, R126, R27 ;  /* 0x0000007e662c7210 */ /* 0x008fe40007c7e01b */
[----:B------:R-:W-:Y:S02]  /*8260*/  SHF.R.S32.HI R41, RZ, 0x1f, R40 ;  /* 0x0000001fff297819 */ /* 0x000fe40000011428 */
[----:B------:R-:W-:Y:S02]  /*8270*/  IADD3.X R46, R97, R52, R13, P3, P4 ;  /* 0x00000034612e7210 */ /* 0x000fe40001fe840d */
[----:B------:R-:W-:-:S04]  /*8280*/  LEA.HI R41, R41, R40, RZ, 0x4 ;  /* 0x0000002829297211 */ /* 0x000fc800078f20ff */
[----:B------:R-:W-:-:S04]  /*8290*/  LEA.HI.SX32 R41, R41, R114, 0x1c ;  /* 0x0000007229297211 */ /* 0x000fc800078fe2ff */
[----:B0-----:R-:W-:Y:S01]  /*82a0*/  SHF.R.S32.HI R48, RZ, 0x1f, R41 ;  /* 0x0000001fff307819 */ /* 0x001fe20000011429 */
[----:B------:R-:W-:-:S03]  /*82b0*/  IMAD.SHL.U32 R40, R41, 0x8, RZ ;  /* 0x0000000829287824 */ /* 0x000fc600078e00ff */
[----:B------:R-:W-:Y:S02]  /*82c0*/  LEA.HI R48, R48, R41, RZ, 0x3 ;  /* 0x0000002930307211 */ /* 0x000fe400078f18ff */
[----:B------:R-:W-:Y:S02]  /*82d0*/  ISETP.GE.AND P3, PT, R40, R147, PT ;  /* 0x000000932800720c */ /* 0x000fe40003f66270 */
[----:B------:R-:W-:Y:S01]  /*82e0*/  LOP3.LUT R41, R185, 0x38, R40, 0xf8, !PT ;  /* 0x00000038b9297812 */ /* 0x000fe200078ef828 */
[----:B------:R-:W-:-:S05]  /*82f0*/  IMAD.SHL.U32 R48, R48, 0x400, RZ ;  /* 0x0000040030307824 */ /* 0x000fca00078e00ff */
[----:B------:R-:W-:-:S05]  /*8300*/  LOP3.LUT R43, R48, 0x7fffe000, RZ, 0xc0, !PT ;  /* 0x7fffe000302b7812 */ /* 0x000fca00078ec0ff */
[--C-:B------:R-:W-:Y:S02]  /*8310*/  @!P3 SHF.R.S32.HI R45, RZ, 0x1f, R40.reuse ;  /* 0x0000001fff2db819 */ /* 0x100fe40000011428 */
[----:B------:R-:W-:Y:S02]  /*8320*/  @!P3 IADD3 R42, P4, P5, R102, R126, R40 ;  /* 0x0000007e662ab210 */ /* 0x000fe40007d9e028 */
[----:B------:R-:W-:Y:S01]  /*8330*/  LOP3.LUT R40, R41, R230, RZ, 0x3c, !PT ;  /* 0x000000e629287212 */ /* 0x000fe200078e3cff */
[----:B------:R-:W-:Y:S01]  /*8340*/  IMAD R41, R16, 0x6000, R141 ;  /* 0x0000600010297824 */ /* 0x000fe200078e028d */
[----:B------:R-:W-:Y:S02]  /*8350*/  @!P3 IADD3.X R45, R97, R52, R45, P4, P5 ;  /* 0x00000034612db210 */ /* 0x000fe400027ea42d */
[----:B------:R-:W-:Y:S02]  /*8360*/  IADD3 R43, R40, R43, R195 ;  /* 0x0000002b282b7210 */ /* 0x000fe40007ffe0c3 */
[----:B------:R-:W-:-:S02]  /*8370*/  LEA R48, P4, R44, R120, 0x1 ;  /* 0x000000782c307211 */ /* 0x000fc400078808ff */
[----:B------:R-:W-:Y:S01]  /*8380*/  LEA R41, R41, R2, 0x1 ;  /* 0x0000000229297211 */ /* 0x000fe200078e08ff */
[----:B------:R-:W-:Y:S01]  /*8390*/  IMAD R43, R16, 0x6000, R43 ;  /* 0x00006000102b7824 */ /* 0x000fe200078e022b */
[----:B------:R-:W-:Y:S02]  /*83a0*/  LEA.HI.X R49, R44, R121, R46, 0x1, P4 ;  /* 0x000000792c317211 */ /* 0x000fe400020f0c2e */
[----:B------:R-:W-:Y:S01]  /*83b0*/  @!P3 LEA R50, P4, R42, R120, 0x1 ;  /* 0x000000782a32b211 */ /* 0x000fe200078808ff */
[----:B------:R-:W-:-:S03]  /*83c0*/  IMAD R44, R43, 0x2, R2 ;  /* 0x000000022b2c7824 */ /* 0x000fc600078e0202 */
[----:B------:R-:W-:Y:S02]  /*83d0*/  @!P3 LEA.HI.X R51, R42, R121, R45, 0x1, P4 ;  /* 0x000000792a33b211 */ /* 0x000fe400020f0c2d */
[----:B------:R-:W0:Y:S01]  /*83e0*/  LDS.128 R40, [R41+0x1c400] ;  /* 0x01c4000029287984 */ /* 0x000e220000000c00 */
[----:B------:R-:W-:-:S03]  /*83f0*/  ISETP.GE.AND P4, PT, R18, R117, PT ;  /* 0x000000751200720c */ /* 0x000fc60003f86270 */
[----:B------:R-:W2:Y:S10]  /*8400*/  LDS.128 R44, [R44+0x1c400] ;  /* 0x01c400002c2c7984 */ /* 0x000eb40000000c00 */
[----:B------:R-:W-:Y:S05]  /*8410*/  @P4 BRA `(.L_x_700) ;  /* 0x00000004004c4947 */ /* 0x000fea0003800000 */
[----:B------:R-:W-:Y:S01]  /*8420*/  SHF.R.U64 R54, R84, 0x10, R85 ;  /* 0x0000001054367819 */ /* 0x000fe20000001255 */
[----:B--2---:R-:W-:Y:S01]  /*8430*/  IMAD.MOV.U32 R60, RZ, RZ, R45 ;  /* 0x000000ffff3c7224 */ /* 0x004fe200078e002d */
[----:B------:R-:W-:Y:S01]  /*8440*/  SHF.R.U32.HI R84, RZ, 0x10, R85 ;  /* 0x00000010ff547819 */ /* 0x000fe20000011655 */
[----:B------:R-:W-:Y:S01]  /*8450*/  HADD2.F32 R59, -RZ, R170.H1_H1 ;  /* 0x300000aaff3b7230 */ /* 0x000fe20000004100 */
[--C-:B------:R-:W-:Y:S01]  /*8460*/  SHF.R.U64 R53, R72, 0x10, R73.reuse ;  /* 0x0000001048357819 */ /* 0x100fe20000001249 */
[--C-:B0-----:R-:W-:Y:S01]  /*8470*/  HADD2.F32 R57, -RZ, R41.reuse.H1_H1 ;  /* 0x30000029ff397230 */ /* 0x101fe20000004100 */
[----:B------:R-:W-:Y:S01]  /*8480*/  SHF.R.U32.HI R72, RZ, 0x10, R73 ;  /* 0x00000010ff487819 */ /* 0x000fe20000011649 */
[--C-:B------:R-:W-:Y:S01]  /*8490*/  HADD2.F32 R62, -RZ, R60.reuse.H0_H0 ;  /* 0x2000003cff3e7230 */ /* 0x100fe20000004100 */
[----:B------:R-:W-:Y:S01]  /*84a0*/  MOV R45, R43 ;  /* 0x0000002b002d7202 */ /* 0x000fe20000000f00 */
[----:B------:R-:W-:Y:S01]  /*84b0*/  HADD2.F32 R60, -RZ, R60.H1_H1 ;  /* 0x3000003cff3c7230 */ /* 0x000fe20000004100 */
[----:B------:R-:W-:Y:S01]  /*84c0*/  SHF.R.U64 R56, R86, 0x10, R87 ;  /* 0x0000001056387819 */ /* 0x000fe20000001257 */
[----:B------:R-:W-:Y:S01]  /*84d0*/  HADD2.F32 R84, -RZ, R84.H0_H0 ;  /* 0x20000054ff547230 */ /* 0x000fe20000004100 */
[----:B------:R-:W-:Y:S01]  /*84e0*/  SHF.R.U64 R55, R74, 0x10, R75 ;  /* 0x000000104a377819 */ /* 0x000fe2000000124b */
[----:B------:R-:W-:Y:S01]  /*84f0*/  HADD2.F32 R43, -RZ, R168.H1_H1 ;  /* 0x300000a8ff2b7230 */ /* 0x000fe20000004100 */
[----:B------:R-:W-:Y:S01]  /*8500*/  SHF.R.U32.HI R86, RZ, 0x10, R87 ;  /* 0x00000010ff567819 */ /* 0x000fe20000011657 */
[----:B------:R-:W-:-:S02]  /*8510*/  HADD2.F32 R58, -RZ, R41.H0_H0 ;  /* 0x20000029ff3a7230 */ /* 0x000fc40000004100 */
[-C--:B------:R-:W-:Y:S01]  /*8520*/  FMUL.FTZ R41, R62, R59.reuse ;  /* 0x0000003b3e297220 */ /* 0x080fe20000410000 */
[----:B------:R-:W-:Y:S02]  /*8530*/  HADD2.F32 R72, -RZ, R72.H0_H0 ;  /* 0x20000048ff487230 */ /* 0x000fe40000004100 */
[-C--:B------:R-:W-:Y:S01]  /*8540*/  FMUL.FTZ R88, R60, R84.reuse ;  /* 0x000000543c587220 */ /* 0x080fe20000410000 */
[C---:B------:R-:W-:Y:S01]  /*8550*/  FMUL.FTZ R61, R57.reuse, R84 ;  /* 0x00000054393d7220 */ /* 0x040fe20000410000 */
[C---:B------:R-:W-:Y:S01]  /*8560*/  FMUL.FTZ R59, R58.reuse, R59 ;  /* 0x0000003b3a3b7220 */ /* 0x040fe20000410000 */
[----:B------:R-:W-:Y:S01]  /*8570*/  FFMA.FTZ R41, R58, R43, -R41 ;  /* 0x0000002b3a297223 */ /* 0x000fe20000010829 */
[----:B------:R-:W-:Y:S01]  /*8580*/  SHF.R.U32.HI R74, RZ, 0x10, R75 ;  /* 0x00000010ff4a7819 */ /* 0x000fe2000001164b */
[-C--:B------:R-:W-:Y:S01]  /*8590*/  FFMA.FTZ R58, R57, R72.reuse, -R88 ;  /* 0x00000048393a7223 */ /* 0x080fe20000010858 */
[----:B------:R-:W-:Y:S01]  /*85a0*/  FFMA.FTZ R60, R60, R72, R61 ;  /* 0x000000483c3c7223 */ /* 0x000fe2000001003d */
[----:B------:R-:W-:-:S02]  /*85b0*/  HADD2.F32 R88, -RZ, R169.H1_H1 ;  /* 0x300000a9ff587230 */ /* 0x000fc40000004100 */
[----:B------:R-:W-:Y:S01]  /*85c0*/  FFMA.FTZ R43, R62, R43, R59 ;  /* 0x0000002b3e2b7223 */ /* 0x000fe2000001003b */
[--C-:B------:R-:W-:Y:S01]  /*85d0*/  HADD2.F32 R57, -RZ, R47.reuse.H0_H0 ;  /* 0x2000002fff397230 */ /* 0x100fe20000004100 */
[----:B------:R-:W-:Y:S01]  /*85e0*/  F2FP.F16.F32.PACK_AB R41, R58, R41 ;  /* 0x000000293a29723e */ /* 0x000fe200000000ff */
[----:B------:R-:W-:Y:S02]  /*85f0*/  HADD2.F32 R72, -RZ, R47.H1_H1 ;  /* 0x3000002fff487230 */ /* 0x000fe40000004100 */
[----:B------:R-:W-:Y:S02]  /*8600*/  HADD2.F32 R47, -RZ, R45.H0_H0 ;  /* 0x2000002dff2f7230 */ /* 0x000fe40000004100 */
[----:B------:R-:W-:Y:S02]  /*8610*/  HADD2.F32 R61, -RZ, R86.H0_H0 ;  /* 0x20000056ff3d7230 */ /* 0x000fe40000004100 */
[----:B------:R-:W-:Y:S02]  /*8620*/  HADD2.F32 R84, -RZ, R167.H1_H1 ;  /* 0x300000a7ff547230 */ /* 0x000fe40000004100 */
[----:B------:R-:W-:-:S02]  /*8630*/  HADD2.F32 R62, -RZ, R45.H1_H1 ;  /* 0x3000002dff3e7230 */ /* 0x000fc40000004100 */
[-C--:B------:R-:W-:Y:S01]  /*8640*/  FMUL.FTZ R63, R72, R61.reuse ;  /* 0x0000003d483f7220 */ /* 0x080fe20000410000 */
[----:B------:R-:W-:Y:S02]  /*8650*/  HADD2.F32 R59, -RZ, R74.H0_H0 ;  /* 0x2000004aff3b7230 */ /* 0x000fe40000004100 */
[-C--:B------:R-:W-:Y:S01]  /*8660*/  FMUL.FTZ R74, R57, R88.reuse ;  /* 0x00000058394a7220 */ /* 0x080fe20000410000 */
[C---:B------:R-:W-:Y:S01]  /*8670*/  FMUL.FTZ R88, R47.reuse, R88 ;  /* 0x000000582f587220 */ /* 0x040fe20000410000 */
[----:B------:R-:W-:Y:S01]  /*8680*/  FMUL.FTZ R61, R62, R61 ;  /* 0x0000003d3e3d7220 */ /* 0x000fe20000410000 */
[----:B------:R-:W-:Y:S02]  /*8690*/  HADD2.F32 R170, -RZ, R170.H0_H0 ;  /* 0x200000aaffaa7230 */ /* 0x000fe40000004100 */
[-C--:B------:R-:W-:Y:S01]  /*86a0*/  FFMA.FTZ R45, R47, R84.reuse, -R74 ;  /* 0x000000542f2d7223 */ /* 0x080fe2000001084a */
[----:B------:R-:W-:Y:S01]  /*86b0*/  FFMA.FTZ R47, R57, R84, R88 ;  /* 0x00000054392f7223 */ /* 0x000fe20000010058 */
[----:B------:R-:W-:-:S02]  /*86c0*/  HADD2.F32 R84, -RZ, R54.H0_H0 ;  /* 0x20000036ff547230 */ /* 0x000fc40000004100 */
[-C--:B------:R-:W-:Y:S01]  /*86d0*/  FFMA.FTZ R62, R62, R59.reuse, -R63 ;  /* 0x0000003b3e3e7223 */ /* 0x080fe2000001083f */
[----:B------:R-:W-:Y:S02]  /*86e0*/  HADD2.F32 R54, -RZ, R40.H0_H0 ;  /* 0x20000028ff367230 */ /* 0x000fe40000004100 */
[----:B------:R-:W-:Y:S01]  /*86f0*/  FFMA.FTZ R72, R72, R59, R61 ;  /* 0x0000003b48487223 */ /* 0x000fe2000001003d */
[----:B------:R-:W-:Y:S02]  /*8700*/  HADD2.F32 R59, -RZ, R44.H0_H0 ;  /* 0x2000002cff3b7230 */ /* 0x000fe40000004100 */
[----:B------:R-:W-:Y:S01]  /*8710*/  HADD2.F32 R168, -RZ, R168.H0_H0 ;  /* 0x200000a8ffa87230 */ /* 0x000fe20000004100 */
[----:B------:R-:W-:Y:S01]  /*8720*/  F2FP.F16.F32.PACK_AB R62, R62, R45 ;  /* 0x0000002d3e3e723e */ /* 0x000fe200000000ff */
[----:B------:R-:W-:Y:S02]  /*8730*/  HADD2.F32 R61, -RZ, R44.H1_H1 ;  /* 0x3000002cff3d7230 */ /* 0x000fe40000004100 */
[----:B------:R-:W-:Y:S01]  /*8740*/  FMUL.FTZ R44, R54, R170 ;  /* 0x000000aa362c7220 */ /* 0x000fe20000410000 */
[----:B------:R-:W-:-:S02]  /*8750*/  HADD2.F32 R74, -RZ, R53.H0_H0 ;  /* 0x20000035ff4a7230 */ /* 0x000fc40000004100 */
[C---:B------:R-:W-:Y:S01]  /*8760*/  FMUL.FTZ R53, R59.reuse, R170 ;  /* 0x000000aa3b357220 */ /* 0x040fe20000410000 */
[----:B------:R-:W-:Y:S02]  /*8770*/  HADD2.F32 R57, -RZ, R40.H1_H1 ;  /* 0x30000028ff397230 */ /* 0x000fe40000004100 */
[----:B------:R-:W-:Y:S01]  /*8780*/  FFMA.FTZ R44, R59, R168, R44 ;  /* 0x000000a83b2c7223 */ /* 0x000fe2000001002c */
[----:B------:R-:W-:Y:S02]  /*8790*/  HADD2.F32 R59, -RZ, R56.H0_H0 ;  /* 0x20000038ff3b7230 */ /* 0x000fe40000004100 */
[----:B------:R-:W-:Y:S01]  /*87a0*/  FMUL.FTZ R86, R61, R84 ;  /* 0x000000543d567220 */ /* 0x000fe20000410000 */
[----:B------:R-:W-:Y:S01]  /*87b0*/  FFMA.FTZ R40, R54, R168, -R53 ;  /* 0x000000a836287223 */ /* 0x000fe20000010835 */
[----:B------:R-:W-:Y:S02]  /*87c0*/  HADD2.F32 R56, -RZ, R46.H0_H0 ;  /* 0x2000002eff387230 */ /* 0x000fe40000004100 */
[----:B------:R-:W-:Y:S01]  /*87d0*/  FMUL.FTZ R84, R57, R84 ;  /* 0x0000005439547220 */ /* 0x000fe20000410000 */
[----:B------:R-:W-:-:S02]  /*87e0*/  HADD2.F32 R169, -RZ, R169.H0_H0 ;  /* 0x200000a9ffa97230 */ /* 0x000fc40000004100 */
[-C--:B------:R-:W-:Y:S01]  /*87f0*/  FFMA.FTZ R53, R57, R74.reuse, -R86 ;  /* 0x0000004a39357223 */ /* 0x080fe20000010856 */
[----:B------:R-:W-:Y:S02]  /*8800*/  HADD2.F32 R54, -RZ, R42.H0_H0 ;  /* 0x2000002aff367230 */ /* 0x000fe40000004100 */
[----:B------:R-:W-:Y:S01]  /*8810*/  FFMA.FTZ R57, R61, R74, R84 ;  /* 0x0000004a3d397223 */ /* 0x000fe20000010054 */
[----:B------:R-:W-:Y:S02]  /*8820*/  HADD2.F32 R46, -RZ, R46.H1_H1 ;  /* 0x3000002eff2e7230 */ /* 0x000fe40000004100 */
[-C--:B------:R-:W-:Y:S01]  /*8830*/  FMUL.FTZ R61, R56, R169.reuse ;  /* 0x000000a9383d7220 */ /* 0x080fe20000410000 */
[----:B------:R-:W-:Y:S02]  /*8840*/  HADD2.F32 R42, -RZ, R42.H1_H1 ;  /* 0x3000002aff2a7230 */ /* 0x000fe40000004100 */
[----:B------:R-:W-:Y:S01]  /*8850*/  FMUL.FTZ R169, R54, R169 ;  /* 0x000000a936a97220 */ /* 0x000fe20000410000 */
[----:B------:R-:W-:-:S02]  /*8860*/  HADD2.F32 R167, -RZ, R167.H0_H0 ;  /* 0x200000a7ffa77230 */ /* 0x000fc40000004100 */
[-C--:B------:R-:W-:Y:S01]  /*8870*/  FMUL.FTZ R63, R46, R59.reuse ;  /* 0x0000003b2e3f7220 */ /* 0x080fe20000410000 */
[----:B------:R-:W-:Y:S02]  /*8880*/  HADD2.F32 R55, -RZ, R55.H0_H0 ;  /* 0x20000037ff377230 */ /* 0x000fe40000004100 */
[----:B------:R-:W-:Y:S01]  /*8890*/  FMUL.FTZ R59, R42, R59 ;  /* 0x0000003b2a3b7220 */ /* 0x000fe20000410000 */
[----:B------:R-:W-:Y:S01]  /*88a0*/  F2FP.F16.F32.PACK_AB R45, R60, R43 ;  /* 0x0000002b3c2d723e */ /* 0x000fe200000000ff */
[-C--:B------:R-:W-:Y:S01]  /*88b0*/  FFMA.FTZ R61, R54, R167.reuse, -R61 ;  /* 0x000000a7363d7223 */ /* 0x080fe2000001083d */
[----:B------:R-:W-:Y:S01]  /*88c0*/  FFMA.FTZ R169, R56, R167, R169 ;  /* 0x000000a738a97223 */ /* 0x000fe200000100a9 */
[-C--:B------:R-:W-:Y:S01]  /*88d0*/  FFMA.FTZ R42, R42, R55.reuse, -R63 ;  /* 0x000000372a2a7223 */ /* 0x080fe2000001083f */
[----:B------:R-:W-:Y:S01]  /*88e0*/  FFMA.FTZ R46, R46, R55, R59 ;  /* 0x000000372e2e7223 */ /* 0x000fe2000001003b */
[----:B------:R-:W-:Y:S01]  /*88f0*/  F2FP.F16.F32.PACK_AB R47, R72, R47 ;  /* 0x0000002f482f723e */ /* 0x000fe200000000ff */
[----:B------:R-:W-:Y:S01]  /*8900*/  IMAD.MOV.U32 R43, RZ, RZ, R62 ;  /* 0x000000ffff2b7224 */ /* 0x000fe200078e003e */
[----:B------:R-:W-:-:S02]  /*8910*/  F2FP.F16.F32.PACK_AB R40, R53, R40 ;  /* 0x000000283528723e */ /* 0x000fc400000000ff */
[----:B------:R-:W-:Y:S02]  /*8920*/  F2FP.F16.F32.PACK_AB R44, R57, R44 ;  /* 0x0000002c392c723e */ /* 0x000fe400000000ff */
[----:B------:R-:W-:Y:S02]  /*8930*/  F2FP.F16.F32.PACK_AB R42, R42, R61 ;  /* 0x0000003d2a2a723e */ /* 0x000fe400000000ff */
[----:B------:R-:W-:-:S07]  /*8940*/  F2FP.F16.F32.PACK_AB R46, R46, R169 ;  /* 0x000000a92e2e723e */ /* 0x000fce00000000ff */
.L_x_700:
[----:B------:R-:W-:Y:S05]  /*8950*/  BSYNC B2 ;  /* 0x0000000000027941 */ /* 0x000fea0003800000 */
.L_x_699:
[----:B0-----:R4:W-:Y:S04]  /*8960*/  STG.E.128 desc[UR40][R48.64], R40 ;  /* 0x0000002830007986 */ /* 0x0019e8000c101d28 */
[----:B--2---:R4:W-:Y:S02]  /*8970*/  @!P3 STG.E.128 desc[UR40][R50.64], R44 ;  /* 0x0000002c3200b986 */ /* 0x0049e4000c101d28 */
.L_x_698:
[----:B------:R-:W-:Y:S05]  /*8980*/  BSYNC B1 ;  /* 0x0000000000017941 */ /* 0x000fea0003800000 */
.L_x_697:
[----:B------:R-:W-:Y:S01]  /*8990*/  ISETP.NE.AND P3, PT, R10, RZ, PT ;  /* 0x000000ff0a00720c */ /* 0x000fe20003f65270 */
[----:B------:R-:W-:-:S12]  /*89a0*/  BSSY B1, `(.L_x_701) ;  /* 0x0000078000017945 */ /* 0x000fd80003800000 */
[----:B------:R-:W-:Y:S05]  /*89b0*/  @!P3 BRA `(.L_x_702) ;  /* 0x0000000400d8b947 */ /* 0x000fea0003800000 */
[----:B----4-:R-:W-:Y:S01]  /*89c0*/  SEL R40, R122, R148, !P1 ;  /* 0x000000947a287207 */ /* 0x010fe20004800000 */
        /* <DEDUP_REMOVED lines=10> */
[----:B------:R-:W-:Y:S02]  /*8a70*/  LOP3.LUT R41, R185, 0x38, R40, 0xf8, !PT ;  /* 0x00000038b9297812 */ /* 0x000fe400078ef828 */
[----:B------:R-:W-:-:S04]  /*8a80*/  SHF.L.U32 R48, R48, 0xa, RZ ;  /* 0x0000000a30307819 */ /* 0x000fc800000006ff */
[----:B------:R-:W-:-:S05]  /*8a90*/  LOP3.LUT R43, R48, 0x7fffe000, RZ, 0xc0, !PT ;  /* 0x7fffe000302b7812 */ /* 0x000fca00078ec0ff */
[--C-:B------:R-:W-:Y:S02]  /*8aa0*/  @!P3 SHF.R.S32.HI R45, RZ, 0x1f, R40.reuse ;  /* 0x0000001fff2db819 */ /* 0x100fe40000011428 */
[----:B------:R-:W-:Y:S02]  /*8ab0*/  @!P3 IADD3 R42, P4, P5, R102, R126, R40 ;  /* 0x0000007e662ab210 */ /* 0x000fe40007d9e028 */
[----:B------:R-:W-:Y:S01]  /*8ac0*/  LOP3.LUT R40, R41, R230, RZ, 0x3c, !PT ;  /* 0x000000e629287212 */ /* 0x000fe200078e3cff */
[----:B------:R-:W-:Y:S01]  /*8ad0*/  IMAD R41, R16, 0x6000, R139 ;  /* 0x0000600010297824 */ /* 0x000fe200078e028b */
[----:B------:R-:W-:Y:S02]  /*8ae0*/  @!P3 IADD3.X R45, R97, R52, R45, P4, P5 ;  /* 0x00000034612db210 */ /* 0x000fe400027ea42d */
[----:B------:R-:W-:Y:S01]  /*8af0*/  IADD3 R43, R40, R43, R195 ;  /* 0x0000002b282b7210 */ /* 0x000fe20007ffe0c3 */
[----:B------:R-:W-:Y:S01]  /*8b00*/  IMAD R41, R41, 0x2, R2 ;  /* 0x0000000229297824 */ /* 0x000fe200078e0202 */
[----:B------:R-:W-:-:S03]  /*8b10*/  LEA R48, P4, R44, R120, 0x1 ;  /* 0x000000782c307211 */ /* 0x000fc600078808ff */
        /* <DEDUP_REMOVED lines=9> */
[----:B--2---:R-:W-:Y:S01]  /*8bb0*/  MOV R57, R45 ;  /* 0x0000002d00397202 */ /* 0x004fe20000000f00 */
[----:B------:R-:W-:Y:S01]  /*8bc0*/  IMAD.MOV.U32 R59, RZ, RZ, R47 ;  /* 0x000000ffff3b7224 */ /* 0x000fe200078e002f */
[----:B------:R-:W-:Y:S01]  /*8bd0*/  SHF.R.U32.HI R63, RZ, 0x10, R81 ;  /* 0x00000010ff3f7819 */ /* 0x000fe20000011651 */
[----:B0-----:R-:W-:Y:S01]  /*8be0*/  IMAD.MOV.U32 R45, RZ, RZ, R43 ;  /* 0x000000ffff2d7224 */ /* 0x001fe200078e002b */
[--C-:B------:R-:W-:Y:S01]  /*8bf0*/  SHF.R.U32.HI R61, RZ, 0x10, R69.reuse ;  /* 0x00000010ff3d7819 */ /* 0x100fe20000011645 */
[----:B------:R-:W-:Y:S01]  /*8c00*/  HADD2.F32 R62, -RZ, R166.H1_H1 ;  /* 0x300000a6ff3e7230 */ /* 0x000fe20000004100 */
[----:B------:R-:W-:Y:S01]  /*8c10*/  SHF.R.U64 R53, R68, 0x10, R69 ;  /* 0x0000001044357819 */ /* 0x000fe20000001245 */
[----:B------:R-:W-:Y:S01]  /*8c20*/  HADD2.F32 R47, -RZ, R57.H0_H0 ;  /* 0x20000039ff2f7230 */ /* 0x000fe20000004100 */
[--C-:B------:R-:W-:Y:S01]  /*8c30*/  SHF.R.U64 R56, R82, 0x10, R83.reuse ;  /* 0x0000001052387819 */ /* 0x100fe20000001253 */
[----:B------:R-:W-:Y:S01]  /*8c40*/  HADD2.F32 R43, -RZ, R41.H0_H0 ;  /* 0x20000029ff2b7230 */ /* 0x000fe20000004100 */
[----:B------:R-:W-:Y:S01]  /*8c50*/  SHF.R.U32.HI R82, RZ, 0x10, R83 ;  /* 0x00000010ff527819 */ /* 0x000fe20000011653 */
[----:B------:R-:W-:-:S02]  /*8c60*/  HADD2.F32 R63, -RZ, R63.H0_H0 ;  /* 0x2000003fff3f7230 */ /* 0x000fc40000004100 */
[-C--:B------:R-:W-:Y:S01]  /*8c70*/  FMUL.FTZ R68, R47, R62.reuse ;  /* 0x0000003e2f447220 */ /* 0x080fe20000410000 */
[----:B------:R-:W-:Y:S02]  /*8c80*/  HADD2.F32 R58, -RZ, R41.H1_H1 ;  /* 0x30000029ff3a7230 */ /* 0x000fe40000004100 */
[C---:B------:R-:W-:Y:S01]  /*8c90*/  FMUL.FTZ R62, R43.reuse, R62 ;  /* 0x0000003e2b3e7220 */ /* 0x040fe20000410000 */
[----:B------:R-:W-:Y:S01]  /*8ca0*/  HADD2.F32 R60, -RZ, R158.H1_H1 ;  /* 0x3000009eff3c7230 */ /* 0x000fe20000004100 */
[--C-:B------:R-:W-:Y:S01]  /*8cb0*/  SHF.R.U64 R54, R70, 0x10, R71.reuse ;  /* 0x0000001046367819 */ /* 0x100fe20000001247 */
[----:B------:R-:W-:Y:S02]  /*8cc0*/  HADD2.F32 R57, -RZ, R57.H1_H1 ;  /* 0x30000039ff397230 */ /* 0x000fe40000004100 */
[-C--:B------:R-:W-:Y:S01]  /*8cd0*/  FMUL.FTZ R72, R58, R63.reuse ;  /* 0x0000003f3a487220 */ /* 0x080fe20000410000 */
[----:B------:R-:W-:Y:S02]  /*8ce0*/  HADD2.F32 R61, -RZ, R61.H0_H0 ;  /* 0x2000003dff3d7230 */ /* 0x000fe40000004100 */
[-C--:B------:R-:W-:Y:S01]  /*8cf0*/  FFMA.FTZ R41, R43, R60.reuse, -R68 ;  /* 0x0000003c2b297223 */ /* 0x080fe20000010844 */
[----:B------:R-:W-:Y:S01]  /*8d00*/  FFMA.FTZ R43, R47, R60, R62 ;  /* 0x0000003c2f2b7223 */ /* 0x000fe2000001003e */
[C---:B------:R-:W-:Y:S01]  /*8d10*/  FMUL.FTZ R69, R57.reuse, R63 ;  /* 0x0000003f39457220 */ /* 0x040fe20000410000 */
[----:B------:R-:W-:Y:S01]  /*8d20*/  SHF.R.U32.HI R70, RZ, 0x10, R71 ;  /* 0x00000010ff467819 */ /* 0x000fe20000011647 */
[----:B------:R-:W-:Y:S01]  /*8d30*/  FFMA.FTZ R60, R57, R61, R72 ;  /* 0x0000003d393c7223 */ /* 0x000fe20000010048 */
[----:B------:R-:W-:-:S02]  /*8d40*/  HADD2.F32 R72, -RZ, R159.H1_H1 ;  /* 0x3000009fff487230 */ /* 0x000fc40000004100 */
[----:B------:R-:W-:Y:S01]  /*8d50*/  FFMA.FTZ R58, R58, R61, -R69 ;  /* 0x0000003d3a3a7223 */ /* 0x000fe20000010845 */
[--C-:B------:R-:W-:Y:S01]  /*8d60*/  HADD2.F32 R57, -RZ, R59.reuse.H0_H0 ;  /* 0x2000003bff397230 */ /* 0x100fe20000004100 */
[----:B------:R-:W-:Y:S01]  /*8d70*/  SHF.R.U64 R55, R80, 0x10, R81 ;  /* 0x0000001050377819 */ /* 0x000fe20000001251 */
[----:B------:R-:W-:Y:S02]  /*8d80*/  HADD2.F32 R59, -RZ, R59.H1_H1 ;  /* 0x3000003bff3b7230 */ /* 0x000fe40000004100 */
[--C-:B------:R-:W-:Y:S02]  /*8d90*/  HADD2.F32 R47, -RZ, R45.reuse.H0_H0 ;  /* 0x2000002dff2f7230 */ /* 0x100fe40000004100 */
[----:B------:R-:W-:Y:S01]  /*8da0*/  FMUL.FTZ R74, R57, R72 ;  /* 0x00000048394a7220 */ /* 0x000fe20000410000 */
[----:B------:R-:W-:Y:S01]  /*8db0*/  HADD2.F32 R82, -RZ, R82.H0_H0 ;  /* 0x20000052ff527230 */ /* 0x000fe20000004100 */
[----:B------:R-:W-:Y:S01]  /*8dc0*/  F2FP.F16.F32.PACK_AB R41, R58, R41 ;  /* 0x000000293a29723e */ /* 0x000fe200000000ff */
[----:B------:R-:W-:-:S02]  /*8dd0*/  HADD2.F32 R62, -RZ, R45.H1_H1 ;  /* 0x3000002dff3e7230 */ /* 0x000fc40000004100 */
[----:B------:R-:W-:Y:S01]  /*8de0*/  FMUL.FTZ R72, R47, R72 ;  /* 0x000000482f487220 */ /* 0x000fe20000410000 */
[----:B------:R-:W-:Y:S02]  /*8df0*/  HADD2.F32 R68, -RZ, R157.H1_H1 ;  /* 0x3000009dff447230 */ /* 0x000fe40000004100 */
[-C--:B------:R-:W-:Y:S01]  /*8e00*/  FMUL.FTZ R61, R59, R82.reuse ;  /* 0x000000523b3d7220 */ /* 0x080fe20000410000 */
[----:B------:R-:W-:Y:S02]  /*8e10*/  HADD2.F32 R70, -RZ, R70.H0_H0 ;  /* 0x20000046ff467230 */ /* 0x000fe40000004100 */
[----:B------:R-:W-:Y:S01]  /*8e20*/  FMUL.FTZ R82, R62, R82 ;  /* 0x000000523e527220 */ /* 0x000fe20000410000 */
[----:B------:R-:W-:Y:S02]  /*8e30*/  HADD2.F32 R166, -RZ, R166.H0_H0 ;  /* 0x200000a6ffa67230 */ /* 0x000fe40000004100 */
[-C--:B------:R-:W-:Y:S01]  /*8e40*/  FFMA.FTZ R45, R47, R68.reuse, -R74 ;  /* 0x000000442f2d7223 */ /* 0x080fe2000001084a */
[----:B------:R-:W-:Y:S01]  /*8e50*/  FFMA.FTZ R47, R57, R68, R72 ;  /* 0x00000044392f7223 */ /* 0x000fe20000010048 */
[----:B------:R-:W-:Y:S01]  /*8e60*/  FFMA.FTZ R68, R59, R70, R82 ;  /* 0x000000463b447223 */ /* 0x000fe20000010052 */
[----:B------:R-:W-:-:S02]  /*8e70*/  HADD2.F32 R59, -RZ, R55.H0_H0 ;  /* 0x20000037ff3b7230 */ /* 0x000fc40000004100 */
[----:B------:R-:W-:Y:S01]  /*8e80*/  FFMA.FTZ R62, R62, R70, -R61 ;  /* 0x000000463e3e7223 */ /* 0x000fe2000001083d */
[----:B------:R-:W-:Y:S02]  /*8e90*/  HADD2.F32 R57, -RZ, R44.H0_H0 ;  /* 0x2000002cff397230 */ /* 0x000fe40000004100 */
[----:B------:R-:W-:Y:S01]  /*8ea0*/  HADD2.F32 R55, -RZ, R40.H0_H0 ;  /* 0x20000028ff377230 */ /* 0x000fe20000004100 */
[----:B------:R-:W-:Y:S01]  /*8eb0*/  F2FP.F16.F32.PACK_AB R47, R68, R47 ;  /* 0x0000002f442f723e */ /* 0x000fe200000000ff */
[----:B------:R-:W-:Y:S02]  /*8ec0*/  HADD2.F32 R44, -RZ, R44.H1_H1 ;  /* 0x3000002cff2c7230 */ /* 0x000fe40000004100 */
[-C--:B------:R-:W-:Y:S01]  /*8ed0*/  FMUL.FTZ R70, R57, R166.reuse ;  /* 0x000000a639467220 */ /* 0x080fe20000410000 */
[----:B------:R-:W-:Y:S02]  /*8ee0*/  HADD2.F32 R40, -RZ, R40.H1_H1 ;  /* 0x30000028ff287230 */ /* 0x000fe40000004100 */
[----:B------:R-:W-:Y:S01]  /*8ef0*/  FMUL.FTZ R166, R55, R166 ;  /* 0x000000a637a67220 */ /* 0x000fe20000410000 */
[----:B------:R-:W-:-:S02]  /*8f00*/  HADD2.F32 R53, -RZ, R53.H0_H0 ;  /* 0x20000035ff357230 */ /* 0x000fc40000004100 */
[-C--:B------:R-:W-:Y:S01]  /*8f10*/  FMUL.FTZ R61, R44, R59.reuse ;  /* 0x0000003b2c3d7220 */ /* 0x080fe20000410000 */
[----:B------:R-:W-:Y:S02]  /*8f20*/  HADD2.F32 R158, -RZ, R158.H0_H0 ;  /* 0x2000009eff9e7230 */ /* 0x000fe40000004100 */
[C---:B------:R-:W-:Y:S01]  /*8f30*/  FMUL.FTZ R59, R40.reuse, R59 ;  /* 0x0000003b283b7220 */ /* 0x040fe20000410000 */
[----:B------:R-:W-:Y:S02]  /*8f40*/  HADD2.F32 R159, -RZ, R159.H0_H0 ;  /* 0x2000009fff9f7230 */ /* 0x000fe40000004100 */
[-C--:B------:R-:W-:Y:S01]  /*8f50*/  FFMA.FTZ R61, R40, R53.reuse, -R61 ;  /* 0x00000035283d7223 */ /* 0x080fe2000001083d */
[----:B------:R-:W-:Y:S02]  /*8f60*/  HADD2.F32 R40, -RZ, R42.H0_H0 ;  /* 0x2000002aff287230 */ /* 0x000fe40000004100 */
[----:B------:R-:W-:Y:S01]  /*8f70*/  FFMA.FTZ R59, R44, R53, R59 ;  /* 0x000000352c3b7223 */ /* 0x000fe2000001003b */
[----:B------:R-:W-:Y:S01]  /*8f80*/  FFMA.FTZ R70, R55, R158, -R70 ;  /* 0x0000009e37467223 */ /* 0x000fe20000010846 */
[----:B------:R-:W-:-:S02]  /*8f90*/  HADD2.F32 R44, -RZ, R46.H0_H0 ;  /* 0x2000002eff2c7230 */ /* 0x000fc40000004100 */
[----:B------:R-:W-:Y:S01]  /*8fa0*/  FFMA.FTZ R166, R57, R158, R166 ;  /* 0x0000009e39a67223 */ /* 0x000fe200000100a6 */
[----:B------:R-:W-:Y:S01]  /*8fb0*/  HADD2.F32 R55, -RZ, R56.H0_H0 ;  /* 0x20000038ff377230 */ /* 0x000fe20000004100 */
[----:B------:R-:W-:Y:S01]  /*8fc0*/  F2FP.F16.F32.PACK_AB R62, R62, R45 ;  /* 0x0000002d3e3e723e */ /* 0x000fe200000000ff */
[----:B------:R-:W-:Y:S02]  /*8fd0*/  HADD2.F32 R46, -RZ, R46.H1_H1 ;  /* 0x3000002eff2e7230 */ /* 0x000fe40000004100 */
[-C--:B------:R-:W-:Y:S01]  /*8fe0*/  FMUL.FTZ R57, R44, R159.reuse ;  /* 0x0000009f2c397220 */ /* 0x080fe20000410000 */
[----:B------:R-:W-:Y:S02]  /*8ff0*/  HADD2.F32 R42, -RZ, R42.H1_H1 ;  /* 0x3000002aff2a7230 */ /* 0x000fe40000004100 */
[----:B------:R-:W-:Y:S01]  /*9000*/  FMUL.FTZ R159, R40, R159 ;  /* 0x0000009f289f7220 */ /* 0x000fe20000410000 */
[----:B------:R-:W-:Y:S02]  /*9010*/  HADD2.F32 R157, -RZ, R157.H0_H0 ;  /* 0x2000009dff9d7230 */ /* 0x000fe40000004100 */
[----:B------:R-:W-:Y:S01]  /*9020*/  FMUL.FTZ R63, R46, R55 ;  /* 0x000000372e3f7220 */ /* 0x000fe20000410000 */
[----:B------:R-:W-:-:S02]  /*9030*/  HADD2.F32 R53, -RZ, R54.H0_H0 ;  /* 0x20000036ff357230 */ /* 0x000fc40000004100 */
[----:B------:R-:W-:Y:S01]  /*9040*/  FMUL.FTZ R55, R42, R55 ;  /* 0x000000372a377220 */ /* 0x000fe20000410000 */
[----:B------:R-:W-:Y:S01]  /*9050*/  F2FP.F16.F32.PACK_AB R45, R60, R43 ;  /* 0x0000002b3c2d723e */ /* 0x000fe200000000ff */
[-C--:B------:R-:W-:Y:S01]  /*9060*/  FFMA.FTZ R57, R40, R157.reuse, -R57 ;  /* 0x0000009d28397223 */ /* 0x080fe20000010839 */
[----:B------:R-:W-:Y:S01]  /*9070*/  FFMA.FTZ R159, R44, R157, R159 ;  /* 0x0000009d2c9f7223 */ /* 0x000fe2000001009f */
[-C--:B------:R-:W-:Y:S01]  /*9080*/  FFMA.FTZ R42, R42, R53.reuse, -R63 ;  /* 0x000000352a2a7223 */ /* 0x080fe2000001083f */
[----:B------:R-:W-:Y:S01]  /*9090*/  FFMA.FTZ R46, R46, R53, R55 ;  /* 0x000000352e2e7223 */ /* 0x000fe20000010037 */
[----:B------:R-:W-:Y:S02]  /*90a0*/  F2FP.F16.F32.PACK_AB R40, R61, R70 ;  /* 0x000000463d28723e */ /* 0x000fe400000000ff */
[----:B------:R-:W-:Y:S02]  /*90b0*/  F2FP.F16.F32.PACK_AB R44, R59, R166 ;  /* 0x000000a63b2c723e */ /* 0x000fe400000000ff */
[----:B------:R-:W-:-:S02]  /*90c0*/  F2FP.F16.F32.PACK_AB R42, R42, R57 ;  /* 0x000000392a2a723e */ /* 0x000fc400000000ff */
[----:B------:R-:W-:Y:S02]  /*90d0*/  F2FP.F16.F32.PACK_AB R46, R46, R159 ;  /* 0x0000009f2e2e723e */ /* 0x000fe400000000ff */
[----:B------:R-:W-:-:S07]  /*90e0*/  MOV R43, R62 ;  /* 0x0000003e002b7202 */ /* 0x000fce0000000f00 */
.L_x_704:
[----:B------:R-:W-:Y:S05]  /*90f0*/  BSYNC B2 ;  /* 0x0000000000027941 */ /* 0x000fea0003800000 */
.L_x_703:
[----:B0-----:R0:W-:Y:S04]  /*9100*/  STG.E.128 desc[UR40][R48.64], R40 ;  /* 0x0000002830007986 */ /* 0x0011e8000c101d28 */
[----:B--2---:R0:W-:Y:S02]  /*9110*/  @!P3 STG.E.128 desc[UR40][R50.64], R44 ;  /* 0x0000002c3200b986 */ /* 0x0041e4000c101d28 */
.L_x_702:
[----:B------:R-:W-:Y:S05]  /*9120*/  BSYNC B1 ;  /* 0x0000000000017941 */ /* 0x000fea0003800000 */
.L_x_701:
[----:B------:R-:W-:-:S13]  /*9130*/  ISETP.NE.AND P3, PT, R9, RZ, PT ;  /* 0x000000ff0900720c */ /* 0x000fda0003f65270 */
[----:B------:R-:W-:Y:S05]  /*9140*/  @!P3 BRA `(.L_x_655) ;  /* 0x0000000800ccb947 */ /* 0x000fea0003800000 */
[----:B0---4-:R-:W2:Y:S01]  /*9150*/  LDL R40, [R1+0x10] ;  /* 0x0000100001287983 */ /* 0x011ea20000100800 */
[----:B------:R-:W-:Y:S01]  /*9160*/  BSSY B1, `(.L_x_705) ;  /* 0x0000071000017945 */ /* 0x000fe20003800000 */
[----:B--2---:R-:W-:-:S04]  /*9170*/  LOP3.LUT P4, RZ, R40, 0x1, RZ, 0xc0, !PT ;  /* 0x0000000128ff7812 */ /* 0x004fc8000788c0ff */
[----:B------:R-:W-:Y:S02]  /*9180*/  SEL R148, R122, R148, !P4 ;  /* 0x000000947a947207 */ /* 0x000fe40006000000 */
[----:B---3--:R-:W-:Y:S02]  /*9190*/  IADD3 R49, P3, P4, R102, R126, R15 ;  /* 0x0000007e66317210 */ /* 0x008fe40007c7e00f */
[----:B------:R-:W-:Y:S02]  /*91a0*/  SHF.R.S32.HI R41, RZ, 0x1f, R148 ;  /* 0x0000001fff297819 */ /* 0x000fe40000011494 */
[----:B------:R-:W-:Y:S02]  /*91b0*/  IADD3.X R54, R97, R52, R11, P3, P4 ;  /* 0x0000003461367210 */ /* 0x000fe40001fe840b */
[----:B------:R-:W-:Y:S02]  /*91c0*/  LEA.HI R41, R41, R148, RZ, 0x4 ;  /* 0x0000009429297211 */ /* 0x000fe400078f20ff */
[----:B------:R-:W-:-:S02]  /*91d0*/  ISETP.GE.AND P4, PT, R100, R117, PT ;  /* 0x000000756400720c */ /* 0x000fc40003f86270 */
[----:B------:R-:W-:Y:S02]  /*91e0*/  LEA.HI.SX32 R41, R41, R20, 0x1c ;  /* 0x0000001429297211 */ /* 0x000fe400078fe2ff */
[----:B------:R-:W-:Y:S02]  /*91f0*/  LEA R48, P3, R49, R120, 0x1 ;  /* 0x0000007831307211 */ /* 0x000fe400078608ff */
[----:B------:R-:W-:Y:S01]  /*9200*/  SHF.R.S32.HI R40, RZ, 0x1f, R41 ;  /* 0x0000001fff287819 */ /* 0x000fe20000011429 */
[----:B------:R-:W-:Y:S01]  /*9210*/  IMAD.SHL.U32 R50, R41, 0x8, RZ ;  /* 0x0000000829327824 */ /* 0x000fe200078e00ff */
[----:B------:R-:W-:Y:S02]  /*9220*/  LEA.HI.X R49, R49, R121, R54, 0x1, P3 ;  /* 0x0000007931317211 */ /* 0x000fe400018f0c36 */
[----:B------:R-:W-:Y:S02]  /*9230*/  LEA.HI R40, R40, R41, RZ, 0x3 ;  /* 0x0000002928287211 */ /* 0x000fe400078f18ff */
[----:B------:R-:W-:-:S03]  /*9240*/  LOP3.LUT R41, R185, 0x38, R50, 0xf8, !PT ;  /* 0x00000038b9297812 */ /* 0x000fc600078ef832 */
[----:B------:R-:W-:Y:S01]  /*9250*/  IMAD.SHL.U32 R42, R40, 0x400, RZ ;  /* 0x00000400282a7824 */ /* 0x000fe200078e00ff */
[----:B------:R-:W-:Y:S01]  /*9260*/  LOP3.LUT R40, R41, R230, RZ, 0x3c, !PT ;  /* 0x000000e629287212 */ /* 0x000fe200078e3cff */
[----:B------:R-:W-:-:S03]  /*9270*/  IMAD R41, R16, 0x6000, R138 ;  /* 0x0000600010297824 */ /* 0x000fc600078e028a */
[----:B------:R-:W-:Y:S02]  /*9280*/  LOP3.LUT R42, R42, 0x7fffe000, RZ, 0xc0, !PT ;  /* 0x7fffe0002a2a7812 */ /* 0x000fe400078ec0ff */
[----:B------:R-:W-:Y:S02]  /*9290*/  LEA R41, R41, R2, 0x1 ;  /* 0x0000000229297211 */ /* 0x000fe400078e08ff */
[----:B------:R-:W-:-:S05]  /*92a0*/  IADD3 R43, R40, R42, R195 ;  /* 0x0000002a282b7210 */ /* 0x000fca0007ffe0c3 */
[----:B------:R-:W-:-:S04]  /*92b0*/  IMAD R43, R16, 0x6000, R43 ;  /* 0x00006000102b7824 */ /* 0x000fc800078e022b */
[----:B------:R-:W-:Y:S02]  /*92c0*/  IMAD R44, R43, 0x2, R2 ;  /* 0x000000022b2c7824 */ /* 0x000fe400078e0202 */
[----:B------:R-:W0:Y:S04]  /*92d0*/  LDS.128 R40, [R41+0x1c400] ;  /* 0x01c4000029287984 */ /* 0x000e280000000c00 */
[----:B------:R-:W2:Y:S01]  /*92e0*/  LDS.128 R44, [R44+0x1c400] ;  /* 0x01c400002c2c7984 */ /* 0x000ea20000000c00 */
[----:B------:R-:W-:Y:S05]  /*92f0*/  @P4 BRA `(.L_x_706) ;  /* 0x00000004005c4947 */ /* 0x000fea0003800000 */
[----:B0-----:R-:W-:Y:S01]  /*9300*/  IMAD.MOV.U32 R56, RZ, RZ, R40 ;  /* 0x000000ffff387224 */ /* 0x001fe200078e0028 */
[----:B--2---:R-:W-:Y:S01]  /*9310*/  MOV R40, R45 ;  /* 0x0000002d00287202 */ /* 0x004fe20000000f00 */
[----:B------:R-:W-:Y:S01]  /*9320*/  IMAD.MOV.U32 R57, RZ, RZ, R44 ;  /* 0x000000ffff397224 */ /* 0x000fe200078e002c */
[----:B------:R-:W-:Y:S01]  /*9330*/  SHF.R.U32.HI R62, RZ, 0x10, R77 ;  /* 0x00000010ff3e7819 */ /* 0x000fe2000001164d */
[----:B------:R-:W-:Y:S01]  /*9340*/  HADD2.F32 R61, -RZ, R155.H1_H1 ;  /* 0x3000009bff3d7230 */ /* 0x000fe20000004100 */
[----:B------:R-:W-:Y:S01]  /*9350*/  MOV R58, R47 ;  /* 0x0000002f003a7202 */ /* 0x000fe20000000f00 */
[--C-:B------:R-:W-:Y:S01]  /*9360*/  HADD2.F32 R44, -RZ, R40.reuse.H0_H0 ;  /* 0x20000028ff2c7230 */ /* 0x100fe20000004100 */
[--C-:B------:R-:W-:Y:S01]  /*9370*/  SHF.R.U32.HI R60, RZ, 0x10, R65.reuse ;  /* 0x00000010ff3c7819 */ /* 0x100fe20000011641 */
[----:B------:R-:W-:Y:S01]  /*9380*/  HADD2.F32 R47, -RZ, R40.H1_H1 ;  /* 0x30000028ff2f7230 */ /* 0x000fe20000004100 */
[----:B------:R-:W-:Y:S01]  /*9390*/  SHF.R.U64 R54, R64, 0x10, R65 ;  /* 0x0000001040367819 */ /* 0x000fe20000001241 */
[----:B------:R-:W-:Y:S01]  /*93a0*/  IMAD.MOV.U32 R45, RZ, RZ, R43 ;  /* 0x000000ffff2d7224 */ /* 0x000fe200078e002b */
[----:B------:R-:W-:Y:S01]  /*93b0*/  SHF.R.U32.HI R63, RZ, 0x10, R79 ;  /* 0x00000010ff3f7819 */ /* 0x000fe2000001164f */
[--C-:B------:R-:W-:Y:S01]  /*93c0*/  HADD2.F32 R40, -RZ, R41.reuse.H0_H0 ;  /* 0x20000029ff287230 */ /* 0x100fe20000004100 */
[--C-:B------:R-:W-:Y:S01]  /*93d0*/  SHF.R.U64 R51, R66, 0x10, R67.reuse ;  /* 0x0000001042337819 */ /* 0x100fe20000001243 */
[----:B------:R-:W-:Y:S01]  /*93e0*/  HADD2.F32 R62, -RZ, R62.H0_H0 ;  /* 0x2000003eff3e7230 */ /* 0x000fe20000004100 */
[----:B------:R-:W-:Y:S01]  /*93f0*/  SHF.R.U32.HI R66, RZ, 0x10, R67 ;  /* 0x00000010ff427819 */ /* 0x000fe20000011643 */
[----:B------:R-:W-:-:S02]  /*9400*/  HADD2.F32 R43, -RZ, R41.H1_H1 ;  /* 0x30000029ff2b7230 */ /* 0x000fc40000004100 */
[-C--:B------:R-:W-:Y:S01]  /*9410*/  FMUL.FTZ R41, R44, R61.reuse ;  /* 0x0000003d2c297220 */ /* 0x080fe20000410000 */
[----:B------:R-:W-:Y:S02]  /*9420*/  HADD2.F32 R59, -RZ, R153.H1_H1 ;  /* 0x30000099ff3b7230 */ /* 0x000fe40000004100 */
[C---:B------:R-:W-:Y:S01]  /*9430*/  FMUL.FTZ R61, R40.reuse, R61 ;  /* 0x0000003d283d7220 */ /* 0x040fe20000410000 */
[----:B------:R-:W-:Y:S02]  /*9440*/  HADD2.F32 R60, -RZ, R60.H0_H0 ;  /* 0x2000003cff3c7230 */ /* 0x000fe40000004100 */
[-C--:B------:R-:W-:Y:S01]  /*9450*/  FMUL.FTZ R64, R47, R62.reuse ;  /* 0x0000003e2f407220 */ /* 0x080fe20000410000 */
[----:B------:R-:W-:Y:S01]  /*9460*/  FMUL.FTZ R62, R43, R62 ;  /* 0x0000003e2b3e7220 */ /* 0x000fe20000410000 */
[-C--:B------:R-:W-:Y:S01]  /*9470*/  FFMA.FTZ R40, R40, R59.reuse, -R41 ;  /* 0x0000003b28287223 */ /* 0x080fe20000010829 */
[----:B------:R-:W-:Y:S01]  /*9480*/  FFMA.FTZ R41, R44, R59, R61 ;  /* 0x0000003b2c297223 */ /* 0x000fe2000001003d */
[----:B------:R-:W-:-:S02]  /*9490*/  HADD2.F32 R59, -RZ, R58.H0_H0 ;  /* 0x2000003aff3b7230 */ /* 0x000fc40000004100 */
[-C--:B------:R-:W-:Y:S01]  /*94a0*/  FFMA.FTZ R44, R47, R60.reuse, R62 ;  /* 0x0000003c2f2c7223 */ /* 0x080fe2000001003e */
[----:B------:R-:W-:Y:S02]  /*94b0*/  HADD2.F32 R62, -RZ, R154.H1_H1 ;  /* 0x3000009aff3e7230 */ /* 0x000fe40000004100 */
[----:B------:R-:W-:Y:S01]  /*94c0*/  FFMA.FTZ R43, R43, R60, -R64 ;  /* 0x0000003c2b2b7223 */ /* 0x000fe20000010840 */
[----:B------:R-:W-:Y:S01]  /*94d0*/  HADD2.F32 R47, -RZ, R45.H0_H0 ;  /* 0x2000002dff2f7230 */ /* 0x000fe20000004100 */
[----:B------:R-:W-:Y:S01]  /*94e0*/  SHF.R.U64 R55, R76, 0x10, R77 ;  /* 0x000000104c377819 */ /* 0x000fe2000000124d */
[----:B------:R-:W-:Y:S02]  /*94f0*/  HADD2.F32 R58, -RZ, R58.H1_H1 ;  /* 0x3000003aff3a7230 */ /* 0x000fe40000004100 */
[-C--:B------:R-:W-:Y:S01]  /*9500*/  FMUL.FTZ R64, R59, R62.reuse ;  /* 0x0000003e3b407220 */ /* 0x080fe20000410000 */
[----:B------:R-:W-:Y:S02]  /*9510*/  HADD2.F32 R63, -RZ, R63.H0_H0 ;  /* 0x2000003fff3f7230 */ /* 0x000fe40000004100 */
[----:B------:R-:W-:Y:S01]  /*9520*/  FMUL.FTZ R62, R47, R62 ;  /* 0x0000003e2f3e7220 */ /* 0x000fe20000410000 */
[----:B------:R-:W-:Y:S01]  /*9530*/  HADD2.F32 R45, -RZ, R45.H1_H1 ;  /* 0x3000002dff2d7230 */ /* 0x000fe20000004100 */
[----:B------:R-:W-:Y:S01]  /*9540*/  SHF.R.U64 R53, R78, 0x10, R79 ;  /* 0x000000104e357819 */ /* 0x000fe2000000124f */
[----:B------:R-:W-:Y:S01]  /*9550*/  HADD2.F32 R60, -RZ, R152.H1_H1 ;  /* 0x30000098ff3c7230 */ /* 0x000fe20000004100 */
[----:B------:R-:W-:Y:S01]  /*9560*/  F2FP.F16.F32.PACK_AB R43, R43, R40 ;  /* 0x000000282b2b723e */ /* 0x000fe200000000ff */
[----:B------:R-:W-:-:S02]  /*9570*/  HADD2.F32 R61, -RZ, R66.H0_H0 ;  /* 0x20000042ff3d7230 */ /* 0x000fc40000004100 */
[CC--:B------:R-:W-:Y:S01]  /*9580*/  FMUL.FTZ R66, R58.reuse, R63.reuse ;  /* 0x0000003f3a427220 */ /* 0x0c0fe20000410000 */
[----:B------:R-:W-:Y:S01]  /*9590*/  FMUL.FTZ R67, R45, R63 ;  /* 0x0000003f2d437220 */ /* 0x000fe20000410000 */
[-C--:B------:R-:W-:Y:S01]  /*95a0*/  FFMA.FTZ R63, R47, R60.reuse, -R64 ;  /* 0x0000003c2f3f7223 */ /* 0x080fe20000010840 */
[----:B------:R-:W-:Y:S01]  /*95b0*/  FFMA.FTZ R65, R59, R60, R62 ;  /* 0x0000003c3b417223 */ /* 0x000fe2000001003e */
[-C--:B------:R-:W-:Y:S01]  /*95c0*/  FFMA.FTZ R66, R45, R61.reuse, -R66 ;  /* 0x0000003d2d427223 */ /* 0x080fe20000010842 */
[----:B------:R-:W-:Y:S02]  /*95d0*/  HADD2.F32 R60, -RZ, R155.H0_H0 ;  /* 0x2000009bff3c7230 */ /* 0x000fe40000004100 */
[----:B------:R-:W-:Y:S01]  /*95e0*/  FFMA.FTZ R68, R58, R61, R67 ;  /* 0x0000003d3a447223 */ /* 0x000fe20000010043 */
[----:B------:R-:W-:Y:S02]  /*95f0*/  HADD2.F32 R47, -RZ, R57.H0_H0 ;  /* 0x20000039ff2f7230 */ /* 0x000fe40000004100 */
[----:B------:R-:W-:Y:S01]  /*9600*/  HADD2.F32 R45, -RZ, R56.H0_H0 ;  /* 0x20000038ff2d7230 */ /* 0x000fe20000004100 */
[----:B------:R-:W-:Y:S01]  /*9610*/  F2FP.F16.F32.PACK_AB R63, R66, R63 ;  /* 0x0000003f423f723e */ /* 0x000fe200000000ff */
[----:B------:R-:W-:-:S02]  /*9620*/  HADD2.F32 R58, -RZ, R153.H0_H0 ;  /* 0x20000099ff3a7230 */ /* 0x000fc40000004100 */
[-C--:B------:R-:W-:Y:S01]  /*9630*/  FMUL.FTZ R62, R47, R60.reuse ;  /* 0x0000003c2f3e7220 */ /* 0x080fe20000410000 */
[----:B------:R-:W-:Y:S02]  /*9640*/  HADD2.F32 R55, -RZ, R55.H0_H0 ;  /* 0x20000037ff377230 */ /* 0x000fe40000004100 */
[C---:B------:R-:W-:Y:S01]  /*9650*/  FMUL.FTZ R60, R45.reuse, R60 ;  /* 0x0000003c2d3c7220 */ /* 0x040fe20000410000 */
[----:B------:R-:W-:Y:S02]  /*9660*/  HADD2.F32 R57, -RZ, R57.H1_H1 ;  /* 0x30000039ff397230 */ /* 0x000fe40000004100 */
[-C--:B------:R-:W-:Y:S01]  /*9670*/  FFMA.FTZ R62, R45, R58.reuse, -R62 ;  /* 0x0000003a2d3e7223 */ /* 0x080fe2000001083e */
[----:B------:R-:W-:Y:S02]  /*9680*/  HADD2.F32 R56, -RZ, R56.H1_H1 ;  /* 0x30000038ff387230 */ /* 0x000fe40000004100 */
[----:B------:R-:W-:Y:S01]  /*9690*/  FFMA.FTZ R60, R47, R58, R60 ;  /* 0x0000003a2f3c7223 */ /* 0x000fe2000001003c */
[----:B------:R-:W-:-:S02]  /*96a0*/  HADD2.F32 R54, -RZ, R54.H0_H0 ;  /* 0x20000036ff367230 */ /* 0x000fc40000004100 */
[CC--:B------:R-:W-:Y:S01]  /*96b0*/  FMUL.FTZ R59, R57.reuse, R55.reuse ;  /* 0x00000037393b7220 */ /* 0x0c0fe20000410000 */
[----:B------:R-:W-:Y:S02]  /*96c0*/  HADD2.F32 R47, -RZ, R46.H0_H0 ;  /* 0x2000002eff2f7230 */ /* 0x000fe40000004100 */
[C---:B------:R-:W-:Y:S01]  /*96d0*/  FMUL.FTZ R64, R56.reuse, R55 ;  /* 0x0000003738407220 */ /* 0x040fe20000410000 */
[----:B------:R-:W-:Y:S02]  /*96e0*/  HADD2.F32 R154, -RZ, R154.H0_H0 ;  /* 0x2000009aff9a7230 */ /* 0x000fe40000004100 */
[-C--:B------:R-:W-:Y:S01]  /*96f0*/  FFMA.FTZ R59, R56, R54.reuse, -R59 ;  /* 0x00000036383b7223 */ /* 0x080fe2000001083b */
[----:B------:R-:W-:Y:S02]  /*9700*/  HADD2.F32 R53, -RZ, R53.H0_H0 ;  /* 0x20000035ff357230 */ /* 0x000fe40000004100 */
[----:B------:R-:W-:Y:S01]  /*9710*/  FFMA.FTZ R57, R57, R54, R64 ;  /* 0x0000003639397223 */ /* 0x000fe20000010040 */
[----:B------:R-:W-:-:S02]  /*9720*/  HADD2.F32 R45, -RZ, R42.H0_H0 ;  /* 0x2000002aff2d7230 */ /* 0x000fc40000004100 */
[----:B------:R-:W-:Y:S01]  /*9730*/  FMUL.FTZ R54, R47, R154 ;  /* 0x0000009a2f367220 */ /* 0x000fe20000410000 */
[----:B------:R-:W-:Y:S01]  /*9740*/  HADD2.F32 R46, -RZ, R46.H1_H1 ;  /* 0x3000002eff2e7230 */ /* 0x000fe20000004100 */
[----:B------:R-:W-:Y:S01]  /*9750*/  F2FP.F16.F32.PACK_AB R40, R59, R62 ;  /* 0x0000003e3b28723e */ /* 0x000fe200000000ff */
[----:B------:R-:W-:Y:S02]  /*9760*/  HADD2.F32 R42, -RZ, R42.H1_H1 ;  /* 0x3000002aff2a7230 */ /* 0x000fe40000004100 */
[C---:B------:R-:W-:Y:S01]  /*9770*/  FMUL.FTZ R154, R45.reuse, R154 ;  /* 0x0000009a2d9a7220 */ /* 0x040fe20000410000 */
[----:B------:R-:W-:Y:S02]  /*9780*/  HADD2.F32 R152, -RZ, R152.H0_H0 ;  /* 0x20000098ff987230 */ /* 0x000fe40000004100 */
[-C--:B------:R-:W-:Y:S01]  /*9790*/  FMUL.FTZ R55, R46, R53.reuse ;  /* 0x000000352e377220 */ /* 0x080fe20000410000 */
[----:B------:R-:W-:Y:S02]  /*97a0*/  HADD2.F32 R51, -RZ, R51.H0_H0 ;  /* 0x20000033ff337230 */ /* 0x000fe40000004100 */
[C---:B------:R-:W-:Y:S01]  /*97b0*/  FMUL.FTZ R53, R42.reuse, R53 ;  /* 0x000000352a357220 */ /* 0x040fe20000410000 */
[-C--:B------:R-:W-:Y:S01]  /*97c0*/  FFMA.FTZ R54, R45, R152.reuse, -R54 ;  /* 0x000000982d367223 */ /* 0x080fe20000010836 */
[----:B------:R-:W-:Y:S01]  /*97d0*/  FFMA.FTZ R154, R47, R152, R154 ;  /* 0x000000982f9a7223 */ /* 0x000fe2000001009a */
[-C--:B------:R-:W-:Y:S01]  /*97e0*/  FFMA.FTZ R55, R42, R51.reuse, -R55 ;  /* 0x000000332a377223 */ /* 0x080fe20000010837 */
[----:B------:R-:W-:Y:S01]  /*97f0*/  FFMA.FTZ R53, R46, R51, R53 ;  /* 0x000000332e357223 */ /* 0x000fe20000010035 */
[----:B------:R-:W-:Y:S01]  /*9800*/  F2FP.F16.F32.PACK_AB R45, R44, R41 ;  /* 0x000000292c2d723e */ /* 0x000fe200000000ff */
[----:B------:R-:W-:Y:S01]  /*9810*/  IMAD.MOV.U32 R41, RZ, RZ, R43 ;  /* 0x000000ffff297224 */ /* 0x000fe200078e002b */
[----:B------:R-:W-:Y:S01]  /*9820*/  F2FP.F16.F32.PACK_AB R47, R68, R65 ;  /* 0x00000041442f723e */ /* 0x000fe200000000ff */
[----:B------:R-:W-:Y:S01]  /*9830*/  IMAD.MOV.U32 R43, RZ, RZ, R63 ;  /* 0x000000ffff2b7224 */ /* 0x000fe200078e003f */
[----:B------:R-:W-:-:S02]  /*9840*/  F2FP.F16.F32.PACK_AB R44, R57, R60 ;  /* 0x0000003c392c723e */ /* 0x000fc400000000ff */
[----:B------:R-:W-:Y:S02]  /*9850*/  F2FP.F16.F32.PACK_AB R42, R55, R54 ;  /* 0x00000036372a723e */ /* 0x000fe400000000ff */
[----:B------:R-:W-:-:S07]  /*9860*/  F2FP.F16.F32.PACK_AB R46, R53, R154 ;  /* 0x0000009a352e723e */ /* 0x000fce00000000ff */
.L_x_706:
[----:B------:R-:W-:Y:S05]  /*9870*/  BSYNC B1 ;  /* 0x0000000000017941 */ /* 0x000fea0003800000 */
.L_x_705:
[----:B0-----:R0:W-:Y:S01]  /*9880*/  STG.E.128 desc[UR40][R48.64], R40 ;  /* 0x0000002830007986 */ /* 0x0011e2000c101d28 */
[----:B------:R-:W-:-:S13]  /*9890*/  ISETP.GE.AND P3, PT, R50, R147, PT ;  /* 0x000000933200720c */ /* 0x000fda0003f66270 */
[----:B------:R-:W-:Y:S05]  /*98a0*/  @P3 BRA `(.L_x_655) ;  /* 0x0000000000f43947 */ /* 0x000fea0003800000 */
[--C-:B------:R-:W-:Y:S02]  /*98b0*/  IADD3 R126, P3, P4, R102, R126, R50.reuse ;  /* 0x0000007e667e7210 */ /* 0x100fe40007c7e032 */
[----:B------:R-:W-:-:S04]  /*98c0*/  SHF.R.S32.HI R50, RZ, 0x1f, R50 ;  /* 0x0000001fff327819 */ /* 0x000fc80000011432 */
[----:B------:R-:W-:Y:S02]  /*98d0*/  IADD3.X R52, R97, R52, R50, P3, P4 ;  /* 0x0000003461347210 */ /* 0x000fe40001fe8432 */
[----:B------:R-:W-:-:S04]  /*98e0*/  LEA R120, P3, R126, R120, 0x1 ;  /* 0x000000787e787211 */ /* 0x000fc800078608ff */
[----:B------:R-:W-:-:S05]  /*98f0*/  LEA.HI.X R121, R126, R121, R52, 0x1, P3 ;  /* 0x000000797e797211 */ /* 0x000fca00018f0c34 */
[----:B--2---:R2:W-:Y:S01]  /*9900*/  STG.E.128 desc[UR40][R120.64], R44 ;  /* 0x0000002c78007986 */ /* 0x0045e2000c101d28 */
[----:B------:R-:W-:Y:S05]  /*9910*/  BRA `(.L_x_655) ;  /* 0x0000000000d87947 */ /* 0x000fea0003800000 */
.L_x_622:
[----:B------:R-:W-:-:S06]  /*9920*/  UISETP.NE.AND UP0, UPT, UR46, 0x3, UPT ;  /* 0x000000032e00788c */ /* 0x000fcc000bf05270 */
[----:B------:R-:W-:-:S13]  /*9930*/  PLOP3.LUT P2, PT, PT, PT, UP0, 0x80, 0x0 ;  /* 0x000000000000781c */ /* 0x000fda0003f4f008 */
[----:B------:R-:W-:Y:S05]  /*9940*/  @!P2 BRA `(.L_x_707) ;  /* 0x000000000004a947 */ /* 0x000fea0003800000 */
[----:B------:R-:W-:Y:S01]  /*9950*/  BPT.TRAP 0x1 ;  /* 0x000000040000795c */ /* 0x000fe20000300000 */
.L_x_707:
[----:B------:R-:W-:Y:S01]  /*9960*/  LEA R3, R16, R2, 0x3 ;  /* 0x0000000210037211 */ /* 0x000fe200078e18ff */
[----:B------:R-:W-:Y:S01]  /*9970*/  IMAD R4, R24, -0x80, R25 ;  /* 0xffffff8018047824 */ /* 0x000fe200078e0219 */
[----:B------:R-:W-:Y:S01]  /*9980*/  SHF.L.U32 R0, R184, 0x1f, RZ ;  /* 0x0000001fb8007819 */ /* 0x000fe200000006ff */
[----:B------:R-:W-:Y:S03]  /*9990*/  BSSY B1, `(.L_x_708) ;  /* 0x0000005000017945 */ /* 0x000fe60003800000 */
[----:B------:R-:W1:Y:S01]  /*99a0*/  SYNCS.PHASECHK.TRANS64.TRYWAIT P4, [R3+URZ+0x34890], R0 ;  /* 0x03489000030075a7 */ /* 0x000e62000808017f */
[----:B------:R-:W-:-:S04]  /*99b0*/  VIMNMX R4, R4, 0x80, PT ;  /* 0x0000008004047848 */ /* 0x000fc80003fe0100 */
[----:B------:R-:W-:Y:S01]  /*99c0*/  ISETP.GE.AND P3, PT, R17, R4, PT ;  /* 0x000000041100720c */ /* 0x000fe20003f66270 */
[----:B-1----:R-:W-:-:S12]  /*99d0*/  @!P4 BRA `(.L_x_709) ;  /* 0x0000015c0034c947 */ /* 0x002fd80003800000 */
.L_x_980:
[----:B------:R-:W-:Y:S05]  /*99e0*/  BSYNC B1 ;  /* 0x0000000000017941 */ /* 0x000fea0003800000 */
.L_x_708:
[----:B------:R-:W-:Y:S04]  /*99f0*/  BSSY B1, `(.L_x_710) ;  /* 0x0000014000017945 */ /* 0x000fe80003800000 */
[----:B------:R-:W-:Y:S05]  /*9a00*/  @P3 BRA `(.L_x_711) ;  /* 0x0000000000483947 */ /* 0x000fea0003800000 */
[----:B------:R-:W-:Y:S02]  /*9a10*/  ISETP.NE.AND P4, PT, R14, RZ, PT ;  /* 0x000000ff0e00720c */ /* 0x000fe40003f85270 */
[----:B------:R-:W-:-:S11]  /*9a20*/  ISETP.NE.AND P3, PT, R10, RZ, PT ;  /* 0x000000ff0a00720c */ /* 0x000fd60003f65270 */
[----:B0-----:R-:W0:Y:S04]  /*9a30*/  @P4 LDS.128 R40, [R51] ;  /* 0x0000000033284984 */ /* 0x001e280000000c00 */
[----:B------:R-:W2:Y:S04]  /*9a40*/  @P3 LDS.128 R44, [R50] ;  /* 0x00000000322c3984 */ /* 0x000ea80000000c00 */
[----:B0-----:R-:W-:Y:S01]  /*9a50*/  @P4 STG.E.128 desc[UR40][R52.64], R40 ;  /* 0x0000002834004986 */ /* 0x001fe2000c101d28 */
[----:B------:R-:W-:-:S03]  /*9a60*/  ISETP.NE.AND P4, PT, R9, RZ, PT ;  /* 0x000000ff0900720c */ /* 0x000fc60003f85270 */
[----:B--2---:R-:W-:Y:S01]  /*9a70*/  @P3 STG.E.128 desc[UR40][R52.64+0x40], R44 ;  /* 0x0000402c34003986 */ /* 0x004fe2000c101d28 */
[----:B------:R-:W-:-:S09]  /*9a80*/  ISETP.NE.AND P3, PT, R8, RZ, PT ;  /* 0x000000ff0800720c */ /* 0x000fd20003f65270 */
[----:B------:R-:W0:Y:S04]  /*9a90*/  @P4 LDS.128 R40, [R51+0x4000] ;  /* 0x0040000033284984 */ /* 0x000e280000000c00 */
[----:B------:R-:W2:Y:S04]  /*9aa0*/  @P3 LDS.128 R44, [R50+0x4000] ;  /* 0x00400000322c3984 */ /* 0x000ea80000000c00 */
[----:B0-----:R-:W-:Y:S01]  /*9ab0*/  @P4 STG.E.128 desc[UR40][R52.64+0x80], R40 ;  /* 0x0000802834004986 */ /* 0x001fe2000c101d28 */
[----:B------:R-:W-:-:S03]  /*9ac0*/  ISETP.NE.AND P4, PT, R6, RZ, PT ;  /* 0x000000ff0600720c */ /* 0x000fc60003f85270 */
[----:B--2---:R-:W-:Y:S01]  /*9ad0*/  @P3 STG.E.128 desc[UR40][R52.64+0xc0], R44 ;  /* 0x0000c02c34003986 */ /* 0x004fe2000c101d28 */
[----:B------:R-:W-:-:S09]  /*9ae0*/  ISETP.NE.AND P3, PT, R7, RZ, PT ;  /* 0x000000ff0700720c */ /* 0x000fd20003f65270 */
[----:B------:R-:W0:Y:S04]  /*9af0*/  @P4 LDS.128 R44, [R50+0x8000] ;  /* 0x00800000322c4984 */ /* 0x000e280000000c00 */
[----:B------:R-:W2:Y:S04]  /*9b00*/  @P3 LDS.128 R40, [R51+0x8000] ;  /* 0x0080000033283984 */ /* 0x000ea80000000c00 */
[----:B0-----:R3:W-:Y:S04]  /*9b10*/  @P4 STG.E.128 desc[UR40][R52.64+0x140], R44 ;  /* 0x0001402c34004986 */ /* 0x0017e8000c101d28 */
[----:B--2---:R3:W-:Y:S02]  /*9b20*/  @P3 STG.E.128 desc[UR40][R52.64+0x100], R40 ;  /* 0x0001002834003986 */ /* 0x0047e4000c101d28 */
.L_x_711:
[----:B------:R-:W-:Y:S05]  /*9b30*/  BSYNC B1 ;  /* 0x0000000000017941 */ /* 0x000fea0003800000 */
.L_x_710:
[----:B------:R-:W-:-:S13]  /*9b40*/  ISETP.GE.AND P3, PT, R205, R4, PT ;  /* 0x00000004cd00720c */ /* 0x000fda0003f66270 */
[----:B------:R-:W-:Y:S05]  /*9b50*/  @P3 BRA `(.L_x_655) ;  /* 0x0000000000483947 */ /* 0x000fea0003800000 */
[----:B------:R-:W-:Y:S02]  /*9b60*/  ISETP.NE.AND P4, PT, R14, RZ, PT ;  /* 0x000000ff0e00720c */ /* 0x000fe40003f85270 */
[----:B------:R-:W-:-:S11]  /*9b70*/  ISETP.NE.AND P3, PT, R9, RZ, PT ;  /* 0x000000ff0900720c */ /* 0x000fd60003f65270 */
[----:B0--3--:R-:W0:Y:S04]  /*9b80*/  @P4 LDS.128 R40, [R51+0x2000] ;  /* 0x0020000033284984 */ /* 0x009e280000000c00 */
[----:B------:R-:W2:Y:S04]  /*9b90*/  @P3 LDS.128 R44, [R51+0x6000] ;  /* 0x00600000332c3984 */ /* 0x000ea80000000c00 */
        /* <DEDUP_REMOVED lines=14> */
.L_x_655:
[----:B------:R-:W-:Y:S05]  /*9c80*/  BSYNC B0 ;  /* 0x0000000000007941 */ /* 0x000fea0003800000 */
.L_x_621:
[----:B0-234-:R-:W0:Y:S01]  /*9c90*/  S2R R40, SR_TID.X ;  /* 0x0000000000287919 */ /* 0x01de220000002100 */
[----:B------:R-:W-:Y:S01]  /*9ca0*/  @!PT LDS RZ, [RZ] ;  /* 0x00000000fffff984 */ /* 0x000fe20000000800 */
[----:B------:R-:W-:Y:S01]  /*9cb0*/  @!PT LDS RZ, [RZ] ;  /* 0x00000000fffff984 */ /* 0x000fe20000000800 */
[----:B------:R-:W-:Y:S01]  /*9cc0*/  @!PT LDS RZ, [RZ] ;  /* 0x00000000fffff984 */ /* 0x000fe20000000800 */
[----:B------:R-:W-:Y:S01]  /*9cd0*/  @!PT LDS RZ, [RZ] ;  /* 0x00000000fffff984 */ /* 0x000fe20000000800 */
[----:B------:R2:W-:Y:S06]  /*9ce0*/  MEMBAR.ALL.CTA ;  /* 0x0000000000007992 */ /* 0x0005ec0000008000 */
[----:B--2---:R-:W2:Y:S01]  /*9cf0*/  FENCE.VIEW.ASYNC.S ;  /* 0x00000000000073c6 */ /* 0x004ea20000000000 */
[----:B------:R-:W-:Y:S05]  /*9d00*/  WARPSYNC.ALL ;  /* 0x0000000000007948 */ /* 0x000fea0003800000 */
[----:B------:R-:W-:Y:S01]  /*9d10*/  BSSY B0, `(.L_x_712) ;  /* 0x0000009000007945 */ /* 0x000fe20003800000 */
[----:B0-----:R-:W-:Y:S01]  /*9d20*/  LOP3.LUT R40, R40, 0x7f, RZ, 0xc0, !PT ;  /* 0x0000007f28287812 */ /* 0x001fe200078ec0ff */
[----:B--2---:R0:W-:Y:S03]  /*9d30*/  BAR.SYNC.DEFER_BLOCKING R151, 0x80 ;  /* 0x000200970000751d */ /* 0x0041e60000010000 */
[----:B------:R-:W-:-:S13]  /*9d40*/  ISETP.NE.AND P3, PT, R40, RZ, PT ;  /* 0x000000ff2800720c */ /* 0x000fda0003f65270 */
[----:B------:R-:W-:-:S05]  /*9d50*/  @!P3 VIADD R40, R3, 0x348a0 ;  /* 0x000348a00328b836 */ /* 0x000fca0000000000 */
[----:B------:R-:W-:-:S04]  /*9d60*/  @!P3 PRMT R40, RZ, 0x654, R40 ;  /* 0x00000654ff28b816 */ /* 0x000fc80000000028 */
[----:B------:R0:W-:Y:S01]  /*9d70*/  @!P3 SYNCS.ARRIVE.TRANS64.RED.A1T0 RZ, [R40+URZ], RZ ;  /* 0x000000ff28ffb9a7 */ /* 0x0001e2000810043f */
[----:B------:R-:W-:Y:S05]  /*9d80*/  @!P2 BRA `(.L_x_713) ;  /* 0x000000000004a947 */ /* 0x000fea0003800000 */
[----:B------:R-:W-:Y:S01]  /*9d90*/  BPT.TRAP 0x1 ;  /* 0x000000040000795c */ /* 0x000fe20000300000 */
.L_x_713:
[----:B------:R-:W-:Y:S05]  /*9da0*/  BSYNC B0 ;  /* 0x0000000000007941 */ /* 0x000fea0003800000 */
.L_x_712:
[----:B------:R-:W2:Y:S01]  /*9db0*/  SYNCS.PHASECHK.TRANS64.TRYWAIT P4, [R3+URZ+0x348b0], R0 ;  /* 0x0348b000030075a7 */ /* 0x000ea2000808017f */
[----:B0-----:R-:W-:Y:S01]  /*9dc0*/  IMAD R40, R16, 0x4000, R32 ;  /* 0x0000400010287824 */ /* 0x001fe200078e0220 */
[----:B------:R-:W-:Y:S01]  /*9dd0*/  ULDC UR47, c[0x0][0x320] ;  /* 0x0000c800002f7ab9 */ /* 0x000fe20000000800 */
[----:B------:R-:W-:Y:S01]  /*9de0*/  ULDC.64 UR44, c[0x0][0x328] ;  /* 0x0000ca00002c7ab9 */ /* 0x000fe20000000a00 */
[----:B------:R-:W-:Y:S01]  /*9df0*/  ULDC.64 UR42, c[0x0][0x318] ;  /* 0x0000c600002a7ab9 */ /* 0x000fe20000000a00 */
[----:B------:R-:W-:Y:S01]  /*9e00*/  BSSY B0, `(.L_x_714) ;  /* 0x0000004000007945 */ /* 0x000fe20003800000 */
[----:B------:R-:W-:Y:S02]  /*9e10*/  ISETP.GE.AND P2, PT, R17, R4, PT ;  /* 0x000000041100720c */ /* 0x000fe40003f46270 */
[----:B------:R-:W-:Y:S01]  /*9e20*/  IADD3 R42, R124, R40, RZ ;  /* 0x000000287c2a7210 */ /* 0x000fe20007ffe0ff */
[----:B--2---:R-:W-:Y:S10]  /*9e30*/  @!P4 BRA `(.L_x_715) ;  /* 0x000001580030c947 */ /* 0x004ff40003800000 */
.L_x_981:
[----:B------:R-:W-:Y:S05]  /*9e40*/  BSYNC B0 ;  /* 0x0000000000007941 */ /* 0x000fea0003800000 */
.L_x_714:
[----:B------:R-:W-:Y:S01]  /*9e50*/  BSSY B0, `(.L_x_716) ;  /* 0x0000019000007945 */ /* 0x000fe20003800000 */
[----:B01----:R-:W-:Y:S02]  /*9e60*/  IMAD R0, R40, 0x2, R115 ;  /* 0x0000000228007824 */ /* 0x003fe400078e0273 */
[----:B------:R-:W-:-:S04]  /*9e70*/  IMAD.WIDE R48, R24, 0x80, R118 ;  /* 0x0000008018307825 */ /* 0x000fc800078e0276 */
[----:B------:R-:W-:Y:S01]  /*9e80*/  IMAD R52, R42, 0x2, R115 ;  /* 0x000000022a347824 */ /* 0x000fe200078e0273 */
[----:B------:R-:W-:Y:S06]  /*9e90*/  @P2 BRA `(.L_x_717) ;  /* 0x0000000000502947 */ /* 0x000fec0003800000 */
[----:B------:R-:W-:Y:S01]  /*9ea0*/  MOV R40, R104 ;  /* 0x0000006800287202 */ /* 0x000fe20000000f00 */
[----:B------:R-:W-:Y:S01]  /*9eb0*/  IMAD R43, R49, UR44, RZ ;  /* 0x0000002c312b7c24 */ /* 0x000fe2000f8e02ff */
[----:B------:R-:W-:Y:S01]  /*9ec0*/  ISETP.GE.AND P4, PT, R18, UR47, PT ;  /* 0x0000002f12007c0c */ /* 0x000fe2000bf86270 */
[----:B------:R-:W-:Y:S02]  /*9ed0*/  IMAD.MOV.U32 R41, RZ, RZ, R5 ;  /* 0x000000ffff297224 */ /* 0x000fe400078e0005 */
[C---:B------:R-:W-:Y:S02]  /*9ee0*/  IMAD R43, R48.reuse, UR45, R43 ;  /* 0x0000002d302b7c24 */ /* 0x040fe4000f8e022b */
[----:B------:R-:W-:-:S04]  /*9ef0*/  IMAD.WIDE.U32 R40, R48, UR44, R40 ;  /* 0x0000002c30287c25 */ /* 0x000fc8000f8e0028 */
[----:B------:R-:W-:Y:S01]  /*9f00*/  IMAD.IADD R41, R41, 0x1, R43 ;  /* 0x0000000129297824 */ /* 0x000fe200078e022b */
[----:B------:R-:W-:-:S04]  /*9f10*/  LEA R50, P2, R40, UR42, 0x1 ;  /* 0x0000002a28327c11 */ /* 0x000fc8000f8408ff */
[----:B------:R-:W-:Y:S02]  /*9f20*/  LEA.HI.X R51, R40, UR43, R41, 0x1, P2 ;  /* 0x0000002b28337c11 */ /* 0x000fe400090f0c29 */
[----:B------:R-:W-:Y:S01]  /*9f30*/  ISETP.GE.AND P2, PT, R101, UR47, PT ;  /* 0x0000002f65007c0c */ /* 0x000fe2000bf46270 */
[----:B------:R-:W0:-:S12]  /*9f40*/  @!P4 LDS.128 R40, [R0] ;  /* 0x000000000028c984 */ /* 0x000e180000000c00 */
[----:B------:R-:W1:Y:S04]  /*9f50*/  @!P2 LDS.128 R44, [R52] ;  /* 0x00000000342ca984 */ /* 0x000e680000000c00 */
[----:B0-----:R-:W-:Y:S01]  /*9f60*/  @!P4 STG.E.128 desc[UR40][R50.64], R40 ;  /* 0x000000283200c986 */ /* 0x001fe2000c101d28 */
[----:B------:R-:W-:-:S03]  /*9f70*/  ISETP.GE.AND P4, PT, R100, UR47, PT ;  /* 0x0000002f64007c0c */ /* 0x000fc6000bf86270 */
[----:B-1----:R-:W-:Y:S01]  /*9f80*/  @!P2 STG.E.128 desc[UR40][R50.64+0x40], R44 ;  /* 0x0000402c3200a986 */ /* 0x002fe2000c101d28 */
[----:B------:R-:W-:-:S09]  /*9f90*/  ISETP.GE.AND P2, PT, R99, UR47, PT ;  /* 0x0000002f63007c0c */ /* 0x000fd2000bf46270 */
[----:B------:R-:W0:Y:S04]  /*9fa0*/  @!P4 LDS.128 R40, [R0+0x4000] ;  /* 0x004000000028c984 */ /* 0x000e280000000c00 */
[----:B------:R-:W1:Y:S04]  /*9fb0*/  @!P2 LDS.128 R44, [R52+0x4000] ;  /* 0x00400000342ca984 */ /* 0x000e680000000c00 */
[----:B0-----:R0:W-:Y:S04]  /*9fc0*/  @!P4 STG.E.128 desc[UR40][R50.64+0x80], R40 ;  /* 0x000080283200c986 */ /* 0x0011e8000c101d28 */
[----:B-1----:R0:W-:Y:S02]  /*9fd0*/  @!P2 STG.E.128 desc[UR40][R50.64+0xc0], R44 ;  /* 0x0000c02c3200a986 */ /* 0x0021e4000c101d28 */
.L_x_717:
[----:B------:R-:W-:Y:S05]  /*9fe0*/  BSYNC B0 ;  /* 0x0000000000007941 */ /* 0x000fea0003800000 */
.L_x_716:
[----:B------:R-:W-:Y:S01]  /*9ff0*/  ISETP.GE.AND P2, PT, R205, R4, PT ;  /* 0x00000004cd00720c */ /* 0x000fe20003f46270 */
[----:B------:R-:W-:-:S12]  /*a000*/  BSSY B0, `(.L_x_718) ;  /* 0x0000017000007945 */ /* 0x000fd80003800000 */
[----:B------:R-:W-:Y:S05]  /*a010*/  @P2 BRA `(.L_x_719) ;  /* 0x0000000000542947 */ /* 0x000fea0003800000 */
[----:B0-----:R-:W-:Y:S01]  /*a020*/  IADD3 R43, P2, R48, 0x40, RZ ;  /* 0x00000040302b7810 */ /* 0x001fe20007f5e0ff */
[----:B------:R-:W-:Y:S01]  /*a030*/  IMAD.MOV.U32 R4, RZ, RZ, R104 ;  /* 0x000000ffff047224 */ /* 0x000fe200078e0068 */
[----:B------:R-:W-:Y:S02]  /*a040*/  ISETP.GE.AND P4, PT, R18, UR47, PT ;  /* 0x0000002f12007c0c */ /* 0x000fe4000bf86270 */
[----:B------:R-:W-:Y:S01]  /*a050*/  IADD3.X R48, RZ, R49, RZ, P2, !PT ;  /* 0x00000031ff307210 */ /* 0x000fe200017fe4ff */
[----:B------:R-:W-:-:S04]  /*a060*/  IMAD.WIDE.U32 R40, R43, UR44, R4 ;  /* 0x0000002c2b287c25 */ /* 0x000fc8000f8e0004 */
[----:B------:R-:W-:-:S04]  /*a070*/  IMAD R48, R48, UR44, RZ ;  /* 0x0000002c30307c24 */ /* 0x000fc8000f8e02ff */
[----:B------:R-:W-:Y:S01]  /*a080*/  IMAD R43, R43, UR45, R48 ;  /* 0x0000002d2b2b7c24 */ /* 0x000fe2000f8e0230 */
[----:B------:R-:W-:-:S03]  /*a090*/  LEA R48, P2, R40, UR42, 0x1 ;  /* 0x0000002a28307c11 */ /* 0x000fc6000f8408ff */
[----:B------:R-:W-:-:S05]  /*a0a0*/  IMAD.IADD R41, R41, 0x1, R43 ;  /* 0x0000000129297824 */ /* 0x000fca00078e022b */
[----:B------:R-:W-:Y:S02]  /*a0b0*/  LEA.HI.X R49, R40, UR43, R41, 0x1, P2 ;  /* 0x0000002b28317c11 */ /* 0x000fe400090f0c29 */
[----:B------:R-:W-:Y:S01]  /*a0c0*/  ISETP.GE.AND P2, PT, R100, UR47, PT ;  /* 0x0000002f64007c0c */ /* 0x000fe2000bf46270 */
[----:B------:R-:W0:-:S12]  /*a0d0*/  @!P4 LDS.128 R40, [R0+0x2000] ;  /* 0x002000000028c984 */ /* 0x000e180000000c00 */
[----:B------:R-:W1:Y:S04]  /*a0e0*/  @!P2 LDS.128 R44, [R0+0x6000] ;  /* 0x00600000002ca984 */ /* 0x000e680000000c00 */
        /* <DEDUP_REMOVED lines=8> */
.L_x_719:
[----:B------:R-:W-:Y:S05]  /*a170*/  BSYNC B0 ;  /* 0x0000000000007941 */ /* 0x000fea0003800000 */
.L_x_718:
[----:B------:R-:W3:Y:S01]  /*a180*/  LDL R0, [R1+0x10] ;  /* 0x0000100001007983 */ /* 0x000ee20000100800 */
[----:B------:R-:W-:Y:S01]  /*a190*/  @!P3 IADD3 R3, R3, 0x348c0, RZ ;  /* 0x000348c00303b810 */ /* 0x000fe20007ffe0ff */
[----:B------:R-:W-:Y:S01]  /*a1a0*/  VIADD R16, R16, 0x1 ;  /* 0x0000000110107836 */ /* 0x000fe20000000000 */
[----:B------:R-:W-:Y:S01]  /*a1b0*/  PLOP3.LUT P2, PT, PT, PT, PT, 0x8, 0x0 ;  /* 0x000000000000781c */ /* 0x000fe20003f4e170 */
[----:B------:R-:W-:Y:S01]  /*a1c0*/  @!PT LDS RZ, [RZ] ;  /* 0x00000000fffff984 */ /* 0x000fe20000000800 */
[----:B------:R-:W-:Y:S01]  /*a1d0*/  @!PT LDS RZ, [RZ] ;  /* 0x00000000fffff984 */ /* 0x000fe20000000800 */
[----:B------:R-:W-:Y:S01]  /*a1e0*/  @!PT LDS RZ, [RZ] ;  /* 0x00000000fffff984 */ /* 0x000fe20000000800 */
[----:B------:R-:W-:Y:S01]  /*a1f0*/  @!PT LDS RZ, [RZ] ;  /* 0x00000000fffff984 */ /* 0x000fe20000000800 */
[----:B------:R1:W-:Y:S06]  /*a200*/  MEMBAR.ALL.CTA ;  /* 0x0000000000007992 */ /* 0x0003ec0000008000 */
[----:B-1----:R-:W1:Y:S01]  /*a210*/  FENCE.VIEW.ASYNC.S ;  /* 0x00000000000073c6 */ /* 0x002e620000000000 */
[----:B------:R-:W-:Y:S01]  /*a220*/  @!P3 PRMT R3, RZ, 0x654, R3 ;  /* 0x00000654ff03b816 */ /* 0x000fe20000000003 */
[----:B-1----:R1:W-:Y:S06]  /*a230*/  BAR.SYNC.DEFER_BLOCKING R151, 0x80 ;  /* 0x000200970000751d */ /* 0x0023ec0000010000 */
[----:B------:R4:W-:Y:S01]  /*a240*/  @!P3 SYNCS.ARRIVE.TRANS64.RED.A1T0 RZ, [R3+URZ], RZ ;  /* 0x000000ff03ffb9a7 */ /* 0x0009e2000810043f */
[----:B------:R-:W-:-:S04]  /*a250*/  ISETP.NE.AND P3, PT, R16, 0x2, PT ;  /* 0x000000021000780c */ /* 0x000fc80003f65270 */
[----:B------:R-:W-:Y:S02]  /*a260*/  SEL R16, R16, RZ, P3 ;  /* 0x000000ff10107207 */ /* 0x000fe40001800000 */
[----:B----4-:R-:W-:-:S04]  /*a270*/  SEL R3, RZ, 0x1, P3 ;  /* 0x00000001ff037807 */ /* 0x010fc80001800000 */
[----:B------:R-:W-:Y:S02]  /*a280*/  LOP3.LUT R184, R184, R3, RZ, 0x3c, !PT ;  /* 0x00000003b8b87212 */ /* 0x000fe400078e3cff */
[----:B---3--:R-:W-:-:S13]  /*a290*/  LOP3.LUT P4, RZ, R0, 0x2, RZ, 0xc0, !PT ;  /* 0x0000000200ff7812 */ /* 0x008fda000788c0ff */
[----:B-1----:R-:W-:Y:S05]  /*a2a0*/  @P4 BRA `(.L_x_720) ;  /* 0xffffff84003c4947 */ /* 0x002fea000383ffff */
.L_x_616:
[----:B------:R-:W-:Y:S01]  /*a2b0*/  BSSY B0, `(.L_x_721) ;  /* 0x000002a000007945 */ /* 0x000fe20003800000 */
[----:B------:R-:W-:Y:S02]  /*a2c0*/  ISETP.GE.AND P1, PT, R150, 0x1, PT ;  /* 0x000000019600780c */ /* 0x000fe40003f26270 */
[----:B------:R-:W-:Y:S02]  /*a2d0*/  CS2R R88, SRZ ;  /* 0x0000000000587805 */ /* 0x000fe4000001ff00 */
[----:B------:R-:W-:Y:S02]  /*a2e0*/  PLOP3.LUT P0, PT, PT, PT, PT, 0x80, 0x0 ;  /* 0x000000000000781c */ /* 0x000fe40003f0f070 */
        /* <DEDUP_REMOVED lines=20> */
[----:B0-----:R-:W-:-:S02]  /*a430*/  CS2R R50, SRZ ;  /* 0x0000000000327805 */ /* 0x001fc4000001ff00 */
[----:B--2---:R-:W-:Y:S02]  /*a440*/  CS2R R48, SRZ ;  /* 0x0000000000307805 */ /* 0x004fe4000001ff00 */
[----:B------:R-:W-:Y:S02]  /*a450*/  CS2R R46, SRZ ;  /* 0x00000000002e7805 */ /* 0x000fe4000001ff00 */
[----:B------:R-:W-:Y:S02]  /*a460*/  CS2R R44, SRZ ;  /* 0x00000000002c7805 */ /* 0x000fe4000001ff00 */
[----:B------:R-:W-:Y:S02]  /*a470*/  CS2R R42, SRZ ;  /* 0x00000000002a7805 */ /* 0x000fe4000001ff00 */
[----:B------:R-:W-:Y:S02]  /*a480*/  CS2R R40, SRZ ;  /* 0x0000000000287805 */ /* 0x000fe4000001ff00 */
[----:B------:R-:W-:Y:S01]  /*a490*/  CS2R R36, SRZ ;  /* 0x0000000000247805 */ /* 0x000fe2000001ff00 */
[----:B------:R-:W-:Y:S01]  /*a4a0*/  IMAD.MOV.U32 R91, RZ, RZ, RZ ;  /* 0x000000ffff5b7224 */ /* 0x000fe200078e00ff */
[----:B------:R-:W-:Y:S01]  /*a4b0*/  MOV R0, RZ ;  /* 0x000000ff00007202 */ /* 0x000fe20000000f00 */
[----:B------:R-:W-:Y:S01]  /*a4c0*/  IMAD.MOV.U32 R26, RZ, RZ, RZ ;  /* 0x000000ffff1a7224 */ /* 0x000fe200078e00ff */
[----:B------:R-:W-:Y:S01]  /*a4d0*/  MOV R3, RZ ;  /* 0x000000ff00037202 */ /* 0x000fe20000000f00 */
[----:B------:R-:W-:Y:S01]  /*a4e0*/  IMAD.MOV.U32 R93, RZ, RZ, RZ ;  /* 0x000000ffff5d7224 */ /* 0x000fe200078e00ff */
[----:B------:R-:W-:Y:S01]  /*a4f0*/  MOV R95, RZ ;  /* 0x000000ff005f7202 */ /* 0x000fe20000000f00 */
[----:B------:R-:W-:-:S02]  /*a500*/  IMAD.MOV.U32 R10, RZ, RZ, RZ ;  /* 0x000000ffff0a7224 */ /* 0x000fc400078e00ff */
[----:B------:R-:W-:Y:S01]  /*a510*/  IMAD.MOV.U32 R28, RZ, RZ, RZ ;  /* 0x000000ffff1c7224 */ /* 0x000fe200078e00ff */
[----:B------:R-:W-:Y:S06]  /*a520*/  @P2 BRA `(.L_x_722) ;  /* 0x0000000000082947 */ /* 0x000fec0003800000 */
[----:B------:R-:W0:Y:S02]  /*a530*/  FENCE.VIEW.ASYNC.G ;  /* 0x00000000000073c6 */ /* 0x000e240000000100 */
[----:B0-----:R-:W-:Y:S06]  /*a540*/  BAR.ARV 0xc, 0x180 ;  /* 0x0306000000007b1d */ /* 0x001fec0000002000 */
.L_x_722:
[----:B------:R-:W-:Y:S05]  /*a550*/  BSYNC B0 ;  /* 0x0000000000007941 */ /* 0x000fea0003800000 */
.L_x_721:
[----:B------:R-:W-:Y:S02]  /*a560*/  IMAD.MOV.U32 R11, RZ, RZ, RZ ;  /* 0x000000ffff0b7224 */ /* 0x000fe400078e00ff */
[----:B------:R-:W-:Y:S01]  /*a570*/  IMAD.MOV.U32 R24, RZ, RZ, RZ ;  /* 0x000000ffff187224 */ /* 0x000fe200078e00ff */
[----:B------:R-:W-:Y:S06]  /*a580*/  @!P1 BRA `(.L_x_723) ;  /* 0x000000b800809947 */ /* 0x000fec0003800000 */
[----:B------:R-:W0:Y:S02]  /*a590*/  SHFL.IDX PT, R0, R231, RZ, 0x1f ;  /* 0x00001fffe7007589 */ /* 0x000e2400000e0000 */
[----:B0-----:R-:W-:-:S04]  /*a5a0*/  LEA.HI R3, R0, R0, RZ, 0x1 ;  /* 0x0000000000037211 */ /* 0x001fc800078f08ff */
[----:B------:R-:W-:-:S04]  /*a5b0*/  LOP3.LUT R3, R3, 0x1e, RZ, 0xc0, !PT ;  /* 0x0000001e03037812 */ /* 0x000fc800078ec0ff */
[----:B------:R-:W-:Y:S01]  /*a5c0*/  IADD3 R3, R0, -R3, RZ ;  /* 0x8000000300037210 */ /* 0x000fe20007ffe0ff */
[----:B------:R-:W-:-:S03]  /*a5d0*/  IMAD.U32 R0, RZ, RZ, UR60 ;  /* 0x0000003cff007e24 */ /* 0x000fc6000f8e00ff */
[----:B------:R-:W-:Y:S02]  /*a5e0*/  LEA R3, R3, UR60, 0xd ;  /* 0x0000003c03037c11 */ /* 0x000fe4000f8e68ff */
[----:B------:R-:W-:Y:S02]  /*a5f0*/  LOP3.LUT P0, RZ, R0, 0x3ff, RZ, 0xc0, !PT ;  /* 0x000003ff00ff7812 */ /* 0x000fe4000780c0ff */
[----:B------:R-:W-:Y:S02]  /*a600*/  SHF.R.U32.HI R3, RZ, 0x4, R3 ;  /* 0x00000004ff037819 */ /* 0x000fe40000011603 */
[----:B------:R-:W-:Y:S02]  /*a610*/  P2R R24, PR, RZ, 0x1 ;  /* 0x00000001ff187803 */ /* 0x000fe40000000000 */
[----:B------:R-:W-:-:S07]  /*a620*/  LOP3.LUT R36, R3, 0x3fff, RZ, 0xc0, !PT ;  /* 0x00003fff03247812 */ /* 0x000fce00078ec0ff */
[----:B------:R-:W-:Y:S05]  /*a630*/  @!P0 BRA `(.L_x_724) ;  /* 0x0000000000408947 */ /* 0x000fea0003800000 */
[----:B------:R-:W-:Y:S01]  /*a640*/  MOV R0, 0x0 ;  /* 0x0000000000007802 */ /* 0x000fe20000000f00 */
[----:B------:R-:W-:Y:S01]  /*a650*/  ULDC.64 UR4, c[0x4][0xb8] ;  /* 0x01002e0000047ab9 */ /* 0x000fe20000000a00 */
[----:B------:R-:W-:Y:S01]  /*a660*/  ULDC.64 UR6, c[0x4][0xc0] ;  /* 0x0100300000067ab9 */ /* 0x000fe20000000a00 */
[----:B------:R-:W-:Y:S01]  /*a670*/  IMAD.U32 R4, RZ, RZ, UR4 ;  /* 0x00000004ff047e24 */ /* 0x000fe2000f8e00ff */
[----:B------:R0:W1:Y:S01]  /*a680*/  LDC.64 R14, c[0x4][R0] ;  /* 0x01000000000e7b82 */ /* 0x0000620000000a00 */
[----:B------:R-:W-:Y:S01]  /*a690*/  MOV R5, UR5 ;  /* 0x0000000500057c02 */ /* 0x000fe20008000f00 */
        /* <DEDUP_REMOVED lines=10> */
.L_x_724:
[----:B------:R-:W-:Y:S02]  /*a740*/  ULDC UR4, c[0x0][0x3f4] ;  /* 0x0000fd0000047ab9 */ /* 0x000fe40000000800 */
[----:B------:R-:W-:-:S13]  /*a750*/  ISETP.LT.AND P0, PT, RZ, UR4, PT ;  /* 0x00000004ff007c0c */ /* 0x000fda000bf01270 */
[----:B------:R-:W-:Y:S05]  /*a760*/  @P0 BRA `(.L_x_725) ;  /* 0x00000000003c0947 */ /* 0x000fea0003800000 */
[----:B------:R-:W-:-:S04]  /*a770*/  LEA.HI R0, R204, R204, RZ, 0x1 ;  /* 0x000000cccc007211 */ /* 0x000fc800078f08ff */
[----:B------:R-:W-:-:S05]  /*a780*/  LOP3.LUT R3, R0, 0xfffffffe, RZ, 0xc0, !PT ;  /* 0xfffffffe00037812 */ /* 0x000fca00078ec0ff */
[----:B------:R-:W-:-:S05]  /*a790*/  IMAD.IADD R3, R204, 0x1, -R3 ;  /* 0x00000001cc037824 */ /* 0x000fca00078e0a03 */
[----:B------:R-:W-:-:S04]  /*a7a0*/  SHF.L.U32 R3, R3, 0x1f, RZ ;  /* 0x0000001f03037819 */ /* 0x000fc800000006ff */
[----:B------:R0:W1:Y:S03]  /*a7b0*/  SYNCS.PHASECHK.TRANS64.TRYWAIT P0, [R2+URZ+0x34800], R3 ;  /* 0x03480003020075a7 */ /* 0x000066000800017f */
[----:B-1----:R-:W-:Y:S05]  /*a7c0*/  @!P0 NANOSLEEP.SYNCS 0x989680 ;  /* 0x009896800000895d */ /* 0x002fea0003900000 */
[----:B------:R-:W1:Y:S01]  /*a7d0*/  @!P0 SYNCS.PHASECHK.TRANS64 P0, [R2+URZ+0x34800], R3 ;  /* 0x03480003020085a7 */ /* 0x000e62000800007f */
[----:B------:R-:W-:Y:S04]  /*a7e0*/  BSSY B0, `(.L_x_726) ;  /* 0x0000006000007945 */ /* 0x000fe80003800000 */
[----:B-1----:R-:W-:Y:S05]  /*a7f0*/  @P0 BRA `(.L_x_727) ;  /* 0x0000000000100947 */ /* 0x002fea0003800000 */
.L_x_728:
[----:B-1----:R1:W2:Y:S02]  /*a800*/  SYNCS.PHASECHK.TRANS64.TRYWAIT P0, [R2+URZ+0x34800], R3 ;  /* 0x03480003020075a7 */ /* 0x0022a4000800017f */
[----:B--2---:R-:W-:Y:S05]  /*a810*/  @!P0 NANOSLEEP.SYNCS 0x989680 ;  /* 0x009896800000895d */ /* 0x004fea0003900000 */
[----:B------:R-:W2:Y:S02]  /*a820*/  @!P0 SYNCS.PHASECHK.TRANS64 P0, [R2+URZ+0x34800], R3 ;  /* 0x03480003020085a7 */ /* 0x000ea4000800007f */
[----:B--2---:R-:W-:Y:S05]  /*a830*/  @!P0 BRA `(.L_x_728) ;  /* 0xfffffffc00f08947 */ /* 0x004fea000383ffff */
.L_x_727:
[----:B------:R-:W-:Y:S05]  /*a840*/  BSYNC B0 ;  /* 0x0000000000007941 */ /* 0x000fea0003800000 */
.L_x_726:
[----:B------:R-:W-:Y:S05]  /*a850*/  BRA `(.L_x_729) ;  /* 0x0000005800487947 */ /* 0x000fea0003800000 */
.L_x_725:
[----:B-----5:R-:W-:Y:S01]  /*a860*/  SHF.R.S32.HI R0, RZ, 0x1f, R144 ;  /* 0x0000001fff007819 */ /* 0x020fe20000011490 */
[----:B------:R-:W-:Y:S01]  /*a870*/  ULDC.64 UR4, c[0x0][0x3f8] ;  /* 0x0000fe0000047ab9 */ /* 0x000fe20000000a00 */
[----:B------:R-:W-:Y:S01]  /*a880*/  ULDC.64 UR6, c[0x0][0x408] ;  /* 0x0001020000067ab9 */ /* 0x000fe20000000a00 */
[----:B------:R-:W-:Y:S01]  /*a890*/  ISETP.NE.AND P2, PT, R24, RZ, PT ;  /* 0x000000ff1800720c */ /* 0x000fe20003f45270 */
[----:B------:R-:W-:-:S04]  /*a8a0*/  IMAD.WIDE.U32 R4, R144, UR4, RZ ;  /* 0x0000000490047c25 */ /* 0x000fc8000f8e00ff */
[C---:B------:R-:W-:Y:S02]  /*a8b0*/  IMAD R3, R0.reuse, UR4, RZ ;  /* 0x0000000400037c24 */ /* 0x040fe4000f8e02ff */
[----:B------:R-:W-:Y:S02]  /*a8c0*/  IMAD R9, R0, UR6, RZ ;  /* 0x0000000600097c24 */ /* 0x000fe4000f8e02ff */
[C---:B------:R-:W-:Y:S01]  /*a8d0*/  IMAD R3, R144.reuse, UR5, R3 ;  /* 0x0000000590037c24 */ /* 0x040fe2000f8e0203 */
[----:B------:R-:W-:Y:S01]  /*a8e0*/  ULDC.64 UR4, c[0x0][0x3e8] ;  /* 0x0000fa0000047ab9 */ /* 0x000fe20000000a00 */
[----:B------:R-:W-:Y:S01]  /*a8f0*/  IMAD.WIDE.U32 R6, R144, UR6, RZ ;  /* 0x0000000690067c25 */ /* 0x000fe2000f8e00ff */
[----:B------:R-:W-:Y:S02]  /*a900*/  LEA R24, P0, R4, UR4, 0x1 ;  /* 0x0000000404187c11 */ /* 0x000fe4000f8008ff */
[----:B------:R-:W-:Y:S01]  /*a910*/  IADD3 R25, R3, R5, RZ ;  /* 0x0000000503197210 */ /* 0x000fe20007ffe0ff */
[----:B------:R-:W-:Y:S01]  /*a920*/  IMAD R9, R144, UR7, R9 ;  /* 0x0000000790097c24 */ /* 0x000fe2000f8e0209 */
[----:B------:R-:W-:-:S02]  /*a930*/  ULDC.64 UR6, c[0x0][0x400] ;  /* 0x0001000000067ab9 */ /* 0x000fc40000000a00 */
[----:B------:R-:W-:Y:S01]  /*a940*/  LEA R26, P1, R6, UR6, 0x1 ;  /* 0x00000006061a7c11 */ /* 0x000fe2000f8208ff */
[----:B------:R-:W-:Y:S01]  /*a950*/  IMAD.IADD R27, R9, 0x1, R7 ;  /* 0x00000001091b7824 */ /* 0x000fe200078e0207 */
[----:B------:R-:W-:-:S04]  /*a960*/  LEA.HI.X R25, R4, UR5, R25, 0x1, P0 ;  /* 0x0000000504197c11 */ /* 0x000fc800080f0c19 */
[----:B------:R-:W-:Y:S01]  /*a970*/  LEA.HI.X R27, R6, UR7, R27, 0x1, P1 ;  /* 0x00000007061b7c11 */ /* 0x000fe200088f0c1b */
[----:B------:R-:W-:Y:S06]  /*a980*/  @!P2 BRA `(.L_x_730) ;  /* 0x000000000040a947 */ /* 0x000fec0003800000 */
        /* <DEDUP_REMOVED lines=15> */
[----:B-1----:R-:W-:Y:S05]  /*aa80*/  CALL.ABS.NOINC R14 ;  /* 0x000000000e007343 */ /* 0x002fea0003c00000 */
.L_x_730:
[----:B------:R-:W-:Y:S01]  /*aa90*/  ULDC.U8 UR4, c[0x0][0x410] ;  /* 0x0001040000047ab9 */ /* 0x000fe20000000000 */
[----:B------:R-:W-:Y:S01]  /*aaa0*/  BSSY B0, `(.L_x_731) ;  /* 0x0000565000007945 */ /* 0x000fe20003800000 */
[----:B------:R-:W-:Y:S01]  /*aab0*/  ISETP.NE.AND P0, PT, RZ, UR4, PT ;  /* 0x00000004ff007c0c */ /* 0x000fe2000bf05270 */
[----:B------:R-:W-:-:S12]  /*aac0*/  IMAD R6, R125, 0x80, R17 ;  /* 0x000000807d067824 */ /* 0x000fd800078e0211 */
[----:B------:R-:W-:Y:S05]  /*aad0*/  @!P0 BRA `(.L_x_732) ;  /* 0x0000002800a08947 */ /* 0x000fea0003800000 */
[----:B------:R-:W-:-:S03]  /*aae0*/  UMOV UR4, 0xffffffff ;  /* 0xffffffff00047882 */ /* 0x000fc60000000000 */
[----:B------:R-:W-:Y:S05]  /*aaf0*/  BRA.DIV UR4, `(.L_x_733) ;  /* 0x0000014e04147947 */ /* 0x000fea000b800000 */
[----:B------:R0:W1:Y:S04]  /*ab00*/  SHFL.IDX PT, R0, R25, RZ, 0x1c1f ;  /* 0x001c1fff19007589 */ /* 0x00006800000e0000 */
[----:B------:R0:W2:Y:S04]  /*ab10*/  SHFL.IDX PT, R3, R24, RZ, 0x1c1f ;  /* 0x001c1fff18037589 */ /* 0x0000a800000e0000 */
[----:B------:R0:W3:Y:S04]  /*ab20*/  SHFL.IDX PT, R4, R27, RZ, 0x1c1f ;  /* 0x001c1fff1b047589 */ /* 0x0000e800000e0000 */
[----:B------:R0:W4:Y:S02]  /*ab30*/  SHFL.IDX PT, R5, R26, RZ, 0x1c1f ;  /* 0x001c1fff1a057589 */ /* 0x00012400000e0000 */
.L_x_987:
[----:B------:R-:W-:Y:S01]  /*ab40*/  ULDC UR4, c[0x0][0x448] ;  /* 0x0001120000047ab9 */ /* 0x000fe20000000800 */
[----:B------:R-:W-:Y:S01]  /*ab50*/  LOP3.LUT R8, R191, 0x18, R18, 0xf8, !PT ;  /* 0x00000018bf087812 */ /* 0x000fe200078ef812 */
[----:B------:R-:W-:Y:S01]  /*ab60*/  IMAD R52, R149, UR4, RZ ;  /* 0x0000000495347c24 */ /* 0x000fe2000f8e02ff */
[----:B------:R-:W-:Y:S01]  /*ab70*/  BSSY B1, `(.L_x_734) ;  /* 0x000004f000017945 */ /* 0x000fe20003800000 */
[----:B------:R-:W-:Y:S02]  /*ab80*/  LOP3.LUT P0, RZ, R213, 0x4, RZ, 0xc0, !PT ;  /* 0x00000004d5ff7812 */ /* 0x000fe4000780c0ff */
[----:B------:R-:W-:Y:S02]  /*ab90*/  CS2R R20, SRZ ;  /* 0x0000000000147805 */ /* 0x000fe4000001ff00 */
[----:B------:R-:W-:Y:S02]  /*aba0*/  LOP3.LUT R9, R8, R193, RZ, 0x3c, !PT ;  /* 0x000000c108097212 */ /* 0x000fe400078e3cff */
[----:B------:R-:W-:-:S02]  /*abb0*/  CS2R R10, SRZ ;  /* 0x00000000000a7805 */ /* 0x000fc4000001ff00 */
[----:B------:R-:W-:Y:S01]  /*abc0*/  ISETP.GE.AND P1, PT, R6, R52, PT ;  /* 0x000000340600720c */ /* 0x000fe20003f26270 */
[----:B------:R-:W-:Y:S01]  /*abd0*/  IMAD R52, R125, -0x80, R52 ;  /* 0xffffff807d347824 */ /* 0x000fe200078e0234 */
[----:B------:R-:W-:Y:S02]  /*abe0*/  LEA R9, R192, R9, 0x9 ;  /* 0x00000009c0097211 */ /* 0x000fe400078e48ff */
[----:B------:R-:W-:Y:S02]  /*abf0*/  CS2R R6, SRZ ;  /* 0x0000000000067805 */ /* 0x000fe4000001ff00 */
[----:B------:R-:W-:Y:S02]  /*ac00*/  CS2R R14, SRZ ;  /* 0x00000000000e7805 */ /* 0x000fe4000001ff00 */
[----:B0-----:R-:W-:Y:S02]  /*ac10*/  CS2R R24, SRZ ;  /* 0x0000000000187805 */ /* 0x001fe4000001ff00 */
[----:B------:R-:W-:Y:S01]  /*ac20*/  CS2R R12, SRZ ;  /* 0x00000000000c7805 */ /* 0x000fe2000001ff00 */
[----:B------:R-:W-:Y:S01]  /*ac30*/  IMAD R9, R9, 0x2, R2 ;  /* 0x0000000209097824 */ /* 0x000fe200078e0202 */
[----:B------:R-:W-:-:S02]  /*ac40*/  CS2R R28, SRZ ;  /* 0x00000000001c7805 */ /* 0x000fc4000001ff00 */
[----:B------:R-:W-:Y:S02]  /*ac50*/  CS2R R30, SRZ ;  /* 0x00000000001e7805 */ /* 0x000fe4000001ff00 */
[----:B------:R-:W-:Y:S02]  /*ac60*/  CS2R R32, SRZ ;  /* 0x0000000000207805 */ /* 0x000fe4000001ff00 */
[----:B------:R-:W-:Y:S02]  /*ac70*/  CS2R R34, SRZ ;  /* 0x0000000000227805 */ /* 0x000fe4000001ff00 */
[----:B------:R-:W-:Y:S01]  /*ac80*/  CS2R R38, SRZ ;  /* 0x0000000000267805 */ /* 0x000fe2000001ff00 */
[C---:B------:R-:W-:Y:S01]  /*ac90*/  VIADD R37, R9.reuse, 0x10400 ;  /* 0x0001040009257836 */ /* 0x040fe20000000000 */
[----:B------:R-:W-:Y:S02]  /*aca0*/  IADD3 R8, R9, 0x10440, RZ ;  /* 0x0001044009087810 */ /* 0x000fe40007ffe0ff */
[----:B------:R-:W-:Y:S01]  /*acb0*/  CS2R R26, SRZ ;  /* 0x00000000001a7805 */ /* 0x000fe2000001ff00 */
[----:B------:R-:W-:Y:S06]  /*acc0*/  @P1 BRA `(.L_x_735) ;  /* 0x0000000000e41947 */ /* 0x000fec0003800000 */
[----:B------:R-:W-:Y:S01]  /*acd0*/  ULDC UR4, c[0x0][0x3f4] ;  /* 0x0000fd0000047ab9 */ /* 0x000fe20000000800 */
[----:B------:R-:W-:Y:S02]  /*ace0*/  CS2R R28, SRZ ;  /* 0x00000000001c7805 */ /* 0x000fe4000001ff00 */
[----:B------:R-:W-:Y:S02]  /*acf0*/  ISETP.GE.AND P2, PT, R22, UR4, PT ;  /* 0x0000000416007c0c */ /* 0x000fe4000bf46270 */
[----:B------:R-:W-:Y:S02]  /*ad00*/  CS2R R6, SRZ ;  /* 0x0000000000067805 */ /* 0x000fe4000001ff00 */
[----:B------:R-:W-:Y:S02]  /*ad10*/  ISETP.GE.AND P3, PT, R187, UR4, PT ;  /* 0x00000004bb007c0c */ /* 0x000fe4000bf66270 */
[----:B------:R-:W-:Y:S02]  /*ad20*/  CS2R R30, SRZ ;  /* 0x00000000001e7805 */ /* 0x000fe4000001ff00 */
[----:B------:R-:W-:-:S05]  /*ad30*/  ISETP.GE.AND P4, PT, R186, UR4, PT ;  /* 0x00000004ba007c0c */ /* 0x000fca000bf86270 */
[----:B----4-:R-:W-:Y:S01]  /*ad40*/  @!P2 MOV R12, R5 ;  /* 0x00000005000ca202 */ /* 0x010fe20000000f00 */
[----:B--2---:R-:W-:-:S03]  /*ad50*/  @!P2 IMAD.MOV.U32 R10, RZ, RZ, R3 ;  /* 0x000000ffff0aa224 */ /* 0x004fc600078e0003 */
[----:B------:R-:W-:Y:S01]  /*ad60*/  @!P3 IADD3 R14, P1, R3, R216, RZ ;  /* 0x000000d8030eb210 */ /* 0x000fe20007f3e0ff */
[----:B-1----:R-:W-:Y:S02]  /*ad70*/  @!P2 IMAD.MOV.U32 R11, RZ, RZ, R0 ;  /* 0x000000ffff0ba224 */ /* 0x002fe400078e0000 */
[----:B---3--:R-:W-:Y:S02]  /*ad80*/  @!P2 IMAD.MOV.U32 R13, RZ, RZ, R4 ;  /* 0x000000ffff0da224 */ /* 0x008fe400078e0004 */
[----:B------:R-:W-:-:S04]  /*ad90*/  @!P2 IMAD.WIDE R10, R22, 0x2, R10 ;  /* 0x00000002160aa825 */ /* 0x000fc800078e020a */
[----:B------:R-:W-:Y:S01]  /*ada0*/  @!P2 IMAD.WIDE R12, R22, 0x2, R12 ;  /* 0x00000002160ca825 */ /* 0x000fe200078e020c */
[----:B------:R0:W5:Y:S03]  /*adb0*/  @!P2 LD.E.64 R28, desc[UR40][R10.64] ;  /* 0x000000280a1ca980 */ /* 0x000166000c101b00 */
[----:B------:R-:W-:Y:S01]  /*adc0*/  @!P3 IMAD.X R15, R0, 0x1, R215, P1 ;  /* 0x00000001000fb824 */ /* 0x000fe200008e06d7 */
[----:B------:R-:W5:Y:S01]  /*add0*/  @!P2 LD.E.64 R6, desc[UR40][R12.64] ;  /* 0x000000280c06a980 */ /* 0x000f62000c101b00 */
[----:B------:R-:W-:Y:S02]  /*ade0*/  @!P3 IADD3 R24, P1, R5, R216, RZ ;  /* 0x000000d80518b210 */ /* 0x000fe40007f3e0ff */
[----:B------:R-:W-:Y:S02]  /*adf0*/  ISETP.GE.AND P2, PT, R189, UR4, PT ;  /* 0x00000004bd007c0c */ /* 0x000fe4000bf46270 */
[----:B------:R-:W-:-:S02]  /*ae00*/  CS2R R20, SRZ ;  /* 0x0000000000147805 */ /* 0x000fc4000001ff00 */
[-C--:B------:R-:W-:Y:S02]  /*ae10*/  @!P4 IADD3 R26, P5, R3, R218.reuse, RZ ;  /* 0x000000da031ac210 */ /* 0x080fe40007fbe0ff */
[----:B------:R-:W-:Y:S02]  /*ae20*/  @!P4 IADD3 R40, P6, R5, R218, RZ ;  /* 0x000000da0528c210 */ /* 0x000fe40007fde0ff */
[----:B------:R-:W-:Y:S02]  /*ae30*/  CS2R R32, SRZ ;  /* 0x0000000000207805 */ /* 0x000fe4000001ff00 */
[----:B------:R-:W-:Y:S02]  /*ae40*/  @!P3 IADD3.X R25, R4, R215, RZ, P1, !PT ;  /* 0x000000d70419b210 */ /* 0x000fe40000ffe4ff */
[----:B0-----:R-:W-:Y:S01]  /*ae50*/  CS2R R10, SRZ ;  /* 0x00000000000a7805 */ /* 0x001fe2000001ff00 */
[--C-:B------:R-:W-:Y:S01]  /*ae60*/  @!P4 IMAD.X R27, R0, 0x1, R217.reuse, P5 ;  /* 0x00000001001bc824 */ /* 0x100fe200028e06d9 */
[----:B------:R0:W5:Y:S01]  /*ae70*/  @!P3 LD.E.64 R30, desc[UR40][R14.64] ;  /* 0x000000280e1eb980 */ /* 0x000162000c101b00 */
[----:B------:R-:W-:Y:S01]  /*ae80*/  @!P4 IMAD.X R41, R4, 0x1, R217, P6 ;  /* 0x000000010429c824 */ /* 0x000fe200030e06d9 */
[----:B------:R-:W-:-:S02]  /*ae90*/  ISETP.GE.AND P1, PT, R188, UR4, PT ;  /* 0x00000004bc007c0c */ /* 0x000fc4000bf26270 */
[----:B------:R-:W5:Y:S01]  /*aea0*/  @!P3 LD.E.64 R20, desc[UR40][R24.64] ;  /* 0x000000281814b980 */ /* 0x000f62000c101b00 */
[----:B------:R-:W-:Y:S02]  /*aeb0*/  ISETP.GE.AND P3, PT, R190, UR4, PT ;  /* 0x00000004be007c0c */ /* 0x000fe4000bf66270 */
[-C--:B------:R-:W-:Y:S01]  /*aec0*/  @!P2 IADD3 R44, P5, R5, R220.reuse, RZ ;  /* 0x000000dc052ca210 */ /* 0x080fe20007fbe0ff */
[----:B------:R-:W5:Y:S04]  /*aed0*/  @!P4 LD.E.64 R32, desc[UR40][R26.64] ;  /* 0x000000281a20c980 */ /* 0x000f68000c101b00 */
[----:B------:R1:W5:Y:S01]  /*aee0*/  @!P4 LD.E.64 R10, desc[UR40][R40.64] ;  /* 0x00000028280ac980 */ /* 0x000362000c101b00 */
[----:B------:R-:W-:Y:S02]  /*aef0*/  @!P2 IADD3 R42, P4, R3, R220, RZ ;  /* 0x000000dc032aa210 */ /* 0x000fe40007f9e0ff */
[----:B------:R-:W-:-:S02]  /*af00*/  CS2R R34, SRZ ;  /* 0x0000000000227805 */ /* 0x000fc4000001ff00 */
[----:B0-----:R-:W-:Y:S01]  /*af10*/  CS2R R14, SRZ ;  /* 0x00000000000e7805 */ /* 0x001fe2000001ff00 */
[----:B------:R-:W-:Y:S01]  /*af20*/  @!P2 IMAD.X R45, R4, 0x1, R219, P5 ;  /* 0x00000001042da824 */ /* 0x000fe200028e06db */
[----:B------:R-:W-:Y:S02]  /*af30*/  @!P2 IADD3.X R43, R0, R219, RZ, P4, !PT ;  /* 0x000000db002ba210 */ /* 0x000fe400027fe4ff */
[C---:B------:R-:W-:Y:S02]  /*af40*/  @!P1 IADD3 R46, P6, R3.reuse, R222, RZ ;  /* 0x000000de032e9210 */ /* 0x040fe40007fde0ff */
[----:B------:R0:W5:Y:S01]  /*af50*/  @!P2 LD.E.64 R14, desc[UR40][R44.64] ;  /* 0x000000282c0ea980 */ /* 0x000162000c101b00 */
[-C--:B------:R-:W-:Y:S02]  /*af60*/  @!P3 IADD3 R48, P4, R3, R224.reuse, RZ ;  /* 0x000000e00330b210 */ /* 0x080fe40007f9e0ff */
[C---:B------:R-:W-:Y:S01]  /*af70*/  @!P3 IADD3 R50, P5, R5.reuse, R224, RZ ;  /* 0x000000e00532b210 */ /* 0x040fe20007fbe0ff */
[----:B------:R0:W5:Y:S01]  /*af80*/  @!P2 LD.E.64 R34, desc[UR40][R42.64] ;  /* 0x000000282a22a980 */ /* 0x000162000c101b00 */
[----:B-1----:R-:W-:-:S02]  /*af90*/  @!P1 IADD3 R40, P2, R5, R222, RZ ;  /* 0x000000de05289210 */ /* 0x002fc40007f5e0ff */
[----:B------:R-:W-:Y:S02]  /*afa0*/  CS2R R38, SRZ ;  /* 0x0000000000267805 */ /* 0x000fe4000001ff00 */
[----:B------:R-:W-:Y:S02]  /*afb0*/  CS2R R24, SRZ ;  /* 0x0000000000187805 */ /* 0x000fe4000001ff00 */
[----:B------:R-:W-:Y:S02]  /*afc0*/  CS2R R26, SRZ ;  /* 0x00000000001a7805 */ /* 0x000fe4000001ff00 */
[----:B------:R-:W-:Y:S01]  /*afd0*/  CS2R R12, SRZ ;  /* 0x00000000000c7805 */ /* 0x000fe2000001ff00 */
[----:B------:R-:W-:Y:S01]  /*afe0*/  @!P1 IMAD.X R47, R0, 0x1, R221, P6 ;  /* 0x00000001002f9824 */ /* 0x000fe200030e06dd */
[----:B------:R-:W-:Y:S01]  /*aff0*/  @!P1 IADD3.X R41, R4, R221, RZ, P2, !PT ;  /* 0x000000dd04299210 */ /* 0x000fe200017fe4ff */
[--C-:B------:R-:W-:Y:S02]  /*b000*/  @!P3 IMAD.X R49, R0, 0x1, R223.reuse, P4 ;  /* 0x000000010031b824 */ /* 0x100fe400020e06df */
[----:B------:R-:W-:Y:S01]  /*b010*/  @!P3 IMAD.X R51, R4, 0x1, R223, P5 ;  /* 0x000000010433b824 */ /* 0x000fe200028e06df */
[----:B------:R0:W5:Y:S04]  /*b020*/  @!P1 LD.E.64 R38, desc[UR40][R46.64] ;  /* 0x000000282e269980 */ /* 0x000168000c101b00 */
[----:B------:R0:W5:Y:S04]  /*b030*/  @!P1 LD.E.64 R24, desc[UR40][R40.64] ;  /* 0x0000002828189980 */ /* 0x000168000c101b00 */
[----:B------:R0:W5:Y:S04]  /*b040*/  @!P3 LD.E.64 R26, desc[UR40][R48.64] ;  /* 0x00000028301ab980 */ /* 0x000168000c101b00 */
[----:B------:R0:W5:Y:S02]  /*b050*/  @!P3 LD.E.64 R12, desc[UR40][R50.64] ;  /* 0x00000028320cb980 */ /* 0x000164000c101b00 */
.L_x_735:
[----:B------:R-:W-:Y:S05]  /*b060*/  BSYNC B1 ;  /* 0x0000000000017941 */ /* 0x000fea0003800000 */
.L_x_734:
[----:B-1---5:R-:W-:Y:S01]  /*b070*/  IMAD.MOV.U32 R0, RZ, RZ, R28 ;  /* 0x000000ffff007224 */ /* 0x022fe200078e001c */
[----:B------:R-:W-:Y:S01]  /*b080*/  SHF.R.U64 R53, R34, 0x10, R35 ;  /* 0x0000001022357819 */ /* 0x000fe20000001223 */
[----:B--2---:R-:W-:Y:S01]  /*b090*/  IMAD.MOV.U32 R3, RZ, RZ, R29 ;  /* 0x000000ffff037224 */ /* 0x004fe200078e001d */
[--C-:B------:R-:W-:Y:S01]  /*b0a0*/  SHF.R.U32.HI R54, RZ, 0x10, R35.reuse ;  /* 0x00000010ff367819 */ /* 0x100fe20000011623 */
[----:B0-----:R-:W-:Y:S01]  /*b0b0*/  IMAD.MOV.U32 R44, RZ, RZ, R35 ;  /* 0x000000ffff2c7224 */ /* 0x001fe200078e0023 */
[----:B------:R-:W-:Y:S01]  /*b0c0*/  @P0 IADD3 R8, R37, -0x40, RZ ;  /* 0xffffffc025080810 */ /* 0x000fe20007ffe0ff */
[----:B------:R-:W-:Y:S01]  /*b0d0*/  IMAD.MOV.U32 R45, RZ, RZ, R39 ;  /* 0x000000ffff2d7224 */ /* 0x000fe200078e0027 */
[----:B------:R-:W-:Y:S01]  /*b0e0*/  PRMT R35, R0, 0x5410, R3 ;  /* 0x0000541000237816 */ /* 0x000fe20000000003 */
[----:B---3--:R-:W-:Y:S01]  /*b0f0*/  IMAD.MOV.U32 R4, RZ, RZ, R7 ;  /* 0x000000ffff047224 */ /* 0x008fe200078e0007 */
[----:B------:R-:W-:Y:S01]  /*b100*/  LEA.HI R0, R204, R204, RZ, 0x1 ;  /* 0x000000cccc007211 */ /* 0x000fe200078f08ff */
[----:B------:R-:W-:Y:S01]  /*b110*/  IMAD.MOV.U32 R43, RZ, RZ, R34 ;  /* 0x000000ffff2b7224 */ /* 0x000fe200078e0022 */
[----:B------:R-:W-:Y:S01]  /*b120*/  SHF.R.U64 R37, R28, 0x10, R29 ;  /* 0x000000101c257819 */ /* 0x000fe2000000121d */
[--C-:B------:R-:W-:Y:S01]  /*b130*/  IMAD.MOV.U32 R28, RZ, RZ, R31.reuse ;  /* 0x000000ffff1c7224 */ /* 0x100fe200078e001f */
[----:B------:R-:W-:Y:S01]  /*b140*/  LOP3.LUT R3, R0, 0xfffffffe, RZ, 0xc0, !PT ;  /* 0xfffffffe00037812 */ /* 0x000fe200078ec0ff */
[----:B------:R-:W-:Y:S01]  /*b150*/  IMAD.MOV.U32 R40, RZ, RZ, R12 ;  /* 0x000000ffff287224 */ /* 0x000fe200078e000c */
[----:B----4-:R-:W-:Y:S01]  /*b160*/  MOV R5, R30 ;  /* 0x0000001e00057202 */ /* 0x010fe20000000f00 */
[----:B------:R-:W-:Y:S01]  /*b170*/  BSSY B1, `(.L_x_736) ;  /* 0x0000041000017945 */ /* 0x000fe20003800000 */
[----:B------:R-:W-:Y:S01]  /*b180*/  SHF.R.U64 R48, R30, 0x10, R31 ;  /* 0x000000101e307819 */ /* 0x000fe2000000121f */
[----:B------:R-:W-:Y:S01]  /*b190*/  IMAD.IADD R3, R204, 0x1, -R3 ;  /* 0x00000001cc037824 */ /* 0x000fe200078e0a03 */
[----:B------:R-:W-:Y:S01]  /*b1a0*/  SHF.R.U32.HI R49, RZ, 0x10, R31 ;  /* 0x00000010ff317819 */ /* 0x000fe2000001161f */
[----:B------:R-:W-:Y:S01]  /*b1b0*/  IMAD.MOV.U32 R30, RZ, RZ, R32 ;  /* 0x000000ffff1e7224 */ /* 0x000fe200078e0020 */
[----:B------:R-:W-:-:S02]  /*b1c0*/  PRMT R31, R5, 0x5410, R28 ;  /* 0x00005410051f7816 */ /* 0x000fc4000000001c */
[----:B------:R-:W-:Y:S02]  /*b1d0*/  SHF.L.U32 R5, R3, 0x1f, RZ ;  /* 0x0000001f03057819 */ /* 0x000fe400000006ff */
[--C-:B------:R-:W-:Y:S02]  /*b1e0*/  SHF.R.U64 R55, R38, 0x10, R39.reuse ;  /* 0x0000001026377819 */ /* 0x100fe40000001227 */
[----:B------:R-:W0:Y:S01]  /*b1f0*/  SYNCS.PHASECHK.TRANS64.TRYWAIT P0, [R2+URZ+0x34800], R5 ;  /* 0x03480005020075a7 */ /* 0x000e22000800017f */
[----:B------:R-:W-:Y:S01]  /*b200*/  SHF.R.U32.HI R56, RZ, 0x10, R39 ;  /* 0x00000010ff387819 */ /* 0x000fe20000011627 */
[----:B------:R-:W-:Y:S01]  /*b210*/  IMAD.MOV.U32 R39, RZ, RZ, R26 ;  /* 0x000000ffff277224 */ /* 0x000fe200078e001a */
[--C-:B------:R-:W-:Y:S02]  /*b220*/  SHF.R.U64 R26, R26, 0x10, R27.reuse ;  /* 0x000000101a1a7819 */ /* 0x100fe4000000121b */
[----:B------:R-:W-:Y:S02]  /*b230*/  SHF.R.U32.HI R57, RZ, 0x10, R27 ;  /* 0x00000010ff397819 */ /* 0x000fe4000001161b */
[----:B------:R-:W-:-:S02]  /*b240*/  SHF.R.U64 R58, R6, 0x10, R7 ;  /* 0x00000010063a7819 */ /* 0x000fc40000001207 */
[----:B------:R-:W-:Y:S02]  /*b250*/  SHF.R.U32.HI R59, RZ, 0x10, R7 ;  /* 0x00000010ff3b7819 */ /* 0x000fe40000011607 */
[----:B------:R-:W-:Y:S01]  /*b260*/  SHF.R.U32.HI R47, RZ, 0x10, R29 ;  /* 0x00000010ff2f7819 */ /* 0x000fe2000001161d */
[----:B------:R-:W-:Y:S01]  /*b270*/  IMAD.MOV.U32 R29, RZ, RZ, R10 ;  /* 0x000000ffff1d7224 */ /* 0x000fe200078e000a */
[----:B------:R-:W-:Y:S02]  /*b280*/  MOV R7, R11 ;  /* 0x0000000b00077202 */ /* 0x000fe40000000f00 */
[--C-:B------:R-:W-:Y:S01]  /*b290*/  SHF.R.U64 R62, R10, 0x10, R11.reuse ;  /* 0x000000100a3e7819 */ /* 0x100fe2000000120b */
[----:B------:R-:W-:Y:S01]  /*b2a0*/  IMAD.MOV.U32 R10, RZ, RZ, R14 ;  /* 0x000000ffff0a7224 */ /* 0x000fe200078e000e */
[----:B------:R-:W-:Y:S01]  /*b2b0*/  SHF.R.U32.HI R63, RZ, 0x10, R11 ;  /* 0x00000010ff3f7819 */ /* 0x000fe2000001160b */
[--C-:B------:R-:W-:Y:S01]  /*b2c0*/  IMAD.MOV.U32 R11, RZ, RZ, R15.reuse ;  /* 0x000000ffff0b7224 */ /* 0x100fe200078e000f */
[----:B------:R-:W-:Y:S01]  /*b2d0*/  MOV R34, R38 ;  /* 0x0000002600227202 */ /* 0x000fe20000000f00 */
[----:B------:R-:W-:Y:S01]  /*b2e0*/  IMAD.MOV.U32 R38, RZ, RZ, R6 ;  /* 0x000000ffff267224 */ /* 0x000fe200078e0006 */
[----:B------:R-:W-:Y:S01]  /*b2f0*/  SHF.R.U64 R64, R14, 0x10, R15 ;  /* 0x000000100e407819 */ /* 0x000fe2000000120f */
[----:B------:R-:W-:Y:S01]  /*b300*/  IMAD.MOV.U32 R6, RZ, RZ, R21 ;  /* 0x000000ffff067224 */ /* 0x000fe200078e0015 */
[----:B------:R-:W-:Y:S01]  /*b310*/  SHF.R.U32.HI R65, RZ, 0x10, R15 ;  /* 0x00000010ff417819 */ /* 0x000fe2000001160f */
[----:B------:R-:W-:Y:S01]  /*b320*/  IMAD.MOV.U32 R15, RZ, RZ, R25 ;  /* 0x000000ffff0f7224 */ /* 0x000fe200078e0019 */
[----:B------:R-:W-:-:S02]  /*b330*/  MOV R42, R33 ;  /* 0x00000021002a7202 */ /* 0x000fc40000000f00 */
[--C-:B------:R-:W-:Y:S02]  /*b340*/  SHF.R.U64 R50, R32, 0x10, R33.reuse ;  /* 0x0000001020327819 */ /* 0x100fe40000001221 */
[----:B------:R-:W-:Y:S02]  /*b350*/  SHF.R.U32.HI R51, RZ, 0x10, R33 ;  /* 0x00000010ff337819 */ /* 0x000fe40000011621 */
[----:B------:R-:W-:Y:S02]  /*b360*/  MOV R46, R27 ;  /* 0x0000001b002e7202 */ /* 0x000fe40000000f00 */
[----:B------:R-:W-:Y:S02]  /*b370*/  MOV R14, R24 ;  /* 0x00000018000e7202 */ /* 0x000fe40000000f00 */
[----:B------:R-:W-:Y:S02]  /*b380*/  PRMT R3, R26, 0x5410, R57 ;  /* 0x000054101a037816 */ /* 0x000fe40000000039 */
[----:B------:R-:W-:-:S02]  /*b390*/  MOV R33, R20 ;  /* 0x0000001400217202 */ /* 0x000fc40000000f00 */
[--C-:B------:R-:W-:Y:S02]  /*b3a0*/  SHF.R.U64 R60, R20, 0x10, R21.reuse ;  /* 0x00000010143c7819 */ /* 0x100fe40000001215 */
[----:B------:R-:W-:Y:S02]  /*b3b0*/  SHF.R.U32.HI R61, RZ, 0x10, R21 ;  /* 0x00000010ff3d7819 */ /* 0x000fe40000011615 */
[--C-:B------:R-:W-:Y:S02]  /*b3c0*/  SHF.R.U64 R66, R24, 0x10, R25.reuse ;  /* 0x0000001018427819 */ /* 0x100fe40000001219 */
[----:B------:R-:W-:Y:S02]  /*b3d0*/  SHF.R.U32.HI R67, RZ, 0x10, R25 ;  /* 0x00000010ff437819 */ /* 0x000fe40000011619 */
[----:B------:R-:W-:Y:S02]  /*b3e0*/  MOV R41, R13 ;  /* 0x0000000d00297202 */ /* 0x000fe40000000f00 */
[----:B------:R-:W-:-:S02]  /*b3f0*/  VIMNMX R26, R52, 0x80, PT ;  /* 0x00000080341a7848 */ /* 0x000fc40003fe0100 */
[--C-:B------:R-:W-:Y:S02]  /*b400*/  SHF.R.U64 R68, R12, 0x10, R13.reuse ;  /* 0x000000100c447819 */ /* 0x100fe4000000120d */
[----:B------:R-:W-:Y:S02]  /*b410*/  SHF.R.U32.HI R69, RZ, 0x10, R13 ;  /* 0x00000010ff457819 */ /* 0x000fe4000001160d */
[----:B------:R-:W-:Y:S02]  /*b420*/  PRMT R27, R30, 0x5410, R42 ;  /* 0x000054101e1b7816 */ /* 0x000fe4000000002a */
[----:B------:R-:W-:Y:S02]  /*b430*/  PRMT R12, R34, 0x5410, R45 ;  /* 0x00005410220c7816 */ /* 0x000fe4000000002d */
[----:B------:R-:W-:Y:S02]  /*b440*/  PRMT R0, R39, 0x5410, R46 ;  /* 0x0000541027007816 */ /* 0x000fe4000000002e */
[----:B------:R-:W-:-:S02]  /*b450*/  PRMT R24, R10, 0x5410, R11 ;  /* 0x000054100a187816 */ /* 0x000fc4000000000b */
[----:B------:R-:W-:Y:S02]  /*b460*/  PRMT R14, R14, 0x5410, R15 ;  /* 0x000054100e0e7816 */ /* 0x000fe4000000000f */
[----:B------:R-:W-:Y:S02]  /*b470*/  PRMT R37, R37, 0x5410, R47 ;  /* 0x0000541025257816 */ /* 0x000fe4000000002f */
        /* <DEDUP_REMOVED lines=12> */
[----:B------:R-:W-:Y:S02]  /*b540*/  ISETP.GE.AND P1, PT, R17, R26, PT ;  /* 0x0000001a1100720c */ /* 0x000fe40003f26270 */
[----:B------:R-:W-:Y:S02]  /*b550*/  PRMT R15, R66, 0x5410, R67 ;  /* 0x00005410420f7816 */ /* 0x000fe40000000043 */
[----:B------:R-:W-:Y:S01]  /*b560*/  PRMT R10, R40, 0x5410, R41 ;  /* 0x00005410280a7816 */ /* 0x000fe20000000029 */
[----:B0-----:R-:W-:Y:S08]  /*b570*/  @!P0 BRA `(.L_x_737) ;  /* 0x0000014000e88947 */ /* 0x001ff00003800000 */
.L_x_988:
[----:B------:R-:W-:Y:S05]  /*b580*/  BSYNC B1 ;  /* 0x0000000000017941 */ /* 0x000fea0003800000 */
.L_x_736:
[----:B------:R-:W-:Y:S01]  /*b590*/  BSSY B1, `(.L_x_738) ;  /* 0x00000fe000017945 */ /* 0x000fe20003800000 */
[----:B------:R-:W-:-:S03]  /*b5a0*/  PRMT R11, R68, 0x5410, R69 ;  /* 0x00005410440b7816 */ /* 0x000fc60000000045 */
[----:B------:R-:W-:Y:S05]  /*b5b0*/  @P1 BRA `(.L_x_739) ;  /* 0x0000000c00ec1947 */ /* 0x000fea0003800000 */
[----:B0-----:R-:W0:Y:S01]  /*b5c0*/  LDC R5, c[0x0][0x3f4] ;  /* 0x0000fd00ff057b82 */ /* 0x001e220000000800 */
[----:B------:R-:W-:Y:S01]  /*b5d0*/  BSSY B2, `(.L_x_740) ;  /* 0x000002e000027945 */ /* 0x000fe20003800000 */
[-C--:B0-----:R-:W-:Y:S02]  /*b5e0*/  ISETP.GE.AND P0, PT, R22, R5.reuse, PT ;  /* 0x000000051600720c */ /* 0x081fe40003f06270 */
[-C--:B------:R-:W-:Y:S02]  /*b5f0*/  ISETP.GE.AND P1, PT, R187, R5.reuse, PT ;  /* 0x00000005bb00720c */ /* 0x080fe40003f26270 */
[-C--:B------:R-:W-:Y:S02]  /*b600*/  ISETP.GE.AND P2, PT, R186, R5.reuse, PT ;  /* 0x00000005ba00720c */ /* 0x080fe40003f46270 */
[-C--:B------:R-:W-:Y:S02]  /*b610*/  ISETP.GE.AND P3, PT, R189, R5.reuse, PT ;  /* 0x00000005bd00720c */ /* 0x080fe40003f66270 */
[----:B------:R-:W-:-:S02]  /*b620*/  ISETP.GE.AND P4, PT, R188, R5, PT ;  /* 0x00000005bc00720c */ /* 0x000fc40003f86270 */
[----:B------:R-:W-:-:S03]  /*b630*/  ISETP.GE.AND P5, PT, R190, R5, PT ;  /* 0x00000005be00720c */ /* 0x000fc60003fa6270 */
[----:B------:R-:W-:Y:S10]  /*b640*/  @P0 BRA `(.L_x_741) ;  /* 0x0000000000980947 */ /* 0x000ff40003800000 */
[----:B------:R-:W0:Y:S01]  /*b650*/  LDS.128 R4, [R9+0x10400] ;  /* 0x0104000009047984 */ /* 0x000e220000000c00 */
[----:B------:R-:W-:Y:S02]  /*b660*/  HADD2.F32 R47, -RZ, R38.H0_H0 ;  /* 0x20000026ff2f7230 */ /* 0x000fe40000004100 */
[----:B------:R-:W-:Y:S02]  /*b670*/  HADD2.F32 R45, -RZ, R35.H0_H0 ;  /* 0x20000023ff2d7230 */ /* 0x000fe40000004100 */
[----:B------:R-:W-:Y:S02]  /*b680*/  HADD2.F32 R44, -RZ, R37.H0_H0 ;  /* 0x20000025ff2c7230 */ /* 0x000fe40000004100 */
[----:B------:R-:W-:Y:S02]  /*b690*/  HADD2.F32 R46, -RZ, R39.H0_H0 ;  /* 0x20000027ff2e7230 */ /* 0x000fe40000004100 */
[--C-:B0-----:R-:W-:Y:S02]  /*b6a0*/  HADD2.F32 R40, -RZ, R4.reuse.H0_H0 ;  /* 0x20000004ff287230 */ /* 0x101fe40000004100 */
[----:B------:R-:W-:-:S02]  /*b6b0*/  HADD2.F32 R4, -RZ, R4.H1_H1 ;  /* 0x30000004ff047230 */ /* 0x000fc40000004100 */
[--C-:B------:R-:W-:Y:S02]  /*b6c0*/  HADD2.F32 R41, -RZ, R5.reuse.H0_H0 ;  /* 0x20000005ff297230 */ /* 0x100fe40000004100 */
[----:B------:R-:W-:Y:S02]  /*b6d0*/  HADD2.F32 R5, -RZ, R5.H1_H1 ;  /* 0x30000005ff057230 */ /* 0x000fe40000004100 */
[C---:B------:R-:W-:Y:S01]  /*b6e0*/  FMUL.FTZ R49, R4.reuse, R47 ;  /* 0x0000002f04317220 */ /* 0x040fe20000410000 */
[-C--:B------:R-:W-:Y:S01]  /*b6f0*/  FMUL.FTZ R4, R4, R45.reuse ;  /* 0x0000002d04047220 */ /* 0x080fe20000410000 */
[--C-:B------:R-:W-:Y:S02]  /*b700*/  HADD2.F32 R42, -RZ, R6.reuse.H0_H0 ;  /* 0x20000006ff2a7230 */ /* 0x100fe40000004100 */
[----:B------:R-:W-:Y:S02]  /*b710*/  HADD2.F32 R43, -RZ, R7.H0_H0 ;  /* 0x20000007ff2b7230 */ /* 0x000fe40000004100 */
[C---:B------:R-:W-:Y:S01]  /*b720*/  FMUL.FTZ R50, R5.reuse, R46 ;  /* 0x0000002e05327220 */ /* 0x040fe20000410000 */
[C---:B------:R-:W-:Y:S01]  /*b730*/  FFMA.FTZ R49, R40.reuse, R45, -R49 ;  /* 0x0000002d28317223 */ /* 0x040fe20000010831 */
[----:B------:R-:W-:Y:S01]  /*b740*/  FFMA.FTZ R48, R40, R47, R4 ;  /* 0x0000002f28307223 */ /* 0x000fe20000010004 */
[----:B------:R-:W-:Y:S01]  /*b750*/  FMUL.FTZ R52, R5, R44 ;  /* 0x0000002c05347220 */ /* 0x000fe20000410000 */
[----:B------:R-:W-:-:S02]  /*b760*/  HADD2.F32 R6, -RZ, R6.H1_H1 ;  /* 0x30000006ff067230 */ /* 0x000fc40000004100 */
[C---:B------:R-:W-:Y:S01]  /*b770*/  FFMA.FTZ R50, R41.reuse, R44, -R50 ;  /* 0x0000002c29327223 */ /* 0x040fe20000010832 */
[----:B------:R-:W-:Y:S02]  /*b780*/  HADD2.F32 R7, -RZ, R7.H1_H1 ;  /* 0x30000007ff077230 */ /* 0x000fe40000004100 */
[----:B------:R-:W-:Y:S01]  /*b790*/  FFMA.FTZ R41, R41, R46, R52 ;  /* 0x0000002e29297223 */ /* 0x000fe20000010034 */
[----:B------:R-:W-:Y:S02]  /*b7a0*/  HADD2.F32 R45, -RZ, R38.H1_H1 ;  /* 0x30000026ff2d7230 */ /* 0x000fe40000004100 */
[----:B------:R-:W-:Y:S02]  /*b7b0*/  HADD2.F32 R5, -RZ, R35.H1_H1 ;  /* 0x30000023ff057230 */ /* 0x000fe40000004100 */
[----:B------:R-:W-:Y:S02]  /*b7c0*/  HADD2.F32 R40, -RZ, R39.H1_H1 ;  /* 0x30000027ff287230 */ /* 0x000fe40000004100 */
[----:B------:R-:W-:Y:S01]  /*b7d0*/  FMUL.FTZ R47, R6, R45 ;  /* 0x0000002d062f7220 */ /* 0x000fe20000410000 */
[----:B------:R-:W-:-:S02]  /*b7e0*/  HADD2.F32 R4, -RZ, R37.H1_H1 ;  /* 0x30000025ff047230 */ /* 0x000fc40000004100 */
[-C--:B------:R-:W-:Y:S01]  /*b7f0*/  FMUL.FTZ R44, R6, R5.reuse ;  /* 0x00000005062c7220 */ /* 0x080fe20000410000 */
[C---:B------:R-:W-:Y:S01]  /*b800*/  FMUL.FTZ R46, R7.reuse, R40 ;  /* 0x00000028072e7220 */ /* 0x040fe20000410000 */
[C---:B------:R-:W-:Y:S01]  /*b810*/  FFMA.FTZ R6, R42.reuse, R5, -R47 ;  /* 0x000000052a067223 */ /* 0x040fe2000001082f */
[-C--:B------:R-:W-:Y:S01]  /*b820*/  FMUL.FTZ R51, R7, R4.reuse ;  /* 0x0000000407337220 */ /* 0x080fe20000410000 */
[----:B------:R-:W-:Y:S01]  /*b830*/  FFMA.FTZ R45, R42, R45, R44 ;  /* 0x0000002d2a2d7223 */ /* 0x000fe2000001002c */
[C---:B------:R-:W-:Y:S01]  /*b840*/  FFMA.FTZ R7, R43.reuse, R4, -R46 ;  /* 0x000000042b077223 */ /* 0x040fe2000001082e */
[----:B------:R-:W-:Y:S01]  /*b850*/  F2FP.F16.F32.PACK_AB R4, R48, R49 ;  /* 0x000000313004723e */ /* 0x000fe200000000ff */
[----:B------:R-:W-:Y:S01]  /*b860*/  FFMA.FTZ R40, R43, R40, R51 ;  /* 0x000000282b287223 */ /* 0x000fe20000010033 */
[----:B------:R-:W-:Y:S02]  /*b870*/  F2FP.F16.F32.PACK_AB R5, R41, R50 ;  /* 0x000000322905723e */ /* 0x000fe400000000ff */
[----:B------:R-:W-:-:S02]  /*b880*/  F2FP.F16.F32.PACK_AB R6, R45, R6 ;  /* 0x000000062d06723e */ /* 0x000fc400000000ff */
[----:B------:R-:W-:-:S05]  /*b890*/  F2FP.F16.F32.PACK_AB R7, R40, R7 ;  /* 0x000000072807723e */ /* 0x000fca00000000ff */
[----:B------:R0:W-:Y:S02]  /*b8a0*/  STS.128 [R9+0x10400], R4 ;  /* 0x0104000409007388 */ /* 0x0001e40000000c00 */
.L_x_741:
[----:B------:R-:W-:Y:S05]  /*b8b0*/  BSYNC B2 ;  /* 0x0000000000027941 */ /* 0x000fea0003800000 */
.L_x_740:
[----:B------:R-:W-:Y:S04]  /*b8c0*/  BSSY B2, `(.L_x_742) ;  /* 0x0000028000027945 */ /* 0x000fe80003800000 */
[----:B------:R-:W-:Y:S05]  /*b8d0*/  @P1 BRA `(.L_x_743) ;  /* 0x0000000000981947 */ /* 0x000fea0003800000 */
[----:B0-----:R-:W0:Y:S01]  /*b8e0*/  LDS.128 R4, [R8] ;  /* 0x0000000008047984 */ /* 0x001e220000000c00 */
        /* <DEDUP_REMOVED lines=36> */
[----:B------:R1:W-:Y:S02]  /*bb30*/  STS.128 [R8], R4 ;  /* 0x0000000408007388 */ /* 0x0003e40000000c00 */
.L_x_743:
[----:B------:R-:W-:Y:S05]  /*bb40*/  BSYNC B2 ;  /* 0x0000000000027941 */ /* 0x000fea0003800000 */
.L_x_742:
[----:B------:R-:W-:Y:S04]  /*bb50*/  BSSY B2, `(.L_x_744) ;  /* 0x0000028000027945 */ /* 0x000fe80003800000 */
[----:B------:R-:W-:Y:S05]  /*bb60*/  @P2 BRA `(.L_x_745) ;  /* 0x0000000000982947 */ /* 0x000fea0003800000 */
[----:B01----:R-:W0:Y:S01]  /*bb70*/  LDS.128 R4, [R9+0x14400] ;  /* 0x0144000009047984 */ /* 0x003e220000000c00 */
        /* <DEDUP_REMOVED lines=37> */
.L_x_745:
[----:B------:R-:W-:Y:S05]  /*bdd0*/  BSYNC B2 ;  /* 0x0000000000027941 */ /* 0x000fea0003800000 */
.L_x_744:
[----:B------:R-:W-:Y:S04]  /*bde0*/  BSSY B2, `(.L_x_746) ;  /* 0x0000028000027945 */ /* 0x000fe80003800000 */
[----:B------:R-:W-:Y:S05]  /*bdf0*/  @P3 BRA `(.L_x_747) ;  /* 0x0000000000983947 */ /* 0x000fea0003800000 */
[----:B012---:R-:W0:Y:S01]  /*be00*/  LDS.128 R4, [R8+0x4000] ;  /* 0x0040000008047984 */ /* 0x007e220000000c00 */
        /* <DEDUP_REMOVED lines=37> */
.L_x_747:
[----:B------:R-:W-:Y:S05]  /*c060*/  BSYNC B2 ;  /* 0x0000000000027941 */ /* 0x000fea0003800000 */
.L_x_746:
[----:B------:R-:W-:Y:S04]  /*c070*/  BSSY B2, `(.L_x_748) ;  /* 0x0000028000027945 */ /* 0x000fe80003800000 */
[----:B------:R-:W-:Y:S05]  /*c080*/  @P4 BRA `(.L_x_749) ;  /* 0x0000000000984947 */ /* 0x000fea0003800000 */
[----:B0123--:R-:W0:Y:S01]  /*c090*/  LDS.128 R4, [R9+0x18400] ;  /* 0x0184000009047984 */ /* 0x00fe220000000c00 */
        /* <DEDUP_REMOVED lines=37> */
.L_x_749:
[----:B------:R-:W-:Y:S05]  /*c2f0*/  BSYNC B2 ;  /* 0x0000000000027941 */ /* 0x000fea0003800000 */
.L_x_748:
[----:B------:R-:W-:Y:S05]  /*c300*/  @P5 BRA `(.L_x_739) ;  /* 0x0000000000985947 */ /* 0x000fea0003800000 */
[----:B01234-:R-:W0:Y:S01]  /*c310*/  LDS.128 R4, [R8+0x8000] ;  /* 0x0080000008047984 */ /* 0x01fe220000000c00 */
        /* <DEDUP_REMOVED lines=37> */
.L_x_739:
[----:B------:R-:W-:Y:S05]  /*c570*/  BSYNC B1 ;  /* 0x0000000000017941 */ /* 0x000fea0003800000 */
.L_x_738:
[----:B------:R-:W-:-:S13]  /*c580*/  ISETP.GE.AND P0, PT, R205, R26, PT ;  /* 0x0000001acd00720c */ /* 0x000fda0003f06270 */
[----:B------:R-:W-:Y:S05]  /*c590*/  @P0 BRA `(.L_x_750) ;  /* 0x0000003800d40947 */ /* 0x000fea0003800000 */
[----:B01234-:R-:W0:Y:S01]  /*c5a0*/  LDC R5, c[0x0][0x3f4] ;  /* 0x0000fd00ff057b82 */ /* 0x01fe220000000800 */
        /* <DEDUP_REMOVED lines=9> */
[--C-:B------:R-:W-:Y:S02]  /*c640*/  HADD2.F32 R48, -RZ, R38.reuse.H0_H0 ;  /* 0x20000026ff307230 */ /* 0x100fe40000004100 */
[----:B------:R-:W-:Y:S02]  /*c650*/  HADD2.F32 R50, -RZ, R39.H0_H0 ;  /* 0x20000027ff327230 */ /* 0x000fe40000004100 */
[----:B------:R-:W-:Y:S02]  /*c660*/  HADD2.F32 R44, -RZ, R35.H0_H0 ;  /* 0x20000023ff2c7230 */ /* 0x000fe40000004100 */
[----:B------:R-:W-:Y:S02]  /*c670*/  HADD2.F32 R46, -RZ, R37.H0_H0 ;  /* 0x20000025ff2e7230 */ /* 0x000fe40000004100 */
[----:B------:R-:W-:Y:S02]  /*c680*/  HADD2.F32 R49, -RZ, R38.H1_H1 ;  /* 0x30000026ff317230 */ /* 0x000fe40000004100 */
[----:B0-----:R-:W-:-:S02]  /*c690*/  HADD2.F32 R26, -RZ, R4.H0_H0 ;  /* 0x20000004ff1a7230 */ /* 0x001fc40000004100 */
[----:B------:R-:W-:Y:S02]  /*c6a0*/  HADD2.F32 R4, -RZ, R4.H1_H1 ;  /* 0x30000004ff047230 */ /* 0x000fe40000004100 */
[--C-:B------:R-:W-:Y:S02]  /*c6b0*/  HADD2.F32 R40, -RZ, R5.reuse.H0_H0 ;  /* 0x20000005ff287230 */ /* 0x100fe40000004100 */
[----:B------:R-:W-:Y:S02]  /*c6c0*/  HADD2.F32 R5, -RZ, R5.H1_H1 ;  /* 0x30000005ff057230 */ /* 0x000fe40000004100 */
[-C--:B------:R-:W-:Y:S01]  /*c6d0*/  FMUL.FTZ R43, R48, R4.reuse ;  /* 0x00000004302b7220 */ /* 0x080fe20000410000 */
[----:B------:R-:W-:Y:S01]  /*c6e0*/  FMUL.FTZ R45, R44, R4 ;  /* 0x000000042c2d7220 */ /* 0x000fe20000410000 */
[----:B------:R-:W-:Y:S02]  /*c6f0*/  HADD2.F32 R41, -RZ, R6.H0_H0 ;  /* 0x20000006ff297230 */ /* 0x000fe40000004100 */
[-C--:B------:R-:W-:Y:S01]  /*c700*/  FMUL.FTZ R47, R50, R5.reuse ;  /* 0x00000005322f7220 */ /* 0x080fe20000410000 */
[----:B------:R-:W-:Y:S01]  /*c710*/  FFMA.FTZ R4, R44, R26, -R43 ;  /* 0x0000001a2c047223 */ /* 0x000fe2000001082b */
[----:B------:R-:W-:Y:S01]  /*c720*/  FMUL.FTZ R43, R46, R5 ;  /* 0x000000052e2b7220 */ /* 0x000fe20000410000 */
[----:B------:R-:W-:-:S02]  /*c730*/  HADD2.F32 R42, -RZ, R7.H0_H0 ;  /* 0x20000007ff2a7230 */ /* 0x000fc40000004100 */
[----:B------:R-:W-:Y:S01]  /*c740*/  FFMA.FTZ R5, R46, R40, -R47 ;  /* 0x000000282e057223 */ /* 0x000fe2000001082f */
[----:B------:R-:W-:Y:S02]  /*c750*/  HADD2.F32 R6, -RZ, R6.H1_H1 ;  /* 0x30000006ff067230 */ /* 0x000fe40000004100 */
[----:B------:R-:W-:Y:S01]  /*c760*/  FFMA.FTZ R45, R48, R26, R45 ;  /* 0x0000001a302d7223 */ /* 0x000fe2000001002d */
[----:B------:R-:W-:Y:S02]  /*c770*/  HADD2.F32 R7, -RZ, R7.H1_H1 ;  /* 0x30000007ff077230 */ /* 0x000fe40000004100 */
[----:B------:R-:W-:Y:S01]  /*c780*/  FFMA.FTZ R40, R50, R40, R43 ;  /* 0x0000002832287223 */ /* 0x000fe2000001002b */
[----:B------:R-:W-:Y:S02]  /*c790*/  HADD2.F32 R46, -RZ, R39.H1_H1 ;  /* 0x30000027ff2e7230 */ /* 0x000fe40000004100 */
[----:B------:R-:W-:Y:S01]  /*c7a0*/  FMUL.FTZ R26, R49, R6 ;  /* 0x00000006311a7220 */ /* 0x000fe20000410000 */
[----:B------:R-:W-:Y:S01]  /*c7b0*/  HADD2.F32 R47, -RZ, R35.H1_H1 ;  /* 0x30000023ff2f7230 */ /* 0x000fe20000004100 */
[----:B------:R-:W-:Y:S01]  /*c7c0*/  F2FP.F16.F32.PACK_AB R4, R45, R4 ;  /* 0x000000042d04723e */ /* 0x000fe200000000ff */
[----:B------:R-:W-:-:S02]  /*c7d0*/  HADD2.F32 R44, -RZ, R37.H1_H1 ;  /* 0x30000025ff2c7230 */ /* 0x000fc40000004100 */
[----:B------:R-:W-:Y:S01]  /*c7e0*/  FMUL.FTZ R35, R46, R7 ;  /* 0x000000072e237220 */ /* 0x000fe20000410000 */
[----:B------:R-:W-:Y:S01]  /*c7f0*/  F2FP.F16.F32.PACK_AB R5, R40, R5 ;  /* 0x000000052805723e */ /* 0x000fe200000000ff */
[C---:B------:R-:W-:Y:S01]  /*c800*/  FMUL.FTZ R38, R47.reuse, R6 ;  /* 0x000000062f267220 */ /* 0x040fe20000410000 */
[----:B------:R-:W-:Y:S01]  /*c810*/  FFMA.FTZ R6, R47, R41, -R26 ;  /* 0x000000292f067223 */ /* 0x000fe2000001081a */
[C---:B------:R-:W-:Y:S01]  /*c820*/  FMUL.FTZ R37, R44.reuse, R7 ;  /* 0x000000072c257220 */ /* 0x040fe20000410000 */
[-C--:B------:R-:W-:Y:S01]  /*c830*/  FFMA.FTZ R7, R44, R42.reuse, -R35 ;  /* 0x0000002a2c077223 */ /* 0x080fe20000010823 */
[----:B------:R-:W-:Y:S02]  /*c840*/  FFMA.FTZ R41, R49, R41, R38 ;  /* 0x0000002931297223 */ /* 0x000fe40000010026 */
[----:B------:R-:W-:-:S03]  /*c850*/  FFMA.FTZ R42, R46, R42, R37 ;  /* 0x0000002a2e2a7223 */ /* 0x000fc60000010025 */
[----:B------:R-:W-:Y:S02]  /*c860*/  F2FP.F16.F32.PACK_AB R6, R41, R6 ;  /* 0x000000062906723e */ /* 0x000fe400000000ff */
[----:B------:R-:W-:-:S05]  /*c870*/  F2FP.F16.F32.PACK_AB R7, R42, R7 ;  /* 0x000000072a07723e */ /* 0x000fca00000000ff */
[----:B------:R0:W-:Y:S02]  /*c880*/  STS.128 [R9+0x12400], R4 ;  /* 0x0124000409007388 */ /* 0x0001e40000000c00 */
.L_x_752:
[----:B------:R-:W-:Y:S05]  /*c890*/  BSYNC B1 ;  /* 0x0000000000017941 */ /* 0x000fea0003800000 */
.L_x_751:
[----:B------:R-:W-:Y:S04]  /*c8a0*/  BSSY B1, `(.L_x_753) ;  /* 0x0000028000017945 */ /* 0x000fe80003800000 */
[----:B------:R-:W-:Y:S05]  /*c8b0*/  @P1 BRA `(.L_x_754) ;  /* 0x0000000000981947 */ /* 0x000fea0003800000 */
[----:B0-----:R-:W0:Y:S01]  /*c8c0*/  LDS.128 R4, [R8+0x2000] ;  /* 0x0020000008047984 */ /* 0x001e220000000c00 */
        /* <DEDUP_REMOVED lines=8> */
[-C--:B------:R-:W-:Y:S01]  /*c950*/  FMUL.FTZ R39, R44, R4.reuse ;  /* 0x000000042c277220 */ /* 0x080fe20000410000 */
[C---:B------:R-:W-:Y:S01]  /*c960*/  FMUL.FTZ R41, R42.reuse, R4 ;  /* 0x000000042a297220 */ /* 0x040fe20000410000 */
[----:B------:R-:W-:Y:S02]  /*c970*/  HADD2.F32 R37, -RZ, R6.H0_H0 ;  /* 0x20000006ff257230 */ /* 0x000fe40000004100 */
[-C--:B------:R-:W-:Y:S01]  /*c980*/  FMUL.FTZ R40, R45, R5.reuse ;  /* 0x000000052d287220 */ /* 0x080fe20000410000 */
[-C--:B------:R-:W-:Y:S01]  /*c990*/  FFMA.FTZ R4, R42, R26.reuse, -R39 ;  /* 0x0000001a2a047223 */ /* 0x080fe20000010827 */
[----:B------:R-:W-:Y:S01]  /*c9a0*/  FFMA.FTZ R41, R44, R26, R41 ;  /* 0x0000001a2c297223 */ /* 0x000fe20000010029 */
[----:B------:R-:W-:Y:S01]  /*c9b0*/  FMUL.FTZ R26, R43, R5 ;  /* 0x000000052b1a7220 */ /* 0x000fe20000410000 */
[----:B------:R-:W-:-:S02]  /*c9c0*/  HADD2.F32 R38, -RZ, R7.H0_H0 ;  /* 0x20000007ff267230 */ /* 0x000fc40000004100 */
[-C--:B------:R-:W-:Y:S01]  /*c9d0*/  FFMA.FTZ R5, R43, R35.reuse, -R40 ;  /* 0x000000232b057223 */ /* 0x080fe20000010828 */
[----:B------:R-:W-:Y:S02]  /*c9e0*/  HADD2.F32 R6, -RZ, R6.H1_H1 ;  /* 0x30000006ff067230 */ /* 0x000fe40000004100 */
[----:B------:R-:W-:Y:S01]  /*c9f0*/  FFMA.FTZ R26, R45, R35, R26 ;  /* 0x000000232d1a7223 */ /* 0x000fe2000001001a */
[----:B------:R-:W-:Y:S01]  /*ca00*/  HADD2.F32 R7, -RZ, R7.H1_H1 ;  /* 0x30000007ff077230 */ /* 0x000fe20000004100 */
[----:B------:R-:W-:Y:S01]  /*ca10*/  F2FP.F16.F32.PACK_AB R4, R41, R4 ;  /* 0x000000042904723e */ /* 0x000fe200000000ff */
[----:B------:R-:W-:Y:S02]  /*ca20*/  HADD2.F32 R43, -RZ, R33.H1_H1 ;  /* 0x30000021ff2b7230 */ /* 0x000fe40000004100 */
[----:B------:R-:W-:Y:S01]  /*ca30*/  HADD2.F32 R42, -RZ, R34.H1_H1 ;  /* 0x30000022ff2a7230 */ /* 0x000fe20000004100 */
[----:B------:R-:W-:Y:S01]  /*ca40*/  F2FP.F16.F32.PACK_AB R5, R26, R5 ;  /* 0x000000051a05723e */ /* 0x000fe200000000ff */
[----:B------:R-:W-:-:S02]  /*ca50*/  HADD2.F32 R39, -RZ, R31.H1_H1 ;  /* 0x3000001fff277230 */ /* 0x000fc40000004100 */
[----:B------:R-:W-:Y:S02]  /*ca60*/  HADD2.F32 R40, -RZ, R32.H1_H1 ;  /* 0x30000020ff287230 */ /* 0x000fe40000004100 */
[-C--:B------:R-:W-:Y:S01]  /*ca70*/  FMUL.FTZ R32, R43, R6.reuse ;  /* 0x000000062b207220 */ /* 0x080fe20000410000 */
[-C--:B------:R-:W-:Y:S01]  /*ca80*/  FMUL.FTZ R31, R42, R7.reuse ;  /* 0x000000072a1f7220 */ /* 0x080fe20000410000 */
[C---:B------:R-:W-:Y:S01]  /*ca90*/  FMUL.FTZ R34, R39.reuse, R6 ;  /* 0x0000000627227220 */ /* 0x040fe20000410000 */
[C---:B------:R-:W-:Y:S01]  /*caa0*/  FMUL.FTZ R33, R40.reuse, R7 ;  /* 0x0000000728217220 */ /* 0x040fe20000410000 */
[-C--:B------:R-:W-:Y:S01]  /*cab0*/  FFMA.FTZ R6, R39, R37.reuse, -R32 ;  /* 0x0000002527067223 */ /* 0x080fe20000010820 */
[-C--:B------:R-:W-:Y:S01]  /*cac0*/  FFMA.FTZ R7, R40, R38.reuse, -R31 ;  /* 0x0000002628077223 */ /* 0x080fe2000001081f */
[----:B------:R-:W-:Y:S01]  /*cad0*/  FFMA.FTZ R37, R43, R37, R34 ;  /* 0x000000252b257223 */ /* 0x000fe20000010022 */
[----:B------:R-:W-:-:S04]  /*cae0*/  FFMA.FTZ R38, R42, R38, R33 ;  /* 0x000000262a267223 */ /* 0x000fc80000010021 */
[----:B------:R-:W-:Y:S02]  /*caf0*/  F2FP.F16.F32.PACK_AB R6, R37, R6 ;  /* 0x000000062506723e */ /* 0x000fe400000000ff */
[----:B------:R-:W-:-:S05]  /*cb00*/  F2FP.F16.F32.PACK_AB R7, R38, R7 ;  /* 0x000000072607723e */ /* 0x000fca00000000ff */
[----:B------:R1:W-:Y:S02]  /*cb10*/  STS.128 [R8+0x2000], R4 ;  /* 0x0020000408007388 */ /* 0x0003e40000000c00 */
.L_x_754:
[----:B------:R-:W-:Y:S05]  /*cb20*/  BSYNC B1 ;  /* 0x0000000000017941 */ /* 0x000fea0003800000 */
.L_x_753:
        /* <DEDUP_REMOVED lines=28> */
[-C--:B------:R-:W-:Y:S01]  /*ccf0*/  FMUL.FTZ R27, R38, R6.reuse ;  /* 0x00000006261b7220 */ /* 0x080fe20000410000 */
[----:B------:R-:W-:Y:S02]  /*cd00*/  HADD2.F32 R35, -RZ, R28.H1_H1 ;  /* 0x3000001cff237230 */ /* 0x000fe40000004100 */
[C---:B------:R-:W-:Y:S01]  /*cd10*/  FMUL.FTZ R29, R34.reuse, R6 ;  /* 0x00000006221d7220 */ /* 0x040fe20000410000 */
[-C--:B------:R-:W-:Y:S01]  /*cd20*/  FMUL.FTZ R28, R39, R7.reuse ;  /* 0x00000007271c7220 */ /* 0x080fe20000410000 */
[-C--:B------:R-:W-:Y:S01]  /*cd30*/  FFMA.FTZ R6, R34, R32.reuse, -R27 ;  /* 0x0000002022067223 */ /* 0x080fe2000001081b */
[C---:B------:R-:W-:Y:S01]  /*cd40*/  FMUL.FTZ R30, R35.reuse, R7 ;  /* 0x00000007231e7220 */ /* 0x040fe20000410000 */
[----:B------:R-:W-:Y:S01]  /*cd50*/  FFMA.FTZ R29, R38, R32, R29 ;  /* 0x00000020261d7223 */ /* 0x000fe2000001001d */
[-C--:B------:R-:W-:Y:S02]  /*cd60*/  FFMA.FTZ R7, R35, R33.reuse, -R28 ;  /* 0x0000002123077223 */ /* 0x080fe4000001081c */
[----:B------:R-:W-:-:S02]  /*cd70*/  FFMA.FTZ R30, R39, R33, R30 ;  /* 0x00000021271e7223 */ /* 0x000fc4000001001e */
[----:B------:R-:W-:-:S03]  /*cd80*/  F2FP.F16.F32.PACK_AB R6, R29, R6 ;  /* 0x000000061d06723e */ /* 0x000fc600000000ff */
[----:B------:R-:W-:-:S05]  /*cd90*/  F2FP.F16.F32.PACK_AB R7, R30, R7 ;  /* 0x000000071e07723e */ /* 0x000fca00000000ff */
[----:B------:R2:W-:Y:S02]  /*cda0*/  STS.128 [R9+0x16400], R4 ;  /* 0x0164000409007388 */ /* 0x0005e40000000c00 */
.L_x_756:
[----:B------:R-:W-:Y:S05]  /*cdb0*/  BSYNC B1 ;  /* 0x0000000000017941 */ /* 0x000fea0003800000 */
.L_x_755:
        /* <DEDUP_REMOVED lines=30> */
[C---:B------:R-:W-:Y:S01]  /*cfa0*/  FMUL.FTZ R25, R30.reuse, R6 ;  /* 0x000000061e197220 */ /* 0x040fe20000410000 */
[-C--:B------:R-:W-:Y:S01]  /*cfb0*/  FMUL.FTZ R20, R35, R7.reuse ;  /* 0x0000000723147220 */ /* 0x080fe20000410000 */
[C---:B------:R-:W-:Y:S01]  /*cfc0*/  FMUL.FTZ R24, R31.reuse, R7 ;  /* 0x000000071f187220 */ /* 0x040fe20000410000 */
[-C--:B------:R-:W-:Y:S01]  /*cfd0*/  FFMA.FTZ R6, R30, R28.reuse, -R21 ;  /* 0x0000001c1e067223 */ /* 0x080fe20000010815 */
[----:B------:R-:W-:Y:S01]  /*cfe0*/  FFMA.FTZ R25, R32, R28, R25 ;  /* 0x0000001c20197223 */ /* 0x000fe20000010019 */
[-C--:B------:R-:W-:Y:S01]  /*cff0*/  FFMA.FTZ R7, R31, R29.reuse, -R20 ;  /* 0x0000001d1f077223 */ /* 0x080fe20000010814 */
[----:B------:R-:W-:-:S03]  /*d000*/  FFMA.FTZ R24, R35, R29, R24 ;  /* 0x0000001d23187223 */ /* 0x000fc60000010018 */
[----:B------:R-:W-:Y:S02]  /*d010*/  F2FP.F16.F32.PACK_AB R6, R25, R6 ;  /* 0x000000061906723e */ /* 0x000fe400000000ff */
[----:B------:R-:W-:-:S05]  /*d020*/  F2FP.F16.F32.PACK_AB R7, R24, R7 ;  /* 0x000000071807723e */ /* 0x000fca00000000ff */
[----:B------:R3:W-:Y:S02]  /*d030*/  STS.128 [R8+0x6000], R4 ;  /* 0x0060000408007388 */ /* 0x0007e40000000c00 */
.L_x_758:
[----:B------:R-:W-:Y:S05]  /*d040*/  BSYNC B1 ;  /* 0x0000000000017941 */ /* 0x000fea0003800000 */
.L_x_757:
        /* <DEDUP_REMOVED lines=40> */
.L_x_760:
[----:B------:R-:W-:Y:S05]  /*d2d0*/  BSYNC B1 ;  /* 0x0000000000017941 */ /* 0x000fea0003800000 */
.L_x_759:
        /* <DEDUP_REMOVED lines=13> */
[----:B------:R-:W-:Y:S01]  /*d3b0*/  FMUL.FTZ R15, R28, R5 ;  /* 0x000000051c0f7220 */ /* 0x000fe20000410000 */
[----:B------:R-:W-:Y:S01]  /*d3c0*/  FFMA.FTZ R4, R21, R9, -R20 ;  /* 0x0000000915047223 */ /* 0x000fe20000010814 */
[----:B------:R-:W-:-:S02]  /*d3d0*/  HADD2.F32 R14, -RZ, R7.H0_H0 ;  /* 0x20000007ff0e7230 */ /* 0x000fc40000004100 */
[----:B------:R-:W-:Y:S01]  /*d3e0*/  FFMA.FTZ R9, R25, R9, R24 ;  /* 0x0000000919097223 */ /* 0x000fe20000010018 */
[C---:B------:R-:W-:Y:S01]  /*d3f0*/  FMUL.FTZ R21, R26.reuse, R5 ;  /* 0x000000051a157220 */ /* 0x040fe20000410000 */
[----:B------:R-:W-:Y:S02]  /*d400*/  HADD2.F32 R6, -RZ, R6.H1_H1 ;  /* 0x30000006ff067230 */ /* 0x000fe40000004100 */
[-C--:B------:R-:W-:Y:S01]  /*d410*/  FFMA.FTZ R5, R26, R12.reuse, -R15 ;  /* 0x0000000c1a057223 */ /* 0x080fe2000001080f */
[----:B------:R-:W-:Y:S02]  /*d420*/  HADD2.F32 R7, -RZ, R7.H1_H1 ;  /* 0x30000007ff077230 */ /* 0x000fe40000004100 */
[----:B------:R-:W-:Y:S01]  /*d430*/  FFMA.FTZ R12, R28, R12, R21 ;  /* 0x0000000c1c0c7223 */ /* 0x000fe20000010015 */
[----:B------:R-:W-:Y:S01]  /*d440*/  HADD2.F32 R25, -RZ, R10.H1_H1 ;  /* 0x3000000aff197230 */ /* 0x000fe20000004100 */
[----:B------:R-:W-:Y:S01]  /*d450*/  F2FP.F16.F32.PACK_AB R4, R9, R4 ;  /* 0x000000040904723e */ /* 0x000fe200000000ff */
[----:B------:R-:W-:-:S02]  /*d460*/  HADD2.F32 R20, -RZ, R11.H1_H1 ;  /* 0x3000000bff147230 */ /* 0x000fc40000004100 */
[----:B------:R-:W-:Y:S02]  /*d470*/  HADD2.F32 R15, -RZ, R0.H1_H1 ;  /* 0x30000000ff0f7230 */ /* 0x000fe40000004100 */
[-C--:B------:R-:W-:Y:S01]  /*d480*/  FMUL.FTZ R0, R25, R6.reuse ;  /* 0x0000000619007220 */ /* 0x080fe20000410000 */
[----:B------:R-:W-:Y:S02]  /*d490*/  HADD2.F32 R10, -RZ, R3.H1_H1 ;  /* 0x30000003ff0a7230 */ /* 0x000fe40000004100 */
[----:B------:R-:W-:Y:S01]  /*d4a0*/  FMUL.FTZ R3, R20, R7 ;  /* 0x0000000714037220 */ /* 0x000fe20000410000 */
[----:B------:R-:W-:Y:S01]  /*d4b0*/  F2FP.F16.F32.PACK_AB R5, R12, R5 ;  /* 0x000000050c05723e */ /* 0x000fe200000000ff */
[C---:B------:R-:W-:Y:S01]  /*d4c0*/  FMUL.FTZ R6, R15.reuse, R6 ;  /* 0x000000060f067220 */ /* 0x040fe20000410000 */
[----:B------:R-:W-:Y:S01]  /*d4d0*/  FFMA.FTZ R0, R15, R13, -R0 ;  /* 0x0000000d0f007223 */ /* 0x000fe20000010800 */
[C---:B------:R-:W-:Y:S01]  /*d4e0*/  FMUL.FTZ R7, R10.reuse, R7 ;  /* 0x000000070a077220 */ /* 0x040fe20000410000 */
[----:B------:R-:W-:Y:S01]  /*d4f0*/  FFMA.FTZ R3, R10, R14, -R3 ;  /* 0x0000000e0a037223 */ /* 0x000fe20000010803 */
[----:B------:R-:W-:-:S02]  /*d500*/  FFMA.FTZ R13, R25, R13, R6 ;  /* 0x0000000d190d7223 */ /* 0x000fc40000010006 */
[----:B------:R-:W-:-:S03]  /*d510*/  FFMA.FTZ R14, R20, R14, R7 ;  /* 0x0000000e140e7223 */ /* 0x000fc60000010007 */
[----:B------:R-:W-:Y:S02]  /*d520*/  F2FP.F16.F32.PACK_AB R6, R13, R0 ;  /* 0x000000000d06723e */ /* 0x000fe400000000ff */
[----:B------:R-:W-:-:S05]  /*d530*/  F2FP.F16.F32.PACK_AB R7, R14, R3 ;  /* 0x000000030e07723e */ /* 0x000fca00000000ff */
[----:B------:R0:W-:Y:S01]  /*d540*/  STS.128 [R8+0xa000], R4 ;  /* 0x00a0000408007388 */ /* 0x0001e20000000c00 */
[----:B------:R-:W-:Y:S05]  /*d550*/  BRA `(.L_x_750) ;  /* 0x0000002800e47947 */ /* 0x000fea0003800000 */
.L_x_732:
[----:B------:R-:W-:-:S03]  /*d560*/  UMOV UR4, 0xffffffff ;  /* 0xffffffff00047882 */ /* 0x000fc60000000000 */
[----:B------:R-:W-:Y:S05]  /*d570*/  BRA.DIV UR4, `(.L_x_761) ;  /* 0x0000012204fc7947 */ /* 0x000fea000b800000 */
[----:B------:R-:W0:Y:S04]  /*d580*/  SHFL.IDX PT, R3, R25, RZ, 0x1c1f ;  /* 0x001c1fff19037589 */ /* 0x000e2800000e0000 */
[----:B------:R-:W1:Y:S04]  /*d590*/  SHFL.IDX PT, R0, R24, RZ, 0x1c1f ;  /* 0x001c1fff18007589 */ /* 0x000e6800000e0000 */
[----:B------:R2:W3:Y:S04]  /*d5a0*/  SHFL.IDX PT, R5, R27, RZ, 0x1c1f ;  /* 0x001c1fff1b057589 */ /* 0x0004e800000e0000 */
[----:B------:R2:W4:Y:S01]  /*d5b0*/  SHFL.IDX PT, R14, R26, RZ, 0x1c1f ;  /* 0x001c1fff1a0e7589 */ /* 0x00052200000e0000 */
[----:B0-----:R-:W-:Y:S01]  /*d5c0*/  MOV R43, R3 ;  /* 0x00000003002b7202 */ /* 0x001fe20000000f00 */
[----:B-12---:R-:W-:-:S07]  /*d5d0*/  IMAD.MOV.U32 R42, RZ, RZ, R0 ;  /* 0x000000ffff2a7224 */ /* 0x006fce00078e0000 */
.L_x_994:
[----:B------:R-:W-:Y:S01]  /*d5e0*/  ULDC UR4, c[0x0][0x448] ;  /* 0x0001120000047ab9 */ /* 0x000fe20000000800 */
[----:B------:R-:W-:Y:S01]  /*d5f0*/  BSSY B1, `(.L_x_762) ;  /* 0x0000033000017945 */ /* 0x000fe20003800000 */
[----:B------:R-:W-:Y:S01]  /*d600*/  IMAD R46, R149, UR4, RZ ;  /* 0x00000004952e7c24 */ /* 0x000fe2000f8e02ff */
[----:B------:R-:W-:Y:S01]  /*d610*/  CS2R R8, SRZ ;  /* 0x0000000000087805 */ /* 0x000fe2000001ff00 */
[----:B----4-:R-:W-:Y:S01]  /*d620*/  IMAD.MOV.U32 R20, RZ, RZ, R14 ;  /* 0x000000ffff147224 */ /* 0x010fe200078e000e */
[----:B------:R-:W-:Y:S01]  /*d630*/  CS2R R10, SRZ ;  /* 0x00000000000a7805 */ /* 0x000fe2000001ff00 */
[----:B---3--:R-:W-:Y:S01]  /*d640*/  IMAD.MOV.U32 R21, RZ, RZ, R5 ;  /* 0x000000ffff157224 */ /* 0x008fe200078e0005 */
[----:B------:R-:W-:Y:S01]  /*d650*/  ISETP.GE.AND P0, PT, R6, R46, PT ;  /* 0x0000002e0600720c */ /* 0x000fe20003f06270 */
[----:B------:R-:W-:Y:S01]  /*d660*/  IMAD R46, R125, -0x80, R46 ;  /* 0xffffff807d2e7824 */ /* 0x000fe200078e022e */
        /* <DEDUP_REMOVED lines=11> */
[C---:B------:R-:W-:Y:S01]  /*d720*/  VIADD R3, R18.reuse, 0x40 ;  /* 0x0000004012037836 */ /* 0x040fe20000000000 */
[C---:B------:R-:W-:Y:S01]  /*d730*/  IADD3 R0, R18.reuse, 0x20, RZ ;  /* 0x0000002012007810 */ /* 0x040fe20007ffe0ff */
[----:B------:R-:W-:Y:S01]  /*d740*/  ULDC UR4, c[0x0][0x3f4] ;  /* 0x0000fd0000047ab9 */ /* 0x000fe20000000800 */
[----:B------:R-:W-:Y:S02]  /*d750*/  CS2R R24, SRZ ;  /* 0x0000000000187805 */ /* 0x000fe4000001ff00 */
[----:B------:R-:W-:Y:S02]  /*d760*/  ISETP.GE.AND P0, PT, R18, UR4, PT ;  /* 0x0000000412007c0c */ /* 0x000fe4000bf06270 */
[----:B------:R-:W-:Y:S02]  /*d770*/  CS2R R26, SRZ ;  /* 0x00000000001a7805 */ /* 0x000fe4000001ff00 */
[----:B------:R-:W-:Y:S02]  /*d780*/  ISETP.GE.AND P1, PT, R0, UR4, PT ;  /* 0x0000000400007c0c */ /* 0x000fe4000bf26270 */
[----:B------:R-:W-:-:S02]  /*d790*/  ISETP.GE.AND P2, PT, R3, UR4, PT ;  /* 0x0000000403007c0c */ /* 0x000fc4000bf46270 */
[----:B------:R-:W-:Y:S02]  /*d7a0*/  CS2R R4, SRZ ;  /* 0x0000000000047805 */ /* 0x000fe4000001ff00 */
[----:B------:R-:W-:Y:S02]  /*d7b0*/  CS2R R6, SRZ ;  /* 0x0000000000067805 */ /* 0x000fe4000001ff00 */
[----:B------:R-:W-:Y:S01]  /*d7c0*/  CS2R R28, SRZ ;  /* 0x00000000001c7805 */ /* 0x000fe2000001ff00 */
[----:B------:R-:W-:-:S04]  /*d7d0*/  @!P0 IMAD.WIDE R12, R18, 0x2, R42 ;  /* 0x00000002120c8825 */ /* 0x000fc800078e022a */
[----:B------:R-:W-:Y:S02]  /*d7e0*/  @!P1 IMAD.SHL.U32 R41, R211, 0x8, RZ ;  /* 0x00000008d3299824 */ /* 0x000fe400078e00ff */
[----:B------:R-:W-:Y:S01]  /*d7f0*/  @!P2 SHF.L.U32 R45, R212, 0x3, RZ ;  /* 0x00000003d42da819 */ /* 0x000fe200000006ff */
[----:B------:R0:W5:Y:S01]  /*d800*/  @!P0 LD.E.128 R24, desc[UR40][R12.64] ;  /* 0x000000280c188980 */ /* 0x000162000c101d00 */
[----:B------:R-:W-:Y:S01]  /*d810*/  CS2R R30, SRZ ;  /* 0x00000000001e7805 */ /* 0x000fe2000001ff00 */
[--C-:B------:R-:W-:Y:S01]  /*d820*/  @!P1 IMAD.WIDE R38, R41, 0x2, R42.reuse ;  /* 0x0000000229269825 */ /* 0x100fe200078e022a */
[----:B------:R-:W-:Y:S02]  /*d830*/  CS2R R8, SRZ ;  /* 0x0000000000087805 */ /* 0x000fe4000001ff00 */
[----:B------:R-:W-:Y:S02]  /*d840*/  CS2R R10, SRZ ;  /* 0x00000000000a7805 */ /* 0x000fe4000001ff00 */
[----:B------:R-:W-:Y:S01]  /*d850*/  CS2R R32, SRZ ;  /* 0x0000000000207805 */ /* 0x000fe2000001ff00 */
[----:B------:R-:W-:Y:S01]  /*d860*/  @!P2 IMAD.WIDE R42, R45, 0x2, R42 ;  /* 0x000000022d2aa825 */ /* 0x000fe200078e022a */
[----:B------:R-:W-:-:S02]  /*d870*/  CS2R R34, SRZ ;  /* 0x0000000000227805 */ /* 0x000fc4000001ff00 */
[----:B------:R-:W-:Y:S01]  /*d880*/  CS2R R14, SRZ ;  /* 0x00000000000e7805 */ /* 0x000fe2000001ff00 */
[----:B------:R1:W5:Y:S01]  /*d890*/  @!P1 LD.E.128 R28, desc[UR40][R38.64] ;  /* 0x00000028261c9980 */ /* 0x000362000c101d00 */
[--C-:B------:R-:W-:Y:S01]  /*d8a0*/  @!P1 IMAD.WIDE R40, R41, 0x2, R20.reuse ;  /* 0x0000000229289825 */ /* 0x100fe200078e0214 */
[----:B0-----:R-:W-:Y:S02]  /*d8b0*/  CS2R R12, SRZ ;  /* 0x00000000000c7805 */ /* 0x001fe4000001ff00 */
[----:B------:R1:W5:Y:S01]  /*d8c0*/  @!P2 LD.E.128 R32, desc[UR40][R42.64] ;  /* 0x000000282a20a980 */ /* 0x000362000c101d00 */
[----:B------:R-:W-:-:S03]  /*d8d0*/  @!P2 IMAD.WIDE R44, R45, 0x2, R20 ;  /* 0x000000022d2ca825 */ /* 0x000fc600078e0214 */
[----:B------:R1:W5:Y:S01]  /*d8e0*/  @!P1 LD.E.128 R8, desc[UR40][R40.64] ;  /* 0x0000002828089980 */ /* 0x000362000c101d00 */
[----:B------:R-:W-:-:S03]  /*d8f0*/  @!P0 IMAD.WIDE R20, R18, 0x2, R20 ;  /* 0x0000000212148825 */ /* 0x000fc600078e0214 */
[----:B------:R1:W5:Y:S04]  /*d900*/  @!P2 LD.E.128 R12, desc[UR40][R44.64] ;  /* 0x000000282c0ca980 */ /* 0x000368000c101d00 */
[----:B------:R1:W5:Y:S02]  /*d910*/  @!P0 LD.E.128 R4, desc[UR40][R20.64] ;  /* 0x0000002814048980 */ /* 0x000364000c101d00 */
.L_x_763:
[----:B------:R-:W-:Y:S05]  /*d920*/  BSYNC B1 ;  /* 0x0000000000017941 */ /* 0x000fea0003800000 */
.L_x_762:
[----:B-----5:R-:W-:Y:S01]  /*d930*/  IMAD.MOV.U32 R0, RZ, RZ, R24 ;  /* 0x000000ffff007224 */ /* 0x020fe200078e0018 */
[----:B------:R-:W-:Y:S01]  /*d940*/  MOV R37, R26 ;  /* 0x0000001a00257202 */ /* 0x000fe20000000f00 */
[----:B------:R-:W-:Y:S01]  /*d950*/  IMAD.MOV.U32 R3, RZ, RZ, R25 ;  /* 0x000000ffff037224 */ /* 0x000fe200078e0019 */
[--C-:B------:R-:W-:Y:S01]  /*d960*/  SHF.R.U64 R26, R26, 0x10, R27.reuse ;  /* 0x000000101a1a7819 */ /* 0x100fe2000000121b */
[--C-:B-1----:R-:W-:Y:S01]  /*d970*/  IMAD.MOV.U32 R21, RZ, RZ, R27.reuse ;  /* 0x000000ffff157224 */ /* 0x102fe200078e001b */
[----:B------:R-:W-:Y:S01]  /*d980*/  SHF.R.U32.HI R43, RZ, 0x10, R27 ;  /* 0x00000010ff2b7819 */ /* 0x000fe2000001161b */
[----:B------:R-:W-:Y:S01]  /*d990*/  IMAD.MOV.U32 R27, RZ, RZ, R30 ;  /* 0x000000ffff1b7224 */ /* 0x000fe200078e001e */
[----:B------:R-:W-:Y:S01]  /*d9a0*/  SHF.R.U64 R47, R30, 0x10, R31 ;  /* 0x000000101e2f7819 */ /* 0x000fe2000000121f */
[----:B------:R-:W-:Y:S01]  /*d9b0*/  IMAD.MOV.U32 R20, RZ, RZ, R5 ;  /* 0x000000ffff147224 */ /* 0x000fe200078e0005 */
[----:B------:R-:W-:Y:S01]  /*d9c0*/  MOV R30, R32 ;  /* 0x00000020001e7202 */ /* 0x000fe20000000f00 */
[----:B------:R-:W-:Y:S01]  /*d9d0*/  IMAD.MOV.U32 R39, RZ, RZ, R4 ;  /* 0x000000ffff277224 */ /* 0x000fe200078e0004 */
[----:B------:R-:W-:Y:S01]  /*d9e0*/  SHF.R.U64 R49, R32, 0x10, R33 ;  /* 0x0000001020317819 */ /* 0x000fe20000001221 */
[----:B------:R-:W-:Y:S01]  /*d9f0*/  IMAD.MOV.U32 R32, RZ, RZ, R34 ;  /* 0x000000ffff207224 */ /* 0x000fe200078e0022 */
[----:B------:R-:W-:Y:S01]  /*da00*/  SHF.R.U64 R51, R34, 0x10, R35 ;  /* 0x0000001022337819 */ /* 0x000fe20000001223 */
[----:B------:R-:W-:Y:S01]  /*da10*/  IMAD.MOV.U32 R40, RZ, RZ, R33 ;  /* 0x000000ffff287224 */ /* 0x000fe200078e0021 */
[----:B------:R-:W-:Y:S01]  /*da20*/  PRMT R34, R0, 0x5410, R3 ;  /* 0x0000541000227816 */ /* 0x000fe20000000003 */
[----:B------:R-:W-:Y:S01]  /*da30*/  BSSY B1, `(.L_x_764) ;  /* 0x0000040000017945 */ /* 0x000fe20003800000 */
[----:B------:R-:W-:-:S02]  /*da40*/  LEA.HI R0, R204, R204, RZ, 0x1 ;  /* 0x000000cccc007211 */ /* 0x000fc400078f08ff */
[----:B------:R-:W-:Y:S01]  /*da50*/  SHF.R.U64 R53, R4, 0x10, R5 ;  /* 0x0000001004357819 */ /* 0x000fe20000001205 */
[----:B------:R-:W-:Y:S01]  /*da60*/  IMAD.MOV.U32 R4, RZ, RZ, R7 ;  /* 0x000000ffff047224 */ /* 0x000fe200078e0007 */
[----:B------:R-:W-:Y:S02]  /*da70*/  LOP3.LUT R3, R0, 0xfffffffe, RZ, 0xc0, !PT ;  /* 0xfffffffe00037812 */ /* 0x000fe400078ec0ff */
[----:B------:R-:W-:Y:S02]  /*da80*/  SHF.R.U32.HI R54, RZ, 0x10, R5 ;  /* 0x00000010ff367819 */ /* 0x000fe40000011605 */
[----:B------:R-:W-:Y:S01]  /*da90*/  SHF.R.U64 R38, R24, 0x10, R25 ;  /* 0x0000001018267819 */ /* 0x000fe20000001219 */
[----:B------:R-:W-:Y:S01]  /*daa0*/  IMAD.IADD R3, R204, 0x1, -R3 ;  /* 0x00000001cc037824 */ /* 0x000fe200078e0a03 */
[----:B------:R-:W-:Y:S01]  /*dab0*/  SHF.R.U32.HI R42, RZ, 0x10, R25 ;  /* 0x00000010ff2a7819 */ /* 0x000fe20000011619 */
[----:B------:R-:W-:Y:S01]  /*dac0*/  IMAD.MOV.U32 R25, RZ, RZ, R28 ;  /* 0x000000ffff197224 */ /* 0x000fe200078e001c */
[----:B------:R-:W-:-:S02]  /*dad0*/  MOV R24, R29 ;  /* 0x0000001d00187202 */ /* 0x000fc40000000f00 */
[----:B------:R-:W-:Y:S02]  /*dae0*/  SHF.L.U32 R5, R3, 0x1f, RZ ;  /* 0x0000001f03057819 */ /* 0x000fe400000006ff */
[----:B------:R-:W-:Y:S01]  /*daf0*/  SHF.R.U64 R44, R28, 0x10, R29 ;  /* 0x000000101c2c7819 */ /* 0x000fe2000000121d */
[--C-:B------:R-:W-:Y:S01]  /*db00*/  IMAD.MOV.U32 R28, RZ, RZ, R31.reuse ;  /* 0x000000ffff1c7224 */ /* 0x100fe200078e001f */
[----:B------:R-:W0:Y:S01]  /*db10*/  SYNCS.PHASECHK.TRANS64.TRYWAIT P0, [R2+URZ+0x34800], R5 ;  /* 0x03480005020075a7 */ /* 0x000e22000800017f */
[----:B------:R-:W-:Y:S01]  /*db20*/  SHF.R.U32.HI R48, RZ, 0x10, R31 ;  /* 0x00000010ff307819 */ /* 0x000fe2000001161f */
[----:B------:R-:W-:Y:S01]  /*db30*/  IMAD.MOV.U32 R31, RZ, RZ, R10 ;  /* 0x000000ffff1f7224 */ /* 0x000fe200078e000a */
[----:B------:R-:W-:Y:S02]  /*db40*/  MOV R41, R6 ;  /* 0x0000000600297202 */ /* 0x000fe40000000f00 */
[----:B------:R-:W-:Y:S02]  /*db50*/  SHF.R.U64 R55, R6, 0x10, R7 ;  /* 0x0000001006377819 */ /* 0x000fe40000001207 */
[----:B------:R-:W-:Y:S01]  /*db60*/  SHF.R.U32.HI R45, RZ, 0x10, R29 ;  /* 0x00000010ff2d7819 */ /* 0x000fe2000001161d */
[----:B------:R-:W-:Y:S01]  /*db70*/  IMAD.MOV.U32 R29, RZ, RZ, R8 ;  /* 0x000000ffff1d7224 */ /* 0x000fe200078e0008 */
[----:B------:R-:W-:-:S02]  /*db80*/  SHF.R.U32.HI R50, RZ, 0x10, R33 ;  /* 0x00000010ff327819 */ /* 0x000fc40000011621 */
[----:B------:R-:W-:Y:S01]  /*db90*/  SHF.R.U32.HI R56, RZ, 0x10, R7 ;  /* 0x00000010ff387819 */ /* 0x000fe20000011607 */
[----:B------:R-:W-:Y:S01]  /*dba0*/  IMAD.MOV.U32 R7, RZ, RZ, R11 ;  /* 0x000000ffff077224 */ /* 0x000fe200078e000b */
[----:B------:R-:W-:Y:S02]  /*dbb0*/  MOV R6, R9 ;  /* 0x0000000900067202 */ /* 0x000fe40000000f00 */
[--C-:B------:R-:W-:Y:S02]  /*dbc0*/  SHF.R.U64 R57, R8, 0x10, R9.reuse ;  /* 0x0000001008397819 */ /* 0x100fe40000001209 */
[----:B------:R-:W-:Y:S01]  /*dbd0*/  SHF.R.U32.HI R58, RZ, 0x10, R9 ;  /* 0x00000010ff3a7819 */ /* 0x000fe20000011609 */
[----:B------:R-:W-:Y:S01]  /*dbe0*/  IMAD.MOV.U32 R9, RZ, RZ, R13 ;  /* 0x000000ffff097224 */ /* 0x000fe200078e000d */
[----:B------:R-:W-:Y:S01]  /*dbf0*/  SHF.R.U64 R59, R10, 0x10, R11 ;  /* 0x000000100a3b7819 */ /* 0x000fe2000000120b */
[----:B------:R-:W-:Y:S01]  /*dc00*/  IMAD.MOV.U32 R10, RZ, RZ, R14 ;  /* 0x000000ffff0a7224 */ /* 0x000fe200078e000e */
[----:B------:R-:W-:-:S02]  /*dc10*/  MOV R33, R35 ;  /* 0x0000002300217202 */ /* 0x000fc40000000f00 */
[----:B------:R-:W-:Y:S02]  /*dc20*/  SHF.R.U32.HI R60, RZ, 0x10, R11 ;  /* 0x00000010ff3c7819 */ /* 0x000fe4000001160b */
[----:B------:R-:W-:Y:S02]  /*dc30*/  PRMT R25, R25, 0x5410, R24 ;  /* 0x0000541019197816 */ /* 0x000fe40000000018 */
[----:B------:R-:W-:Y:S02]  /*dc40*/  SHF.R.U32.HI R52, RZ, 0x10, R35 ;  /* 0x00000010ff347819 */ /* 0x000fe40000011623 */
[----:B------:R-:W-:Y:S02]  /*dc50*/  MOV R8, R12 ;  /* 0x0000000c00087202 */ /* 0x000fe40000000f00 */
[--C-:B------:R-:W-:Y:S02]  /*dc60*/  SHF.R.U64 R61, R12, 0x10, R13.reuse ;  /* 0x000000100c3d7819 */ /* 0x100fe4000000120d */
[----:B------:R-:W-:-:S02]  /*dc70*/  SHF.R.U32.HI R62, RZ, 0x10, R13 ;  /* 0x00000010ff3e7819 */ /* 0x000fc4000001160d */
[----:B------:R-:W-:Y:S02]  /*dc80*/  MOV R11, R15 ;  /* 0x0000000f000b7202 */ /* 0x000fe40000000f00 */
[----:B------:R-:W-:Y:S02]  /*dc90*/  VIMNMX R24, R46, 0x80, PT ;  /* 0x000000802e187848 */ /* 0x000fe40003fe0100 */
[----:B------:R-:W-:Y:S02]  /*dca0*/  PRMT R35, R38, 0x5410, R42 ;  /* 0x0000541026237816 */ /* 0x000fe4000000002a */
[--C-:B------:R-:W-:Y:S02]  /*dcb0*/  SHF.R.U64 R63, R14, 0x10, R15.reuse ;  /* 0x000000100e3f7819 */ /* 0x100fe4000000120f */
[----:B------:R-:W-:Y:S02]  /*dcc0*/  SHF.R.U32.HI R64, RZ, 0x10, R15 ;  /* 0x00000010ff407819 */ /* 0x000fe4000001160f */
        /* <DEDUP_REMOVED lines=17> */
[----:B------:R-:W-:Y:S02]  /*dde0*/  ISETP.GE.AND P1, PT, R17, R24, PT ;  /* 0x000000181100720c */ /* 0x000fe40003f26270 */
[----:B------:R-:W-:-:S02]  /*ddf0*/  PRMT R14, R8, 0x5410, R9 ;  /* 0x00005410080e7816 */ /* 0x000fc40000000009 */
[----:B------:R-:W-:Y:S02]  /*de00*/  PRMT R15, R61, 0x5410, R62 ;  /* 0x000054103d0f7816 */ /* 0x000fe4000000003e */
[----:B------:R-:W-:Y:S01]  /*de10*/  PRMT R20, R10, 0x5410, R11 ;  /* 0x000054100a147816 */ /* 0x000fe2000000000b */
[----:B0-----:R-:W-:Y:S06]  /*de20*/  @!P0 BRA `(.L_x_765) ;  /* 0x0000011c00488947 */ /* 0x001fec0003800000 */
.L_x_995:
[----:B------:R-:W-:Y:S05]  /*de30*/  BSYNC B1 ;  /* 0x0000000000017941 */ /* 0x000fea0003800000 */
.L_x_764:
[----:B------:R-:W-:Y:S01]  /*de40*/  BSSY B1, `(.L_x_766) ;  /* 0x0000119000017945 */ /* 0x000fe20003800000 */
[----:B------:R-:W-:-:S03]  /*de50*/  PRMT R21, R63, 0x5410, R64 ;  /* 0x000054103f157816 */ /* 0x000fc60000000040 */
[----:B------:R-:W-:Y:S05]  /*de60*/  @P1 BRA `(.L_x_767) ;  /* 0x0000001000581947 */ /* 0x000fea0003800000 */
[----:B------:R-:W1:Y:S01]  /*de70*/  LDC R33, c[0x0][0x3f4] ;  /* 0x0000fd00ff217b82 */ /* 0x000e620000000800 */
[C---:B------:R-:W-:Y:S01]  /*de80*/  VIADD R4, R18.reuse, 0x20 ;  /* 0x0000002012047836 */ /* 0x040fe20000000000 */
[C---:B------:R-:W-:Y:S01]  /*de90*/  IADD3 R6, R18.reuse, 0x40, RZ ;  /* 0x0000004012067810 */ /* 0x040fe20007ffe0ff */
[----:B------:R-:W-:Y:S01]  /*dea0*/  BSSY B2, `(.L_x_768) ;  /* 0x0000060000027945 */ /* 0x000fe20003800000 */
[-C--:B-1----:R-:W-:Y:S02]  /*deb0*/  ISETP.GE.AND P0, PT, R18, R33.reuse, PT ;  /* 0x000000211200720c */ /* 0x082fe40003f06270 */
[-C--:B------:R-:W-:Y:S02]  /*dec0*/  ISETP.GE.AND P1, PT, R4, R33.reuse, PT ;  /* 0x000000210400720c */ /* 0x080fe40003f26270 */
[----:B------:R-:W-:-:S09]  /*ded0*/  ISETP.GE.AND P2, PT, R6, R33, PT ;  /* 0x000000210600720c */ /* 0x000fd20003f46270 */
[----:B------:R-:W-:Y:S05]  /*dee0*/  @P0 BRA `(.L_x_769) ;  /* 0x00000004006c0947 */ /* 0x000fea0003800000 */
[----:B------:R-:W-:Y:S01]  /*def0*/  LEA.HI R6, R33, R209, RZ, 0x1d ;  /* 0x000000d121067211 */ /* 0x000fe200078fe8ff */
[----:B------:R-:W-:Y:S01]  /*df00*/  HADD2.F32 R52, -RZ, R34.H0_H0 ;  /* 0x20000022ff347230 */ /* 0x000fe20000004100 */
[----:B------:R-:W-:Y:S01]  /*df10*/  LOP3.LUT R4, R191, 0x38, R18, 0xf8, !PT ;  /* 0x00000038bf047812 */ /* 0x000fe200078ef812 */
[--C-:B------:R-:W-:Y:S01]  /*df20*/  HADD2.F32 R54, -RZ, R39.reuse.H0_H0 ;  /* 0x20000027ff367230 */ /* 0x100fe20000004100 */
[----:B0-----:R-:W-:Y:S01]  /*df30*/  SHF.R.S32.HI R5, RZ, 0x1f, R6 ;  /* 0x0000001fff057819 */ /* 0x001fe20000011406 */
[----:B------:R-:W-:Y:S02]  /*df40*/  HADD2.F32 R51, -RZ, R40.H0_H0 ;  /* 0x20000028ff337230 */ /* 0x000fe40000004100 */
[----:B------:R-:W-:Y:S01]  /*df50*/  HADD2.F32 R53, -RZ, R39.H1_H1 ;  /* 0x30000027ff357230 */ /* 0x000fe20000004100 */
[----:B------:R-:W-:Y:S01]  /*df60*/  LEA.HI R7, R5, R6, RZ, 0x3 ;  /* 0x0000000605077211 */ /* 0x000fe200078f18ff */
[----:B------:R-:W-:Y:S01]  /*df70*/  IMAD.SHL.U32 R6, R6, 0x8, RZ ;  /* 0x0000000806067824 */ /* 0x000fe200078e00ff */
[----:B------:R-:W-:-:S03]  /*df80*/  LOP3.LUT R5, R4, R193, RZ, 0x3c, !PT ;  /* 0x000000c104057212 */ /* 0x000fc600078e3cff */
[----:B------:R-:W-:Y:S01]  /*df90*/  IMAD.SHL.U32 R7, R7, 0x400, RZ ;  /* 0x0000040007077824 */ /* 0x000fe200078e00ff */
[----:B------:R-:W-:Y:S02]  /*dfa0*/  LOP3.LUT R6, R191, 0x38, R6, 0xf8, !PT ;  /* 0x00000038bf067812 */ /* 0x000fe400078ef806 */
[----:B------:R-:W-:Y:S02]  /*dfb0*/  LEA R5, R192, R5, 0x9 ;  /* 0x00000005c0057211 */ /* 0x000fe400078e48ff */
[----:B------:R-:W-:Y:S02]  /*dfc0*/  LOP3.LUT R7, R7, 0x7fffe000, RZ, 0xc0, !PT ;  /* 0x7fffe00007077812 */ /* 0x000fe400078ec0ff */
[----:B------:R-:W-:Y:S01]  /*dfd0*/  LOP3.LUT R9, R6, R193, RZ, 0x3c, !PT ;  /* 0x000000c106097212 */ /* 0x000fe200078e3cff */
[----:B------:R-:W-:Y:S02]  /*dfe0*/  IMAD R59, R5, 0x2, R2 ;  /* 0x00000002053b7824 */ /* 0x000fe400078e0202 */
[----:B------:R-:W-:-:S03]  /*dff0*/  IMAD R8, R192, 0x200, R7 ;  /* 0x00000200c0087824 */ /* 0x000fc600078e0207 */
[----:B------:R-:W0:Y:S02]  /*e000*/  LDS.128 R4, [R59+0x10400] ;  /* 0x010400003b047984 */ /* 0x000e240000000c00 */
[----:B------:R-:W-:-:S05]  /*e010*/  IADD3 R9, R8, R9, RZ ;  /* 0x0000000908097210 */ /* 0x000fca0007ffe0ff */
[----:B------:R-:W-:-:S05]  /*e020*/  IMAD R61, R9, 0x2, R2 ;  /* 0x00000002093d7824 */ /* 0x000fca00078e0202 */
[----:B------:R-:W1:Y:S01]  /*e030*/  LDS.128 R8, [R61+0x10400] ;  /* 0x010400003d087984 */ /* 0x000e620000000c00 */
[--C-:B0-----:R-:W-:Y:S02]  /*e040*/  HADD2.F32 R43, -RZ, R4.reuse.H0_H0 ;  /* 0x20000004ff2b7230 */ /* 0x101fe40000004100 */
[----:B------:R-:W-:Y:S02]  /*e050*/  HADD2.F32 R4, -RZ, R4.H1_H1 ;  /* 0x30000004ff047230 */ /* 0x000fe40000004100 */
[--C-:B------:R-:W-:Y:S02]  /*e060*/  HADD2.F32 R44, -RZ, R5.reuse.H0_H0 ;  /* 0x20000005ff2c7230 */ /* 0x100fe40000004100 */
[----:B------:R-:W-:Y:S02]  /*e070*/  HADD2.F32 R5, -RZ, R5.H1_H1 ;  /* 0x30000005ff057230 */ /* 0x000fe40000004100 */
[--C-:B------:R-:W-:Y:S02]  /*e080*/  HADD2.F32 R45, -RZ, R6.reuse.H0_H0 ;  /* 0x20000006ff2d7230 */ /* 0x100fe40000004100 */
[----:B------:R-:W-:-:S02]  /*e090*/  HADD2.F32 R6, -RZ, R6.H1_H1 ;  /* 0x30000006ff067230 */ /* 0x000fc40000004100 */
[--C-:B-1----:R-:W-:Y:S02]  /*e0a0*/  HADD2.F32 R47, -RZ, R8.reuse.H0_H0 ;  /* 0x20000008ff2f7230 */ /* 0x102fe40000004100 */
[----:B------:R-:W-:Y:S02]  /*e0b0*/  HADD2.F32 R8, -RZ, R8.H1_H1 ;  /* 0x30000008ff087230 */ /* 0x000fe40000004100 */
[----:B------:R-:W-:Y:S02]  /*e0c0*/  HADD2.F32 R48, -RZ, R9.H0_H0 ;  /* 0x20000009ff307230 */ /* 0x000fe40000004100 */
[C---:B------:R-:W-:Y:S01]  /*e0d0*/  FMUL.FTZ R56, R47.reuse, R54 ;  /* 0x000000362f387220 */ /* 0x040fe20000410000 */
[-C--:B------:R-:W-:Y:S01]  /*e0e0*/  FMUL.FTZ R58, R47, R52.reuse ;  /* 0x000000342f3a7220 */ /* 0x080fe20000410000 */
[----:B------:R-:W-:Y:S02]  /*e0f0*/  HADD2.F32 R47, -RZ, R35.H0_H0 ;  /* 0x20000023ff2f7230 */ /* 0x000fe40000004100 */
[----:B------:R-:W-:Y:S01]  /*e100*/  FMUL.FTZ R55, R8, R51 ;  /* 0x0000003308377220 */ /* 0x000fe20000410000 */
[C---:B------:R-:W-:Y:S01]  /*e110*/  FFMA.FTZ R56, R43.reuse, R52, -R56 ;  /* 0x000000342b387223 */ /* 0x040fe20000010838 */
[----:B------:R-:W-:Y:S01]  /*e120*/  FFMA.FTZ R58, R43, R54, R58 ;  /* 0x000000362b3a7223 */ /* 0x000fe2000001003a */
[----:B------:R-:W-:-:S02]  /*e130*/  HADD2.F32 R43, -RZ, R34.H1_H1 ;  /* 0x30000022ff2b7230 */ /* 0x000fc40000004100 */
[-C--:B------:R-:W-:Y:S01]  /*e140*/  FMUL.FTZ R57, R8, R47.reuse ;  /* 0x0000002f08397220 */ /* 0x080fe20000410000 */
[----:B------:R-:W-:Y:S01]  /*e150*/  FFMA.FTZ R55, R4, R47, -R55 ;  /* 0x0000002f04377223 */ /* 0x000fe20000010837 */
[C---:B------:R-:W-:Y:S01]  /*e160*/  FMUL.FTZ R47, R48.reuse, R53 ;  /* 0x00000035302f7220 */ /* 0x040fe20000410000 */
[----:B------:R-:W-:Y:S02]  /*e170*/  HADD2.F32 R9, -RZ, R9.H1_H1 ;  /* 0x30000009ff097230 */ /* 0x000fe40000004100 */
[----:B------:R-:W-:Y:S01]  /*e180*/  FMUL.FTZ R48, R48, R43 ;  /* 0x0000002b30307220 */ /* 0x000fe20000410000 */
[----:B------:R-:W-:Y:S02]  /*e190*/  HADD2.F32 R52, -RZ, R40.H1_H1 ;  /* 0x30000028ff347230 */ /* 0x000fe40000004100 */
[----:B------:R-:W-:Y:S01]  /*e1a0*/  FFMA.FTZ R57, R4, R51, R57 ;  /* 0x0000003304397223 */ /* 0x000fe20000010039 */
[----:B------:R-:W-:Y:S02]  /*e1b0*/  HADD2.F32 R4, -RZ, R35.H1_H1 ;  /* 0x30000023ff047230 */ /* 0x000fe40000004100 */
[C---:B------:R-:W-:Y:S01]  /*e1c0*/  FFMA.FTZ R47, R44.reuse, R43, -R47 ;  /* 0x0000002b2c2f7223 */ /* 0x040fe2000001082f */
[----:B------:R-:W-:Y:S01]  /*e1d0*/  FFMA.FTZ R48, R44, R53, R48 ;  /* 0x000000352c307223 */ /* 0x000fe20000010030 */
[----:B------:R-:W-:-:S02]  /*e1e0*/  HADD2.F32 R49, -RZ, R10.H0_H0 ;  /* 0x2000000aff317230 */ /* 0x000fc40000004100 */
[C---:B------:R-:W-:Y:S01]  /*e1f0*/  FMUL.FTZ R54, R9.reuse, R52 ;  /* 0x0000003409367220 */ /* 0x040fe20000410000 */
[----:B------:R-:W-:Y:S02]  /*e200*/  HADD2.F32 R8, -RZ, R37.H0_H0 ;  /* 0x20000025ff087230 */ /* 0x000fe40000004100 */
[-C--:B------:R-:W-:Y:S01]  /*e210*/  FMUL.FTZ R60, R9, R4.reuse ;  /* 0x00000004093c7220 */ /* 0x080fe20000410000 */
[----:B------:R-:W-:Y:S02]  /*e220*/  HADD2.F32 R44, -RZ, R41.H0_H0 ;  /* 0x20000029ff2c7230 */ /* 0x000fe40000004100 */
[----:B------:R-:W-:Y:S01]  /*e230*/  FFMA.FTZ R54, R5, R4, -R54 ;  /* 0x0000000405367223 */ /* 0x000fe20000010836 */
[----:B------:R-:W-:Y:S02]  /*e240*/  HADD2.F32 R10, -RZ, R10.H1_H1 ;  /* 0x3000000aff0a7230 */ /* 0x000fe40000004100 */
[----:B------:R-:W-:Y:S01]  /*e250*/  FMUL.FTZ R53, R49, R8 ;  /* 0x0000000831357220 */ /* 0x000fe20000410000 */
[----:B------:R-:W-:-:S02]  /*e260*/  HADD2.F32 R43, -RZ, R42.H0_H0 ;  /* 0x2000002aff2b7230 */ /* 0x000fc40000004100 */
[----:B------:R-:W-:Y:S01]  /*e270*/  FMUL.FTZ R4, R49, R44 ;  /* 0x0000002c31047220 */ /* 0x000fe20000410000 */
[----:B------:R-:W-:Y:S02]  /*e280*/  HADD2.F32 R9, -RZ, R38.H0_H0 ;  /* 0x20000026ff097230 */ /* 0x000fe40000004100 */
[----:B------:R-:W-:Y:S01]  /*e290*/  FFMA.FTZ R49, R5, R52, R60 ;  /* 0x0000003405317223 */ /* 0x000fe2000001003c */
[C---:B------:R-:W-:Y:S01]  /*e2a0*/  FFMA.FTZ R53, R45.reuse, R44, R53 ;  /* 0x0000002c2d357223 */ /* 0x040fe20000010035 */
[C---:B------:R-:W-:Y:S01]  /*e2b0*/  FMUL.FTZ R5, R10.reuse, R43 ;  /* 0x0000002b0a057220 */ /* 0x040fe20000410000 */
[----:B------:R-:W-:Y:S01]  /*e2c0*/  FFMA.FTZ R51, R45, R8, -R4 ;  /* 0x000000082d337223 */ /* 0x000fe20000010804 */
[-C--:B------:R-:W-:Y:S01]  /*e2d0*/  FMUL.FTZ R45, R10, R9.reuse ;  /* 0x000000090a2d7220 */ /* 0x080fe20000410000 */
[----:B------:R-:W-:Y:S02]  /*e2e0*/  HADD2.F32 R50, -RZ, R11.H0_H0 ;  /* 0x2000000bff327230 */ /* 0x000fe40000004100 */
[----:B------:R-:W-:Y:S01]  /*e2f0*/  FFMA.FTZ R10, R6, R9, -R5 ;  /* 0x00000009060a7223 */ /* 0x000fe20000010805 */
[----:B------:R-:W-:-:S02]  /*e300*/  HADD2.F32 R9, -RZ, R41.H1_H1 ;  /* 0x30000029ff097230 */ /* 0x000fc40000004100 */
[----:B------:R-:W-:Y:S01]  /*e310*/  FFMA.FTZ R44, R6, R43, R45 ;  /* 0x0000002b062c7223 */ /* 0x000fe2000001002d */
[----:B------:R-:W-:Y:S02]  /*e320*/  HADD2.F32 R5, -RZ, R37.H1_H1 ;  /* 0x30000025ff057230 */ /* 0x000fe40000004100 */
[----:B------:R-:W-:Y:S02]  /*e330*/  HADD2.F32 R11, -RZ, R11.H1_H1 ;  /* 0x3000000bff0b7230 */ /* 0x000fe40000004100 */
[C---:B------:R-:W-:Y:S01]  /*e340*/  FMUL.FTZ R43, R50.reuse, R9 ;  /* 0x00000009322b7220 */ /* 0x040fe20000410000 */
[----:B------:R-:W-:Y:S02]  /*e350*/  HADD2.F32 R8, -RZ, R42.H1_H1 ;  /* 0x3000002aff087230 */ /* 0x000fe40000004100 */
[----:B------:R-:W-:Y:S01]  /*e360*/  FMUL.FTZ R50, R50, R5 ;  /* 0x0000000532327220 */ /* 0x000fe20000410000 */
[----:B------:R-:W-:Y:S02]  /*e370*/  HADD2.F32 R4, -RZ, R38.H1_H1 ;  /* 0x30000026ff047230 */ /* 0x000fe40000004100 */
[----:B------:R-:W-:-:S02]  /*e380*/  HADD2.F32 R46, -RZ, R7.H0_H0 ;  /* 0x20000007ff2e7230 */ /* 0x000fc40000004100 */
[C---:B------:R-:W-:Y:S01]  /*e390*/  FMUL.FTZ R6, R11.reuse, R8 ;  /* 0x000000080b067220 */ /* 0x040fe20000410000 */
[----:B------:R-:W-:Y:S02]  /*e3a0*/  HADD2.F32 R7, -RZ, R7.H1_H1 ;  /* 0x30000007ff077230 */ /* 0x000fe40000004100 */
[-C--:B------:R-:W-:Y:S01]  /*e3b0*/  FMUL.FTZ R45, R11, R4.reuse ;  /* 0x000000040b2d7220 */ /* 0x080fe20000410000 */
[C---:B------:R-:W-:Y:S01]  /*e3c0*/  FFMA.FTZ R43, R46.reuse, R5, -R43 ;  /* 0x000000052e2b7223 */ /* 0x040fe2000001082b */
[----:B------:R-:W-:Y:S01]  /*e3d0*/  FFMA.FTZ R11, R46, R9, R50 ;  /* 0x000000092e0b7223 */ /* 0x000fe20000010032 */
[C---:B------:R-:W-:Y:S01]  /*e3e0*/  FFMA.FTZ R46, R7.reuse, R4, -R6 ;  /* 0x00000004072e7223 */ /* 0x040fe20000010806 */
[----:B------:R-:W-:Y:S01]  /*e3f0*/  FFMA.FTZ R50, R7, R8, R45 ;  /* 0x0000000807327223 */ /* 0x000fe2000001002d */
[----:B------:R-:W-:Y:S02]  /*e400*/  F2FP.F16.F32.PACK_AB R4, R55, R56 ;  /* 0x000000383704723e */ /* 0x000fe400000000ff */
[----:B------:R-:W-:-:S02]  /*e410*/  F2FP.F16.F32.PACK_AB R5, R54, R47 ;  /* 0x0000002f3605723e */ /* 0x000fc400000000ff */
[----:B------:R-:W-:Y:S02]  /*e420*/  F2FP.F16.F32.PACK_AB R6, R10, R51 ;  /* 0x000000330a06723e */ /* 0x000fe400000000ff */
[----:B------:R-:W-:Y:S02]  /*e430*/  F2FP.F16.F32.PACK_AB R7, R46, R43 ;  /* 0x0000002b2e07723e */ /* 0x000fe400000000ff */
[----:B------:R-:W-:Y:S02]  /*e440*/  F2FP.F16.F32.PACK_AB R8, R57, R58 ;  /* 0x0000003a3908723e */ /* 0x000fe400000000ff */
[----:B------:R-:W-:Y:S01]  /*e450*/  F2FP.F16.F32.PACK_AB R9, R49, R48 ;  /* 0x000000303109723e */ /* 0x000fe200000000ff */
[----:B------:R1:W-:Y:S01]  /*e460*/  STS.128 [R59+0x10400], R4 ;  /* 0x010400043b007388 */ /* 0x0003e20000000c00 */
[----:B------:R-:W-:Y:S02]  /*e470*/  F2FP.F16.F32.PACK_AB R10, R44, R53 ;  /* 0x000000352c0a723e */ /* 0x000fe400000000ff */
[----:B------:R-:W-:-:S05]  /*e480*/  F2FP.F16.F32.PACK_AB R11, R50, R11 ;  /* 0x0000000b320b723e */ /* 0x000fca00000000ff */
[----:B------:R1:W-:Y:S02]  /*e490*/  STS.128 [R61+0x10400], R8 ;  /* 0x010400083d007388 */ /* 0x0003e40000000c00 */
.L_x_769:
[----:B------:R-:W-:Y:S05]  /*e4a0*/  BSYNC B2 ;  /* 0x0000000000027941 */ /* 0x000fea0003800000 */
.L_x_768:
[----:B------:R-:W-:Y:S04]  /*e4b0*/  BSSY B2, `(.L_x_770) ;  /* 0x0000059000027945 */ /* 0x000fe80003800000 */
[----:B------:R-:W-:Y:S05]  /*e4c0*/  @P1 BRA `(.L_x_771) ;  /* 0x00000004005c1947 */ /* 0x000fea0003800000 */
[----:B-1----:R-:W-:Y:S01]  /*e4d0*/  LEA.HI R4, R33, R211, RZ, 0x1d ;  /* 0x000000d321047211 */ /* 0x002fe200078fe8ff */
[----:B------:R-:W-:Y:S02]  /*e4e0*/  HADD2.F32 R55, -RZ, R29.H0_H0 ;  /* 0x2000001dff377230 */ /* 0x000fe40000004100 */
[----:B------:R-:W-:Y:S01]  /*e4f0*/  HADD2.F32 R53, -RZ, R25.H0_H0 ;  /* 0x20000019ff357230 */ /* 0x000fe20000004100 */
[----:B0-----:R-:W-:Y:S01]  /*e500*/  SHF.R.S32.HI R5, RZ, 0x1f, R4 ;  /* 0x0000001fff057819 */ /* 0x001fe20000011404 */
[----:B------:R-:W-:-:S03]  /*e510*/  HADD2.F32 R57, -RZ, R30.H0_H0 ;  /* 0x2000001eff397230 */ /* 0x000fc60000004100 */
[----:B------:R-:W-:Y:S01]  /*e520*/  LEA.HI R5, R5, R4, RZ, 0x3 ;  /* 0x0000000405057211 */ /* 0x000fe200078f18ff */
[----:B------:R-:W-:-:S03]  /*e530*/  IMAD.SHL.U32 R4, R4, 0x8, RZ ;  /* 0x0000000804047824 */ /* 0x000fc600078e00ff */
[----:B------:R-:W-:Y:S02]  /*e540*/  SHF.L.U32 R5, R5, 0xa, RZ ;  /* 0x0000000a05057819 */ /* 0x000fe400000006ff */
[----:B------:R-:W-:Y:S02]  /*e550*/  LOP3.LUT R4, R191, 0x38, R4, 0xf8, !PT ;  /* 0x00000038bf047812 */ /* 0x000fe400078ef804 */
[----:B------:R-:W-:Y:S02]  /*e560*/  LOP3.LUT R5, R5, 0x7fffe000, RZ, 0xc0, !PT ;  /* 0x7fffe00005057812 */ /* 0x000fe400078ec0ff */
[----:B------:R-:W-:-:S03]  /*e570*/  LOP3.LUT R9, R4, R193, RZ, 0x3c, !PT ;  /* 0x000000c104097212 */ /* 0x000fc600078e3cff */
[----:B------:R-:W-:Y:S02]  /*e580*/  IMAD R8, R192, 0x200, R5 ;  /* 0x00000200c0087824 */ /* 0x000fe400078e0205 */
[----:B------:R-:W0:Y:S02]  /*e590*/  LDS.128 R4, [R229] ;  /* 0x00000000e5047984 */ /* 0x000e240000000c00 */
[----:B------:R-:W-:-:S05]  /*e5a0*/  IMAD.IADD R9, R8, 0x1, R9 ;  /* 0x0000000108097824 */ /* 0x000fca00078e0209 */
[----:B------:R-:W-:-:S05]  /*e5b0*/  LEA R43, R9, R2, 0x1 ;  /* 0x00000002092b7211 */ /* 0x000fca00078e08ff */
        /* <DEDUP_REMOVED lines=11> */
[----:B------:R-:W-:Y:S01]  /*e670*/  FMUL.FTZ R61, R48, R53 ;  /* 0x00000035303d7220 */ /* 0x000fe20000410000 */
[----:B------:R-:W-:Y:S02]  /*e680*/  HADD2.F32 R48, -RZ, R29.H1_H1 ;  /* 0x3000001dff307230 */ /* 0x000fe40000004100 */
[----:B------:R-:W-:Y:S01]  /*e690*/  FMUL.FTZ R63, R8, R57 ;  /* 0x00000039083f7220 */ /* 0x000fe20000410000 */
[----:B------:R-:W-:Y:S01]  /*e6a0*/  FFMA.FTZ R59, R44, R53, -R59 ;  /* 0x000000352c3b7223 */ /* 0x000fe2000001083b */
[----:B------:R-:W-:-:S02]  /*e6b0*/  HADD2.F32 R53, -RZ, R26.H0_H0 ;  /* 0x2000001aff357230 */ /* 0x000fc40000004100 */
[----:B------:R-:W-:Y:S01]  /*e6c0*/  FFMA.FTZ R61, R44, R55, R61 ;  /* 0x000000372c3d7223 */ /* 0x000fe2000001003d */
[----:B------:R-:W-:Y:S02]  /*e6d0*/  HADD2.F32 R44, -RZ, R25.H1_H1 ;  /* 0x30000019ff2c7230 */ /* 0x000fe40000004100 */
[C---:B------:R-:W-:Y:S01]  /*e6e0*/  FMUL.FTZ R56, R49.reuse, R48 ;  /* 0x0000003031387220 */ /* 0x040fe20000410000 */
[----:B------:R-:W-:Y:S02]  /*e6f0*/  HADD2.F32 R9, -RZ, R9.H1_H1 ;  /* 0x30000009ff097230 */ /* 0x000fe40000004100 */
[-C--:B------:R-:W-:Y:S01]  /*e700*/  FMUL.FTZ R55, R8, R53.reuse ;  /* 0x0000003508377220 */ /* 0x080fe20000410000 */
[C---:B------:R-:W-:Y:S01]  /*e710*/  FFMA.FTZ R52, R4.reuse, R53, -R63 ;  /* 0x0000003504347223 */ /* 0x040fe2000001083f */
[----:B------:R-:W-:Y:S01]  /*e720*/  FMUL.FTZ R49, R49, R44 ;  /* 0x0000002c31317220 */ /* 0x000fe20000410000 */
[----:B------:R-:W-:Y:S02]  /*e730*/  HADD2.F32 R8, -RZ, R30.H1_H1 ;  /* 0x3000001eff087230 */ /* 0x000fe40000004100 */
[----:B------:R-:W-:Y:S01]  /*e740*/  FFMA.FTZ R54, R4, R57, R55 ;  /* 0x0000003904367223 */ /* 0x000fe20000010037 */
[----:B------:R-:W-:-:S02]  /*e750*/  HADD2.F32 R4, -RZ, R26.H1_H1 ;  /* 0x3000001aff047230 */ /* 0x000fc40000004100 */
[C---:B------:R-:W-:Y:S01]  /*e760*/  FFMA.FTZ R48, R45.reuse, R48, R49 ;  /* 0x000000302d307223 */ /* 0x040fe20000010031 */
[--C-:B------:R-:W-:Y:S02]  /*e770*/  HADD2.F32 R50, -RZ, R10.reuse.H0_H0 ;  /* 0x2000000aff327230 */ /* 0x100fe40000004100 */
[----:B------:R-:W-:Y:S01]  /*e780*/  FFMA.FTZ R56, R45, R44, -R56 ;  /* 0x0000002c2d387223 */ /* 0x000fe20000010838 */
[----:B------:R-:W-:Y:S02]  /*e790*/  HADD2.F32 R49, -RZ, R31.H0_H0 ;  /* 0x2000001fff317230 */ /* 0x000fe40000004100 */
[C---:B------:R-:W-:Y:S01]  /*e7a0*/  FMUL.FTZ R44, R9.reuse, R8 ;  /* 0x00000008092c7220 */ /* 0x040fe20000410000 */
[----:B------:R-:W-:Y:S02]  /*e7b0*/  HADD2.F32 R45, -RZ, R27.H0_H0 ;  /* 0x2000001bff2d7230 */ /* 0x000fe40000004100 */
[----:B------:R-:W-:Y:S01]  /*e7c0*/  FMUL.FTZ R58, R9, R4 ;  /* 0x00000004093a7220 */ /* 0x000fe20000410000 */
[----:B------:R-:W-:-:S02]  /*e7d0*/  HADD2.F32 R10, -RZ, R10.H1_H1 ;  /* 0x3000000aff0a7230 */ /* 0x000fc40000004100 */
[C---:B------:R-:W-:Y:S01]  /*e7e0*/  FMUL.FTZ R63, R50.reuse, R49 ;  /* 0x00000031323f7220 */ /* 0x040fe20000410000 */
[----:B------:R-:W-:Y:S02]  /*e7f0*/  HADD2.F32 R53, -RZ, R32.H0_H0 ;  /* 0x20000020ff357230 */ /* 0x000fe40000004100 */
[C---:B------:R-:W-:Y:S01]  /*e800*/  FFMA.FTZ R55, R5.reuse, R4, -R44 ;  /* 0x0000000405377223 */ /* 0x040fe2000001082c */
[----:B------:R-:W-:Y:S02]  /*e810*/  HADD2.F32 R9, -RZ, R28.H0_H0 ;  /* 0x2000001cff097230 */ /* 0x000fe40000004100 */
[-C--:B------:R-:W-:Y:S01]  /*e820*/  FMUL.FTZ R50, R50, R45.reuse ;  /* 0x0000002d32327220 */ /* 0x080fe20000410000 */
[----:B------:R-:W-:Y:S01]  /*e830*/  FFMA.FTZ R57, R5, R8, R58 ;  /* 0x0000000805397223 */ /* 0x000fe2000001003a */
[----:B------:R-:W-:Y:S01]  /*e840*/  FFMA.FTZ R63, R46, R45, -R63 ;  /* 0x0000002d2e3f7223 */ /* 0x000fe2000001083f */
[--C-:B------:R-:W-:Y:S02]  /*e850*/  HADD2.F32 R51, -RZ, R11.reuse.H0_H0 ;  /* 0x2000000bff337230 */ /* 0x100fe40000004100 */
[C---:B------:R-:W-:Y:S01]  /*e860*/  FMUL.FTZ R5, R10.reuse, R53 ;  /* 0x000000350a057220 */ /* 0x040fe20000410000 */
[----:B------:R-:W-:Y:S01]  /*e870*/  FMUL.FTZ R45, R10, R9 ;  /* 0x000000090a2d7220 */ /* 0x000fe20000410000 */
[----:B------:R-:W-:-:S02]  /*e880*/  HADD2.F32 R11, -RZ, R11.H1_H1 ;  /* 0x3000000bff0b7230 */ /* 0x000fc40000004100 */
[----:B------:R-:W-:Y:S01]  /*e890*/  FFMA.FTZ R50, R46, R49, R50 ;  /* 0x000000312e327223 */ /* 0x000fe20000010032 */
[----:B------:R-:W-:Y:S02]  /*e8a0*/  HADD2.F32 R10, -RZ, R31.H1_H1 ;  /* 0x3000001fff0a7230 */ /* 0x000fe40000004100 */
[C---:B------:R-:W-:Y:S01]  /*e8b0*/  FFMA.FTZ R46, R6.reuse, R9, -R5 ;  /* 0x00000009062e7223 */ /* 0x040fe20000010805 */
[----:B------:R-:W-:Y:S02]  /*e8c0*/  HADD2.F32 R44, -RZ, R32.H1_H1 ;  /* 0x30000020ff2c7230 */ /* 0x000fe40000004100 */
[----:B------:R-:W-:Y:S01]  /*e8d0*/  FFMA.FTZ R45, R6, R53, R45 ;  /* 0x00000035062d7223 */ /* 0x000fe2000001002d */
[----:B------:R-:W-:Y:S02]  /*e8e0*/  HADD2.F32 R4, -RZ, R27.H1_H1 ;  /* 0x3000001bff047230 */ /* 0x000fe40000004100 */
[----:B------:R-:W-:Y:S01]  /*e8f0*/  FMUL.FTZ R6, R51, R10 ;  /* 0x0000000a33067220 */ /* 0x000fe20000410000 */
[----:B------:R-:W-:-:S02]  /*e900*/  HADD2.F32 R8, -RZ, R28.H1_H1 ;  /* 0x3000001cff087230 */ /* 0x000fc40000004100 */
[----:B------:R-:W-:Y:S01]  /*e910*/  FMUL.FTZ R58, R11, R44 ;  /* 0x0000002c0b3a7220 */ /* 0x000fe20000410000 */
[--C-:B------:R-:W-:Y:S02]  /*e920*/  HADD2.F32 R47, -RZ, R7.reuse.H0_H0 ;  /* 0x20000007ff2f7230 */ /* 0x100fe40000004100 */
[----:B------:R-:W-:Y:S01]  /*e930*/  FMUL.FTZ R51, R51, R4 ;  /* 0x0000000433337220 */ /* 0x000fe20000410000 */
[----:B------:R-:W-:Y:S02]  /*e940*/  HADD2.F32 R7, -RZ, R7.H1_H1 ;  /* 0x30000007ff077230 */ /* 0x000fe40000004100 */
[----:B------:R-:W-:Y:S01]  /*e950*/  FMUL.FTZ R5, R11, R8 ;  /* 0x000000080b057220 */ /* 0x000fe20000410000 */
[----:B------:R-:W-:Y:S01]  /*e960*/  F2FP.F16.F32.PACK_AB R9, R57, R48 ;  /* 0x000000303909723e */ /* 0x000fe200000000ff */
[C---:B------:R-:W-:Y:S01]  /*e970*/  FFMA.FTZ R11, R47.reuse, R4, -R6 ;  /* 0x000000042f0b7223 */ /* 0x040fe20000010806 */
[----:B------:R-:W-:Y:S01]  /*e980*/  FFMA.FTZ R51, R47, R10, R51 ;  /* 0x0000000a2f337223 */ /* 0x000fe20000010033 */
[C---:B------:R-:W-:Y:S01]  /*e990*/  FFMA.FTZ R58, R7.reuse, R8, -R58 ;  /* 0x00000008073a7223 */ /* 0x040fe2000001083a */
[----:B------:R-:W-:Y:S01]  /*e9a0*/  FFMA.FTZ R44, R7, R44, R5 ;  /* 0x0000002c072c7223 */ /* 0x000fe20000010005 */
[----:B------:R-:W-:-:S02]  /*e9b0*/  F2FP.F16.F32.PACK_AB R4, R52, R59 ;  /* 0x0000003b3404723e */ /* 0x000fc400000000ff */
[----:B------:R-:W-:Y:S02]  /*e9c0*/  F2FP.F16.F32.PACK_AB R5, R55, R56 ;  /* 0x000000383705723e */ /* 0x000fe400000000ff */
[----:B------:R-:W-:Y:S02]  /*e9d0*/  F2FP.F16.F32.PACK_AB R6, R46, R63 ;  /* 0x0000003f2e06723e */ /* 0x000fe400000000ff */
[----:B------:R-:W-:Y:S02]  /*e9e0*/  F2FP.F16.F32.PACK_AB R7, R58, R11 ;  /* 0x0000000b3a07723e */ /* 0x000fe400000000ff */
[----:B------:R-:W-:Y:S02]  /*e9f0*/  F2FP.F16.F32.PACK_AB R8, R54, R61 ;  /* 0x0000003d3608723e */ /* 0x000fe400000000ff */
[----:B------:R-:W-:Y:S01]  /*ea00*/  F2FP.F16.F32.PACK_AB R10, R45, R50 ;  /* 0x000000322d0a723e */ /* 0x000fe200000000ff */
[----:B------:R2:W-:Y:S01]  /*ea10*/  STS.128 [R229], R4 ;  /* 0x00000004e5007388 */ /* 0x0005e20000000c00 */
[----:B------:R-:W-:-:S05]  /*ea20*/  F2FP.F16.F32.PACK_AB R11, R44, R51 ;  /* 0x000000332c0b723e */ /* 0x000fca00000000ff */
[----:B------:R2:W-:Y:S02]  /*ea30*/  STS.128 [R43+0x10400], R8 ;  /* 0x010400082b007388 */ /* 0x0005e40000000c00 */
.L_x_771:
[----:B------:R-:W-:Y:S05]  /*ea40*/  BSYNC B2 ;  /* 0x0000000000027941 */ /* 0x000fea0003800000 */
.L_x_770:
[----:B------:R-:W-:Y:S05]  /*ea50*/  @P2 BRA `(.L_x_767) ;  /* 0x00000004005c2947 */ /* 0x000fea0003800000 */
[----:B------:R-:W-:Y:S01]  /*ea60*/  LEA.HI R33, R33, R212, RZ, 0x1d ;  /* 0x000000d421217211 */ /* 0x000fe200078fe8ff */
[----:B------:R-:W-:Y:S02]  /*ea70*/  HADD2.F32 R52, -RZ, R0.H0_H0 ;  /* 0x20000000ff347230 */ /* 0x000fe40000004100 */
[--C-:B------:R-:W-:Y:S01]  /*ea80*/  HADD2.F32 R54, -RZ, R14.reuse.H0_H0 ;  /* 0x2000000eff367230 */ /* 0x100fe20000004100 */
[----:B-12---:R-:W-:Y:S01]  /*ea90*/  SHF.R.S32.HI R4, RZ, 0x1f, R33 ;  /* 0x0000001fff047819 */ /* 0x006fe20000011421 */
[----:B------:R-:W-:Y:S02]  /*eaa0*/  HADD2.F32 R51, -RZ, R15.H0_H0 ;  /* 0x2000000fff337230 */ /* 0x000fe40000004100 */
[----:B------:R-:W-:Y:S01]  /*eab0*/  HADD2.F32 R53, -RZ, R14.H1_H1 ;  /* 0x3000000eff357230 */ /* 0x000fe20000004100 */
[----:B0-----:R-:W-:Y:S01]  /*eac0*/  LEA.HI R5, R4, R33, RZ, 0x3 ;  /* 0x0000002104057211 */ /* 0x001fe200078f18ff */
[----:B------:R-:W-:-:S04]  /*ead0*/  IMAD.SHL.U32 R4, R33, 0x8, RZ ;  /* 0x0000000821047824 */ /* 0x000fc800078e00ff */
[----:B------:R-:W-:Y:S01]  /*eae0*/  IMAD.SHL.U32 R5, R5, 0x400, RZ ;  /* 0x0000040005057824 */ /* 0x000fe200078e00ff */
[----:B------:R-:W-:-:S04]  /*eaf0*/  LOP3.LUT R4, R191, 0x38, R4, 0xf8, !PT ;  /* 0x00000038bf047812 */ /* 0x000fc800078ef804 */
[----:B------:R-:W-:Y:S02]  /*eb00*/  LOP3.LUT R5, R5, 0x7fffe000, RZ, 0xc0, !PT ;  /* 0x7fffe00005057812 */ /* 0x000fe400078ec0ff */
[----:B------:R-:W-:Y:S02]  /*eb10*/  LOP3.LUT R9, R4, R193, RZ, 0x3c, !PT ;  /* 0x000000c104097212 */ /* 0x000fe400078e3cff */
[----:B------:R-:W-:Y:S02]  /*eb20*/  LEA R8, R192, R5, 0x9 ;  /* 0x00000005c0087211 */ /* 0x000fe400078e48ff */
[----:B------:R-:W0:Y:S03]  /*eb30*/  LDS.128 R4, [R227] ;  /* 0x00000000e3047984 */ /* 0x000e260000000c00 */
[----:B------:R-:W-:-:S04]  /*eb40*/  IMAD.IADD R9, R8, 0x1, R9 ;  /* 0x0000000108097824 */ /* 0x000fc800078e0209 */
        /* <DEDUP_REMOVED lines=68> */
[----:B------:R3:W-:Y:S01]  /*ef90*/  STS.128 [R227], R4 ;  /* 0x00000004e3007388 */ /* 0x0007e20000000c00 */
[----:B------:R-:W-:Y:S02]  /*efa0*/  F2FP.F16.F32.PACK_AB R10, R44, R53 ;  /* 0x000000352c0a723e */ /* 0x000fe400000000ff */
[----:B------:R-:W-:-:S05]  /*efb0*/  F2FP.F16.F32.PACK_AB R11, R50, R11 ;  /* 0x0000000b320b723e */ /* 0x000fca00000000ff */
[----:B------:R3:W-:Y:S02]  /*efc0*/  STS.128 [R33+0x10400], R8 ;  /* 0x0104000821007388 */ /* 0x0007e40000000c00 */
.L_x_767:
[----:B------:R-:W-:Y:S05]  /*efd0*/  BSYNC B1 ;  /* 0x0000000000017941 */ /* 0x000fea0003800000 */
.L_x_766:
[----:B------:R-:W-:-:S13]  /*efe0*/  ISETP.GE.AND P0, PT, R205, R24, PT ;  /* 0x00000018cd00720c */ /* 0x000fda0003f06270 */
[----:B------:R-:W-:Y:S05]  /*eff0*/  @P0 BRA `(.L_x_750) ;  /* 0x00000010003c0947 */ /* 0x000fea0003800000 */
[----:B------:R-:W4:Y:S01]  /*f000*/  LDC R24, c[0x0][0x3f4] ;  /* 0x0000fd00ff187b82 */ /* 0x000f220000000800 */
[C---:B-123--:R-:W-:Y:S01]  /*f010*/  VIADD R7, R18.reuse, 0x40 ;  /* 0x0000004012077836 */ /* 0x04efe20000000000 */
[C---:B0-----:R-:W-:Y:S01]  /*f020*/  IADD3 R5, R18.reuse, 0x20, RZ ;  /* 0x0000002012057810 */ /* 0x041fe20007ffe0ff */
[----:B------:R-:W-:Y:S01]  /*f030*/  BSSY B1, `(.L_x_772) ;  /* 0x000005b000017945 */ /* 0x000fe20003800000 */
[-C--:B----4-:R-:W-:Y:S02]  /*f040*/  ISETP.GE.AND P0, PT, R18, R24.reuse, PT ;  /* 0x000000181200720c */ /* 0x090fe40003f06270 */
[-C--:B------:R-:W-:Y:S02]  /*f050*/  ISETP.GE.AND P1, PT, R5, R24.reuse, PT ;  /* 0x000000180500720c */ /* 0x080fe40003f26270 */
[----:B------:R-:W-:-:S09]  /*f060*/  ISETP.GE.AND P2, PT, R7, R24, PT ;  /* 0x000000180700720c */ /* 0x000fd20003f46270 */
[----:B------:R-:W-:Y:S05]  /*f070*/  @P0 BRA `(.L_x_773) ;  /* 0x0000000400580947 */ /* 0x000fea0003800000 */
[----:B------:R-:W-:Y:S01]  /*f080*/  LEA.HI R4, R24, R209, RZ, 0x1d ;  /* 0x000000d118047211 */ /* 0x000fe200078fe8ff */
[----:B------:R-:W-:Y:S02]  /*f090*/  HADD2.F32 R51, -RZ, R34.H0_H0 ;  /* 0x20000022ff337230 */ /* 0x000fe40000004100 */
[----:B------:R-:W-:Y:S01]  /*f0a0*/  HADD2.F32 R53, -RZ, R39.H0_H0 ;  /* 0x20000027ff357230 */ /* 0x000fe20000004100 */
[----:B------:R-:W-:Y:S01]  /*f0b0*/  SHF.R.S32.HI R5, RZ, 0x1f, R4 ;  /* 0x0000001fff057819 */ /* 0x000fe20000011404 */
[----:B------:R-:W-:Y:S02]  /*f0c0*/  IMAD.SHL.U32 R6, R4, 0x8, RZ ;  /* 0x0000000804067824 */ /* 0x000fe400078e00ff */
[----:B------:R-:W-:Y:S01]  /*f0d0*/  HADD2.F32 R58, -RZ, R40.H0_H0 ;  /* 0x20000028ff3a7230 */ /* 0x000fe20000004100 */
[----:B------:R-:W-:Y:S01]  /*f0e0*/  LEA.HI R4, R5, R4, RZ, 0x3 ;  /* 0x0000000405047211 */ /* 0x000fe200078f18ff */
[----:B------:R-:W-:Y:S01]  /*f0f0*/  HADD2.F32 R56, -RZ, R35.H0_H0 ;  /* 0x20000023ff387230 */ /* 0x000fe20000004100 */
[----:B------:R-:W-:Y:S01]  /*f100*/  LOP3.LUT R5, R185, 0x38, R6, 0xf8, !PT ;  /* 0x00000038b9057812 */ /* 0x000fe200078ef806 */
[----:B------:R-:W-:Y:S01]  /*f110*/  HADD2.F32 R60, -RZ, R39.H1_H1 ;  /* 0x30000027ff3c7230 */ /* 0x000fe20000004100 */
[----:B------:R-:W-:Y:S01]  /*f120*/  SHF.L.U32 R4, R4, 0xa, RZ ;  /* 0x0000000a04047819 */ /* 0x000fe200000006ff */
[----:B------:R-:W-:Y:S01]  /*f130*/  HADD2.F32 R34, -RZ, R34.H1_H1 ;  /* 0x30000022ff227230 */ /* 0x000fe20000004100 */
[----:B------:R-:W-:Y:S01]  /*f140*/  LOP3.LUT R8, R5, R230, RZ, 0x3c, !PT ;  /* 0x000000e605087212 */ /* 0x000fe200078e3cff */
[----:B------:R-:W-:Y:S01]  /*f150*/  HADD2.F32 R55, -RZ, R40.H1_H1 ;  /* 0x30000028ff377230 */ /* 0x000fe20000004100 */
[----:B------:R-:W-:Y:S01]  /*f160*/  LOP3.LUT R9, R4, 0x7fffe000, RZ, 0xc0, !PT ;  /* 0x7fffe00004097812 */ /* 0x000fe200078ec0ff */
[----:B------:R-:W-:Y:S01]  /*f170*/  HADD2.F32 R35, -RZ, R35.H1_H1 ;  /* 0x30000023ff237230 */ /* 0x000fe20000004100 */
[----:B------:R-:W0:Y:S01]  /*f180*/  LDS.128 R4, [R228] ;  /* 0x00000000e4047984 */ /* 0x000e220000000c00 */
[----:B------:R-:W-:Y:S01]  /*f190*/  HADD2.F32 R57, -RZ, R41.H0_H0 ;  /* 0x20000029ff397230 */ /* 0x000fe20000004100 */
[----:B------:R-:W-:-:S05]  /*f1a0*/  IADD3 R9, R8, R9, R195 ;  /* 0x0000000908097210 */ /* 0x000fca0007ffe0c3 */
        /* <DEDUP_REMOVED lines=10> */
[--C-:B------:R-:W-:Y:S02]  /*f250*/  HADD2.F32 R48, -RZ, R9.reuse.H0_H0 ;  /* 0x20000009ff307230 */ /* 0x100fe40000004100 */
[-C--:B------:R-:W-:Y:S01]  /*f260*/  FMUL.FTZ R52, R53, R47.reuse ;  /* 0x0000002f35347220 */ /* 0x080fe20000410000 */
[C---:B------:R-:W-:Y:S01]  /*f270*/  FMUL.FTZ R54, R51.reuse, R47 ;  /* 0x0000002f33367220 */ /* 0x040fe20000410000 */
[----:B------:R-:W-:Y:S02]  /*f280*/  HADD2.F32 R9, -RZ, R9.H1_H1 ;  /* 0x30000009ff097230 */ /* 0x000fe40000004100 */
[-C--:B------:R-:W-:Y:S01]  /*f290*/  FMUL.FTZ R39, R58, R8.reuse ;  /* 0x000000083a277220 */ /* 0x080fe20000410000 */
[-C--:B------:R-:W-:Y:S01]  /*f2a0*/  FFMA.FTZ R52, R51, R43.reuse, -R52 ;  /* 0x0000002b33347223 */ /* 0x080fe20000010834 */
[----:B------:R-:W-:Y:S01]  /*f2b0*/  FFMA.FTZ R54, R53, R43, R54 ;  /* 0x0000002b35367223 */ /* 0x000fe20000010036 */
[----:B------:R-:W-:Y:S01]  /*f2c0*/  FMUL.FTZ R43, R56, R8 ;  /* 0x00000008382b7220 */ /* 0x000fe20000410000 */
[----:B------:R-:W-:-:S02]  /*f2d0*/  HADD2.F32 R49, -RZ, R10.H0_H0 ;  /* 0x2000000aff317230 */ /* 0x000fc40000004100 */
[----:B------:R-:W-:Y:S01]  /*f2e0*/  FFMA.FTZ R39, R56, R4, -R39 ;  /* 0x0000000438277223 */ /* 0x000fe20000010827 */
[----:B------:R-:W-:Y:S01]  /*f2f0*/  FMUL.FTZ R47, R60, R48 ;  /* 0x000000303c2f7220 */ /* 0x000fe20000410000 */
[----:B------:R-:W-:Y:S01]  /*f300*/  FFMA.FTZ R43, R58, R4, R43 ;  /* 0x000000043a2b7223 */ /* 0x000fe2000001002b */
[----:B------:R-:W-:Y:S02]  /*f310*/  HADD2.F32 R10, -RZ, R10.H1_H1 ;  /* 0x3000000aff0a7230 */ /* 0x000fe40000004100 */
[----:B------:R-:W-:Y:S01]  /*f320*/  FMUL.FTZ R51, R34, R48 ;  /* 0x0000003022337220 */ /* 0x000fe20000410000 */
[-C--:B------:R-:W-:Y:S01]  /*f330*/  FMUL.FTZ R4, R55, R9.reuse ;  /* 0x0000000937047220 */ /* 0x080fe20000410000 */
[----:B------:R-:W-:Y:S02]  /*f340*/  HADD2.F32 R53, -RZ, R37.H0_H0 ;  /* 0x20000025ff357230 */ /* 0x000fe40000004100 */
[----:B------:R-:W-:Y:S01]  /*f350*/  FMUL.FTZ R8, R35, R9 ;  /* 0x0000000923087220 */ /* 0x000fe20000410000 */
[----:B------:R-:W-:-:S02]  /*f360*/  HADD2.F32 R56, -RZ, R42.H0_H0 ;  /* 0x2000002aff387230 */ /* 0x000fc40000004100 */
[-C--:B------:R-:W-:Y:S01]  /*f370*/  FFMA.FTZ R47, R34, R44.reuse, -R47 ;  /* 0x0000002c222f7223 */ /* 0x080fe2000001082f */
[----:B------:R-:W-:Y:S02]  /*f380*/  HADD2.F32 R48, -RZ, R38.H0_H0 ;  /* 0x20000026ff307230 */ /* 0x000fe40000004100 */
[----:B------:R-:W-:Y:S01]  /*f390*/  FFMA.FTZ R51, R60, R44, R51 ;  /* 0x0000002c3c337223 */ /* 0x000fe20000010033 */
[-C--:B------:R-:W-:Y:S01]  /*f3a0*/  FFMA.FTZ R34, R35, R5.reuse, -R4 ;  /* 0x0000000523227223 */ /* 0x080fe20000010804 */
[----:B------:R-:W-:Y:S01]  /*f3b0*/  FFMA.FTZ R40, R55, R5, R8 ;  /* 0x0000000537287223 */ /* 0x000fe20000010008 */
[-C--:B------:R-:W-:Y:S01]  /*f3c0*/  FMUL.FTZ R4, R57, R49.reuse ;  /* 0x0000003139047220 */ /* 0x080fe20000410000 */
[----:B------:R-:W-:Y:S01]  /*f3d0*/  FMUL.FTZ R44, R53, R49 ;  /* 0x00000031352c7220 */ /* 0x000fe20000410000 */
[-C--:B------:R-:W-:Y:S01]  /*f3e0*/  FMUL.FTZ R5, R56, R10.reuse ;  /* 0x0000000a38057220 */ /* 0x080fe20000410000 */
[----:B------:R-:W-:Y:S01]  /*f3f0*/  FMUL.FTZ R9, R48, R10 ;  /* 0x0000000a30097220 */ /* 0x000fe20000410000 */
[----:B------:R-:W-:-:S02]  /*f400*/  HADD2.F32 R50, -RZ, R11.H0_H0 ;  /* 0x2000000bff327230 */ /* 0x000fc40000004100 */
[-C--:B------:R-:W-:Y:S01]  /*f410*/  FFMA.FTZ R35, R53, R45.reuse, -R4 ;  /* 0x0000002d35237223 */ /* 0x080fe20000010804 */
[----:B------:R-:W-:Y:S01]  /*f420*/  FFMA.FTZ R44, R57, R45, R44 ;  /* 0x0000002d392c7223 */ /* 0x000fe2000001002c */
[-C--:B------:R-:W-:Y:S01]  /*f430*/  FFMA.FTZ R10, R48, R6.reuse, -R5 ;  /* 0x00000006300a7223 */ /* 0x080fe20000010805 */
[----:B------:R-:W-:Y:S02]  /*f440*/  HADD2.F32 R11, -RZ, R11.H1_H1 ;  /* 0x3000000bff0b7230 */ /* 0x000fe40000004100 */
[----:B------:R-:W-:Y:S02]  /*f450*/  HADD2.F32 R48, -RZ, R41.H1_H1 ;  /* 0x30000029ff307230 */ /* 0x000fe40000004100 */
[----:B------:R-:W-:Y:S02]  /*f460*/  HADD2.F32 R45, -RZ, R42.H1_H1 ;  /* 0x3000002aff2d7230 */ /* 0x000fe40000004100 */
[----:B------:R-:W-:Y:S02]  /*f470*/  HADD2.F32 R8, -RZ, R37.H1_H1 ;  /* 0x30000025ff087230 */ /* 0x000fe40000004100 */
[----:B------:R-:W-:Y:S01]  /*f480*/  FFMA.FTZ R37, R56, R6, R9 ;  /* 0x0000000638257223 */ /* 0x000fe20000010009 */
[----:B------:R-:W-:-:S02]  /*f490*/  HADD2.F32 R41, -RZ, R38.H1_H1 ;  /* 0x30000026ff297230 */ /* 0x000fc40000004100 */
[-C--:B------:R-:W-:Y:S01]  /*f4a0*/  FMUL.FTZ R5, R48, R50.reuse ;  /* 0x0000003230057220 */ /* 0x080fe20000410000 */
[--C-:B------:R-:W-:Y:S02]  /*f4b0*/  HADD2.F32 R46, -RZ, R7.reuse.H0_H0 ;  /* 0x20000007ff2e7230 */ /* 0x100fe40000004100 */
[-C--:B------:R-:W-:Y:S01]  /*f4c0*/  FMUL.FTZ R4, R45, R11.reuse ;  /* 0x0000000b2d047220 */ /* 0x080fe20000410000 */
[----:B------:R-:W-:Y:S02]  /*f4d0*/  HADD2.F32 R7, -RZ, R7.H1_H1 ;  /* 0x30000007ff077230 */ /* 0x000fe40000004100 */
[C---:B------:R-:W-:Y:S01]  /*f4e0*/  FMUL.FTZ R9, R8.reuse, R50 ;  /* 0x0000003208097220 */ /* 0x040fe20000410000 */
[C---:B------:R-:W-:Y:S01]  /*f4f0*/  FMUL.FTZ R6, R41.reuse, R11 ;  /* 0x0000000b29067220 */ /* 0x040fe20000410000 */
[-C--:B------:R-:W-:Y:S01]  /*f500*/  FFMA.FTZ R11, R8, R46.reuse, -R5 ;  /* 0x0000002e080b7223 */ /* 0x080fe20000010805 */
[----:B------:R-:W-:Y:S01]  /*f510*/  F2FP.F16.F32.PACK_AB R5, R34, R47 ;  /* 0x0000002f2205723e */ /* 0x000fe200000000ff */
[-C--:B------:R-:W-:Y:S01]  /*f520*/  FFMA.FTZ R38, R41, R7.reuse, -R4 ;  /* 0x0000000729267223 */ /* 0x080fe20000010804 */
[----:B------:R-:W-:Y:S01]  /*f530*/  FFMA.FTZ R46, R48, R46, R9 ;  /* 0x0000002e302e7223 */ /* 0x000fe20000010009 */
[----:B------:R-:W-:Y:S01]  /*f540*/  FFMA.FTZ R41, R45, R7, R6 ;  /* 0x000000072d297223 */ /* 0x000fe20000010006 */
        /* <DEDUP_REMOVED lines=9> */
.L_x_773:
[----:B------:R-:W-:Y:S05]  /*f5e0*/  BSYNC B1 ;  /* 0x0000000000017941 */ /* 0x000fea0003800000 */
.L_x_772:
[----:B------:R-:W-:Y:S04]  /*f5f0*/  BSSY B1, `(.L_x_774) ;  /* 0x0000058000017945 */ /* 0x000fe80003800000 */
[----:B------:R-:W-:Y:S05]  /*f600*/  @P1 BRA `(.L_x_775) ;  /* 0x0000000400581947 */ /* 0x000fea0003800000 */
[----:B0-----:R-:W-:Y:S01]  /*f610*/  LEA.HI R4, R24, R211, RZ, 0x1d ;  /* 0x000000d318047211 */ /* 0x001fe200078fe8ff */
[----:B------:R-:W-:Y:S02]  /*f620*/  HADD2.F32 R46, -RZ, R29.H0_H0 ;  /* 0x2000001dff2e7230 */ /* 0x000fe40000004100 */
[----:B------:R-:W-:Y:S01]  /*f630*/  HADD2.F32 R44, -RZ, R25.H0_H0 ;  /* 0x20000019ff2c7230 */ /* 0x000fe20000004100 */
[----:B------:R-:W-:Y:S01]  /*f640*/  SHF.R.S32.HI R5, RZ, 0x1f, R4 ;  /* 0x0000001fff057819 */ /* 0x000fe20000011404 */
[----:B------:R-:W-:Y:S02]  /*f650*/  IMAD.SHL.U32 R6, R4, 0x8, RZ ;  /* 0x0000000804067824 */ /* 0x000fe400078e00ff */
[----:B------:R-:W-:Y:S01]  /*f660*/  HADD2.F32 R47, -RZ, R29.H1_H1 ;  /* 0x3000001dff2f7230 */ /* 0x000fe20000004100 */
[----:B------:R-:W-:Y:S01]  /*f670*/  LEA.HI R4, R5, R4, RZ, 0x3 ;  /* 0x0000000405047211 */ /* 0x000fe200078f18ff */
[--C-:B------:R-:W-:Y:S01]  /*f680*/  HADD2.F32 R48, -RZ, R30.reuse.H0_H0 ;  /* 0x2000001eff307230 */ /* 0x100fe20000004100 */
[----:B------:R-:W-:Y:S01]  /*f690*/  LOP3.LUT R5, R185, 0x38, R6, 0xf8, !PT ;  /* 0x00000038b9057812 */ /* 0x000fe200078ef806 */
[----:B------:R-:W-:Y:S01]  /*f6a0*/  HADD2.F32 R45, -RZ, R25.H1_H1 ;  /* 0x30000019ff2d7230 */ /* 0x000fe20000004100 */
[----:B------:R-:W-:Y:S01]  /*f6b0*/  SHF.L.U32 R4, R4, 0xa, RZ ;  /* 0x0000000a04047819 */ /* 0x000fe200000006ff */
[----:B------:R-:W-:Y:S01]  /*f6c0*/  HADD2.F32 R49, -RZ, R30.H1_H1 ;  /* 0x3000001eff317230 */ /* 0x000fe20000004100 */
[----:B------:R-:W-:-:S02]  /*f6d0*/  LOP3.LUT R8, R5, R230, RZ, 0x3c, !PT ;  /* 0x000000e605087212 */ /* 0x000fc400078e3cff */
[----:B------:R-:W-:Y:S02]  /*f6e0*/  LOP3.LUT R9, R4, 0x7fffe000, RZ, 0xc0, !PT ;  /* 0x7fffe00004097812 */ /* 0x000fe400078ec0ff */
[----:B------:R-:W0:Y:S02]  /*f6f0*/  LDS.128 R4, [R226] ;  /* 0x00000000e2047984 */ /* 0x000e240000000c00 */
        /* <DEDUP_REMOVED lines=13> */
[----:B------:R-:W-:Y:S01]  /*f7d0*/  FMUL.FTZ R39, R44, R39 ;  /* 0x000000272c277220 */ /* 0x000fe20000410000 */
[----:B------:R-:W-:Y:S02]  /*f7e0*/  HADD2.F32 R9, -RZ, R9.H1_H1 ;  /* 0x30000009ff097230 */ /* 0x000fe40000004100 */
[----:B------:R-:W-:Y:S01]  /*f7f0*/  FMUL.FTZ R29, R48, R8 ;  /* 0x00000008301d7220 */ /* 0x000fe20000410000 */
[----:B------:R-:W-:Y:S01]  /*f800*/  FFMA.FTZ R43, R44, R34, -R43 ;  /* 0x000000222c2b7223 */ /* 0x000fe2000001082b */
[----:B------:R-:W-:-:S02]  /*f810*/  HADD2.F32 R44, -RZ, R26.H0_H0 ;  /* 0x2000001aff2c7230 */ /* 0x000fc40000004100 */
[----:B------:R-:W-:Y:S01]  /*f820*/  FFMA.FTZ R39, R46, R34, R39 ;  /* 0x000000222e277223 */ /* 0x000fe20000010027 */
[-C--:B------:R-:W-:Y:S01]  /*f830*/  FMUL.FTZ R34, R47, R40.reuse ;  /* 0x000000282f227220 */ /* 0x080fe20000410000 */
[C---:B------:R-:W-:Y:S01]  /*f840*/  FMUL.FTZ R40, R45.reuse, R40 ;  /* 0x000000282d287220 */ /* 0x040fe20000410000 */
[----:B------:R-:W-:Y:S02]  /*f850*/  HADD2.F32 R41, -RZ, R10.H0_H0 ;  /* 0x2000000aff297230 */ /* 0x000fe40000004100 */
[C---:B------:R-:W-:Y:S01]  /*f860*/  FMUL.FTZ R25, R44.reuse, R8 ;  /* 0x000000082c197220 */ /* 0x040fe20000410000 */
[-C--:B------:R-:W-:Y:S01]  /*f870*/  FFMA.FTZ R8, R44, R4.reuse, -R29 ;  /* 0x000000042c087223 */ /* 0x080fe2000001081d */
[-C--:B------:R-:W-:Y:S01]  /*f880*/  FFMA.FTZ R34, R45, R35.reuse, -R34 ;  /* 0x000000232d227223 */ /* 0x080fe20000010822 */
[----:B------:R-:W-:Y:S01]  /*f890*/  FFMA.FTZ R40, R47, R35, R40 ;  /* 0x000000232f287223 */ /* 0x000fe20000010028 */
[----:B------:R-:W-:Y:S01]  /*f8a0*/  FFMA.FTZ R30, R48, R4, R25 ;  /* 0x00000004301e7223 */ /* 0x000fe20000010019 */
[----:B------:R-:W-:-:S02]  /*f8b0*/  HADD2.F32 R25, -RZ, R26.H1_H1 ;  /* 0x3000001aff197230 */ /* 0x000fc40000004100 */
[-C--:B------:R-:W-:Y:S01]  /*f8c0*/  FMUL.FTZ R4, R49, R9.reuse ;  /* 0x0000000931047220 */ /* 0x080fe20000410000 */
[----:B------:R-:W-:Y:S02]  /*f8d0*/  HADD2.F32 R29, -RZ, R27.H0_H0 ;  /* 0x2000001bff1d7230 */ /* 0x000fe40000004100 */
[----:B------:R-:W-:Y:S02]  /*f8e0*/  HADD2.F32 R35, -RZ, R31.H0_H0 ;  /* 0x2000001fff237230 */ /* 0x000fe40000004100 */
[C---:B------:R-:W-:Y:S01]  /*f8f0*/  FMUL.FTZ R26, R25.reuse, R9 ;  /* 0x00000009191a7220 */ /* 0x040fe20000410000 */
[----:B------:R-:W-:Y:S02]  /*f900*/  HADD2.F32 R10, -RZ, R10.H1_H1 ;  /* 0x3000000aff0a7230 */ /* 0x000fe40000004100 */
[----:B------:R-:W-:Y:S01]  /*f910*/  FFMA.FTZ R9, R25, R5, -R4 ;  /* 0x0000000519097223 */ /* 0x000fe20000010804 */
[----:B------:R-:W-:Y:S02]  /*f920*/  HADD2.F32 R48, -RZ, R32.H0_H0 ;  /* 0x20000020ff307230 */ /* 0x000fe40000004100 */
[----:B------:R-:W-:Y:S01]  /*f930*/  FMUL.FTZ R4, R35, R41 ;  /* 0x0000002923047220 */ /* 0x000fe20000410000 */
[----:B------:R-:W-:-:S02]  /*f940*/  HADD2.F32 R46, -RZ, R28.H0_H0 ;  /* 0x2000001cff2e7230 */ /* 0x000fc40000004100 */
[----:B------:R-:W-:Y:S01]  /*f950*/  FMUL.FTZ R44, R29, R41 ;  /* 0x000000291d2c7220 */ /* 0x000fe20000410000 */
[----:B------:R-:W-:Y:S01]  /*f960*/  FFMA.FTZ R25, R49, R5, R26 ;  /* 0x0000000531197223 */ /* 0x000fe2000001001a */
[-C--:B------:R-:W-:Y:S01]  /*f970*/  FMUL.FTZ R5, R48, R10.reuse ;  /* 0x0000000a30057220 */ /* 0x080fe20000410000 */
[-C--:B------:R-:W-:Y:S01]  /*f980*/  FFMA.FTZ R26, R29, R37.reuse, -R4 ;  /* 0x000000251d1a7223 */ /* 0x080fe20000010804 */
[----:B------:R-:W-:Y:S01]  /*f990*/  FFMA.FTZ R44, R35, R37, R44 ;  /* 0x00000025232c7223 */ /* 0x000fe2000001002c */
[--C-:B------:R-:W-:Y:S02]  /*f9a0*/  HADD2.F32 R42, -RZ, R11.reuse.H0_H0 ;  /* 0x2000000bff2a7230 */ /* 0x100fe40000004100 */
[C---:B------:R-:W-:Y:S01]  /*f9b0*/  FMUL.FTZ R35, R46.reuse, R10 ;  /* 0x0000000a2e237220 */ /* 0x040fe20000410000 */
[----:B------:R-:W-:Y:S01]  /*f9c0*/  FFMA.FTZ R29, R46, R6, -R5 ;  /* 0x000000062e1d7223 */ /* 0x000fe20000010805 */
[----:B------:R-:W-:Y:S02]  /*f9d0*/  HADD2.F32 R11, -RZ, R11.H1_H1 ;  /* 0x3000000bff0b7230 */ /* 0x000fe40000004100 */
[----:B------:R-:W-:-:S02]  /*f9e0*/  HADD2.F32 R46, -RZ, R31.H1_H1 ;  /* 0x3000001fff2e7230 */ /* 0x000fc40000004100 */
[----:B------:R-:W-:Y:S01]  /*f9f0*/  FFMA.FTZ R35, R48, R6, R35 ;  /* 0x0000000630237223 */ /* 0x000fe20000010023 */
[----:B------:R-:W-:Y:S02]  /*fa00*/  HADD2.F32 R37, -RZ, R32.H1_H1 ;  /* 0x30000020ff257230 */ /* 0x000fe40000004100 */
[----:B------:R-:W-:Y:S02]  /*fa10*/  HADD2.F32 R10, -RZ, R27.H1_H1 ;  /* 0x3000001bff0a7230 */ /* 0x000fe40000004100 */
[-C--:B------:R-:W-:Y:S01]  /*fa20*/  FMUL.FTZ R5, R46, R42.reuse ;  /* 0x0000002a2e057220 */ /* 0x080fe20000410000 */
[----:B------:R-:W-:Y:S02]  /*fa30*/  HADD2.F32 R31, -RZ, R28.H1_H1 ;  /* 0x3000001cff1f7230 */ /* 0x000fe40000004100 */
[----:B------:R-:W-:Y:S01]  /*fa40*/  FMUL.FTZ R4, R37, R11 ;  /* 0x0000000b25047220 */ /* 0x000fe20000410000 */
[--C-:B------:R-:W-:Y:S02]  /*fa50*/  HADD2.F32 R38, -RZ, R7.reuse.H0_H0 ;  /* 0x20000007ff267230 */ /* 0x100fe40000004100 */
[----:B------:R-:W-:Y:S01]  /*fa60*/  FMUL.FTZ R27, R10, R42 ;  /* 0x0000002a0a1b7220 */ /* 0x000fe20000410000 */
[----:B------:R-:W-:-:S02]  /*fa70*/  HADD2.F32 R7, -RZ, R7.H1_H1 ;  /* 0x30000007ff077230 */ /* 0x000fc40000004100 */
[C---:B------:R-:W-:Y:S01]  /*fa80*/  FMUL.FTZ R6, R31.reuse, R11 ;  /* 0x0000000b1f067220 */ /* 0x040fe20000410000 */
[-C--:B------:R-:W-:Y:S01]  /*fa90*/  FFMA.FTZ R11, R10, R38.reuse, -R5 ;  /* 0x000000260a0b7223 */ /* 0x080fe20000010805 */
[----:B------:R-:W-:Y:S01]  /*faa0*/  FFMA.FTZ R27, R46, R38, R27 ;  /* 0x000000262e1b7223 */ /* 0x000fe2000001001b */
[-C--:B------:R-:W-:Y:S01]  /*fab0*/  FFMA.FTZ R28, R31, R7.reuse, -R4 ;  /* 0x000000071f1c7223 */ /* 0x080fe20000010804 */
[----:B------:R-:W-:Y:S01]  /*fac0*/  FFMA.FTZ R32, R37, R7, R6 ;  /* 0x0000000725207223 */ /* 0x000fe20000010006 */
[----:B------:R-:W-:Y:S02]  /*fad0*/  F2FP.F16.F32.PACK_AB R4, R8, R43 ;  /* 0x0000002b0804723e */ /* 0x000fe400000000ff */
[----:B------:R-:W-:Y:S02]  /*fae0*/  F2FP.F16.F32.PACK_AB R5, R9, R34 ;  /* 0x000000220905723e */ /* 0x000fe400000000ff */
[----:B------:R-:W-:Y:S02]  /*faf0*/  F2FP.F16.F32.PACK_AB R6, R29, R26 ;  /* 0x0000001a1d06723e */ /* 0x000fe400000000ff */
[----:B------:R-:W-:-:S02]  /*fb00*/  F2FP.F16.F32.PACK_AB R7, R28, R11 ;  /* 0x0000000b1c07723e */ /* 0x000fc400000000ff */
[----:B------:R-:W-:Y:S02]  /*fb10*/  F2FP.F16.F32.PACK_AB R8, R30, R39 ;  /* 0x000000271e08723e */ /* 0x000fe400000000ff */
[----:B------:R-:W-:Y:S01]  /*fb20*/  F2FP.F16.F32.PACK_AB R9, R25, R40 ;  /* 0x000000281909723e */ /* 0x000fe200000000ff */
[----:B------:R1:W-:Y:S01]  /*fb30*/  STS.128 [R226], R4 ;  /* 0x00000004e2007388 */ /* 0x0003e20000000c00 */
[----:B------:R-:W-:Y:S02]  /*fb40*/  F2FP.F16.F32.PACK_AB R10, R35, R44 ;  /* 0x0000002c230a723e */ /* 0x000fe400000000ff */
[----:B------:R-:W-:-:S05]  /*fb50*/  F2FP.F16.F32.PACK_AB R11, R32, R27 ;  /* 0x0000001b200b723e */ /* 0x000fca00000000ff */
[----:B------:R1:W-:Y:S02]  /*fb60*/  STS.128 [R33+0x10400], R8 ;  /* 0x0104000821007388 */ /* 0x0003e40000000c00 */
.L_x_775:
[----:B------:R-:W-:Y:S05]  /*fb70*/  BSYNC B1 ;  /* 0x0000000000017941 */ /* 0x000fea0003800000 */
.L_x_774:
[----:B------:R-:W-:Y:S05]  /*fb80*/  @P2 BRA `(.L_x_750) ;  /* 0x0000000400582947 */ /* 0x000fea0003800000 */
[----:B------:R-:W-:Y:S01]  /*fb90*/  LEA.HI R24, R24, R212, RZ, 0x1d ;  /* 0x000000d418187211 */ /* 0x000fe200078fe8ff */
[----:B01----:R-:W-:Y:S02]  /*fba0*/  HADD2.F32 R33, -RZ, R0.H0_H0 ;  /* 0x20000000ff217230 */ /* 0x003fe40000004100 */
[--C-:B------:R-:W-:Y:S01]  /*fbb0*/  HADD2.F32 R35, -RZ, R14.reuse.H0_H0 ;  /* 0x2000000eff237230 */ /* 0x100fe20000004100 */
        /* <DEDUP_REMOVED lines=12> */
[----:B------:R-:W0:Y:S01]  /*fc80*/  LDS.128 R4, [R225] ;  /* 0x00000000e1047984 */ /* 0x000e220000000c00 */
[----:B------:R-:W-:-:S02]  /*fc90*/  HADD2.F32 R3, -RZ, R3.H1_H1 ;  /* 0x30000003ff037230 */ /* 0x000fc40000004100 */
[----:B------:R-:W-:Y:S01]  /*fca0*/  IADD3 R9, R8, R9, R195 ;  /* 0x0000000908097210 */ /* 0x000fe20007ffe0c3 */
[--C-:B------:R-:W-:Y:S02]  /*fcb0*/  HADD2.F32 R39, -RZ, R20.reuse.H0_H0 ;  /* 0x20000014ff277230 */ /* 0x100fe40000004100 */
[----:B------:R-:W-:Y:S02]  /*fcc0*/  HADD2.F32 R20, -RZ, R20.H1_H1 ;  /* 0x30000014ff147230 */ /* 0x000fe40000004100 */
        /* <DEDUP_REMOVED lines=8> */
[----:B------:R-:W-:Y:S02]  /*fd50*/  HADD2.F32 R28, -RZ, R7.H0_H0 ;  /* 0x20000007ff1c7230 */ /* 0x000fe40000004100 */
[--C-:B-1----:R-:W-:Y:S02]  /*fd60*/  HADD2.F32 R29, -RZ, R8.reuse.H0_H0 ;  /* 0x20000008ff1d7230 */ /* 0x102fe40000004100 */
[----:B------:R-:W-:Y:S02]  /*fd70*/  HADD2.F32 R8, -RZ, R8.H1_H1 ;  /* 0x30000008ff087230 */ /* 0x000fe40000004100 */
[--C-:B------:R-:W-:Y:S02]  /*fd80*/  HADD2.F32 R30, -RZ, R9.reuse.H0_H0 ;  /* 0x20000009ff1e7230 */ /* 0x100fe40000004100 */
[-C--:B------:R-:W-:Y:S01]  /*fd90*/  FMUL.FTZ R34, R35, R29.reuse ;  /* 0x0000001d23227220 */ /* 0x080fe20000410000 */
[----:B------:R-:W-:Y:S01]  /*fda0*/  FMUL.FTZ R38, R33, R29 ;  /* 0x0000001d21267220 */ /* 0x000fe20000410000 */
[----:B------:R-:W-:-:S02]  /*fdb0*/  HADD2.F32 R9, -RZ, R9.H1_H1 ;  /* 0x30000009ff097230 */ /* 0x000fc40000004100 */
[-C--:B------:R-:W-:Y:S01]  /*fdc0*/  FMUL.FTZ R29, R42, R8.reuse ;  /* 0x000000082a1d7220 */ /* 0x080fe20000410000 */
[-C--:B------:R-:W-:Y:S01]  /*fdd0*/  FFMA.FTZ R34, R33, R25.reuse, -R34 ;  /* 0x0000001921227223 */ /* 0x080fe20000010822 */
[----:B------:R-:W-:Y:S01]  /*fde0*/  FFMA.FTZ R38, R35, R25, R38 ;  /* 0x0000001923267223 */ /* 0x000fe20000010026 */
[----:B------:R-:W-:Y:S01]  /*fdf0*/  FMUL.FTZ R25, R40, R8 ;  /* 0x0000000828197220 */ /* 0x000fe20000410000 */
[-C--:B------:R-:W-:Y:S01]  /*fe00*/  FMUL.FTZ R33, R14, R30.reuse ;  /* 0x0000001e0e217220 */ /* 0x080fe20000410000 */
[----:B------:R-:W-:Y:S02]  /*fe10*/  HADD2.F32 R31, -RZ, R10.H0_H0 ;  /* 0x2000000aff1f7230 */ /* 0x000fe40000004100 */
[----:B------:R-:W-:Y:S01]  /*fe20*/  FMUL.FTZ R15, R0, R30 ;  /* 0x0000001e000f7220 */ /* 0x000fe20000410000 */
[----:B------:R-:W-:Y:S02]  /*fe30*/  HADD2.F32 R35, -RZ, R12.H0_H0 ;  /* 0x2000000cff237230 */ /* 0x000fe40000004100 */
[-C--:B------:R-:W-:Y:S01]  /*fe40*/  FFMA.FTZ R29, R40, R4.reuse, -R29 ;  /* 0x00000004281d7223 */ /* 0x080fe2000001081d */
[----:B------:R-:W-:Y:S01]  /*fe50*/  FFMA.FTZ R25, R42, R4, R25 ;  /* 0x000000042a197223 */ /* 0x000fe20000010019 */
[----:B------:R-:W-:Y:S01]  /*fe60*/  FFMA.FTZ R33, R0, R26, -R33 ;  /* 0x0000001a00217223 */ /* 0x000fe20000010821 */
[----:B------:R-:W-:-:S02]  /*fe70*/  HADD2.F32 R10, -RZ, R10.H1_H1 ;  /* 0x3000000aff0a7230 */ /* 0x000fc40000004100 */
[----:B------:R-:W-:Y:S01]  /*fe80*/  FFMA.FTZ R15, R14, R26, R15 ;  /* 0x0000001a0e0f7223 */ /* 0x000fe2000001000f */
[-C--:B------:R-:W-:Y:S01]  /*fe90*/  FMUL.FTZ R0, R37, R9.reuse ;  /* 0x0000000925007220 */ /* 0x080fe20000410000 */
[----:B------:R-:W-:Y:S01]  /*fea0*/  FMUL.FTZ R4, R3, R9 ;  /* 0x0000000903047220 */ /* 0x000fe20000410000 */
[----:B------:R-:W-:Y:S02]  /*feb0*/  HADD2.F32 R40, -RZ, R21.H0_H0 ;  /* 0x20000015ff287230 */ /* 0x000fe40000004100 */
[-C--:B------:R-:W-:Y:S01]  /*fec0*/  FMUL.FTZ R8, R39, R31.reuse ;  /* 0x0000001f27087220 */ /* 0x080fe20000410000 */
[----:B------:R-:W-:Y:S01]  /*fed0*/  FMUL.FTZ R26, R35, R31 ;  /* 0x0000001f231a7220 */ /* 0x000fe20000410000 */
[----:B------:R-:W-:Y:S02]  /*fee0*/  HADD2.F32 R30, -RZ, R13.H0_H0 ;  /* 0x2000000dff1e7230 */ /* 0x000fe40000004100 */
[-C--:B------:R-:W-:Y:S01]  /*fef0*/  FFMA.FTZ R0, R3, R5.reuse, -R0 ;  /* 0x0000000503007223 */ /* 0x080fe20000010800 */
[----:B------:R-:W-:Y:S01]  /*ff00*/  FFMA.FTZ R14, R37, R5, R4 ;  /* 0x00000005250e7223 */ /* 0x000fe20000010004 */
[----:B------:R-:W-:-:S02]  /*ff10*/  HADD2.F32 R32, -RZ, R11.H0_H0 ;  /* 0x2000000bff207230 */ /* 0x000fc40000004100 */
[-C--:B------:R-:W-:Y:S01]  /*ff20*/  FMUL.FTZ R5, R40, R10.reuse ;  /* 0x0000000a28057220 */ /* 0x080fe20000410000 */
[-C--:B------:R-:W-:Y:S01]  /*ff30*/  FFMA.FTZ R3, R35, R27.reuse, -R8 ;  /* 0x0000001b23037223 */ /* 0x080fe20000010808 */
[----:B------:R-:W-:Y:S01]  /*ff40*/  FFMA.FTZ R26, R39, R27, R26 ;  /* 0x0000001b271a7223 */ /* 0x000fe2000001001a */
[----:B------:R-:W-:Y:S02]  /*ff50*/  HADD2.F32 R11, -RZ, R11.H1_H1 ;  /* 0x3000000bff0b7230 */ /* 0x000fe40000004100 */
[C---:B------:R-:W-:Y:S01]  /*ff60*/  FMUL.FTZ R9, R30.reuse, R10 ;  /* 0x0000000a1e097220 */ /* 0x040fe20000410000 */
[----:B------:R-:W-:Y:S02]  /*ff70*/  HADD2.F32 R27, -RZ, R21.H1_H1 ;  /* 0x30000015ff1b7230 */ /* 0x000fe40000004100 */
[----:B------:R-:W-:Y:S01]  /*ff80*/  FFMA.FTZ R10, R30, R6, -R5 ;  /* 0x000000061e0a7223 */ /* 0x000fe20000010805 */
[----:B------:R-:W-:Y:S02]  /*ff90*/  HADD2.F32 R12, -RZ, R12.H1_H1 ;  /* 0x3000000cff0c7230 */ /* 0x000fe40000004100 */
[----:B------:R-:W-:Y:S01]  /*ffa0*/  FMUL.FTZ R5, R20, R32 ;  /* 0x0000002014057220 */ /* 0x000fe20000410000 */
[----:B------:R-:W-:-:S02]  /*ffb0*/  HADD2.F32 R21, -RZ, R13.H1_H1 ;  /* 0x3000000dff157230 */ /* 0x000fc40000004100 */
[----:B------:R-:W-:Y:S01]  /*ffc0*/  FFMA.FTZ R13, R40, R6, R9 ;  /* 0x00000006280d7223 */ /* 0x000fe20000010009 */
[----:B------:R-:W-:Y:S02]  /*ffd0*/  HADD2.F32 R7, -RZ, R7.H1_H1 ;  /* 0x30000007ff077230 */ /* 0x000fe40000004100 */
[-C--:B------:R-:W-:Y:S01]  /*ffe0*/  FMUL.FTZ R4, R27, R11.reuse ;  /* 0x0000000b1b047220 */ /* 0x080fe20000410000 */
[C---:B------:R-:W-:Y:S01]  /*fff0*/  FMUL.FTZ R9, R12.reuse, R32 ;  /* 0x000000200c097220 */ /* 0x040fe20000410000 */
[C---:B------:R-:W-:Y:S01]  /*10000*/  FMUL.FTZ R6, R21.reuse, R11 ;  /* 0x0000000b15067220 */ /* 0x040fe20000410000 */
[-C--:B------:R-:W-:Y:S01]  /*10010*/  FFMA.FTZ R11, R12, R28.reuse, -R5 ;  /* 0x0000001c0c0b7223 */ /* 0x080fe20000010805 */
[-C--:B------:R-:W-:Y:S01]  /*10020*/  FFMA.FTZ R12, R21, R7.reuse, -R4 ;  /* 0x00000007150c7223 */ /* 0x080fe20000010804 */
[----:B------:R-:W-:Y:S01]  /*10030*/  FFMA.FTZ R28, R20, R28, R9 ;  /* 0x0000001c141c7223 */ /* 0x000fe20000010009 */
        /* <DEDUP_REMOVED lines=8> */
[----:B------:R-:W-:-:S02]  /*100c0*/  F2FP.F16.F32.PACK_AB R10, R13, R26 ;  /* 0x0000001a0d0a723e */ /* 0x000fc400000000ff */
[----:B------:R-:W-:-:S05]  /*100d0*/  F2FP.F16.F32.PACK_AB R11, R21, R28 ;  /* 0x0000001c150b723e */ /* 0x000fca00000000ff */
[----:B------:R0:W-:Y:S02]  /*100e0*/  STS.128 [R24+0x10400], R8 ;  /* 0x0104000818007388 */ /* 0x0001e40000000c00 */
.L_x_750:
[----:B------:R-:W-:Y:S05]  /*100f0*/  BSYNC B0 ;  /* 0x0000000000007941 */ /* 0x000fea0003800000 */
.L_x_731:
[----:B------:R-:W-:Y:S01]  /*10100*/  @!PT LDS RZ, [RZ] ;  /* 0x00000000fffff984 */ /* 0x000fe20000000800 */
[----:B------:R-:W-:Y:S01]  /*10110*/  @!PT LDS RZ, [RZ] ;  /* 0x00000000fffff984 */ /* 0x000fe20000000800 */
[----:B------:R-:W-:Y:S01]  /*10120*/  @!PT LDS RZ, [RZ] ;  /* 0x00000000fffff984 */ /* 0x000fe20000000800 */
[----:B------:R-:W-:Y:S01]  /*10130*/  @!PT LDS RZ, [RZ] ;  /* 0x00000000fffff984 */ /* 0x000fe20000000800 */
[----:B------:R5:W-:Y:S06]  /*10140*/  MEMBAR.ALL.CTA ;  /* 0x0000000000007992 */ /* 0x000bec0000008000 */
[----:B-----5:R-:W5:Y:S01]  /*10150*/  FENCE.VIEW.ASYNC.S ;  /* 0x00000000000073c6 */ /* 0x020f620000000000 */
[----:B------:R-:W-:Y:S05]  /*10160*/  WARPSYNC.ALL ;  /* 0x0000000000007948 */ /* 0x000fea0003800000 */
[----:B-----5:R-:W-:Y:S06]  /*10170*/  BAR.SYNC.DEFER_BLOCKING 0xd, 0x100 ;  /* 0x0344000000007b1d */ /* 0x020fec0000010000 */
.L_x_729:
[----:B------:R-:W-:-:S05]  /*10180*/  IMAD.U32 R0, RZ, RZ, UR46 ;  /* 0x0000002eff007e24 */ /* 0x000fca000f8e00ff */
[----:B------:R-:W-:-:S13]  /*10190*/  ISETP.NE.AND P0, PT, R0, 0x3, PT ;  /* 0x000000030000780c */ /* 0x000fda0003f05270 */
[----:B------:R-:W-:Y:S05]  /*101a0*/  @!P0 BRA `(.L_x_776) ;  /* 0x0000000000048947 */ /* 0x000fea0003800000 */
[----:B------:R-:W-:Y:S01]  /*101b0*/  BPT.TRAP 0x1 ;  /* 0x000000040000795c */ /* 0x000fe20000300000 */
.L_x_776:
[----:B01234-:R-:W-:Y:S02]  /*101c0*/  LEA R4, R194, R2, 0x3 ;  /* 0x00000002c2047211 */ /* 0x01ffe400078e18ff */
[----:B------:R-:W-:-:S04]  /*101d0*/  SHF.L.U32 R3, R196, 0x1f, RZ ;  /* 0x0000001fc4037819 */ /* 0x000fc800000006ff */
[----:B------:R0:W1:Y:S01]  /*101e0*/  SYNCS.PHASECHK.TRANS64.TRYWAIT P2, [R4+URZ+0x34830], R3 ;  /* 0x03483003040075a7 */ /* 0x000062000804017f */
[----:B------:R-:W-:Y:S05]  /*101f0*/  @!P0 BRA `(.L_x_777) ;  /* 0x0000000000048947 */ /* 0x000fea0003800000 */
[----:B------:R-:W-:Y:S01]  /*10200*/  BPT.TRAP 0x1 ;  /* 0x000000040000795c */ /* 0x000fe20000300000 */
.L_x_777:
[----:B------:R-:W2:Y:S01]  /*10210*/  S2R R0, SR_TID.X ;  /* 0x0000000000007919 */ /* 0x000ea20000002100 */
[----:B------:R-:W-:Y:S01]  /*10220*/  IMAD.MOV.U32 R151, RZ, RZ, RZ ;  /* 0x000000ffff977224 */ /* 0x000fe200078e00ff */
[----:B--2---:R-:W-:-:S04]  /*10230*/  LOP3.LUT R0, R0, 0x7f, RZ, 0xc0, !PT ;  /* 0x0000007f00007812 */ /* 0x004fc800078ec0ff */
[----:B------:R-:W-:Y:S01]  /*10240*/  ISETP.NE.AND P1, PT, R0, RZ, PT ;  /* 0x000000ff0000720c */ /* 0x000fe20003f25270 */
[----:B-1----:R-:W-:-:S12]  /*10250*/  @P2 BRA `(.L_x_778) ;  /* 0x0000000000082947 */ /* 0x002fd80003800000 */
[----:B------:R-:W1:Y:S02]  /*10260*/  SYNCS.PHASECHK.TRANS64.TRYWAIT P2, [R4+URZ+0x34830], R3 ;  /* 0x03483003040075a7 */ /* 0x000e64000804017f */
[----:B-1----:R-:W-:Y:S05]  /*10270*/  @!P2 BRA `(.L_x_779) ;  /* 0x000000f80048a947 */ /* 0x002fea0003800000 */
.L_x_778:
[----:B------:R-:W-:Y:S05]  /*10280*/  WARPSYNC.ALL ;  /* 0x0000000000007948 */ /* 0x000fea0003800000 */
[----:B------:R-:W-:Y:S01]  /*10290*/  VIADD R0, R2, 0x1c400 ;  /* 0x0001c40002007836 */ /* 0x000fe20000000000 */
[----:B------:R-:W-:Y:S01]  /*102a0*/  R2UR UR52, R36 ;  /* 0x00000000243472ca */ /* 0x000fe200000e0000 */
[----:B------:R-:W-:Y:S01]  /*102b0*/  UMOV UR53, 0x40000040 ;  /* 0x4000004000357882 */ /* 0x000fe20000000000 */
[----:B------:R-:W-:Y:S01]  /*102c0*/  MOV R9, 0x40000040 ;  /* 0x4000004000097802 */ /* 0x000fe20000000f00 */
[----:B------:R-:W-:Y:S01]  /*102d0*/  WARPGROUP.ARRIVE ;  /* 0x00000000000079c5 */ /* 0x000fe20000000000 */
[----:B------:R-:W-:Y:S01]  /*102e0*/  SHF.R.U32.HI R0, RZ, 0x4, R0 ;  /* 0x00000004ff007819 */ /* 0x000fe20000011600 */
[----:B------:R-:W-:Y:S01]  /*102f0*/  IMAD.MOV.U32 R15, RZ, RZ, 0x40000040 ;  /* 0x40000040ff0f7424 */ /* 0x000fe200078e00ff */
[----:B------:R-:W-:Y:S01]  /*10300*/  R2UR UR55, R9 ;  /* 0x00000000093772ca */ /* 0x000fe200000e0000 */
[----:B------:R-:W-:Y:S01]  /*10310*/  UMOV UR49, 0x40000040 ;  /* 0x4000004000317882 */ /* 0x000fe20000000000 */
[----:B------:R-:W-:Y:S01]  /*10320*/  LOP3.LUT R0, R0, 0x3fff, RZ, 0xc0, !PT ;  /* 0x00003fff00007812 */ /* 0x000fe200078ec0ff */
[----:B------:R-:W-:Y:S01]  /*10330*/  UMOV UR9, 0x40000040 ;  /* 0x4000004000097882 */ /* 0x000fe20000000000 */
[----:B------:R-:W-:Y:S01]  /*10340*/  R2UR UR51, R15 ;  /* 0x000000000f3372ca */ /* 0x000fe200000e0000 */
[----:B------:R-:W-:Y:S01]  /*10350*/  IMAD.MOV.U32 R15, RZ, RZ, 0x40000040 ;  /* 0x40000040ff0f7424 */ /* 0x000fe200078e00ff */
[----:B------:R-:W-:Y:S01]  /*10360*/  LOP3.LUT R7, R0, 0x10000, RZ, 0xfc, !PT ;  /* 0x0001000000077812 */ /* 0x000fe200078efcff */
[----:B------:R-:W-:Y:S01]  /*10370*/  ULOP3.LUT UR52, UR52, 0x10000, URZ, 0xfc, !UPT ;  /* 0x0001000034347892 */ /* 0x000fe2000f8efc3f */
[----:B------:R-:W-:Y:S01]  /*10380*/  MOV R21, UR9 ;  /* 0x0000000900157c02 */ /* 0x000fe20008000f00 */
[----:B------:R-:W-:Y:S01]  /*10390*/  UMOV UR57, 0x40000040 ;  /* 0x4000004000397882 */ /* 0x000fe20000000000 */
[----:B------:R-:W-:Y:S01]  /*103a0*/  R2UR UR11, R15 ;  /* 0x000000000f0b72ca */ /* 0x000fe200000e0000 */
[----:B------:R-:W-:Y:S01]  /*103b0*/  IMAD R8, R194, 0xc00, R7 ;  /* 0x00000c00c2087824 */ /* 0x000fe200078e0207 */
[----:B------:R-:W-:Y:S01]  /*103c0*/  UIADD3 UR48, UR52, 0x2, URZ ;  /* 0x0000000234307890 */ /* 0x000fe2000fffe03f */
[----:B------:R-:W-:Y:S01]  /*103d0*/  IMAD.MOV.U32 R15, RZ, RZ, 0x40000040 ;  /* 0x40000040ff0f7424 */ /* 0x000fe200078e00ff */
[----:B------:R-:W-:Y:S01]  /*103e0*/  UIADD3 UR4, UR52, 0x4, URZ ;  /* 0x0000000434047890 */ /* 0x000fe2000fffe03f */
[C---:B------:R-:W-:Y:S01]  /*103f0*/  VIADD R14, R8.reuse, 0x2 ;  /* 0x00000002080e7836 */ /* 0x040fe20000000000 */
[----:B------:R-:W-:Y:S01]  /*10400*/  R2UR UR54, R8 ;  /* 0x00000000083672ca */ /* 0x000fe200000e0000 */
[----:B------:R-:W-:Y:S01]  /*10410*/  UIADD3 UR56, UR52, 0x802, URZ ;  /* 0x0000080234387890 */ /* 0x000fe2000fffe03f */
[----:B------:R-:W-:Y:S01]  /*10420*/  MOV R9, 0x40000040 ;  /* 0x4000004000097802 */ /* 0x000fe20000000f00 */
[----:B------:R-:W-:Y:S01]  /*10430*/  UIADD3 UR36, UR52, 0x804, URZ ;  /* 0x0000080434247890 */ /* 0x000fe2000fffe03f */
[----:B------:R-:W-:Y:S01]  /*10440*/  R2UR UR50, R14 ;  /* 0x000000000e3272ca */ /* 0x000fe200000e0000 */
[----:B------:R-:W-:Y:S01]  /*10450*/  UMOV UR8, UR4 ;  /* 0x0000000400087c82 */ /* 0x000fe20008000000 */
[----:B------:R-:W-:Y:S01]  /*10460*/  IADD3 R14, R8, 0x4, RZ ;  /* 0x00000004080e7810 */ /* 0x000fe20007ffe0ff */
[----:B------:R-:W-:Y:S01]  /*10470*/  UIADD3 UR4, UR52, 0x6, URZ ;  /* 0x0000000634047890 */ /* 0x000fe2000fffe03f */
[----:B------:R-:W-:Y:S01]  /*10480*/  IMAD.U32 R20, RZ, RZ, UR8 ;  /* 0x00000008ff147e24 */ /* 0x000fe2000f8e00ff */
[----:B------:R-:W-:Y:S01]  /*10490*/  UMOV UR37, 0x40000040 ;  /* 0x4000004000257882 */ /* 0x000fe20000000000 */
[----:B------:R-:W-:Y:S01]  /*104a0*/  R2UR UR10, R14 ;  /* 0x000000000e0a72ca */ /* 0x000fe200000e0000 */
[----:B------:R-:W-:Y:S01]  /*104b0*/  VIADD R14, R8, 0x6 ;  /* 0x00000006080e7836 */ /* 0x000fe20000000000 */
[----:B01----:R-:W-:Y:S01]  /*104c0*/  IADD3 R3, R233, R150, RZ ;  /* 0x00000096e9037210 */ /* 0x003fe20007ffe0ff */
[----:B------:R-:W-:Y:S01]  /*104d0*/  HGMMA.64x128x16.F32 R24, gdesc[UR52], RZ, !UPT, gsb0 ;  /* 0x01e00000341879f0 */ /* 0x000fe2000c0008ff */
[----:B------:R0:W-:Y:S01]  /*104e0*/  STL.64 [R1+0x40], R20 ;  /* 0x0000401401007387 */ /* 0x0001e20000100a00 */
[----:B------:R-:W-:Y:S01]  /*104f0*/  P2R R12, PR, RZ, 0x2 ;  /* 0x00000002ff0c7803 */ /* 0x000fe20000000000 */
[----:B------:R-:W-:Y:S01]  /*10500*/  BSSY B0, `(.L_x_780) ;  /* 0x00004bc000007945 */ /* 0x000fe20003800000 */
[----:B------:R-:W-:Y:S01]  /*10510*/  IMAD R6, R210, -0x80, R3 ;  /* 0xffffff80d2067824 */ /* 0x000fe200078e0203 */
[----:B------:R-:W-:Y:S01]  /*10520*/  P2R R10, PR, RZ, 0x1 ;  /* 0x00000001ff0a7803 */ /* 0x000fe20000000000 */
[--C-:B------:R-:W-:Y:S01]  /*10530*/  IMAD.MOV.U32 R148, RZ, RZ, R151.reuse ;  /* 0x000000ffff947224 */ /* 0x100fe200078e0097 */
[-C--:B------:R-:W-:Y:S01]  /*10540*/  MOV R149, R151.reuse ;  /* 0x0000009700957202 */ /* 0x080fe20000000f00 */
[--C-:B------:R-:W-:Y:S01]  /*10550*/  IMAD.MOV.U32 R147, RZ, RZ, R151.reuse ;  /* 0x000000ffff937224 */ /* 0x100fe200078e0097 */
[C---:B------:R-:W-:Y:S01]  /*10560*/  ISETP.GT.AND P4, PT, R6.reuse, RZ, PT ;  /* 0x000000ff0600720c */ /* 0x040fe20003f84270 */
[--C-:B------:R-:W-:Y:S01]  /*10570*/  IMAD.MOV.U32 R145, RZ, RZ, R151.reuse ;  /* 0x000000ffff917224 */ /* 0x100fe200078e0097 */
[C---:B------:R-:W-:Y:S01]  /*10580*/  ISETP.GT.AND P3, PT, R6.reuse, 0x1, PT ;  /* 0x000000010600780c */ /* 0x040fe20003f64270 */
[--C-:B-----5:R-:W-:Y:S01]  /*10590*/  IMAD.MOV.U32 R144, RZ, RZ, R151.reuse ;  /* 0x000000ffff907224 */ /* 0x120fe200078e0097 */
[C---:B------:R-:W-:Y:S01]  /*105a0*/  ISETP.GT.AND P2, PT, R6.reuse, 0x8, PT ;  /* 0x000000080600780c */ /* 0x040fe20003f44270 */
[--C-:B------:R-:W-:Y:S01]  /*105b0*/  IMAD.MOV.U32 R142, RZ, RZ, R151.reuse ;  /* 0x000000ffff8e7224 */ /* 0x100fe200078e0097 */
[C---:B------:R-:W-:Y:S01]  /*105c0*/  ISETP.GT.AND P6, PT, R6.reuse, 0x9, PT ;  /* 0x000000090600780c */ /* 0x040fe20003fc4270 */
[--C-:B------:R-:W-:Y:S01]  /*105d0*/  IMAD.MOV.U32 R141, RZ, RZ, R151.reuse ;  /* 0x000000ffff8d7224 */ /* 0x100fe200078e0097 */
[C---:B------:R-:W-:Y:S01]  /*105e0*/  ISETP.GT.AND P5, PT, R6.reuse, 0x10, PT ;  /* 0x000000100600780c */ /* 0x040fe20003fa4270 */
[--C-:B------:R-:W-:Y:S01]  /*105f0*/  IMAD.MOV.U32 R138, RZ, RZ, R151.reuse ;  /* 0x000000ffff8a7224 */ /* 0x100fe200078e0097 */
[C---:B------:R-:W-:Y:S01]  /*10600*/  ISETP.GT.AND P1, PT, R6.reuse, 0x59, PT ;  /* 0x000000590600780c */ /* 0x040fe20003f24270 */
[--C-:B------:R-:W-:Y:S01]  /*10610*/  IMAD.MOV.U32 R136, RZ, RZ, R151.reuse ;  /* 0x000000ffff887224 */ /* 0x100fe200078e0097 */
[----:B------:R-:W-:Y:S01]  /*10620*/  ISETP.GT.AND P0, PT, R6, 0x60, PT ;  /* 0x000000600600780c */ /* 0x000fe20003f04270 */
[--C-:B------:R-:W-:Y:S01]  /*10630*/  IMAD.MOV.U32 R132, RZ, RZ, R151.reuse ;  /* 0x000000ffff847224 */ /* 0x100fe200078e0097 */
[-C--:B------:R-:W-:Y:S01]  /*10640*/  MOV R146, R151.reuse ;  /* 0x0000009700927202 */ /* 0x080fe20000000f00 */
        /* <DEDUP_REMOVED lines=19> */
[----:B------:R-:W-:Y:S01]  /*10780*/  MOV R92, R151 ;  /* 0x00000097005c7202 */ /* 0x000fe20000000f00 */
        /* <DEDUP_REMOVED lines=10> */
[----:B------:R-:W-:Y:S01]  /*10830*/  HGMMA.64x128x16.F32 R24, gdesc[UR8], R24, gsb0 ;  /* 0x01e00000081879f0 */ /* 0x000fe20008000818 */
[----:B------:R-:W-:Y:S01]  /*10840*/  R2UR UR10, R14 ;  /* 0x000000000e0a72ca */ /* 0x000fe200000e0000 */
[----:B------:R-:W-:Y:S01]  /*10850*/  UMOV UR8, UR4 ;  /* 0x0000000400087c82 */ /* 0x000fe20008000000 */
[----:B------:R-:W-:Y:S01]  /*10860*/  R2UR UR11, R15 ;  /* 0x000000000f0b72ca */ /* 0x000fe200000e0000 */
[----:B------:R-:W-:Y:S01]  /*10870*/  UMOV UR9, 0x40000040 ;  /* 0x4000004000097882 */ /* 0x000fe20000000000 */
[----:B------:R-:W-:Y:S01]  /*10880*/  VIADD R14, R8, 0x400 ;  /* 0x00000400080e7836 */ /* 0x000fe20000000000 */
[----:B------:R-:W-:Y:S01]  /*10890*/  MOV R15, 0x40000040 ;  /* 0x40000040000f7802 */ /* 0x000fe20000000f00 */
[----:B------:R-:W-:Y:S01]  /*108a0*/  UIADD3 UR4, UR52, 0x400, URZ ;  /* 0x0000040034047890 */ /* 0x000fe2000fffe03f */
[----:B0-----:R-:W-:Y:S01]  /*108b0*/  MOV R20, UR8 ;  /* 0x0000000800147c02 */ /* 0x001fe20008000f00 */
[----:B------:R-:W-:-:S05]  /*108c0*/  IMAD.U32 R21, RZ, RZ, UR9 ;  /* 0x00000009ff157e24 */ /* 0x000fca000f8e00ff */
[----:B------:R0:W-:Y:S01]  /*108d0*/  STL.64 [R1+0x38], R20 ;  /* 0x0000381401007387 */ /* 0x0001e20000100a00 */
[----:B------:R-:W-:Y:S02]  /*108e0*/  WARPGROUP.DEPBAR.LE gsb0, 0x0 ;  /* 0x00008000000079c5 */ /* 0x000fe40000010000 */
[----:B------:R-:W-:-:S06]  /*108f0*/  WARPGROUP.ARRIVE ;  /* 0x00000000000079c5 */ /* 0x000fcc0000000000 */
[----:B------:R-:W-:Y:S01]  /*10900*/  HGMMA.64x128x16.F32 R24, gdesc[UR8], R24, gsb0 ;  /* 0x01e00000081879f0 */ /* 0x000fe20008000818 */
[----:B------:R-:W-:Y:S01]  /*10910*/  R2UR UR10, R14 ;  /* 0x000000000e0a72ca */ /* 0x000fe200000e0000 */
[----:B------:R-:W-:Y:S01]  /*10920*/  UMOV UR8, UR4 ;  /* 0x0000000400087c82 */ /* 0x000fe20008000000 */
[----:B------:R-:W-:Y:S01]  /*10930*/  R2UR UR11, R15 ;  /* 0x000000000f0b72ca */ /* 0x000fe200000e0000 */
[----:B------:R-:W-:Y:S01]  /*10940*/  UMOV UR9, 0x40000040 ;  /* 0x4000004000097882 */ /* 0x000fe20000000000 */
[----:B------:R-:W-:Y:S01]  /*10950*/  IMAD.MOV.U32 R15, RZ, RZ, 0x40000040 ;  /* 0x40000040ff0f7424 */ /* 0x000fe200078e00ff */
[----:B------:R-:W-:Y:S01]  /*10960*/  IADD3 R14, R8, 0x402, RZ ;  /* 0x00000402080e7810 */ /* 0x000fe20007ffe0ff */
[----:B------:R-:W-:Y:S01]  /*10970*/  UIADD3 UR4, UR52, 0x402, URZ ;  /* 0x0000040234047890 */ /* 0x000fe2000fffe03f */
[----:B0-----:R-:W-:Y:S02]  /*10980*/  IMAD.U32 R20, RZ, RZ, UR8 ;  /* 0x00000008ff147e24 */ /* 0x001fe4000f8e00ff */
        /* <DEDUP_REMOVED lines=9> */
[----:B------:R-:W-:Y:S01]  /*10a20*/  VIADD R14, R8, 0x404 ;  /* 0x00000404080e7836 */ /* 0x000fe20000000000 */
[----:B------:R-:W-:Y:S01]  /*10a30*/  UIADD3 UR4, UR52, 0x404, URZ ;  /* 0x0000040434047890 */ /* 0x000fe2000fffe03f */
[----:B------:R-:W-:Y:S01]  /*10a40*/  IMAD.MOV.U32 R15, RZ, RZ, 0x40000040 ;  /* 0x40000040ff0f7424 */ /* 0x000fe200078e00ff */
        /* <DEDUP_REMOVED lines=40> */
[----:B------:R-:W-:Y:S01]  /*10cd0*/  IMAD.U32 R20, RZ, RZ, UR8 ;  /* 0x00000008ff147e24 */ /* 0x000fe2000f8e00ff */
[----:B------:R-:W-:-:S02]  /*10ce0*/  R2UR UR58, R14 ;  /* 0x000000000e3a72ca */ /* 0x000fc400000e0000 */
[----:B------:R-:W-:Y:S01]  /*10cf0*/  R2UR UR59, R15 ;  /* 0x000000000f3b72ca */ /* 0x000fe200000e0000 */
[----:B------:R-:W-:Y:S01]  /*10d00*/  IMAD.MOV.U32 R15, RZ, RZ, 0x40000040 ;  /* 0x40000040ff0f7424 */ /* 0x000fe200078e00ff */
[C---:B------:R-:W-:Y:S01]  /*10d10*/  IADD3 R14, R8.reuse, 0x804, RZ ;  /* 0x00000804080e7810 */ /* 0x040fe20007ffe0ff */
[----:B------:R-:W-:Y:S01]  /*10d20*/  VIADD R8, R8, 0x806 ;  /* 0x0000080608087836 */ /* 0x000fe20000000000 */
[----:B------:R-:W-:Y:S02]  /*10d30*/  STL.64 [R1+0x8], R20 ;  /* 0x0000081401007387 */ /* 0x000fe40000100a00 */
[----:B------:R-:W-:Y:S02]  /*10d40*/  R2UR UR38, R14 ;  /* 0x000000000e2672ca */ /* 0x000fe400000e0000 */
[----:B------:R-:W-:Y:S01]  /*10d50*/  R2UR UR39, R15 ;  /* 0x000000000f2772ca */ /* 0x000fe200000e0000 */
[----:B------:R-:W-:Y:S02]  /*10d60*/  WARPGROUP.DEPBAR.LE gsb0, 0x0 ;  /* 0x00008000000079c5 */ /* 0x000fe40000010000 */
[----:B------:R-:W-:-:S06]  /*10d70*/  WARPGROUP.ARRIVE ;  /* 0x00000000000079c5 */ /* 0x000fcc0000000000 */
[----:B------:R-:W-:Y:S01]  /*10d80*/  HGMMA.64x128x16.F32 R24, gdesc[UR8], R24, gsb0 ;  /* 0x01e00000081879f0 */ /* 0x000fe20008000818 */
[----:B------:R-:W-:Y:S01]  /*10d90*/  R2UR UR10, R8 ;  /* 0x00000000080a72ca */ /* 0x000fe200000e0000 */
[----:B------:R-:W-:Y:S01]  /*10da0*/  UMOV UR8, UR4 ;  /* 0x0000000400087c82 */ /* 0x000fe20008000000 */
[----:B------:R-:W-:Y:S01]  /*10db0*/  R2UR UR11, R9 ;  /* 0x00000000090b72ca */ /* 0x000fe200000e0000 */
[----:B------:R-:W-:Y:S01]  /*10dc0*/  UMOV UR9, 0x40000040 ;  /* 0x4000004000097882 */ /* 0x000fe20000000000 */
[----:B------:R-:W-:Y:S01]  /*10dd0*/  IMAD.U32 R8, RZ, RZ, UR8 ;  /* 0x00000008ff087e24 */ /* 0x000fe2000f8e00ff */
[----:B------:R-:W-:Y:S01]  /*10de0*/  ULDC UR4, c[0x0][0x988] ;  /* 0x0002620000047ab9 */ /* 0x000fe20000000800 */
[----:B------:R-:W-:-:S05]  /*10df0*/  IMAD.U32 R9, RZ, RZ, UR9 ;  /* 0x00000009ff097e24 */ /* 0x000fca000f8e00ff */
[----:B------:R0:W-:Y:S01]  /*10e00*/  STL.64 [R1], R8 ;  /* 0x0000000801007387 */ /* 0x0001e20000100a00 */
[----:B------:R-:W-:Y:S02]  /*10e10*/  WARPGROUP.DEPBAR.LE gsb0, 0x0 ;  /* 0x00008000000079c5 */ /* 0x000fe40000010000 */
[----:B------:R-:W-:-:S06]  /*10e20*/  WARPGROUP.ARRIVE ;  /* 0x00000000000079c5 */ /* 0x000fcc0000000000 */
[----:B------:R-:W-:Y:S01]  /*10e30*/  HGMMA.64x128x16.F32 R24, gdesc[UR56], R24, gsb0 ;  /* 0x01e00000381879f0 */ /* 0x000fe20008000818 */
[----:B------:R-:W-:Y:S02]  /*10e40*/  ULDC UR58, c[0x0][0x988] ;  /* 0x00026200003a7ab9 */ /* 0x000fe40000000800 */
        /* <DEDUP_REMOVED lines=10> */
[----:B------:R-:W-:-:S02]  /*10ef0*/  FMNMX.FTZ R0, R24, R119, !PT ;  /* 0x0000007718007209 */ /* 0x000fc40007810000 */
        /* <DEDUP_REMOVED lines=10> */
[----:B0-----:R-:W-:Y:S02]  /*10fa0*/  FSEL R9, R30, -INF , P2 ;  /* 0xff8000001e097808 */ /* 0x001fe40001000000 */
        /* <DEDUP_REMOVED lines=80> */
[----:B------:R-:W-:Y:S02]  /*114b0*/  ISETP.GT.AND P3, PT, R6, 0x70, PT ;  /* 0x000000700600780c */ /* 0x000fe40003f64270 */
        /* <DEDUP_REMOVED lines=11> */
[C---:B------:R-:W-:Y:S02]  /*11570*/  ISETP.GT.AND P6, PT, R6.reuse, 0x79, PT ;  /* 0x000000790600780c */ /* 0x040fe40003fc4270 */
[----:B------:R-:W-:Y:S02]  /*11580*/  FMNMX.FTZ R0, R81, R0, !PT ;  /* 0x0000000051007209 */ /* 0x000fe40007810000 */
[----:B------:R-:W-:Y:S02]  /*11590*/  FSEL R85, R85, -INF , P6 ;  /* 0xff80000055557808 */ /* 0x000fe40003000000 */
[----:B------:R-:W-:Y:S02]  /*115a0*/  P2R R28, PR, RZ, 0x1 ;  /* 0x00000001ff1c7803 */ /* 0x000fe40000000000 */
[----:B------:R-:W-:Y:S01]  /*115b0*/  FMNMX.FTZ R8, R85, R0, !PT ;  /* 0x0000000055087209 */ /* 0x000fe20007810000 */
[----:B------:R-:W-:Y:S01]  /*115c0*/  IMAD.U32 R0, RZ, RZ, UR4 ;  /* 0x00000004ff007e24 */ /* 0x000fe2000f8e00ff */
[----:B------:R-:W-:-:S02]  /*115d0*/  ISETP.GT.AND P0, PT, R6, 0x59, PT ;  /* 0x000000590600780c */ /* 0x000fc40003f04270 */
[----:B------:R-:W-:Y:S01]  /*115e0*/  P2R R30, PR, RZ, 0x2 ;  /* 0x00000002ff1e7803 */ /* 0x000fe20000000000 */
[----:B------:R-:W0:Y:S01]  /*115f0*/  SHFL.BFLY PT, R3, R8, 0x2, 0x1f ;  /* 0x0c401f0008037f89 */ /* 0x000e2200000e0000 */
[----:B------:R-:W-:Y:S02]  /*11600*/  ISETP.GT.AND P1, PT, R6, 0x60, PT ;  /* 0x000000600600780c */ /* 0x000fe40003f24270 */
[----:B------:R-:W-:Y:S02]  /*11610*/  FSEL R71, R71, -INF , P0 ;  /* 0xff80000047477808 */ /* 0x000fe40000000000 */
[----:B------:R-:W-:Y:S02]  /*11620*/  FSEL R49, R74, -INF , P1 ;  /* 0xff8000004a317808 */ /* 0x000fe40000800000 */
[----:B------:R-:W-:Y:S02]  /*11630*/  ISETP.NE.AND P1, PT, R30, RZ, PT ;  /* 0x000000ff1e00720c */ /* 0x000fe40003f25270 */
[----:B------:R-:W-:-:S02]  /*11640*/  P2R R26, PR, RZ, 0x4 ;  /* 0x00000004ff1a7803 */ /* 0x000fc40000000000 */
[----:B------:R-:W-:Y:S02]  /*11650*/  ISETP.NE.AND P0, PT, R28, RZ, PT ;  /* 0x000000ff1c00720c */ /* 0x000fe40003f05270 */
[----:B------:R-:W-:Y:S02]  /*11660*/  FSEL R75, R75, -INF , P1 ;  /* 0xff8000004b4b7808 */ /* 0x000fe40000800000 */
[----:B------:R-:W-:Y:S02]  /*11670*/  FSEL R53, R78, -INF , P0 ;  /* 0xff8000004e357808 */ /* 0x000fe40000000000 */
[----:B------:R-:W-:Y:S02]  /*11680*/  ISETP.NE.AND P0, PT, R10, RZ, PT ;  /* 0x000000ff0a00720c */ /* 0x000fe40003f05270 */
[----:B------:R-:W-:Y:S02]  /*11690*/  FSEL R83, R83, -INF , P4 ;  /* 0xff80000053537808 */ /* 0x000fe40002000000 */
[----:B------:R-:W-:-:S02]  /*116a0*/  ISETP.NE.AND P1, PT, R12, RZ, PT ;  /* 0x000000ff0c00720c */ /* 0x000fc40003f25270 */
[----:B0-----:R-:W-:Y:S02]  /*116b0*/  FMNMX.FTZ R14, R8, R3, !PT ;  /* 0x00000003080e7209 */ /* 0x001fe40007810000 */
[----:B------:R-:W-:-:S03]  /*116c0*/  FMNMX.FTZ R8, R5, R27, !PT ;  /* 0x0000001b05087209 */ /* 0x000fc60007810000 */
[----:B------:R-:W0:Y:S01]  /*116d0*/  SHFL.BFLY PT, R3, R14, 0x1, 0x1f ;  /* 0x0c201f000e037f89 */ /* 0x000e2200000e0000 */
[----:B------:R-:W-:-:S04]  /*116e0*/  FMNMX.FTZ R8, R9, R8, !PT ;  /* 0x0000000809087209 */ /* 0x000fc80007810000 */
[----:B------:R-:W-:-:S04]  /*116f0*/  FMNMX.FTZ R8, R31, R8, !PT ;  /* 0x000000081f087209 */ /* 0x000fc80007810000 */
[----:B------:R-:W-:-:S04]  /*11700*/  FMNMX.FTZ R8, R11, R8, !PT ;  /* 0x000000080b087209 */ /* 0x000fc80007810000 */
[----:B------:R-:W-:-:S04]  /*11710*/  FMNMX.FTZ R8, R35, R8, !PT ;  /* 0x0000000823087209 */ /* 0x000fc80007810000 */
[----:B------:R-:W-:-:S04]  /*11720*/  FMNMX.FTZ R8, R13, R8, !PT ;  /* 0x000000080d087209 */ /* 0x000fc80007810000 */
[----:B------:R-:W-:Y:S02]  /*11730*/  FMNMX.FTZ R8, R39, R8, !PT ;  /* 0x0000000827087209 */ /* 0x000fe40007810000 */
        /* <DEDUP_REMOVED lines=23> */
[----:B------:R0:W-:Y:S01]  /*118b0*/  MUFU.EX2 R79, R10 ;  /* 0x0000000a004f7308 */ /* 0x0001e20000000800 */
[----:B------:R-:W-:Y:S01]  /*118c0*/  FSEL R103, R87, -INF , P6 ;  /* 0xff80000057677808 */ /* 0x000fe20003000000 */
[--C-:B------:R-:W-:Y:S01]  /*118d0*/  FFMA.FTZ R174, R109, R0, -R6.reuse ;  /* 0x000000006dae7223 */ /* 0x100fe20000010806 */
[----:B------:R-:W-:Y:S01]  /*118e0*/  FMNMX.FTZ R8, R33, R8, !PT ;  /* 0x0000000821087209 */ /* 0x000fe20007810000 */
[-CC-:B------:R-:W-:Y:S01]  /*118f0*/  FFMA.FTZ R180, R24, R0.reuse, -R6.reuse ;  /* 0x0000000018b47223 */ /* 0x180fe20000010806 */
[-CC-:B------:R-:W-:Y:S01]  /*11900*/  FFMA.FTZ R61, R119, R0.reuse, -R6.reuse ;  /* 0x00000000773d7223 */ /* 0x180fe20000010806 */
[--C-:B------:R-:W-:Y:S01]  /*11910*/  FFMA.FTZ R65, R117, R0, -R6.reuse ;  /* 0x0000000075417223 */ /* 0x100fe20000010806 */
[----:B------:R-:W-:Y:S01]  /*11920*/  FMNMX.FTZ R8, R59, R8, !PT ;  /* 0x000000083b087209 */ /* 0x000fe20007810000 */
[----:B------:R-:W-:Y:S01]  /*11930*/  MUFU.EX2 R182, R182 ;  /* 0x000000b600b67308 */ /* 0x000fe20000000800 */
[-CC-:B------:R-:W-:Y:S01]  /*11940*/  FFMA.FTZ R176, R115, R0.reuse, -R6.reuse ;  /* 0x0000000073b07223 */ /* 0x180fe20000010806 */
        /* <DEDUP_REMOVED lines=14> */
[----:B------:R-:W1:Y:S01]  /*11a30*/  MUFU.EX2 R61, R61 ;  /* 0x0000003d003d7308 */ /* 0x000e620000000800 */
[-CC-:B------:R-:W-:Y:S01]  /*11a40*/  FFMA.FTZ R156, R125, R0.reuse, -R6.reuse ;  /* 0x000000007d9c7223 */ /* 0x180fe20000010806 */
[--C-:B------:R-:W-:Y:S01]  /*11a50*/  FFMA.FTZ R105, R127, R0, -R6.reuse ;  /* 0x000000007f697223 */ /* 0x100fe20000010806 */
[----:B------:R-:W-:Y:S01]  /*11a60*/  FMNMX.FTZ R8, R41, R8, !PT ;  /* 0x0000000829087209 */ /* 0x000fe20007810000 */
[-CC-:B------:R-:W-:Y:S01]  /*11a70*/  FFMA.FTZ R158, R129, R0.reuse, -R6.reuse ;  /* 0x00000000819e7223 */ /* 0x180fe20000010806 */
        /* <DEDUP_REMOVED lines=8> */
[----:B------:R-:W-:Y:S01]  /*11b00*/  FFMA.FTZ R81, R85, R0, -R6 ;  /* 0x0000000055517223 */ /* 0x000fe20000010806 */
[----:B------:R-:W2:Y:S01]  /*11b10*/  MUFU.EX2 R65, R65 ;  /* 0x0000004100417308 */ /* 0x000ea20000000800 */
[----:B------:R-:W-:Y:S01]  /*11b20*/  FMNMX.FTZ R8, R75, R8, !PT ;  /* 0x000000084b087209 */ /* 0x000fe20007810000 */
[--C-:B------:R-:W-:Y:S01]  /*11b30*/  IMAD.MOV.U32 R135, RZ, RZ, R151.reuse ;  /* 0x000000ffff877224 */ /* 0x100fe200078e0097 */
[-C--:B------:R-:W-:Y:S01]  /*11b40*/  MOV R137, R151.reuse ;  /* 0x0000009700897202 */ /* 0x080fe20000000f00 */
[--C-:B------:R-:W-:Y:S01]  /*11b50*/  IMAD.MOV.U32 R129, RZ, RZ, R151.reuse ;  /* 0x000000ffff817224 */ /* 0x100fe200078e0097 */
[----:B------:R-:W-:Y:S01]  /*11b60*/  FMNMX.FTZ R8, R53, R8, !PT ;  /* 0x0000000835087209 */ /* 0x000fe20007810000 */
[--C-:B------:R-:W-:Y:S01]  /*11b70*/  IMAD.MOV.U32 R127, RZ, RZ, R151.reuse ;  /* 0x000000ffff7f7224 */ /* 0x100fe200078e0097 */
[-C--:B------:R-:W-:Y:S01]  /*11b80*/  MOV R131, R151.reuse ;  /* 0x0000009700837202 */ /* 0x080fe20000000f00 */
[----:B------:R-:W3:Y:S01]  /*11b90*/  MUFU.EX2 R176, R176 ;  /* 0x000000b000b07308 */ /* 0x000ee20000000800 */
[----:B------:R-:W-:Y:S01]  /*11ba0*/  FMNMX.FTZ R8, R89, R8, !PT ;  /* 0x0000000859087209 */ /* 0x000fe20007810000 */
[--C-:B------:R-:W-:Y:S01]  /*11bb0*/  IMAD.MOV.U32 R123, RZ, RZ, R151.reuse ;  /* 0x000000ffff7b7224 */ /* 0x100fe200078e0097 */
[-C--:B------:R-:W-:Y:S01]  /*11bc0*/  MOV R125, R151.reuse ;  /* 0x00000097007d7202 */ /* 0x080fe20000000f00 */
[--C-:B------:R-:W-:Y:S01]  /*11bd0*/  IMAD.MOV.U32 R121, RZ, RZ, R151.reuse ;  /* 0x000000ffff797224 */ /* 0x100fe200078e0097 */
[----:B------:R-:W-:Y:S01]  /*11be0*/  FMNMX.FTZ R8, R101, R8, !PT ;  /* 0x0000000865087209 */ /* 0x000fe20007810000 */
[--C-:B------:R-:W-:Y:S01]  /*11bf0*/  IMAD.MOV.U32 R117, RZ, RZ, R151.reuse ;  /* 0x000000ffff757224 */ /* 0x100fe200078e0097 */
[-C--:B------:R-:W-:Y:S01]  /*11c00*/  MOV R119, R151.reuse ;  /* 0x0000009700777202 */ /* 0x080fe20000000f00 */
[----:B------:R-:W4:Y:S01]  /*11c10*/  MUFU.EX2 R73, R73 ;  /* 0x0000004900497308 */ /* 0x000f220000000800 */
[----:B------:R-:W-:Y:S01]  /*11c20*/  FMNMX.FTZ R8, R83, R8, !PT ;  /* 0x0000000853087209 */ /* 0x000fe20007810000 */
[--C-:B------:R-:W-:Y:S01]  /*11c30*/  IMAD.MOV.U32 R115, RZ, RZ, R151.reuse ;  /* 0x000000ffff737224 */ /* 0x100fe200078e0097 */
[----:B------:R-:W-:Y:S01]  /*11c40*/  MOV R113, R151 ;  /* 0x0000009700717202 */ /* 0x000fe20000000f00 */
[----:B------:R-:W-:Y:S01]  /*11c50*/  IMAD.MOV.U32 R111, RZ, RZ, R151 ;  /* 0x000000ffff6f7224 */ /* 0x000fe200078e0097 */
[----:B------:R-:W-:-:S03]  /*11c60*/  FMNMX.FTZ R8, R97, R8, !PT ;  /* 0x0000000861087209 */ /* 0x000fc60007810000 */
[----:B------:R-:W4:Y:S01]  /*11c70*/  MUFU.EX2 R178, R178 ;  /* 0x000000b200b27308 */ /* 0x000f220000000800 */
[----:B------:R-:W-:-:S05]  /*11c80*/  FMNMX.FTZ R8, R103, R8, !PT ;  /* 0x0000000867087209 */ /* 0x000fca0007810000 */
[----:B------:R-:W0:Y:S02]  /*11c90*/  SHFL.BFLY PT, R107, R8, 0x2, 0x1f ;  /* 0x0c401f00086b7f89 */ /* 0x000e2400000e0000 */
[----:B------:R-:W4:Y:S08]  /*11ca0*/  MUFU.EX2 R93, R93 ;  /* 0x0000005d005d7308 */ /* 0x000f300000000800 */
[----:B------:R-:W-:Y:S08]  /*11cb0*/  MUFU.EX2 R172, R172 ;  /* 0x000000ac00ac7308 */ /* 0x000ff00000000800 */
[----:B------:R-:W-:Y:S01]  /*11cc0*/  MUFU.EX2 R91, R91 ;  /* 0x0000005b005b7308 */ /* 0x000fe20000000800 */
[----:B0-----:R-:W-:Y:S01]  /*11cd0*/  FMNMX.FTZ R10, R8, R107, !PT ;  /* 0x0000006b080a7209 */ /* 0x001fe20007810000 */
[----:B------:R-:W-:-:S06]  /*11ce0*/  FFMA.FTZ R107, R133, R0, -R6 ;  /* 0x00000000856b7223 */ /* 0x000fcc0000010806 */
[----:B------:R-:W-:Y:S01]  /*11cf0*/  MUFU.EX2 R174, R174 ;  /* 0x000000ae00ae7308 */ /* 0x000fe20000000800 */
[----:B------:R-:W-:Y:S01]  /*11d00*/  IMAD.MOV.U32 R133, RZ, RZ, R151 ;  /* 0x000000ffff857224 */ /* 0x000fe200078e0097 */
[----:B------:R-:W0:Y:S06]  /*11d10*/  SHFL.BFLY PT, R109, R10, 0x1, 0x1f ;  /* 0x0c201f000a6d7f89 */ /* 0x000e2c00000e0000 */
[----:B------:R-:W-:Y:S08]  /*11d20*/  MUFU.EX2 R95, R95 ;  /* 0x0000005f005f7308 */ /* 0x000ff00000000800 */
[----:B------:R-:W-:Y:S08]  /*11d30*/  MUFU.EX2 R168, R168 ;  /* 0x000000a800a87308 */ /* 0x000ff00000000800 */
[----:B------:R-:W-:Y:S01]  /*11d40*/  MUFU.EX2 R99, R99 ;  /* 0x0000006300637308 */ /* 0x000fe20000000800 */
[----:B0-----:R-:W-:-:S04]  /*11d50*/  FMNMX.FTZ R8, R10, R109, !PT ;  /* 0x0000006d0a087209 */ /* 0x001fc80007810000 */
        /* <DEDUP_REMOVED lines=10> */
[----:B-1----:R-:W-:Y:S01]  /*11e00*/  FADD.FTZ R5, R180, R61 ;  /* 0x0000003db4057221 */ /* 0x002fe20000010000 */
[-CC-:B------:R-:W-:Y:S01]  /*11e10*/  FFMA.FTZ R12, R31, R0.reuse, -R6.reuse ;  /* 0x000000001f0c7223 */ /* 0x180fe20000010806 */
[-CC-:B------:R-:W-:Y:S01]  /*11e20*/  FFMA.FTZ R177, R11, R0.reuse, -R6.reuse ;  /* 0x000000000bb17223 */ /* 0x180fe20000010806 */
[-CC-:B------:R-:W-:Y:S01]  /*11e30*/  FFMA.FTZ R14, R35, R0.reuse, -R6.reuse ;  /* 0x00000000230e7223 */ /* 0x180fe20000010806 */
[----:B------:R-:W-:Y:S01]  /*11e40*/  MUFU.EX2 R181, R181 ;  /* 0x000000b500b57308 */ /* 0x000fe20000000800 */
[----:B------:R-:W-:Y:S01]  /*11e50*/  FADD.FTZ R32, R182, R5 ;  /* 0x00000005b6207221 */ /* 0x000fe20000010000 */
[-CC-:B------:R-:W-:Y:S01]  /*11e60*/  FFMA.FTZ R179, R13, R0.reuse, -R6.reuse ;  /* 0x000000000db37223 */ /* 0x180fe20000010806 */
[-CC-:B------:R-:W-:Y:S01]  /*11e70*/  FFMA.FTZ R20, R39, R0.reuse, -R6.reuse ;  /* 0x0000000027147223 */ /* 0x180fe20000010806 */
[-C--:B------:R-:W-:Y:S01]  /*11e80*/  FFMA.FTZ R173, R15, R0.reuse, -R6 ;  /* 0x000000000fad7223 */ /* 0x080fe20000010806 */
[----:B--2---:R-:W-:Y:S01]  /*11e90*/  FADD.FTZ R5, R65, R32 ;  /* 0x0000002041057221 */ /* 0x004fe20000010000 */
[-CC-:B------:R-:W-:Y:S01]  /*11ea0*/  FFMA.FTZ R24, R43, R0.reuse, -R6.reuse ;  /* 0x000000002b187223 */ /* 0x180fe20000010806 */
[-CC-:B------:R-:W-:Y:S01]  /*11eb0*/  FFMA.FTZ R175, R21, R0.reuse, -R6.reuse ;  /* 0x0000000015af7223 */ /* 0x180fe20000010806 */
[----:B------:R-:W0:Y:S01]  /*11ec0*/  MUFU.EX2 R10, R10 ;  /* 0x0000000a000a7308 */ /* 0x000e220000000800 */
[----:B---3--:R-:W-:Y:S01]  /*11ed0*/  FADD.FTZ R34, R176, R5 ;  /* 0x00000005b0227221 */ /* 0x008fe20000010000 */
[-CC-:B------:R-:W-:Y:S01]  /*11ee0*/  FFMA.FTZ R26, R47, R0.reuse, -R6.reuse ;  /* 0x000000002f1a7223 */ /* 0x180fe20000010806 */
[-CC-:B------:R-:W-:Y:S01]  /*11ef0*/  FFMA.FTZ R169, R25, R0.reuse, -R6.reuse ;  /* 0x0000000019a97223 */ /* 0x180fe20000010806 */
[-C--:B------:R-:W-:Y:S01]  /*11f00*/  FFMA.FTZ R28, R51, R0.reuse, -R6 ;  /* 0x00000000331c7223 */ /* 0x080fe20000010806 */
[----:B----4-:R-:W-:Y:S01]  /*11f10*/  FADD.FTZ R5, R73, R34 ;  /* 0x0000002249057221 */ /* 0x010fe20000010000 */
[-CC-:B------:R-:W-:Y:S01]  /*11f20*/  FFMA.FTZ R171, R29, R0.reuse, -R6.reuse ;  /* 0x000000001dab7223 */ /* 0x180fe20000010806 */
[-CC-:B------:R-:W-:Y:S01]  /*11f30*/  FFMA.FTZ R30, R55, R0.reuse, -R6.reuse ;  /* 0x00000000371e7223 */ /* 0x180fe20000010806 */
[----:B------:R-:W1:Y:S01]  /*11f40*/  MUFU.EX2 R183, R183 ;  /* 0x000000b700b77308 */ /* 0x000e620000000800 */
[----:B------:R-:W-:Y:S01]  /*11f50*/  FADD.FTZ R34, R178, R5 ;  /* 0x00000005b2227221 */ /* 0x000fe20000010000 */
[-CC-:B------:R-:W-:Y:S01]  /*11f60*/  FFMA.FTZ R153, R33, R0.reuse, -R6.reuse ;  /* 0x0000000021997223 */ /* 0x180fe20000010806 */
[-CC-:B------:R-:W-:Y:S01]  /*11f70*/  FFMA.FTZ R32, R59, R0.reuse, -R6.reuse ;  /* 0x000000003b207223 */ /* 0x180fe20000010806 */
[-C--:B------:R-:W-:Y:S01]  /*11f80*/  FFMA.FTZ R155, R37, R0.reuse, -R6 ;  /* 0x00000000259b7223 */ /* 0x080fe20000010806 */
[----:B------:R-:W-:Y:S01]  /*11f90*/  FADD.FTZ R9, R93, R34 ;  /* 0x000000225d097221 */ /* 0x000fe20000010000 */
[-CC-:B------:R-:W-:Y:S01]  /*11fa0*/  FFMA.FTZ R34, R63, R0.reuse, -R6.reuse ;  /* 0x000000003f227223 */ /* 0x180fe20000010806 */
[-C--:B------:R-:W-:Y:S01]  /*11fb0*/  FFMA.FTZ R157, R45, R0.reuse, -R6 ;  /* 0x000000002d9d7223 */ /* 0x080fe20000010806 */
[----:B------:R-:W2:Y:S01]  /*11fc0*/  MUFU.EX2 R12, R12 ;  /* 0x0000000c000c7308 */ /* 0x000ea20000000800 */
[----:B0-----:R-:W-:Y:S01]  /*11fd0*/  FADD.FTZ R36, R181, R10 ;  /* 0x0000000ab5247221 */ /* 0x001fe20000010000 */
[----:B------:R-:W-:Y:S01]  /*11fe0*/  FADD.FTZ R38, R172, R9 ;  /* 0x00000009ac267221 */ /* 0x000fe20000010000 */
[-CC-:B------:R-:W-:Y:S01]  /*11ff0*/  FFMA.FTZ R67, R67, R0.reuse, -R6.reuse ;  /* 0x0000000043437223 */ /* 0x180fe20000010806 */
[-CC-:B------:R-:W-:Y:S01]  /*12000*/  FFMA.FTZ R41, R41, R0.reuse, -R6.reuse ;  /* 0x0000000029297223 */ /* 0x180fe20000010806 */
[-C--:B------:R-:W-:Y:S01]  /*12010*/  FFMA.FTZ R71, R71, R0.reuse, -R6 ;  /* 0x0000000047477223 */ /* 0x080fe20000010806 */
[----:B------:R-:W-:Y:S01]  /*12020*/  FADD.FTZ R9, R91, R38 ;  /* 0x000000265b097221 */ /* 0x000fe20000010000 */
[-C--:B------:R-:W-:Y:S01]  /*12030*/  FFMA.FTZ R49, R49, R0.reuse, -R6 ;  /* 0x0000000031317223 */ /* 0x080fe20000010806 */
[----:B------:R-:W0:Y:S01]  /*12040*/  MUFU.EX2 R177, R177 ;  /* 0x000000b100b17308 */ /* 0x000e220000000800 */
[----:B-1----:R-:W-:Y:S01]  /*12050*/  FADD.FTZ R5, R183, R36 ;  /* 0x00000024b7057221 */ /* 0x002fe20000010000 */
[----:B------:R-:W-:Y:S01]  /*12060*/  FADD.FTZ R38, R174, R9 ;  /* 0x00000009ae267221 */ /* 0x000fe20000010000 */
[-CC-:B------:R-:W-:Y:S01]  /*12070*/  FFMA.FTZ R75, R75, R0.reuse, -R6.reuse ;  /* 0x000000004b4b7223 */ /* 0x180fe20000010806 */
[-CC-:B------:R-:W-:Y:S01]  /*12080*/  FFMA.FTZ R53, R53, R0.reuse, -R6.reuse ;  /* 0x0000000035357223 */ /* 0x180fe20000010806 */
[-CC-:B------:R-:W-:Y:S01]  /*12090*/  FFMA.FTZ R89, R89, R0.reuse, -R6.reuse ;  /* 0x0000000059597223 */ /* 0x180fe20000010806 */
[-CC-:B------:R-:W-:Y:S01]  /*120a0*/  FFMA.FTZ R101, R101, R0.reuse, -R6.reuse ;  /* 0x0000000065657223 */ /* 0x180fe20000010806 */
[-CC-:B------:R-:W-:Y:S01]  /*120b0*/  FFMA.FTZ R83, R83, R0.reuse, -R6.reuse ;  /* 0x0000000053537223 */ /* 0x180fe20000010806 */
[----:B------:R-:W1:Y:S01]  /*120c0*/  MUFU.EX2 R14, R14 ;  /* 0x0000000e000e7308 */ /* 0x000e620000000800 */
[----:B--2---:R-:W-:Y:S01]  /*120d0*/  FADD.FTZ R36, R12, R5 ;  /* 0x000000050c247221 */ /* 0x004fe20000010000 */
[-CC-:B------:R-:W-:Y:S01]  /*120e0*/  FFMA.FTZ R97, R97, R0.reuse, -R6.reuse ;  /* 0x0000000061617223 */ /* 0x180fe20000010806 */
[----:B------:R-:W-:Y:S01]  /*120f0*/  FFMA.FTZ R103, R103, R0, -R6 ;  /* 0x0000000067677223 */ /* 0x000fe20000010806 */
[----:B------:R-:W-:-:S02]  /*12100*/  F2FP.F16.F32.PACK_AB R181, R10, R181 ;  /* 0x000000b50ab5723e */ /* 0x000fc400000000ff */
[----:B------:R-:W-:Y:S02]  /*12110*/  F2FP.F16.F32.PACK_AB R183, R12, R183 ;  /* 0x000000b70cb7723e */ /* 0x000fe400000000ff */
[----:B------:R-:W2:Y:S01]  /*12120*/  MUFU.EX2 R179, R179 ;  /* 0x000000b300b37308 */ /* 0x000ea20000000800 */
[----:B0-----:R-:W-:Y:S01]  /*12130*/  FADD.FTZ R5, R177, R36 ;  /* 0x00000024b1057221 */ /* 0x001fe20000010000 */
[----:B------:R-:W-:Y:S01]  /*12140*/  F2FP.F16.F32.PACK_AB R178, R93, R178 ;  /* 0x000000b25db2723e */ /* 0x000fe200000000ff */
[--C-:B------:R-:W-:Y:S01]  /*12150*/  IMAD.MOV.U32 R93, RZ, RZ, R151.reuse ;  /* 0x000000ffff5d7224 */ /* 0x100fe200078e0097 */
[----:B------:R-:W-:Y:S01]  /*12160*/  F2FP.F16.F32.PACK_AB R172, R91, R172 ;  /* 0x000000ac5bac723e */ /* 0x000fe200000000ff */
[----:B------:R-:W-:Y:S01]  /*12170*/  IMAD.MOV.U32 R91, RZ, RZ, R151 ;  /* 0x000000ffff5b7224 */ /* 0x000fe200078e0097 */
[C---:B------:R-:W-:Y:S02]  /*12180*/  F2FP.F16.F32.PACK_AB R174, R95.reuse, R174 ;  /* 0x000000ae5fae723e */ /* 0x040fe400000000ff */
[----:B------:R-:W0:Y:S01]  /*12190*/  MUFU.EX2 R20, R20 ;  /* 0x0000001400147308 */ /* 0x000e220000000800 */
[----:B-1----:R-:W-:Y:S01]  /*121a0*/  FADD.FTZ R36, R14, R5 ;  /* 0x000000050e247221 */ /* 0x002fe20000010000 */
[----:B------:R-:W-:Y:S01]  /*121b0*/  FADD.FTZ R5, R95, R38 ;  /* 0x000000265f057221 */ /* 0x000fe20000010000 */
[----:B------:R-:W-:-:S02]  /*121c0*/  F2FP.F16.F32.PACK_AB R180, R61, R180 ;  /* 0x000000b43db4723e */ /* 0x000fc400000000ff */
[----:B------:R-:W-:Y:S01]  /*121d0*/  F2FP.F16.F32.PACK_AB R182, R65, R182 ;  /* 0x000000b641b6723e */ /* 0x000fe200000000ff */
[----:B------:R-:W-:Y:S01]  /*121e0*/  FADD.FTZ R38, R168, R5 ;  /* 0x00000005a8267221 */ /* 0x000fe20000010000 */
[----:B------:R-:W-:Y:S01]  /*121f0*/  @!P1 VIADD R5, R4, 0x34840 ;  /* 0x0003484004059836 */ /* 0x000fe20000000000 */
[----:B------:R-:W1:Y:S01]  /*12200*/  MUFU.EX2 R173, R173 ;  /* 0x000000ad00ad7308 */ /* 0x000e620000000800 */
[----:B--2---:R-:W-:Y:S01]  /*12210*/  FADD.FTZ R9, R179, R36 ;  /* 0x00000024b3097221 */ /* 0x004fe20000010000 */
[C---:B------:R-:W-:Y:S01]  /*12220*/  FADD.FTZ R11, R99.reuse, R38 ;  /* 0x00000026630b7221 */ /* 0x040fe20000010000 */
[----:B------:R-:W-:Y:S01]  /*12230*/  F2FP.F16.F32.PACK_AB R168, R99, R168 ;  /* 0x000000a863a8723e */ /* 0x000fe200000000ff */
[----:B------:R-:W-:Y:S01]  /*12240*/  IMAD.MOV.U32 R99, RZ, RZ, R151 ;  /* 0x000000ffff637224 */ /* 0x000fe200078e0097 */
[----:B------:R-:W-:Y:S01]  /*12250*/  @!P1 PRMT R5, RZ, 0x654, R5 ;  /* 0x00000654ff059816 */ /* 0x000fe20000000005 */
[----:B------:R-:W-:Y:S01]  /*12260*/  FADD.FTZ R38, R170, R11 ;  /* 0x0000000baa267221 */ /* 0x000fe20000010000 */
[----:B------:R-:W-:Y:S01]  /*12270*/  F2FP.F16.F32.PACK_AB R176, R73, R176 ;  /* 0x000000b049b0723e */ /* 0x000fe200000000ff */
[----:B------:R-:W2:Y:S01]  /*12280*/  MUFU.EX2 R24, R24 ;  /* 0x0000001800187308 */ /* 0x000ea20000000800 */
[----:B0-----:R-:W-:Y:S01]  /*12290*/  FADD.FTZ R36, R20, R9 ;  /* 0x0000000914247221 */ /* 0x001fe20000010000 */
[----:B------:R0:W-:Y:S01]  /*122a0*/  @!P1 SYNCS.ARRIVE.TRANS64.RED.A1T0 RZ, [R5+URZ], RZ ;  /* 0x000000ff05ff99a7 */ /* 0x0001e2000810043f */
[----:B------:R-:W-:-:S02]  /*122b0*/  F2FP.F16.F32.PACK_AB R170, R79, R170 ;  /* 0x000000aa4faa723e */ /* 0x000fc400000000ff */
[----:B------:R-:W-:Y:S02]  /*122c0*/  F2FP.F16.F32.PACK_AB R177, R14, R177 ;  /* 0x000000b10eb1723e */ /* 0x000fe400000000ff */
[----:B------:R-:W-:Y:S01]  /*122d0*/  F2FP.F16.F32.PACK_AB R179, R20, R179 ;  /* 0x000000b314b3723e */ /* 0x000fe200000000ff */
[----:B------:R-:W0:Y:S01]  /*122e0*/  MUFU.EX2 R175, R175 ;  /* 0x000000af00af7308 */ /* 0x000e220000000800 */
[----:B-1----:R-:W-:Y:S01]  /*122f0*/  FADD.FTZ R9, R173, R36 ;  /* 0x00000024ad097221 */ /* 0x002fe20000010000 */
[----:B------:R-:W-:-:S06]  /*12300*/  MOV R95, R151 ;  /* 0x00000097005f7202 */ /* 0x000fcc0000000f00 */
[----:B------:R-:W1:Y:S01]  /*12310*/  MUFU.EX2 R26, R26 ;  /* 0x0000001a001a7308 */ /* 0x000e620000000800 */
[C---:B--2---:R-:W-:Y:S01]  /*12320*/  FADD.FTZ R36, R24.reuse, R9 ;  /* 0x0000000918247221 */ /* 0x044fe20000010000 */
[----:B------:R-:W-:Y:S01]  /*12330*/  FADD.FTZ R9, R79, R38 ;  /* 0x000000264f097221 */ /* 0x000fe20000010000 */
[----:B------:R-:W-:-:S03]  /*12340*/  F2FP.F16.F32.PACK_AB R173, R24, R173 ;  /* 0x000000ad18ad723e */ /* 0x000fc600000000ff */
        /* <DEDUP_REMOVED lines=12> */
[C---:B-1----:R-:W-:Y:S01]  /*12410*/  FADD.FTZ R38, R28.reuse, R5 ;  /* 0x000000051c267221 */ /* 0x042fe20000010000 */
[----:B------:R-:W-:-:S06]  /*12420*/  F2FP.F16.F32.PACK_AB R169, R28, R169 ;  /* 0x000000a91ca9723e */ /* 0x000fcc00000000ff */
[----:B------:R-:W1:Y:S01]  /*12430*/  MUFU.EX2 R87, R87 ;  /* 0x0000005700577308 */ /* 0x000e620000000800 */
[----:B--2---:R-:W-:-:S07]  /*12440*/  FADD.FTZ R40, R154, R9 ;  /* 0x000000099a287221 */ /* 0x004fce0000010000 */
[----:B------:R-:W2:Y:S01]  /*12450*/  MUFU.EX2 R30, R30 ;  /* 0x0000001e001e7308 */ /* 0x000ea20000000800 */
[----:B0-----:R-:W-:-:S07]  /*12460*/  FADD.FTZ R5, R171, R38 ;  /* 0x00000026ab057221 */ /* 0x001fce0000010000 */
[----:B------:R-:W0:Y:S01]  /*12470*/  MUFU.EX2 R156, R156 ;  /* 0x0000009c009c7308 */ /* 0x000e220000000800 */
[C---:B-1----:R-:W-:Y:S01]  /*12480*/  FADD.FTZ R9, R87.reuse, R40 ;  /* 0x0000002857097221 */ /* 0x042fe20000010000 */
[----:B------:R-:W-:-:S06]  /*12490*/  F2FP.F16.F32.PACK_AB R154, R87, R154 ;  /* 0x0000009a579a723e */ /* 0x000fcc00000000ff */
[----:B------:R-:W1:Y:S01]  /*124a0*/  MUFU.EX2 R153, R153 ;  /* 0x0000009900997308 */ /* 0x000e620000000800 */
[C---:B--2---:R-:W-:Y:S01]  /*124b0*/  FADD.FTZ R6, R30.reuse, R5 ;  /* 0x000000051e067221 */ /* 0x044fe20000010000 */
[----:B------:R-:W-:-:S06]  /*124c0*/  F2FP.F16.F32.PACK_AB R171, R30, R171 ;  /* 0x000000ab1eab723e */ /* 0x000fcc00000000ff */
[----:B------:R-:W2:Y:S01]  /*124d0*/  MUFU.EX2 R105, R105 ;  /* 0x0000006900697308 */ /* 0x000ea20000000800 */
[----:B0-----:R-:W-:-:S07]  /*124e0*/  FADD.FTZ R40, R156, R9 ;  /* 0x000000099c287221 */ /* 0x001fce0000010000 */
[----:B------:R-:W0:Y:S01]  /*124f0*/  MUFU.EX2 R32, R32 ;  /* 0x0000002000207308 */ /* 0x000e220000000800 */
[----:B-1----:R-:W-:-:S07]  /*12500*/  FADD.FTZ R5, R153, R6 ;  /* 0x0000000699057221 */ /* 0x002fce0000010000 */
[----:B------:R-:W1:Y:S01]  /*12510*/  MUFU.EX2 R158, R158 ;  /* 0x0000009e009e7308 */ /* 0x000e620000000800 */
[C---:B--2---:R-:W-:Y:S01]  /*12520*/  FADD.FTZ R9, R105.reuse, R40 ;  /* 0x0000002869097221 */ /* 0x044fe20000010000 */
[----:B------:R-:W-:Y:S01]  /*12530*/  F2FP.F16.F32.PACK_AB R156, R105, R156 ;  /* 0x0000009c699c723e */ /* 0x000fe200000000ff */
[----:B------:R-:W-:-:S05]  /*12540*/  IMAD.MOV.U32 R105, RZ, RZ, R151 ;  /* 0x000000ffff697224 */ /* 0x000fca00078e0097 */
[----:B------:R-:W2:Y:S01]  /*12550*/  MUFU.EX2 R155, R155 ;  /* 0x0000009b009b7308 */ /* 0x000ea20000000800 */
[C---:B0-----:R-:W-:Y:S01]  /*12560*/  FADD.FTZ R6, R32.reuse, R5 ;  /* 0x0000000520067221 */ /* 0x041fe20000010000 */
[----:B------:R-:W-:-:S06]  /*12570*/  F2FP.F16.F32.PACK_AB R153, R32, R153 ;  /* 0x000000992099723e */ /* 0x000fcc00000000ff */
[----:B------:R-:W0:Y:S01]  /*12580*/  MUFU.EX2 R69, R69 ;  /* 0x0000004500457308 */ /* 0x000e220000000800 */
[----:B-1----:R-:W-:-:S07]  /*12590*/  FADD.FTZ R40, R158, R9 ;  /* 0x000000099e287221 */ /* 0x002fce0000010000 */
        /* <DEDUP_REMOVED lines=14> */
[----:B------:R-:W-:Y:S02]  /*12680*/  F2FP.F16.F32.PACK_AB R160, R107, R160 ;  /* 0x000000a06ba0723e */ /* 0x000fe400000000ff */
[----:B------:R-:W-:-:S04]  /*12690*/  MOV R107, R151 ;  /* 0x00000097006b7202 */ /* 0x000fc80000000f00 */
[----:B------:R-:W1:Y:S01]  /*126a0*/  MUFU.EX2 R41, R41 ;  /* 0x0000002900297308 */ /* 0x000e620000000800 */
[C---:B--2---:R-:W-:Y:S01]  /*126b0*/  FADD.FTZ R6, R4.reuse, R5 ;  /* 0x0000000504067221 */ /* 0x044fe20000010000 */
[----:B------:R-:W-:Y:S02]  /*126c0*/  F2FP.F16.F32.PACK_AB R157, R4, R157 ;  /* 0x0000009d049d723e */ /* 0x000fe400000000ff */
[----:B------:R-:W-:-:S04]  /*126d0*/  MOV R4, 0x3f800000 ;  /* 0x3f80000000047802 */ /* 0x000fc80000000f00 */
        /* <DEDUP_REMOVED lines=8> */
[C---:B0-----:R-:W-:Y:S01]  /*12760*/  FADD.FTZ R6, R36.reuse, R5 ;  /* 0x0000000524067221 */ /* 0x041fe20000010000 */
[----:B------:R-:W-:-:S06]  /*12770*/  F2FP.F16.F32.PACK_AB R159, R36, R41 ;  /* 0x00000029249f723e */ /* 0x000fcc00000000ff */
[----:B------:R0:W3:Y:S01]  /*12780*/  MUFU.EX2 R109, R139 ;  /* 0x0000008b006d7308 */ /* 0x0000e20000000800 */
[----:B-1----:R-:W-:-:S07]  /*12790*/  FADD.FTZ R44, R164, R9 ;  /* 0x00000009a42c7221 */ /* 0x002fce0000010000 */
[----:B------:R-:W1:Y:S01]  /*127a0*/  MUFU.EX2 R38, R75 ;  /* 0x0000004b00267308 */ /* 0x000e620000000800 */
[----:B--2---:R-:W-:Y:S01]  /*127b0*/  FADD.FTZ R5, R49, R6 ;  /* 0x0000000631057221 */ /* 0x004fe20000010000 */
[----:B0-----:R-:W-:-:S06]  /*127c0*/  IMAD.MOV.U32 R139, RZ, RZ, R151 ;  /* 0x000000ffff8b7224 */ /* 0x001fcc00078e0097 */
[----:B------:R-:W0:Y:S01]  /*127d0*/  MUFU.EX2 R53, R53 ;  /* 0x0000003500357308 */ /* 0x000e220000000800 */
[C---:B---3--:R-:W-:Y:S01]  /*127e0*/  FADD.FTZ R9, R109.reuse, R44 ;  /* 0x0000002c6d097221 */ /* 0x048fe20000010000 */
[----:B------:R-:W-:Y:S01]  /*127f0*/  F2FP.F16.F32.PACK_AB R164, R109, R164 ;  /* 0x000000a46da4723e */ /* 0x000fe200000000ff */
[----:B------:R-:W-:-:S05]  /*12800*/  IMAD.MOV.U32 R109, RZ, RZ, R151 ;  /* 0x000000ffff6d7224 */ /* 0x000fca00078e0097 */
[----:B------:R2:W3:Y:S01]  /*12810*/  MUFU.EX2 R40, R89 ;  /* 0x0000005900287308 */ /* 0x0004e20000000800 */
[C---:B-1----:R-:W-:Y:S01]  /*12820*/  FADD.FTZ R44, R38.reuse, R5 ;  /* 0x00000005262c7221 */ /* 0x042fe20000010000 */
[----:B------:R-:W-:-:S06]  /*12830*/  F2FP.F16.F32.PACK_AB R161, R38, R49 ;  /* 0x0000003126a1723e */ /* 0x000fcc00000000ff */
[----:B------:R-:W1:Y:S01]  /*12840*/  MUFU.EX2 R101, R101 ;  /* 0x0000006500657308 */ /* 0x000e620000000800 */
[----:B0-----:R-:W-:Y:S01]  /*12850*/  FADD.FTZ R5, R53, R44 ;  /* 0x0000002c35057221 */ /* 0x001fe20000010000 */
[----:B--2---:R-:W-:-:S06]  /*12860*/  MOV R89, R151 ;  /* 0x0000009700597202 */ /* 0x004fcc0000000f00 */
[----:B------:R-:W0:Y:S01]  /*12870*/  MUFU.EX2 R42, R83 ;  /* 0x00000053002a7308 */ /* 0x000e220000000800 */
[C---:B---3--:R-:W-:Y:S01]  /*12880*/  FADD.FTZ R12, R40.reuse, R5 ;  /* 0x00000005280c7221 */ /* 0x048fe20000010000 */
[----:B------:R-:W-:-:S06]  /*12890*/  F2FP.F16.F32.PACK_AB R163, R40, R53 ;  /* 0x0000003528a3723e */ /* 0x000fcc00000000ff */
[----:B------:R-:W2:Y:S01]  /*128a0*/  MUFU.EX2 R166, R166 ;  /* 0x000000a600a67308 */ /* 0x000ea20000000800 */
[----:B-1----:R-:W-:-:S07]  /*128b0*/  FADD.FTZ R5, R101, R12 ;  /* 0x0000000c65057221 */ /* 0x002fce0000010000 */
[----:B------:R-:W1:Y:S01]  /*128c0*/  MUFU.EX2 R97, R97 ;  /* 0x0000006100617308 */ /* 0x000e620000000800 */
[C---:B0-----:R-:W-:Y:S01]  /*128d0*/  FADD.FTZ R12, R42.reuse, R5 ;  /* 0x000000052a0c7221 */ /* 0x041fe20000010000 */
[----:B------:R-:W-:Y:S02]  /*128e0*/  F2FP.F16.F32.PACK_AB R165, R42, R101 ;  /* 0x000000652aa5723e */ /* 0x000fe400000000ff */
[----:B------:R-:W-:-:S04]  /*128f0*/  MOV R101, R151 ;  /* 0x0000009700657202 */ /* 0x000fc80000000f00 */
[----:B------:R0:W3:Y:S01]  /*12900*/  MUFU.EX2 R10, R103 ;  /* 0x00000067000a7308 */ /* 0x0000e20000000800 */
[----:B--2---:R-:W-:Y:S01]  /*12910*/  FADD.FTZ R6, R166, R9 ;  /* 0x00000009a6067221 */ /* 0x004fe20000010000 */
[----:B------:R-:W-:-:S06]  /*12920*/  IMAD.MOV.U32 R9, RZ, RZ, 0x3f800000 ;  /* 0x3f800000ff097424 */ /* 0x000fcc00078e00ff */
[----:B------:R-:W2:Y:S01]  /*12930*/  MUFU.EX2 R81, R81 ;  /* 0x0000005100517308 */ /* 0x000ea20000000800 */
[----:B-1----:R-:W-:Y:S01]  /*12940*/  FADD.FTZ R5, R97, R12 ;  /* 0x0000000c61057221 */ /* 0x002fe20000010000 */
[----:B0-----:R-:W-:Y:S01]  /*12950*/  IMAD.MOV.U32 R103, RZ, RZ, R151 ;  /* 0x000000ffff677224 */ /* 0x001fe200078e0097 */
[C---:B---3--:R-:W-:Y:S02]  /*12960*/  F2FP.F16.F32.PACK_AB R167, R10.reuse, R97 ;  /* 0x000000610aa7723e */ /* 0x048fe400000000ff */
[----:B------:R-:W-:Y:S01]  /*12970*/  FADD.FTZ R5, R10, R5 ;  /* 0x000000050a057221 */ /* 0x000fe20000010000 */
[----:B------:R-:W-:Y:S02]  /*12980*/  IMAD.MOV.U32 R97, RZ, RZ, R151 ;  /* 0x000000ffff617224 */ /* 0x000fe400078e0097 */
[C---:B--2---:R-:W-:Y:S01]  /*12990*/  FADD.FTZ R6, R81.reuse, R6 ;  /* 0x0000000651067221 */ /* 0x044fe20000010000 */
[----:B------:R-:W-:Y:S01]  /*129a0*/  F2FP.F16.F32.PACK_AB R166, R81, R166 ;  /* 0x000000a651a6723e */ /* 0x000fe200000000ff */
[----:B------:R-:W-:Y:S06]  /*129b0*/  @!P2 BRA `(.L_x_781) ;  /* 0x0000002400c0a947 */ /* 0x000fec0003800000 */
[----:B------:R-:W-:Y:S01]  /*129c0*/  VIADD R210, R210, 0xfffffffe ;  /* 0xfffffffed2d27836 */ /* 0x000fe20000000000 */
[----:B------:R-:W-:Y:S01]  /*129d0*/  MOV R14, R8 ;  /* 0x00000008000e7202 */ /* 0x000fe20000000f00 */
[----:B------:R-:W-:Y:S01]  /*129e0*/  IMAD.MOV.U32 R12, RZ, RZ, R3 ;  /* 0x000000ffff0c7224 */ /* 0x000fe200078e0003 */
[----:B------:R-:W-:Y:S01]  /*129f0*/  MOV R13, R194 ;  /* 0x000000c2000d7202 */ /* 0x000fe20000000f00 */
        /* <DEDUP_REMOVED lines=33> */
[----:B------:R-:W-:-:S07]  /*12c10*/  CS2R R88, SRZ ;  /* 0x0000000000587805 */ /* 0x000fce000001ff00 */
.L_x_792:
[----:B------:R-:W-:-:S05]  /*12c20*/  VIADD R0, R13, 0x1 ;  /* 0x000000010d007836 */ /* 0x000fca0000000000 */
[----:B------:R-:W-:-:S04]  /*12c30*/  ISETP.NE.AND P2, PT, R0, 0x2, PT ;  /* 0x000000020000780c */ /* 0x000fc80003f45270 */
[----:B------:R-:W-:Y:S02]  /*12c40*/  SEL R3, RZ, 0x1, P2 ;  /* 0x00000001ff037807 */ /* 0x000fe40001000000 */
[----:B------:R-:W-:Y:S02]  /*12c50*/  SEL R194, R0, RZ, P2 ;  /* 0x000000ff00c27207 */ /* 0x000fe40001000000 */
[----:B------:R-:W-:Y:S01]  /*12c60*/  LOP3.LUT R196, R20, R3, RZ, 0x3c, !PT ;  /* 0x0000000314c47212 */ /* 0x000fe200078e3cff */
[----:B------:R-:W-:Y:S06]  /*12c70*/  @!P0 BRA `(.L_x_782) ;  /* 0x0000000000048947 */ /* 0x000fec0003800000 */
[----:B------:R-:W-:Y:S01]  /*12c80*/  BPT.TRAP 0x1 ;  /* 0x000000040000795c */ /* 0x000fe20000300000 */
.L_x_782:
[----:B------:R-:W-:Y:S02]  /*12c90*/  LEA R15, R194, R2, 0x3 ;  /* 0x00000002c20f7211 */ /* 0x000fe400078e18ff */
[----:B------:R-:W-:-:S04]  /*12ca0*/  SHF.L.U32 R0, R196, 0x1f, RZ ;  /* 0x0000001fc4007819 */ /* 0x000fc800000006ff */
[----:B------:R0:W1:Y:S01]  /*12cb0*/  SYNCS.PHASECHK.TRANS64.TRYWAIT P2, [R15+URZ+0x34830], R0 ;  /* 0x034830000f0075a7 */ /* 0x000062000804017f */
[----:B------:R-:W-:Y:S05]  /*12cc0*/  @!P0 BRA `(.L_x_783) ;  /* 0x0000000000048947 */ /* 0x000fea0003800000 */
[----:B------:R-:W-:Y:S01]  /*12cd0*/  BPT.TRAP 0x1 ;  /* 0x000000040000795c */ /* 0x000fe20000300000 */
.L_x_783:
[----:B------:R-:W-:Y:S01]  /*12ce0*/  IMAD R10, R194, 0xc00, R7 ;  /* 0x00000c00c20a7824 */ /* 0x000fe200078e0207 */
[----:B------:R-:W-:Y:S03]  /*12cf0*/  BSSY B1, `(.L_x_784) ;  /* 0x0000006000017945 */ /* 0x000fe60003800000 */
[C---:B------:R-:W-:Y:S02]  /*12d00*/  VIADD R24, R10.reuse, 0x2 ;  /* 0x000000020a187836 */ /* 0x040fe40000000000 */
[----:B------:R-:W-:Y:S01]  /*12d10*/  VIADD R26, R10, 0x4 ;  /* 0x000000040a1a7836 */ /* 0x000fe20000000000 */
[----:B-1----:R-:W-:Y:S06]  /*12d20*/  @P2 BRA `(.L_x_785) ;  /* 0x0000000000082947 */ /* 0x002fec0003800000 */
[----:B------:R-:W1:Y:S02]  /*12d30*/  SYNCS.PHASECHK.TRANS64.TRYWAIT P2, [R15+URZ+0x34830], R0 ;  /* 0x034830000f0075a7 */ /* 0x000e64000804017f */
[----:B-1----:R-:W-:Y:S05]  /*12d40*/  @!P2 BRA `(.L_x_786) ;  /* 0x000000cc00a8a947 */ /* 0x002fea0003800000 */
.L_x_785:
[----:B------:R-:W-:Y:S05]  /*12d50*/  BSYNC B1 ;  /* 0x0000000000017941 */ /* 0x000fea0003800000 */
.L_x_784:
[----:B------:R2:W-:Y:S04]  /*12d60*/  STL.64 [R1+0x88], R18 ;  /* 0x0000881201007387 */ /* 0x0005e80000100a00 */
[----:B--2---:R-:W2:Y:S04]  /*12d70*/  LDL.64 R18, [R1+0x38] ;  /* 0x0000380001127983 */ /* 0x004ea80000100a00 */
[----:B------:R3:W-:Y:S04]  /*12d80*/  STL.64 [R1+0x80], R16 ;  /* 0x0000801001007387 */ /* 0x0007e80000100a00 */
[----:B---3--:R-:W3:Y:S04]  /*12d90*/  LDL.64 R16, [R1+0x30] ;  /* 0x0000300001107983 */ /* 0x008ee80000100a00 */
[----:B------:R0:W-:Y:S04]  /*12da0*/  STL.64 [R1+0x78], R14 ;  /* 0x0000780e01007387 */ /* 0x0001e80000100a00 */
[----:B01----:R-:W4:Y:S04]  /*12db0*/  LDL.64 R14, [R1+0x28] ;  /* 0x00002800010e7983 */ /* 0x003f280000100a00 */
[----:B------:R0:W-:Y:S04]  /*12dc0*/  STL.64 [R1+0x70], R12 ;  /* 0x0000700c01007387 */ /* 0x0001e80000100a00 */
[----:B0-----:R-:W4:Y:S04]  /*12dd0*/  LDL.64 R12, [R1+0x20] ;  /* 0x00002000010c7983 */ /* 0x001f280000100a00 */
[----:B------:R0:W-:Y:S04]  /*12de0*/  STL.64 [R1+0x68], R6 ;  /* 0x0000680601007387 */ /* 0x0001e80000100a00 */
[----:B0-----:R-:W4:Y:S04]  /*12df0*/  LDL.64 R6, [R1+0x18] ;  /* 0x0000180001067983 */ /* 0x001f280000100a00 */
[----:B------:R0:W-:Y:S04]  /*12e00*/  STL [R1+0x60], R2 ;  /* 0x0000600201007387 */ /* 0x0001e80000100800 */
[----:B0-----:R-:W2:Y:S01]  /*12e10*/  LDL.64 R2, [R1+0x40] ;  /* 0x0000400001027983 */ /* 0x001ea20000100a00 */
[----:B------:R-:W-:Y:S01]  /*12e20*/  R2UR UR34, R26 ;  /* 0x000000001a2272ca */ /* 0x000fe200000e0000 */
[----:B------:R-:W-:Y:S01]  /*12e30*/  VIADD R26, R10, 0x400 ;  /* 0x000004000a1a7836 */ /* 0x000fe20000000000 */
[----:B------:R-:W-:Y:S01]  /*12e40*/  R2UR UR50, R24 ;  /* 0x00000000183272ca */ /* 0x000fe200000e0000 */
[C---:B------:R-:W-:Y:S01]  /*12e50*/  VIADD R24, R10.reuse, 0x6 ;  /* 0x000000060a187836 */ /* 0x040fe20000000000 */
[----:B------:R-:W-:Y:S01]  /*12e60*/  MOV R11, 0x40000040 ;  /* 0x40000040000b7802 */ /* 0x000fe20000000f00 */
[----:B------:R-:W-:Y:S01]  /*12e70*/  VIADD R28, R10, 0x402 ;  /* 0x000004020a1c7836 */ /* 0x000fe20000000000 */
[----:B------:R-:W-:Y:S01]  /*12e80*/  R2UR UR26, R26 ;  /* 0x000000001a1a72ca */ /* 0x000fe200000e0000 */
[----:B------:R-:W-:Y:S01]  /*12e90*/  VIADD R26, R10, 0x406 ;  /* 0x000004060a1a7836 */ /* 0x000fe20000000000 */
[----:B------:R-:W-:Y:S01]  /*12ea0*/  R2UR UR30, R24 ;  /* 0x00000000181e72ca */ /* 0x000fe200000e0000 */
[----:B------:R-:W-:Y:S01]  /*12eb0*/  IMAD.MOV.U32 R25, RZ, RZ, 0x40000040 ;  /* 0x40000040ff197424 */ /* 0x000fe200078e00ff */
[C---:B------:R-:W-:Y:S01]  /*12ec0*/  IADD3 R24, R10.reuse, 0x404, RZ ;  /* 0x000004040a187810 */ /* 0x040fe20007ffe0ff */
[----:B------:R-:W-:Y:S01]  /*12ed0*/  IMAD.MOV.U32 R29, RZ, RZ, 0x40000040 ;  /* 0x40000040ff1d7424 */ /* 0x000fe200078e00ff */
[----:B------:R-:W-:-:S02]  /*12ee0*/  R2UR UR54, R10 ;  /* 0x000000000a3672ca */ /* 0x000fc400000e0000 */
[----:B------:R-:W-:Y:S02]  /*12ef0*/  R2UR UR55, R11 ;  /* 0x000000000b3772ca */ /* 0x000fe400000e0000 */
[----:B------:R-:W-:Y:S02]  /*12f00*/  R2UR UR22, R28 ;  /* 0x000000001c1672ca */ /* 0x000fe400000e0000 */
[----:B------:R-:W-:Y:S01]  /*12f10*/  R2UR UR18, R24 ;  /* 0x00000000181272ca */ /* 0x000fe200000e0000 */
[----:B------:R-:W-:Y:S01]  /*12f20*/  VIADD R24, R10, 0x802 ;  /* 0x000008020a187836 */ /* 0x000fe20000000000 */
[----:B------:R-:W-:Y:S01]  /*12f30*/  R2UR UR14, R26 ;  /* 0x000000001a0e72ca */ /* 0x000fe200000e0000 */
[C---:B------:R-:W-:Y:S01]  /*12f40*/  VIADD R26, R10.reuse, 0x804 ;  /* 0x000008040a1a7836 */ /* 0x040fe20000000000 */
[----:B------:R-:W-:Y:S02]  /*12f50*/  MOV R27, 0x40000040 ;  /* 0x40000040001b7802 */ /* 0x000fe40000000f00 */
[----:B------:R-:W-:-:S02]  /*12f60*/  IADD3 R28, R10, 0x800, RZ ;  /* 0x000008000a1c7810 */ /* 0x000fc40007ffe0ff */
[----:B------:R-:W-:Y:S02]  /*12f70*/  R2UR UR51, R25 ;  /* 0x00000000193372ca */ /* 0x000fe400000e0000 */
[----:B------:R-:W-:Y:S02]  /*12f80*/  R2UR UR35, R27 ;  /* 0x000000001b2372ca */ /* 0x000fe400000e0000 */
[----:B------:R-:W-:Y:S02]  /*12f90*/  R2UR UR31, R25 ;  /* 0x00000000191f72ca */ /* 0x000fe400000e0000 */
[----:B------:R-:W-:Y:S02]  /*12fa0*/  R2UR UR27, R27 ;  /* 0x000000001b1b72ca */ /* 0x000fe400000e0000 */
[----:B------:R-:W-:Y:S02]  /*12fb0*/  R2UR UR23, R29 ;  /* 0x000000001d1772ca */ /* 0x000fe400000e0000 */
[----:B------:R-:W-:-:S02]  /*12fc0*/  R2UR UR19, R25 ;  /* 0x00000000191372ca */ /* 0x000fc400000e0000 */
[----:B------:R-:W-:Y:S02]  /*12fd0*/  R2UR UR15, R27 ;  /* 0x000000001b0f72ca */ /* 0x000fe400000e0000 */
[----:B------:R-:W-:Y:S02]  /*12fe0*/  R2UR UR10, R28 ;  /* 0x000000001c0a72ca */ /* 0x000fe400000e0000 */
[----:B------:R-:W-:Y:S02]  /*12ff0*/  R2UR UR11, R29 ;  /* 0x000000001d0b72ca */ /* 0x000fe400000e0000 */
[----:B------:R-:W-:Y:S02]  /*13000*/  R2UR UR6, R24 ;  /* 0x00000000180672ca */ /* 0x000fe400000e0000 */
[----:B------:R-:W-:Y:S02]  /*13010*/  R2UR UR7, R25 ;  /* 0x00000000190772ca */ /* 0x000fe400000e0000 */
[----:B------:R-:W-:-:S02]  /*13020*/  R2UR UR38, R26 ;  /* 0x000000001a2672ca */ /* 0x000fc400000e0000 */
[----:B------:R-:W-:Y:S02]  /*13030*/  R2UR UR39, R27 ;  /* 0x000000001b2772ca */ /* 0x000fe400000e0000 */
[----:B------:R-:W-:-:S06]  /*13040*/  WARPGROUP.ARRIVE ;  /* 0x00000000000079c5 */ /* 0x000fcc0000000000 */
[----:B------:R-:W-:Y:S03]  /*13050*/  HGMMA.64x128x16.F32 R24, gdesc[UR52], RZ, !UPT, gsb0 ;  /* 0x01e00000341879f0 */ /* 0x000fe6000c0008ff */
[----:B------:R-:W-:Y:S02]  /*13060*/  WARPGROUP.DEPBAR.LE gsb0, 0x0 ;  /* 0x00008000000079c5 */ /* 0x000fe40000010000 */
[----:B------:R-:W-:-:S07]  /*13070*/  WARPGROUP.ARRIVE ;  /* 0x00000000000079c5 */ /* 0x000fce0000000000 */
[----:B------:R-:W-:Y:S01]  /*13080*/  HGMMA.64x128x16.F32 R24, gdesc[UR48], R24, gsb0 ;  /* 0x01e00000301879f0 */ /* 0x000fe20008000818 */
[----:B--2---:R-:W-:Y:S02]  /*13090*/  R2UR UR32, R2 ;  /* 0x00000000022072ca */ /* 0x004fe400000e0000 */
[----:B------:R-:W-:Y:S02]  /*130a0*/  R2UR UR33, R3 ;  /* 0x00000000032172ca */ /* 0x000fe400000e0000 */
[----:B------:R-:W-:Y:S01]  /*130b0*/  R2UR UR28, R18 ;  /* 0x00000000121c72ca */ /* 0x000fe200000e0000 */
[----:B------:R-:W2:Y:S01]  /*130c0*/  LDL.64 R2, [R1+0x8] ;  /* 0x0000080001027983 */ /* 0x000ea20000100a00 */
[----:B------:R-:W-:Y:S02]  /*130d0*/  WARPGROUP.DEPBAR.LE gsb0, 0x0 ;  /* 0x00008000000079c5 */ /* 0x000fe40000010000 */
[----:B------:R-:W-:-:S07]  /*130e0*/  WARPGROUP.ARRIVE ;  /* 0x00000000000079c5 */ /* 0x000fce0000000000 */
[----:B------:R-:W-:Y:S01]  /*130f0*/  HGMMA.64x128x16.F32 R24, gdesc[UR32], R24, gsb0 ;  /* 0x01e00000201879f0 */ /* 0x000fe20008000818 */
[----:B------:R-:W-:Y:S02]  /*13100*/  R2UR UR29, R19 ;  /* 0x00000000131d72ca */ /* 0x000fe400000e0000 */
[----:B---3--:R-:W-:Y:S01]  /*13110*/  R2UR UR24, R16 ;  /* 0x00000000101872ca */ /* 0x008fe200000e0000 */
[----:B------:R0:W5:Y:S01]  /*13120*/  LDL.LU.64 R18, [R1+0x88] ;  /* 0x0000880001127983 */ /* 0x0001620000300a00 */
[----:B------:R-:W-:Y:S02]  /*13130*/  R2UR UR25, R17 ;  /* 0x00000000111972ca */ /* 0x000fe400000e0000 */
[----:B----4-:R-:W-:Y:S02]  /*13140*/  R2UR UR20, R14 ;  /* 0x000000000e1472ca */ /* 0x010fe400000e0000 */
[----:B------:R-:W-:Y:S02]  /*13150*/  R2UR UR21, R15 ;  /* 0x000000000f1572ca */ /* 0x000fe400000e0000 */
[----:B------:R-:W-:-:S02]  /*13160*/  R2UR UR16, R12 ;  /* 0x000000000c1072ca */ /* 0x000fc400000e0000 */
[----:B------:R-:W-:Y:S02]  /*13170*/  R2UR UR17, R13 ;  /* 0x000000000d1172ca */ /* 0x000fe400000e0000 */
[----:B------:R-:W-:Y:S02]  /*13180*/  R2UR UR12, R6 ;  /* 0x00000000060c72ca */ /* 0x000fe400000e0000 */
[----:B------:R-:W-:Y:S01]  /*13190*/  R2UR UR13, R7 ;  /* 0x00000000070d72ca */ /* 0x000fe200000e0000 */
[----:B------:R-:W-:Y:S01]  /*131a0*/  IMAD.MOV.U32 R11, RZ, RZ, 0x40000040 ;  /* 0x40000040ff0b7424 */ /* 0x000fe200078e00ff */
[----:B------:R-:W-:Y:S01]  /*131b0*/  IADD3 R10, R10, 0x806, RZ ;  /* 0x000008060a0a7810 */ /* 0x000fe20007ffe0ff */
[----:B------:R0:W5:Y:S01]  /*131c0*/  LDL.LU.64 R16, [R1+0x80] ;  /* 0x0000800001107983 */ /* 0x0001620000300a00 */
[----:B------:R-:W-:Y:S01]  /*131d0*/  UMOV UR4, UR56 ;  /* 0x0000003800047c82 */ /* 0x000fe20008000000 */
[----:B------:R-:W-:Y:S02]  /*131e0*/  UMOV UR5, UR57 ;  /* 0x0000003900057c82 */ /* 0x000fe40008000000 */
[----:B------:R0:W5:Y:S04]  /*131f0*/  LDL.LU.64 R14, [R1+0x78] ;  /* 0x00007800010e7983 */ /* 0x0001680000300a00 */
[----:B------:R0:W5:Y:S04]  /*13200*/  LDL.LU.64 R12, [R1+0x70] ;  /* 0x00007000010c7983 */ /* 0x0001680000300a00 */
[----:B------:R0:W5:Y:S01]  /*13210*/  LDL.LU.64 R6, [R1+0x68] ;  /* 0x0000680001067983 */ /* 0x0001620000300a00 */
        /* <DEDUP_REMOVED lines=11> */
[----:B------:R-:W-:Y:S01]  /*132d0*/  HGMMA.64x128x16.F32 R24, gdesc[UR16], R24, gsb0 ;  /* 0x01e00000101879f0 */ /* 0x000fe20008000818 */
[----:B--2---:R-:W-:Y:S02]  /*132e0*/  R2UR UR8, R2 ;  /* 0x00000000020872ca */ /* 0x004fe400000e0000 */
[----:B------:R-:W-:Y:S01]  /*132f0*/  R2UR UR9, R3 ;  /* 0x00000000030972ca */ /* 0x000fe200000e0000 */
[----:B------:R0:W5:Y:S01]  /*13300*/  LDL.LU R2, [R1+0x60] ;  /* 0x0000600001027983 */ /* 0x0001620000300800 */
        /* <DEDUP_REMOVED lines=8> */
[----:B------:R-:W-:Y:S01]  /*13390*/  HGMMA.64x128x16.F32 R24, gdesc[UR4], R24, gsb0 ;  /* 0x01e00000041879f0 */ /* 0x000fe20008000818 */
[----:B------:R-:W-:Y:S02]  /*133a0*/  R2UR UR6, R10 ;  /* 0x000000000a0672ca */ /* 0x000fe400000e0000 */
[----:B------:R-:W-:Y:S02]  /*133b0*/  R2UR UR7, R11 ;  /* 0x000000000b0772ca */ /* 0x000fe400000e0000 */
[----:B------:R-:W2:Y:S01]  /*133c0*/  LDL.64 R10, [R1] ;  /* 0x00000000010a7983 */ /* 0x000ea20000100a00 */
[----:B------:R-:W-:Y:S02]  /*133d0*/  WARPGROUP.DEPBAR.LE gsb0, 0x0 ;  /* 0x00008000000079c5 */ /* 0x000fe40000010000 */
[----:B------:R-:W-:-:S06]  /*133e0*/  WARPGROUP.ARRIVE ;  /* 0x00000000000079c5 */ /* 0x000fcc0000000000 */
[----:B------:R-:W-:Y:S01]  /*133f0*/  HGMMA.64x128x16.F32 R24, gdesc[UR36], R24, gsb0 ;  /* 0x01e00000241879f0 */ /* 0x000fe20008000818 */
        /* <DEDUP_REMOVED lines=17> */
[----:B------:R-:W-:Y:S01]  /*13510*/  WARPGROUP.ARRIVE ;  /* 0x00000000000079c5 */ /* 0x000fe20000000000 */
[----:B--2---:R-:W-:Y:S02]  /*13520*/  R2UR UR4, R10 ;  /* 0x000000000a0472ca */ /* 0x004fe400000e0000 */
[----:B------:R-:W-:-:S13]  /*13530*/  R2UR UR5, R11 ;  /* 0x000000000b0572ca */ /* 0x000fda00000e0000 */
        /* <DEDUP_REMOVED lines=50> */
[----:B0-----:R-:W-:Y:S05]  /*13860*/  @!P0 BRA `(.L_x_787) ;  /* 0x0000000000048947 */ /* 0x001fea0003800000 */
[----:B------:R-:W-:Y:S01]  /*13870*/  BPT.TRAP 0x1 ;  /* 0x000000040000795c */ /* 0x000fe20000300000 */
.L_x_787:
[----:B------:R-:W-:Y:S01]  /*13880*/  SHF.L.U32 R0, R20, 0x1f, RZ ;  /* 0x0000001f14007819 */ /* 0x000fe200000006ff */
[----:B-----5:R-:W-:-:S04]  /*13890*/  IMAD R20, R13, 0x8, R2 ;  /* 0x000000080d147824 */ /* 0x020fc800078e0202 */
[----:B------:R0:W1:Y:S01]  /*138a0*/  SYNCS.PHASECHK.TRANS64.TRYWAIT P2, [R20+URZ+0x34850], R0 ;  /* 0x03485000140075a7 */ /* 0x000062000804017f */
[----:B------:R-:W-:Y:S05]  /*138b0*/  @!P0 BRA `(.L_x_788) ;  /* 0x0000000000048947 */ /* 0x000fea0003800000 */
[----:B------:R-:W-:Y:S01]  /*138c0*/  BPT.TRAP 0x1 ;  /* 0x000000040000795c */ /* 0x000fe20000300000 */
.L_x_788:
[----:B------:R-:W-:Y:S04]  /*138d0*/  BSSY B1, `(.L_x_789) ;  /* 0x0000004000017945 */ /* 0x000fe80003800000 */
[----:B-1----:R-:W-:Y:S05]  /*138e0*/  @P2 BRA `(.L_x_790) ;  /* 0x0000000000082947 */ /* 0x002fea0003800000 */
[----:B------:R-:W1:Y:S02]  /*138f0*/  SYNCS.PHASECHK.TRANS64.TRYWAIT P2, [R20+URZ+0x34850], R0 ;  /* 0x03485000140075a7 */ /* 0x000e64000804017f */
[----:B-1----:R-:W-:Y:S05]  /*13900*/  @!P2 BRA `(.L_x_791) ;  /* 0x000000c000cca947 */ /* 0x002fea0003800000 */
.L_x_790:
[----:B------:R-:W-:Y:S05]  /*13910*/  BSYNC B1 ;  /* 0x0000000000017941 */ /* 0x000fea0003800000 */
.L_x_789:
[----:B01----:R-:W-:Y:S01]  /*13920*/  IADD3 R0, R2, 0x400, RZ ;  /* 0x0000040002007810 */ /* 0x003fe20007ffe0ff */
[----:B------:R-:W-:Y:S01]  /*13930*/  IMAD.MOV.U32 R11, RZ, RZ, 0x40000040 ;  /* 0x40000040ff0b7424 */ /* 0x000fe200078e00ff */
[----:B------:R-:W-:Y:S01]  /*13940*/  WARPGROUP.ARRIVE ;  /* 0x00000000000079c5 */ /* 0x000fe20000000000 */
[----:B------:R-:W-:Y:S01]  /*13950*/  IMAD.MOV.U32 R9, RZ, RZ, 0x40000040 ;  /* 0x40000040ff097424 */ /* 0x000fe200078e00ff */
[----:B------:R-:W-:Y:S02]  /*13960*/  SHF.R.U32.HI R0, RZ, 0x4, R0 ;  /* 0x00000004ff007819 */ /* 0x000fe40000011600 */
[----:B------:R-:W-:Y:S02]  /*13970*/  R2UR UR7, R11 ;  /* 0x000000000b0772ca */ /* 0x000fe400000e0000 */
[----:B------:R-:W-:Y:S02]  /*13980*/  LOP3.LUT R0, R0, 0x3fff, RZ, 0xc0, !PT ;  /* 0x00003fff00007812 */ /* 0x000fe400078ec0ff */
[----:B------:R-:W-:-:S02]  /*13990*/  @!P1 IADD3 R15, R15, 0x34840, RZ ;  /* 0x000348400f0f9810 */ /* 0x000fc40007ffe0ff */
[----:B------:R-:W-:Y:S02]  /*139a0*/  LOP3.LUT R0, R0, 0x4000000, RZ, 0xfc, !PT ;  /* 0x0400000000007812 */ /* 0x000fe400078efcff */
[----:B------:R-:W-:Y:S02]  /*139b0*/  @!P1 PRMT R15, RZ, 0x654, R15 ;  /* 0x00000654ff0f9816 */ /* 0x000fe4000000000f */
[----:B------:R-:W-:Y:S01]  /*139c0*/  ISETP.GT.AND P2, PT, R210, RZ, PT ;  /* 0x000000ffd200720c */ /* 0x000fe20003f44270 */
[----:B------:R-:W-:Y:S01]  /*139d0*/  IMAD R10, R13, 0x800, R0 ;  /* 0x000008000d0a7824 */ /* 0x000fe200078e0200 */
[----:B------:R-:W-:Y:S01]  /*139e0*/  FMNMX.FTZ R0, R24, R12, !PT ;  /* 0x0000000c18007209 */ /* 0x000fe20007810000 */
[----:B------:R-:W-:Y:S02]  /*139f0*/  IMAD.MOV.U32 R13, RZ, RZ, 0x40000040 ;  /* 0x40000040ff0d7424 */ /* 0x000fe400078e00ff */
[----:B------:R-:W-:Y:S01]  /*13a00*/  VIADD R210, R210, 0xffffffff ;  /* 0xffffffffd2d27836 */ /* 0x000fe20000000000 */
[----:B------:R-:W-:-:S02]  /*13a10*/  R2UR UR6, R10 ;  /* 0x000000000a0672ca */ /* 0x000fc400000e0000 */
[----:B------:R-:W-:Y:S02]  /*13a20*/  IADD3 R8, R10, 0x80, RZ ;  /* 0x000000800a087810 */ /* 0x000fe40007ffe0ff */
[----:B------:R-:W-:-:S04]  /*13a30*/  FMNMX.FTZ R0, R25, R0, !PT ;  /* 0x0000000019007209 */ /* 0x000fc80007810000 */
[----:B------:R-:W-:-:S04]  /*13a40*/  FMNMX.FTZ R0, R28, R0, !PT ;  /* 0x000000001c007209 */ /* 0x000fc80007810000 */
[----:B------:R-:W-:Y:S01]  /*13a50*/  FMNMX.FTZ R0, R29, R0, !PT ;  /* 0x000000001d007209 */ /* 0x000fe20007810000 */
[----:B------:R-:W-:Y:S01]  /*13a60*/  HGMMA.64x128x16.F32 R88, R180, gdesc[UR4].tnspB, R88, gsb0 ;  /* 0x41e00004b4587df0 */ /* 0x000fe20008000858 */
[----:B------:R-:W-:Y:S01]  /*13a70*/  R2UR UR6, R8 ;  /* 0x00000000080672ca */ /* 0x000fe200000e0000 */
[----:B------:R-:W-:Y:S01]  /*13a80*/  VIADD R8, R10, 0x100 ;  /* 0x000001000a087836 */ /* 0x000fe20000000000 */
[----:B------:R-:W-:Y:S02]  /*13a90*/  R2UR UR7, R9 ;  /* 0x00000000090772ca */ /* 0x000fe400000e0000 */
[----:B------:R-:W-:Y:S02]  /*13aa0*/  MOV R9, 0x40000040 ;  /* 0x4000004000097802 */ /* 0x000fe40000000f00 */
        /* <DEDUP_REMOVED lines=27> */
[----:B------:R-:W-:Y:S02]  /*13c60*/  FMNMX.FTZ R4, R85, R0, !PT ;  /* 0x0000000055047209 */ /* 0x000fe40007810000 */
[----:B------:R-:W-:-:S03]  /*13c70*/  MOV R0, UR58 ;  /* 0x0000003a00007c02 */ /* 0x000fc60008000f00 */
[----:B------:R-:W0:Y:S01]  /*13c80*/  SHFL.BFLY PT, R3, R4, 0x2, 0x1f ;  /* 0x0c401f0004037f89 */ /* 0x000e2200000e0000 */
        /* <DEDUP_REMOVED lines=10> */
[----:B------:R-:W-:Y:S02]  /*13d30*/  R2UR UR6, R8 ;  /* 0x00000000080672ca */ /* 0x000fe400000e0000 */
[----:B------:R-:W-:Y:S02]  /*13d40*/  R2UR UR7, R9 ;  /* 0x00000000090772ca */ /* 0x000fe400000e0000 */
[----:B0-----:R-:W-:Y:S02]  /*13d50*/  FMNMX.FTZ R8, R4, R3, !PT ;  /* 0x0000000304087209 */ /* 0x001fe40007810000 */
[----:B------:R-:W-:-:S03]  /*13d60*/  FMNMX.FTZ R4, R26, R14, !PT ;  /* 0x0000000e1a047209 */ /* 0x000fc60007810000 */
[----:B------:R-:W0:Y:S02]  /*13d70*/  SHFL.BFLY PT, R3, R8, 0x1, 0x1f ;  /* 0x0c201f0008037f89 */ /* 0x000e2400000e0000 */
[----:B0-----:R-:W-:-:S05]  /*13d80*/  FMNMX.FTZ R3, R8, R3, !PT ;  /* 0x0000000308037209 */ /* 0x001fca0007810000 */
[C---:B------:R-:W-:Y:S01]  /*13d90*/  FADD.FTZ R9, -R3.reuse, R12 ;  /* 0x0000000c03097221 */ /* 0x040fe20000010100 */
[----:B------:R-:W-:Y:S02]  /*13da0*/  VIADD R12, R10, 0x200 ;  /* 0x000002000a0c7836 */ /* 0x000fe40000000000 */
[-C--:B------:R-:W-:Y:S01]  /*13db0*/  FMUL.FTZ R11, R3, R0.reuse ;  /* 0x00000000030b7220 */ /* 0x080fe20000410000 */
[----:B------:R-:W-:-:S03]  /*13dc0*/  FMUL.FTZ R9, R9, R0 ;  /* 0x0000000009097220 */ /* 0x000fc60000410000 */
[-CC-:B------:R-:W-:Y:S01]  /*13dd0*/  FFMA.FTZ R182, R28, R0.reuse, -R11.reuse ;  /* 0x000000001cb67223 */ /* 0x180fe2000001080b */
        /* <DEDUP_REMOVED lines=15> */
[----:B------:R-:W-:Y:S01]  /*13ed0*/  FFMA.FTZ R57, R84, R0, -R11 ;  /* 0x0000000054397223 */ /* 0x000fe2000001080b */
[----:B------:R-:W-:Y:S08]  /*13ee0*/  MUFU.EX2 R9, R9 ;  /* 0x0000000900097308 */ /* 0x000ff00000000800 */
[----:B------:R-:W0:Y:S08]  /*13ef0*/  MUFU.EX2 R180, R180 ;  /* 0x000000b400b47308 */ /* 0x000e300000000800 */
[----:B------:R-:W1:Y:S08]  /*13f00*/  MUFU.EX2 R21, R21 ;  /* 0x0000001500157308 */ /* 0x000e700000000800 */
[----:B------:R-:W-:Y:S01]  /*13f10*/  MUFU.EX2 R182, R182 ;  /* 0x000000b600b67308 */ /* 0x000fe20000000800 */
[----:B0-----:R-:W-:-:S07]  /*13f20*/  FFMA.FTZ R6, R9, R6, R180 ;  /* 0x0000000609067223 */ /* 0x001fce00000100b4 */
[----:B------:R-:W-:Y:S01]  /*13f30*/  MUFU.EX2 R24, R24 ;  /* 0x0000001800187308 */ /* 0x000fe20000000800 */
[----:B-1----:R-:W-:-:S07]  /*13f40*/  F2FP.F16.F32.PACK_AB R180, R21, R180 ;  /* 0x000000b415b4723e */ /* 0x002fce00000000ff */
        /* <DEDUP_REMOVED lines=8> */
[-CC-:B------:R-:W-:Y:S01]  /*13fd0*/  FFMA.FTZ R174, R44, R0.reuse, -R11.reuse ;  /* 0x000000002cae7223 */ /* 0x180fe2000001080b */
[-CC-:B------:R-:W-:Y:S01]  /*13fe0*/  FFMA.FTZ R40, R65, R0.reuse, -R11.reuse ;  /* 0x0000000041287223 */ /* 0x180fe2000001080b */
[----:B------:R-:W-:Y:S01]  /*13ff0*/  FFMA.FTZ R44, R69, R0, -R11 ;  /* 0x00000000452c7223 */ /* 0x000fe2000001080b */
[----:B------:R-:W-:Y:S01]  /*14000*/  MUFU.EX2 R29, R29 ;  /* 0x0000001d001d7308 */ /* 0x000fe20000000800 */
[----:B------:R-:W-:Y:S01]  /*14010*/  HGMMA.64x128x16.F32 R88, R168, gdesc[UR4].tnspB, R88, gsb0 ;  /* 0x41e00004a8587df0 */ /* 0x000fe20008000858 */
[----:B------:R-:W-:Y:S02]  /*14020*/  R2UR UR6, R12 ;  /* 0x000000000c0672ca */ /* 0x000fe400000e0000 */
[----:B------:R-:W-:Y:S02]  /*14030*/  R2UR UR7, R13 ;  /* 0x000000000d0772ca */ /* 0x000fe400000e0000 */
[----:B------:R-:W-:-:S02]  /*14040*/  FMNMX.FTZ R13, R27, R4, !PT ;  /* 0x000000041b0d7209 */ /* 0x000fc40007810000 */
[----:B------:R-:W-:Y:S01]  /*14050*/  IADD3 R12, R10, 0x280, RZ ;  /* 0x000002800a0c7810 */ /* 0x000fe20007ffe0ff */
        /* <DEDUP_REMOVED lines=29> */
[----:B------:R-:W-:-:S03]  /*14230*/  IMAD.MOV.U32 R13, RZ, RZ, 0x40000040 ;  /* 0x40000040ff0d7424 */ /* 0x000fc600078e00ff */
[----:B------:R-:W-:-:S03]  /*14240*/  FMNMX.FTZ R37, R67, R4, !PT ;  /* 0x0000000443257209 */ /* 0x000fc60007810000 */
[----:B------:R-:W-:Y:S01]  /*14250*/  MUFU.EX2 R57, R57 ;  /* 0x0000003900397308 */ /* 0x000fe20000000800 */
[----:B------:R-:W-:Y:S01]  /*14260*/  FMNMX.FTZ R4, R70, R37, !PT ;  /* 0x0000002546047209 */ /* 0x000fe20007810000 */
[----:B------:R-:W-:-:S06]  /*14270*/  FFMA.FTZ R37, R72, R0, -R11 ;  /* 0x0000000048257223 */ /* 0x000fcc000001080b */
[----:B------:R-:W-:Y:S01]  /*14280*/  MUFU.EX2 R37, R37 ;  /* 0x0000002500257308 */ /* 0x000fe20000000800 */
[----:B------:R-:W-:Y:S02]  /*14290*/  WARPGROUP.DEPBAR.LE gsb0, 0x0 ;  /* 0x00008000000079c5 */ /* 0x000fe40000010000 */
[----:B------:R-:W-:Y:S01]  /*142a0*/  WARPGROUP.ARRIVE ;  /* 0x00000000000079c5 */ /* 0x000fe20000000000 */
[-CC-:B------:R-:W-:Y:S01]  /*142b0*/  FFMA.FTZ R168, R48, R0.reuse, -R11.reuse ;  /* 0x0000000030a87223 */ /* 0x180fe2000001080b */
[-CC-:B------:R-:W-:Y:S01]  /*142c0*/  FFMA.FTZ R170, R52, R0.reuse, -R11.reuse ;  /* 0x0000000034aa7223 */ /* 0x180fe2000001080b */
[-CC-:B------:R-:W-:Y:S01]  /*142d0*/  FFMA.FTZ R48, R61, R0.reuse, -R11.reuse ;  /* 0x000000003d307223 */ /* 0x180fe2000001080b */
[----:B------:R-:W-:Y:S02]  /*142e0*/  FFMA.FTZ R52, R77, R0, -R11 ;  /* 0x000000004d347223 */ /* 0x000fe4000001080b */
[----:B------:R-:W-:Y:S01]  /*142f0*/  HGMMA.64x128x16.F32 R88, R152, gdesc[UR4].tnspB, R88, gsb0 ;  /* 0x41e0000498587df0 */ /* 0x000fe20008000858 */
[----:B------:R-:W-:Y:S01]  /*14300*/  R2UR UR6, R12 ;  /* 0x000000000c0672ca */ /* 0x000fe200000e0000 */
[C---:B------:R-:W-:Y:S01]  /*14310*/  VIADD R12, R10.reuse, 0x300 ;  /* 0x000003000a0c7836 */ /* 0x040fe20000000000 */
[----:B------:R-:W-:Y:S01]  /*14320*/  R2UR UR7, R13 ;  /* 0x000000000d0772ca */ /* 0x000fe200000e0000 */
[----:B------:R-:W-:Y:S01]  /*14330*/  VIADD R10, R10, 0x380 ;  /* 0x000003800a0a7836 */ /* 0x000fe20000000000 */
[----:B------:R-:W-:Y:S01]  /*14340*/  FMNMX.FTZ R13, R71, R4, !PT ;  /* 0x00000004470d7209 */ /* 0x000fe20007810000 */
[----:B------:R-:W-:Y:S03]  /*14350*/  MUFU.EX2 R168, R168 ;  /* 0x000000a800a87308 */ /* 0x000fe60000000800 */
[----:B------:R-:W-:-:S04]  /*14360*/  FMNMX.FTZ R4, R74, R13, !PT ;  /* 0x0000000d4a047209 */ /* 0x000fc80007810000 */
        /* <DEDUP_REMOVED lines=9> */
[----:B------:R-:W-:-:S05]  /*14400*/  FMNMX.FTZ R4, R87, R4, !PT ;  /* 0x0000000457047209 */ /* 0x000fca0007810000 */
[----:B------:R-:W0:Y:S02]  /*14410*/  SHFL.BFLY PT, R13, R4, 0x2, 0x1f ;  /* 0x0c401f00040d7f89 */ /* 0x000e2400000e0000 */
[----:B0-----:R-:W-:-:S05]  /*14420*/  FMNMX.FTZ R8, R4, R13, !PT ;  /* 0x0000000d04087209 */ /* 0x001fca0007810000 */
[----:B------:R-:W0:Y:S02]  /*14430*/  SHFL.BFLY PT, R13, R8, 0x1, 0x1f ;  /* 0x0c201f00080d7f89 */ /* 0x000e2400000e0000 */
[----:B0-----:R-:W-:Y:S02]  /*14440*/  FMNMX.FTZ R8, R8, R13, !PT ;  /* 0x0000000d08087209 */ /* 0x001fe40007810000 */
[----:B------:R-:W-:Y:S01]  /*14450*/  MOV R13, 0x40000040 ;  /* 0x40000040000d7802 */ /* 0x000fe20000000f00 */
[----:B------:R-:W-:Y:S02]  /*14460*/  WARPGROUP.DEPBAR.LE gsb0, 0x0 ;  /* 0x00008000000079c5 */ /* 0x000fe40000010000 */
[----:B------:R-:W-:Y:S01]  /*14470*/  WARPGROUP.ARRIVE ;  /* 0x00000000000079c5 */ /* 0x000fe20000000000 */
[-CC-:B------:R-:W-:Y:S01]  /*14480*/  FFMA.FTZ R152, R56, R0.reuse, -R11.reuse ;  /* 0x0000000038987223 */ /* 0x180fe2000001080b */
[-CC-:B------:R-:W-:Y:S01]  /*14490*/  FFMA.FTZ R154, R60, R0.reuse, -R11.reuse ;  /* 0x000000003c9a7223 */ /* 0x180fe2000001080b */
[----:B------:R-:W-:-:S03]  /*144a0*/  FFMA.FTZ R56, R81, R0, -R11 ;  /* 0x0000000051387223 */ /* 0x000fc6000001080b */
[----:B------:R-:W-:Y:S01]  /*144b0*/  HGMMA.64x128x16.F32 R88, R156, gdesc[UR4].tnspB, R88, gsb0 ;  /* 0x41e000049c587df0 */ /* 0x000fe20008000858 */
[----:B------:R-:W-:Y:S01]  /*144c0*/  R2UR UR6, R12 ;  /* 0x000000000c0672ca */ /* 0x000fe200000e0000 */
[-C--:B------:R-:W-:Y:S01]  /*144d0*/  FFMA.FTZ R12, R85, R0.reuse, -R11 ;  /* 0x00000000550c7223 */ /* 0x080fe2000001080b */
[----:B------:R-:W-:Y:S01]  /*144e0*/  R2UR UR7, R13 ;  /* 0x000000000d0772ca */ /* 0x000fe200000e0000 */
[-C--:B------:R-:W-:Y:S01]  /*144f0*/  FMUL.FTZ R13, R8, R0.reuse ;  /* 0x00000000080d7220 */ /* 0x080fe20000410000 */
[----:B------:R-:W-:Y:S03]  /*14500*/  MUFU.EX2 R152, R152 ;  /* 0x0000009800987308 */ /* 0x000fe60000000800 */
        /* <DEDUP_REMOVED lines=24> */
[----:B------:R-:W-:-:S06]  /*14690*/  FFMA.FTZ R86, R86, R0, -R13 ;  /* 0x0000000056567223 */ /* 0x000fcc000001080d */
        /* <DEDUP_REMOVED lines=17> */
[----:B------:R-:W-:Y:S01]  /*147b0*/  FADD.FTZ R11, -R8, R14 ;  /* 0x0000000e080b7221 */ /* 0x000fe20000010100 */
[-CC-:B------:R-:W-:Y:S01]  /*147c0*/  FFMA.FTZ R14, R27, R0.reuse, -R13.reuse ;  /* 0x000000001b0e7223 */ /* 0x180fe2000001080d */
[-CC-:B------:R-:W-:Y:S01]  /*147d0*/  FFMA.FTZ R27, R35, R0.reuse, -R13.reuse ;  /* 0x00000000231b7223 */ /* 0x180fe2000001080d */
[----:B------:R-:W-:Y:S01]  /*147e0*/  HGMMA.64x128x16.F32 R88, R160, gdesc[UR4].tnspB, R88, gsb0 ;  /* 0x41e00004a0587df0 */ /* 0x000fe20008000858 */
[-C--:B------:R-:W-:Y:S01]  /*147f0*/  FMUL.FTZ R11, R11, R0.reuse ;  /* 0x000000000b0b7220 */ /* 0x080fe20000410000 */
[----:B------:R-:W-:Y:S01]  /*14800*/  R2UR UR6, R10 ;  /* 0x000000000a0672ca */ /* 0x000fe200000e0000 */
[-CC-:B------:R-:W-:Y:S01]  /*14810*/  FFMA.FTZ R35, R51, R0.reuse, -R13.reuse ;  /* 0x0000000033237223 */ /* 0x180fe2000001080d */
[----:B------:R-:W-:Y:S01]  /*14820*/  MUFU.EX2 R14, R14 ;  /* 0x0000000e000e7308 */ /* 0x000fe20000000800 */
[-CC-:B------:R-:W-:Y:S01]  /*14830*/  FFMA.FTZ R10, R59, R0.reuse, -R13.reuse ;  /* 0x000000003b0a7223 */ /* 0x180fe2000001080d */
[-CC-:B------:R-:W-:Y:S01]  /*14840*/  FFMA.FTZ R157, R66, R0.reuse, -R13.reuse ;  /* 0x00000000429d7223 */ /* 0x180fe2000001080d */
[----:B------:R-:W-:-:S05]  /*14850*/  FFMA.FTZ R159, R70, R0, -R13 ;  /* 0x00000000469f7223 */ /* 0x000fca000001080d */
[----:B------:R0:W1:Y:S08]  /*14860*/  MUFU.EX2 R4, R11 ;  /* 0x0000000b00047308 */ /* 0x0000700000000800 */
[----:B------:R-:W2:Y:S01]  /*14870*/  MUFU.EX2 R27, R27 ;  /* 0x0000001b001b7308 */ /* 0x000ea20000000800 */
[----:B0-----:R-:W-:-:S05]  /*14880*/  IMAD.MOV.U32 R11, RZ, RZ, 0x40000040 ;  /* 0x40000040ff0b7424 */ /* 0x001fca00078e00ff */
[----:B------:R-:W-:Y:S01]  /*14890*/  R2UR UR7, R11 ;  /* 0x000000000b0772ca */ /* 0x000fe200000e0000 */
[----:B------:R-:W-:Y:S01]  /*148a0*/  FADD.FTZ R11, R21, R6 ;  /* 0x00000006150b7221 */ /* 0x000fe20000010000 */
[----:B------:R-:W-:Y:S02]  /*148b0*/  @!P1 VIADD R6, R20, 0x34860 ;  /* 0x0003486014069836 */ /* 0x000fe40000000000 */
[----:B-1----:R-:W-:Y:S01]  /*148c0*/  FFMA.FTZ R5, R4, R5, R181 ;  /* 0x0000000504057223 */ /* 0x002fe200000100b5 */
[----:B------:R-:W0:Y:S01]  /*148d0*/  MUFU.EX2 R35, R35 ;  /* 0x0000002300237308 */ /* 0x000e220000000800 */
[----:B------:R-:W-:Y:S01]  /*148e0*/  FADD.FTZ R11, R182, R11 ;  /* 0x0000000bb60b7221 */ /* 0x000fe20000010000 */
[C---:B------:R-:W-:Y:S01]  /*148f0*/  F2FP.F16.F32.PACK_AB R181, R14.reuse, R181 ;  /* 0x000000b50eb5723e */ /* 0x040fe200000000ff */
[----:B------:R-:W-:Y:S01]  /*14900*/  FADD.FTZ R20, R14, R5 ;  /* 0x000000050e147221 */ /* 0x000fe20000010000 */
[C---:B------:R-:W-:Y:S01]  /*14910*/  F2FP.F16.F32.PACK_AB R182, R24.reuse, R182 ;  /* 0x000000b618b6723e */ /* 0x040fe200000000ff */
[----:B------:R-:W-:-:S02]  /*14920*/  FADD.FTZ R11, R24, R11 ;  /* 0x0000000b180b7221 */ /* 0x000fc40000010000 */
[----:B------:R-:W-:Y:S01]  /*14930*/  FADD.FTZ R5, R183, R20 ;  /* 0x00000014b7057221 */ /* 0x000fe20000010000 */
[----:B------:R-:W1:Y:S01]  /*14940*/  MUFU.EX2 R10, R10 ;  /* 0x0000000a000a7308 */ /* 0x000e620000000800 */
[----:B------:R-:W-:Y:S01]  /*14950*/  FADD.FTZ R11, R176, R11 ;  /* 0x0000000bb00b7221 */ /* 0x000fe20000010000 */
[----:B------:R-:W-:Y:S01]  /*14960*/  FFMA.FTZ R20, R67, R0, -R13 ;  /* 0x0000000043147223 */ /* 0x000fe2000001080d */
[C---:B------:R-:W-:Y:S01]  /*14970*/  FADD.FTZ R42, R26.reuse, R5 ;  /* 0x000000051a2a7221 */ /* 0x040fe20000010000 */
[----:B------:R-:W-:Y:S01]  /*14980*/  F2FP.F16.F32.PACK_AB R183, R26, R183 ;  /* 0x000000b71ab7723e */ /* 0x000fe200000000ff */
[C---:B------:R-:W-:Y:S01]  /*14990*/  FADD.FTZ R11, R28.reuse, R11 ;  /* 0x0000000b1c0b7221 */ /* 0x040fe20000010000 */
[----:B------:R-:W-:Y:S01]  /*149a0*/  F2FP.F16.F32.PACK_AB R176, R28, R176 ;  /* 0x000000b01cb0723e */ /* 0x000fe200000000ff */
[----:B------:R-:W-:Y:S01]  /*149b0*/  FADD.FTZ R42, R177, R42 ;  /* 0x0000002ab12a7221 */ /* 0x000fe20000010000 */
[----:B------:R-:W3:Y:S01]  /*149c0*/  MUFU.EX2 R156, R156 ;  /* 0x0000009c009c7308 */ /* 0x000ee20000000800 */
[----:B------:R-:W-:Y:S01]  /*149d0*/  FADD.FTZ R50, R178, R11 ;  /* 0x0000000bb2327221 */ /* 0x000fe20000010000 */
[C---:B--2---:R-:W-:Y:S01]  /*149e0*/  F2FP.F16.F32.PACK_AB R177, R27.reuse, R177 ;  /* 0x000000b11bb1723e */ /* 0x044fe200000000ff */
[----:B------:R-:W-:Y:S01]  /*149f0*/  FADD.FTZ R46, R27, R42 ;  /* 0x0000002a1b2e7221 */ /* 0x000fe20000010000 */
[----:B------:R-:W-:Y:S01]  /*14a00*/  FFMA.FTZ R42, R71, R0, -R13 ;  /* 0x00000000472a7223 */ /* 0x000fe2000001080d */
[C---:B------:R-:W-:Y:S01]  /*14a10*/  FADD.FTZ R11, R33.reuse, R50 ;  /* 0x00000032210b7221 */ /* 0x040fe20000010000 */
[----:B------:R-:W-:Y:S01]  /*14a20*/  F2FP.F16.F32.PACK_AB R178, R33, R178 ;  /* 0x000000b221b2723e */ /* 0x000fe200000000ff */
[----:B------:R-:W-:Y:S01]  /*14a30*/  FADD.FTZ R5, R179, R46 ;  /* 0x0000002eb3057221 */ /* 0x000fe20000010000 */
[----:B------:R-:W-:Y:S01]  /*14a40*/  MUFU.EX2 R157, R157 ;  /* 0x0000009d009d7308 */ /* 0x000fe20000000800 */
[----:B------:R-:W-:Y:S01]  /*14a50*/  FADD.FTZ R50, R172, R11 ;  /* 0x0000000bac327221 */ /* 0x000fe20000010000 */
[C---:B------:R-:W-:Y:S01]  /*14a60*/  F2FP.F16.F32.PACK_AB R179, R30.reuse, R179 ;  /* 0x000000b31eb3723e */ /* 0x040fe200000000ff */
[----:B------:R-:W-:Y:S01]  /*14a70*/  FADD.FTZ R46, R30, R5 ;  /* 0x000000051e2e7221 */ /* 0x000fe20000010000 */
[C---:B------:R-:W-:Y:S01]  /*14a80*/  F2FP.F16.F32.PACK_AB R172, R25.reuse, R172 ;  /* 0x000000ac19ac723e */ /* 0x040fe200000000ff */
[----:B------:R-:W-:-:S02]  /*14a90*/  FADD.FTZ R5, R25, R50 ;  /* 0x0000003219057221 */ /* 0x000fc40000010000 */
[----:B------:R-:W-:Y:S01]  /*14aa0*/  FADD.FTZ R46, R173, R46 ;  /* 0x0000002ead2e7221 */ /* 0x000fe20000010000 */
[----:B------:R-:W-:Y:S01]  /*14ab0*/  MUFU.EX2 R20, R20 ;  /* 0x0000001400147308 */ /* 0x000fe20000000800 */
[----:B------:R-:W-:Y:S01]  /*14ac0*/  FADD.FTZ R50, R174, R5 ;  /* 0x00000005ae327221 */ /* 0x000fe20000010000 */
[C---:B------:R-:W-:Y:S01]  /*14ad0*/  F2FP.F16.F32.PACK_AB R173, R31.reuse, R173 ;  /* 0x000000ad1fad723e */ /* 0x040fe200000000ff */
[----:B------:R-:W-:Y:S01]  /*14ae0*/  FADD.FTZ R46, R31, R46 ;  /* 0x0000002e1f2e7221 */ /* 0x000fe20000010000 */
[C---:B------:R-:W-:Y:S01]  /*14af0*/  F2FP.F16.F32.PACK_AB R174, R29.reuse, R174 ;  /* 0x000000ae1dae723e */ /* 0x040fe200000000ff */
[----:B------:R-:W-:Y:S02]  /*14b00*/  FADD.FTZ R11, R29, R50 ;  /* 0x000000321d0b7221 */ /* 0x000fe40000010000 */
[----:B------:R-:W-:Y:S01]  /*14b10*/  FADD.FTZ R5, R175, R46 ;  /* 0x0000002eaf057221 */ /* 0x000fe20000010000 */
[----:B------:R-:W2:Y:S01]  /*14b20*/  MUFU.EX2 R158, R158 ;  /* 0x0000009e009e7308 */ /* 0x000ea20000000800 */
        /* <DEDUP_REMOVED lines=8> */
[C---:B0-----:R-:W-:Y:S01]  /*14bb0*/  F2FP.F16.F32.PACK_AB R169, R35.reuse, R169 ;  /* 0x000000a923a9723e */ /* 0x041fe200000000ff */
[----:B------:R-:W-:Y:S01]  /*14bc0*/  FADD.FTZ R46, R35, R46 ;  /* 0x0000002e232e7221 */ /* 0x000fe20000010000 */
[C---:B------:R-:W-:Y:S01]  /*14bd0*/  F2FP.F16.F32.PACK_AB R170, R36.reuse, R170 ;  /* 0x000000aa24aa723e */ /* 0x040fe200000000ff */
[----:B------:R-:W-:Y:S02]  /*14be0*/  FADD.FTZ R11, R36, R11 ;  /* 0x0000000b240b7221 */ /* 0x000fe40000010000 */
        /* <DEDUP_REMOVED lines=10> */
[C---:B-1----:R-:W-:Y:S01]  /*14c90*/  F2FP.F16.F32.PACK_AB R153, R10.reuse, R153 ;  /* 0x000000990a99723e */ /* 0x042fe200000000ff */
[----:B------:R-:W-:Y:S01]  /*14ca0*/  FADD.FTZ R14, R10, R5 ;  /* 0x000000050a0e7221 */ /* 0x000fe20000010000 */
[C---:B------:R-:W-:Y:S01]  /*14cb0*/  F2FP.F16.F32.PACK_AB R154, R48.reuse, R154 ;  /* 0x0000009a309a723e */ /* 0x040fe200000000ff */
[----:B------:R-:W-:Y:S02]  /*14cc0*/  FADD.FTZ R11, R48, R11 ;  /* 0x0000000b300b7221 */ /* 0x000fe40000010000 */
[----:B------:R-:W-:Y:S01]  /*14cd0*/  FADD.FTZ R5, R155, R14 ;  /* 0x0000000e9b057221 */ /* 0x000fe20000010000 */
[----:B------:R-:W0:Y:S01]  /*14ce0*/  MUFU.EX2 R75, R75 ;  /* 0x0000004b004b7308 */ /* 0x000e220000000800 */
[----:B---3--:R-:W-:Y:S01]  /*14cf0*/  FADD.FTZ R11, R156, R11 ;  /* 0x0000000b9c0b7221 */ /* 0x008fe20000010000 */
[----:B------:R-:W-:-:S03]  /*14d00*/  F2FP.F16.F32.PACK_AB R156, R40, R156 ;  /* 0x0000009c289c723e */ /* 0x000fc600000000ff */
[----:B------:R-:W-:-:S03]  /*14d10*/  FADD.FTZ R11, R40, R11 ;  /* 0x0000000b280b7221 */ /* 0x000fc60000010000 */
[----:B------:R-:W-:Y:S01]  /*14d20*/  MUFU.EX2 R78, R78 ;  /* 0x0000004e004e7308 */ /* 0x000fe20000000800 */
[----:B--2---:R-:W-:Y:S01]  /*14d30*/  FADD.FTZ R11, R158, R11 ;  /* 0x0000000b9e0b7221 */ /* 0x004fe20000010000 */
[----:B------:R-:W-:-:S06]  /*14d40*/  F2FP.F16.F32.PACK_AB R158, R44, R158 ;  /* 0x0000009e2c9e723e */ /* 0x000fcc00000000ff */
[----:B------:R-:W1:Y:S08]  /*14d50*/  MUFU.EX2 R79, R79 ;  /* 0x0000004f004f7308 */ /* 0x000e700000000800 */
[----:B------:R-:W-:Y:S08]  /*14d60*/  MUFU.EX2 R56, R56 ;  /* 0x0000003800387308 */ /* 0x000ff00000000800 */
[----:B------:R-:W-:Y:S01]  /*14d70*/  MUFU.EX2 R83, R83 ;  /* 0x0000005300537308 */ /* 0x000fe20000000800 */
[----:B------:R-:W-:-:S02]  /*14d80*/  WARPGROUP.DEPBAR.LE gsb0, 0x0 ;  /* 0x00008000000079c5 */ /* 0x000fc40000010000 */
[----:B------:R-:W-:-:S05]  /*14d90*/  WARPGROUP.ARRIVE ;  /* 0x00000000000079c5 */ /* 0x000fca0000000000 */
[----:B------:R-:W2:Y:S01]  /*14da0*/  MUFU.EX2 R12, R12 ;  /* 0x0000000c000c7308 */ /* 0x000ea20000000800 */
[----:B------:R-:W-:Y:S02]  /*14db0*/  F2FP.F16.F32.PACK_AB R160, R45, R37 ;  /* 0x000000252da0723e */ /* 0x000fe400000000ff */
[----:B0-----:R-:W-:Y:S01]  /*14dc0*/  F2FP.F16.F32.PACK_AB R161, R75, R74 ;  /* 0x0000004a4ba1723e */ /* 0x001fe200000000ff */
[----:B------:R-:W-:Y:S01]  /*14dd0*/  HGMMA.64x128x16.F32 R88, R164, gdesc[UR4].tnspB, R88, gsb0 ;  /* 0x41e00004a4587df0 */ /* 0x000fe20008000858 */
[----:B------:R-:W-:Y:S02]  /*14de0*/  F2FP.F16.F32.PACK_AB R162, R52, R49 ;  /* 0x0000003134a2723e */ /* 0x000fe400000000ff */
[----:B-1----:R-:W-:Y:S01]  /*14df0*/  F2FP.F16.F32.PACK_AB R163, R79, R78 ;  /* 0x0000004e4fa3723e */ /* 0x002fe200000000ff */
[----:B------:R-:W-:Y:S02]  /*14e00*/  WARPGROUP.DEPBAR.LE gsb0, 0x0 ;  /* 0x00008000000079c5 */ /* 0x000fe40000010000 */
[----:B------:R0:W-:Y:S01]  /*14e10*/  @!P1 SYNCS.ARRIVE.TRANS64.RED.A1T0 RZ, [R15+URZ], RZ ;  /* 0x000000ff0fff99a7 */ /* 0x0001e2000810043f */
[----:B------:R-:W-:Y:S01]  /*14e20*/  MUFU.EX2 R165, R82 ;  /* 0x0000005200a57308 */ /* 0x000fe20000000800 */
[----:B--2---:R-:W-:-:S02]  /*14e30*/  F2FP.F16.F32.PACK_AB R166, R12, R57 ;  /* 0x000000390ca6723e */ /* 0x004fc400000000ff */
[----:B------:R-:W-:Y:S02]  /*14e40*/  F2FP.F16.F32.PACK_AB R164, R56, R53 ;  /* 0x0000003538a4723e */ /* 0x000fe400000000ff */
[----:B0-----:R-:W-:Y:S01]  /*14e50*/  @!P1 PRMT R15, RZ, 0x654, R6 ;  /* 0x00000654ff0f9816 */ /* 0x001fe20000000006 */
[-CC-:B------:R-:W-:Y:S01]  /*14e60*/  FFMA.FTZ R6, R63, R0.reuse, -R13.reuse ;  /* 0x000000003f067223 */ /* 0x180fe2000001080d */
[----:B------:R-:W-:Y:S01]  /*14e70*/  FFMA.FTZ R13, R87, R0, -R13 ;  /* 0x00000000570d7223 */ /* 0x000fe2000001080d */
[----:B------:R-:W-:Y:S01]  /*14e80*/  MUFU.EX2 R167, R86 ;  /* 0x0000005600a77308 */ /* 0x000fe20000000800 */
[----:B------:R0:W-:Y:S07]  /*14e90*/  @!P1 SYNCS.ARRIVE.TRANS64.RED.A1T0 RZ, [R15+URZ], RZ ;  /* 0x000000ff0fff99a7 */ /* 0x0001ee000810043f */
[----:B------:R-:W1:Y:S08]  /*14ea0*/  MUFU.EX2 R6, R6 ;  /* 0x0000000600067308 */ /* 0x000e700000000800 */
[----:B------:R-:W2:Y:S01]  /*14eb0*/  MUFU.EX2 R13, R13 ;  /* 0x0000000d000d7308 */ /* 0x000ea20000000800 */
[C---:B-1----:R-:W-:Y:S01]  /*14ec0*/  FADD.FTZ R14, R6.reuse, R5 ;  /* 0x00000005060e7221 */ /* 0x042fe20000010000 */
[----:B------:R-:W-:-:S03]  /*14ed0*/  F2FP.F16.F32.PACK_AB R155, R6, R155 ;  /* 0x0000009b069b723e */ /* 0x000fc600000000ff */
[----:B------:R-:W-:Y:S01]  /*14ee0*/  FADD.FTZ R5, R157, R14 ;  /* 0x0000000e9d057221 */ /* 0x000fe20000010000 */
[----:B------:R-:W-:-:S03]  /*14ef0*/  F2FP.F16.F32.PACK_AB R157, R20, R157 ;  /* 0x0000009d149d723e */ /* 0x000fc600000000ff */
[----:B------:R-:W-:Y:S01]  /*14f00*/  FADD.FTZ R14, R20, R5 ;  /* 0x00000005140e7221 */ /* 0x000fe20000010000 */
[----:B------:R-:W-:-:S03]  /*14f10*/  MOV R20, R196 ;  /* 0x000000c400147202 */ /* 0x000fc60000000f00 */
[----:B------:R-:W-:Y:S01]  /*14f20*/  FADD.FTZ R5, R159, R14 ;  /* 0x0000000e9f057221 */ /* 0x000fe20000010000 */
[----:B------:R-:W-:Y:S01]  /*14f30*/  FADD.FTZ R14, R44, R11 ;  /* 0x0000000b2c0e7221 */ /* 0x000fe20000010000 */
[C---:B------:R-:W-:Y:S02]  /*14f40*/  F2FP.F16.F32.PACK_AB R159, R42.reuse, R159 ;  /* 0x0000009f2a9f723e */ /* 0x040fe400000000ff */
[----:B------:R-:W-:Y:S01]  /*14f50*/  FADD.FTZ R5, R42, R5 ;  /* 0x000000052a057221 */ /* 0x000fe20000010000 */
[----:B------:R-:W-:-:S03]  /*14f60*/  FADD.FTZ R14, R37, R14 ;  /* 0x0000000e250e7221 */ /* 0x000fc60000010000 */
[----:B------:R-:W-:Y:S01]  /*14f70*/  FADD.FTZ R6, R74, R5 ;  /* 0x000000054a067221 */ /* 0x000fe20000010000 */
[----:B------:R-:W-:-:S03]  /*14f80*/  FADD.FTZ R14, R45, R14 ;  /* 0x0000000e2d0e7221 */ /* 0x000fc60000010000 */
        /* <DEDUP_REMOVED lines=14> */
[C---:B--2---:R-:W-:Y:S02]  /*15070*/  F2FP.F16.F32.PACK_AB R167, R13.reuse, R167 ;  /* 0x000000a70da7723e */ /* 0x044fe400000000ff */
[----:B------:R-:W-:Y:S01]  /*15080*/  FADD.FTZ R5, R13, R10 ;  /* 0x0000000a0d057221 */ /* 0x000fe20000010000 */
[----:B------:R-:W-:Y:S01]  /*15090*/  IMAD.MOV.U32 R13, RZ, RZ, R194 ;  /* 0x000000ffff0d7224 */ /* 0x000fe200078e00c2 */
[----:B------:R-:W-:Y:S01]  /*150a0*/  MOV R12, R3 ;  /* 0x00000003000c7202 */ /* 0x000fe20000000f00 */
[----:B0-----:R-:W-:Y:S06]  /*150b0*/  @P2 BRA `(.L_x_792) ;  /* 0xffffffd800d82947 */ /* 0x001fec000383ffff */
.L_x_781:
[----:B------:R-:W-:Y:S05]  /*150c0*/  BSYNC B0 ;  /* 0x0000000000007941 */ /* 0x000fea0003800000 */
.L_x_780:
        /* <DEDUP_REMOVED lines=67> */
.L_x_793:
[----:B------:R-:W-:Y:S01]  /*15500*/  IMAD R13, R194, 0x8, R2 ;  /* 0x00000008c20d7824 */ /* 0x000fe200078e0202 */
[----:B------:R-:W-:-:S04]  /*15510*/  SHF.L.U32 R4, R196, 0x1f, RZ ;  /* 0x0000001fc4047819 */ /* 0x000fc800000006ff */
[----:B------:R0:W1:Y:S01]  /*15520*/  SYNCS.PHASECHK.TRANS64.TRYWAIT P2, [R13+URZ+0x34850], R4 ;  /* 0x034850040d0075a7 */ /* 0x000062000804017f */
[----:B------:R-:W-:Y:S05]  /*15530*/  @!P0 BRA `(.L_x_794) ;  /* 0x0000000000048947 */ /* 0x000fea0003800000 */
[----:B------:R-:W-:Y:S01]  /*15540*/  BPT.TRAP 0x1 ;  /* 0x000000040000795c */ /* 0x000fe20000300000 */
.L_x_794:
[----:B------:R-:W-:Y:S01]  /*15550*/  VIADD R2, R2, 0x400 ;  /* 0x0000040002027836 */ /* 0x000fe20000000000 */
[----:B------:R-:W-:Y:S04]  /*15560*/  BSSY B0, `(.L_x_795) ;  /* 0x0000008000007945 */ /* 0x000fe80003800000 */
[----:B------:R-:W-:-:S04]  /*15570*/  SHF.R.U32.HI R2, RZ, 0x4, R2 ;  /* 0x00000004ff027819 */ /* 0x000fc80000011602 */
[----:B------:R-:W-:-:S04]  /*15580*/  LOP3.LUT R2, R2, 0x3fff, RZ, 0xc0, !PT ;  /* 0x00003fff02027812 */ /* 0x000fc800078ec0ff */
[----:B------:R-:W-:-:S04]  /*15590*/  LOP3.LUT R7, R2, 0x4000000, RZ, 0xfc, !PT ;  /* 0x0400000002077812 */ /* 0x000fc800078efcff */
[----:B------:R-:W-:Y:S01]  /*155a0*/  LEA R2, R194, R7, 0xb ;  /* 0x00000007c2027211 */ /* 0x000fe200078e58ff */
[----:B-1----:R-:W-:Y:S06]  /*155b0*/  @P2 BRA `(.L_x_796) ;  /* 0x0000000000082947 */ /* 0x002fec0003800000 */
[----:B------:R-:W1:Y:S02]  /*155c0*/  SYNCS.PHASECHK.TRANS64.TRYWAIT P0, [R13+URZ+0x34850], R4 ;  /* 0x034850040d0075a7 */ /* 0x000e64000800017f */
[----:B-1----:R-:W-:Y:S05]  /*155d0*/  @!P0 BRA `(.L_x_797) ;  /* 0x000000a400ac8947 */ /* 0x002fea0003800000 */
.L_x_796:
[----:B------:R-:W-:Y:S05]  /*155e0*/  BSYNC B0 ;  /* 0x0000000000007941 */ /* 0x000fea0003800000 */
.L_x_795:
[----:B------:R-:W-:Y:S01]  /*155f0*/  IMAD.MOV.U32 R10, RZ, RZ, R2 ;  /* 0x000000ffff0a7224 */ /* 0x000fe200078e0002 */
[----:B------:R-:W-:Y:S01]  /*15600*/  WARPGROUP.ARRIVE ;  /* 0x00000000000079c5 */ /* 0x000fe20000000000 */
[----:B------:R-:W-:Y:S01]  /*15610*/  IMAD.MOV.U32 R11, RZ, RZ, 0x40000040 ;  /* 0x40000040ff0b7424 */ /* 0x000fe200078e00ff */
[----:B------:R-:W2:Y:S01]  /*15620*/  SHFL.BFLY PT, R7, R6, 0x2, 0x1f ;  /* 0x0c401f0006077f89 */ /* 0x000ea200000e0000 */
[----:B------:R-:W-:Y:S01]  /*15630*/  VIADD R194, R194, 0x1 ;  /* 0x00000001c2c27836 */ /* 0x000fe20000000000 */
[----:B------:R-:W-:Y:S01]  /*15640*/  R2UR UR6, R10 ;  /* 0x000000000a0672ca */ /* 0x000fe200000e0000 */
[----:B------:R-:W-:Y:S01]  /*15650*/  IMAD.MOV.U32 R89, RZ, RZ, -0x800000 ;  /* 0xff800000ff597424 */ /* 0x000fe200078e00ff */
[----:B------:R-:W-:Y:S01]  /*15660*/  R2UR UR7, R11 ;  /* 0x000000000b0772ca */ /* 0x000fe200000e0000 */
[----:B------:R-:W-:Y:S01]  /*15670*/  IMAD.MOV.U32 R11, RZ, RZ, 0x40000040 ;  /* 0x40000040ff0b7424 */ /* 0x000fe200078e00ff */
[----:B------:R-:W-:Y:S01]  /*15680*/  IADD3 R10, R2, 0x80, RZ ;  /* 0x00000080020a7810 */ /* 0x000fe20007ffe0ff */
[----:B------:R-:W-:Y:S01]  /*15690*/  IMAD.MOV.U32 R88, RZ, RZ, -0x800000 ;  /* 0xff800000ff587424 */ /* 0x000fe200078e00ff */
[----:B------:R-:W-:Y:S01]  /*156a0*/  ISETP.NE.AND P2, PT, R194, 0x2, PT ;  /* 0x00000002c200780c */ /* 0x000fe20003f45270 */
[----:B------:R-:W-:-:S03]  /*156b0*/  VIADD R204, R204, 0x1 ;  /* 0x00000001cccc7836 */ /* 0x000fc60000000000 */
[----:B------:R-:W-:-:S05]  /*156c0*/  SEL R194, R194, RZ, P2 ;  /* 0x000000ffc2c27207 */ /* 0x000fca0001000000 */
[----:B------:R-:W-:Y:S01]  /*156d0*/  HGMMA.64x128x16.F32 R24, R180, gdesc[UR4].tnspB, R24, gsb0 ;  /* 0x41e00004b4187df0 */ /* 0x000fe20008000818 */
[----:B------:R-:W-:Y:S01]  /*156e0*/  R2UR UR6, R10 ;  /* 0x000000000a0672ca */ /* 0x000fe200000e0000 */
[----:B------:R-:W-:Y:S01]  /*156f0*/  VIADD R10, R2, 0x100 ;  /* 0x00000100020a7836 */ /* 0x000fe20000000000 */
[----:B------:R-:W-:Y:S02]  /*15700*/  R2UR UR7, R11 ;  /* 0x000000000b0772ca */ /* 0x000fe400000e0000 */
[----:B------:R-:W-:Y:S01]  /*15710*/  MOV R11, 0x40000040 ;  /* 0x40000040000b7802 */ /* 0x000fe20000000f00 */
[----:B--2---:R-:W-:Y:S01]  /*15720*/  FADD.FTZ R7, R7, R6 ;  /* 0x0000000607077221 */ /* 0x004fe20000010000 */
[----:B------:R-:W-:Y:S02]  /*15730*/  WARPGROUP.DEPBAR.LE gsb0, 0x0 ;  /* 0x00008000000079c5 */ /* 0x000fe40000010000 */
[----:B------:R-:W-:-:S07]  /*15740*/  WARPGROUP.ARRIVE ;  /* 0x00000000000079c5 */ /* 0x000fce0000000000 */
        /* <DEDUP_REMOVED lines=9> */
[----:B------:R-:W-:Y:S01]  /*157e0*/  R2UR UR7, R11 ;  /* 0x000000000b0772ca */ /* 0x000fe200000e0000 */
[----:B------:R-:W-:Y:S01]  /*157f0*/  IMAD.MOV.U32 R11, RZ, RZ, 0x40000040 ;  /* 0x40000040ff0b7424 */ /* 0x000fe200078e00ff */
[----:B------:R-:W-:Y:S01]  /*15800*/  IADD3 R10, R2, 0x200, RZ ;  /* 0x00000200020a7810 */ /* 0x000fe20007ffe0ff */
[----:B------:R-:W-:Y:S02]  /*15810*/  WARPGROUP.DEPBAR.LE gsb0, 0x0 ;  /* 0x00008000000079c5 */ /* 0x000fe40000010000 */
[----:B------:R-:W-:-:S08]  /*15820*/  WARPGROUP.ARRIVE ;  /* 0x00000000000079c5 */ /* 0x000fd00000000000 */
[----:B------:R-:W-:Y:S01]  /*15830*/  HGMMA.64x128x16.F32 R24, R168, gdesc[UR4].tnspB, R24, gsb0 ;  /* 0x41e00004a8187df0 */ /* 0x000fe20008000818 */
[----:B------:R-:W-:Y:S01]  /*15840*/  R2UR UR6, R10 ;  /* 0x000000000a0672ca */ /* 0x000fe200000e0000 */
[----:B------:R-:W-:Y:S01]  /*15850*/  VIADD R10, R2, 0x280 ;  /* 0x00000280020a7836 */ /* 0x000fe20000000000 */
[----:B------:R-:W-:Y:S02]  /*15860*/  R2UR UR7, R11 ;  /* 0x000000000b0772ca */ /* 0x000fe400000e0000 */
[----:B------:R-:W-:Y:S01]  /*15870*/  MOV R11, 0x40000040 ;  /* 0x40000040000b7802 */ /* 0x000fe20000000f00 */
[----:B------:R-:W-:Y:S02]  /*15880*/  WARPGROUP.DEPBAR.LE gsb0, 0x0 ;  /* 0x00008000000079c5 */ /* 0x000fe40000010000 */
[----:B------:R-:W-:-:S08]  /*15890*/  WARPGROUP.ARRIVE ;  /* 0x00000000000079c5 */ /* 0x000fd00000000000 */
        /* <DEDUP_REMOVED lines=11> */
[----:B------:R-:W-:Y:S02]  /*15950*/  IADD3 R10, R2, 0x380, RZ ;  /* 0x00000380020a7810 */ /* 0x000fe40007ffe0ff */
[----:B------:R-:W0:Y:S02]  /*15960*/  SHFL.BFLY PT, R2, R5, 0x2, 0x1f ;  /* 0x0c401f0005027f89 */ /* 0x000e2400000e0000 */
[----:B01----:R-:W-:Y:S01]  /*15970*/  FADD.FTZ R4, R2, R5 ;  /* 0x0000000502047221 */ /* 0x003fe20000010000 */
[----:B------:R-:W-:Y:S01]  /*15980*/  SEL R5, RZ, 0x1, P2 ;  /* 0x00000001ff057807 */ /* 0x000fe20001000000 */
[----:B------:R-:W-:Y:S03]  /*15990*/  SHFL.BFLY PT, R2, R7, 0x1, 0x1f ;  /* 0x0c201f0007027f89 */ /* 0x000fe600000e0000 */
[----:B------:R-:W-:Y:S01]  /*159a0*/  LOP3.LUT R196, R196, R5, RZ, 0x3c, !PT ;  /* 0x00000005c4c47212 */ /* 0x000fe200078e3cff */
[----:B------:R-:W0:Y:S02]  /*159b0*/  SHFL.BFLY PT, R9, R4, 0x1, 0x1f ;  /* 0x0c201f0004097f89 */ /* 0x000e2400000e0000 */
[----:B0-----:R-:W-:-:S05]  /*159c0*/  FADD.FTZ R12, R4, R9 ;  /* 0x00000009040c7221 */ /* 0x001fca0000010000 */
[----:B------:R-:W-:-:S13]  /*159d0*/  FSETP.NE.FTZ.AND P3, PT, R12, RZ, PT ;  /* 0x000000ff0c00720b */ /* 0x000fda0003f75000 */
[----:B------:R-:W0:Y:S02]  /*159e0*/  @P3 MUFU.LG2 R9, R12 ;  /* 0x0000000c00093308 */ /* 0x000e240000000c00 */
[----:B0-----:R-:W-:Y:S01]  /*159f0*/  @P3 FMUL.FTZ R9, R9, 0.69314718246459960938 ;  /* 0x3f31721809093820 */ /* 0x001fe20000410000 */
[----:B------:R-:W-:Y:S02]  /*15a00*/  WARPGROUP.DEPBAR.LE gsb0, 0x0 ;  /* 0x00008000000079c5 */ /* 0x000fe40000010000 */
[----:B------:R-:W-:-:S06]  /*15a10*/  WARPGROUP.ARRIVE ;  /* 0x00000000000079c5 */ /* 0x000fcc0000000000 */
[----:B------:R-:W-:Y:S01]  /*15a20*/  HGMMA.64x128x16.F32 R24, R160, gdesc[UR4].tnspB, R24, gsb0 ;  /* 0x41e00004a0187df0 */ /* 0x000fe20008000818 */
[----:B------:R-:W-:Y:S01]  /*15a30*/  R2UR UR6, R10 ;  /* 0x000000000a0672ca */ /* 0x000fe200000e0000 */
[----:B------:R-:W-:Y:S01]  /*15a40*/  @!P1 VIADD R10, R13, 0x34860 ;  /* 0x000348600d0a9836 */ /* 0x000fe20000000000 */
[----:B------:R-:W-:Y:S01]  /*15a50*/  R2UR UR7, R11 ;  /* 0x000000000b0772ca */ /* 0x000fe200000e0000 */
[----:B------:R-:W-:Y:S01]  /*15a60*/  FADD.FTZ R11, R7, R2 ;  /* 0x00000002070b7221 */ /* 0x000fe20000010000 */
[----:B------:R-:W-:Y:S02]  /*15a70*/  MOV R2, RZ ;  /* 0x000000ff00027202 */ /* 0x000fe40000000f00 */
[----:B------:R-:W-:Y:S02]  /*15a80*/  MOV R7, RZ ;  /* 0x000000ff00077202 */ /* 0x000fe40000000f00 */
[----:B------:R-:W-:Y:S02]  /*15a90*/  FSETP.NE.FTZ.AND P0, PT, R11, RZ, PT ;  /* 0x000000ff0b00720b */ /* 0x000fe40003f15000 */
[----:B------:R-:W-:-:S02]  /*15aa0*/  @!P1 PRMT R10, RZ, 0x654, R10 ;  /* 0x00000654ff0a9816 */ /* 0x000fc4000000000a */
[----:B------:R-:W-:Y:S09]  /*15ab0*/  @P3 MUFU.RCP R7, R12 ;  /* 0x0000000c00073308 */ /* 0x000ff20000001000 */
[----:B------:R-:W0:Y:S01]  /*15ac0*/  @P0 MUFU.LG2 R6, R11 ;  /* 0x0000000b00060308 */ /* 0x000e220000000c00 */
[C---:B------:R-:W-:Y:S01]  /*15ad0*/  @P0 FMUL.FTZ R4, R0.reuse, 0.69314718246459960938 ;  /* 0x3f31721800040820 */ /* 0x040fe20000410000 */
[----:B------:R-:W-:-:S04]  /*15ae0*/  @P3 FMUL.FTZ R0, R0, 0.69314718246459960938 ;  /* 0x3f31721800003820 */ /* 0x000fc80000410000 */
[----:B------:R-:W-:Y:S02]  /*15af0*/  @P3 FFMA.FTZ R89, R0, R8, R9 ;  /* 0x0000000800593223 */ /* 0x000fe40000010009 */
[----:B------:R-:W1:Y:S01]  /*15b00*/  @P0 MUFU.RCP R2, R11 ;  /* 0x0000000b00020308 */ /* 0x000e620000001000 */
[----:B0-----:R-:W-:-:S04]  /*15b10*/  @P0 FMUL.FTZ R5, R6, 0.69314718246459960938 ;  /* 0x3f31721806050820 */ /* 0x001fc80000410000 */
[----:B------:R-:W-:Y:S01]  /*15b20*/  @P0 FFMA.FTZ R88, R4, R3, R5 ;  /* 0x0000000304580223 */ /* 0x000fe20000010005 */
[----:B------:R-:W-:Y:S01]  /*15b30*/  PLOP3.LUT P0, PT, PT, PT, PT, 0x8, 0x0 ;  /* 0x000000000000781c */ /* 0x000fe20003f0e170 */
[----:B------:R-:W-:Y:S02]  /*15b40*/  WARPGROUP.DEPBAR.LE gsb0, 0x0 ;  /* 0x00008000000079c5 */ /* 0x000fe40000010000 */
[----:B------:R-:W-:-:S06]  /*15b50*/  WARPGROUP.ARRIVE ;  /* 0x00000000000079c5 */ /* 0x000fcc0000000000 */
[----:B------:R-:W-:Y:S03]  /*15b60*/  HGMMA.64x128x16.F32 R24, R164, gdesc[UR4].tnspB, R24, gsb0 ;  /* 0x41e00004a4187df0 */ /* 0x000fe60008000818 */
[----:B------:R-:W-:Y:S02]  /*15b70*/  WARPGROUP.DEPBAR.LE gsb0, 0x0 ;  /* 0x00008000000079c5 */ /* 0x000fe40000010000 */
[-C--:B-1----:R-:W-:Y:S01]  /*15b80*/  FMUL.FTZ R0, R32, R2.reuse ;  /* 0x0000000220007220 */ /* 0x082fe20000410000 */
        /* <DEDUP_REMOVED lines=63> */
[----:B------:R-:W-:-:S07]  /*15f80*/  FMUL.FTZ R87, R87, R7 ;  /* 0x0000000757577220 */ /* 0x000fce0000410000 */
.L_x_723:
[----:B------:R-:W0:Y:S08]  /*15f90*/  S2UR UR5, SR_CgaCtaId ;  /* 0x00000000000579c3 */ /* 0x000e300000008800 */
[----:B------:R-:W-:Y:S06]  /*15fa0*/  BAR.SYNC.DEFER_BLOCKING 0x5, 0x180 ;  /* 0x0146000000007b1d */ /* 0x000fec0000010000 */
[----:B------:R-:W-:Y:S01]  /*15fb0*/  UMOV UR4, 0x400 ;  /* 0x0000040000047882 */ /* 0x000fe20000000000 */
[----:B------:R-:W-:Y:S01]  /*15fc0*/  BSSY B0, `(.L_x_798) ;  /* 0x00001f3000007945 */ /* 0x000fe20003800000 */
[----:B0-----:R-:W-:-:S06]  /*15fd0*/  ULEA UR4, UR5, UR4, 0x18 ;  /* 0x0000000405047291 */ /* 0x001fcc000f8ec03f */
[----:B------:R-:W-:-:S05]  /*15fe0*/  MOV R2, UR4 ;  /* 0x0000000400027c02 */ /* 0x000fca0008000f00 */
[----:B------:R0:W1:Y:S01]  /*15ff0*/  LDS.128 R124, [R2+0x348d0] ;  /* 0x0348d000027c7984 */ /* 0x0000620000000c00 */
[----:B------:R-:W-:Y:S06]  /*16000*/  BAR.ARV 0x4, 0x180 ;  /* 0x0106000000007b1d */ /* 0x000fec0000002000 */
[----:B------:R-:W-:Y:S05]  /*16010*/  @P0 BRA `(.L_x_799) ;  /* 0x0000001000fc0947 */ /* 0x000fea0003800000 */
[----:B------:R-:W2:Y:S01]  /*16020*/  S2R R5, SR_SWINHI ;  /* 0x0000000000057919 */ /* 0x000ea20000002f00 */
[----:B------:R-:W-:Y:S01]  /*16030*/  F2FP.F16.F32.PACK_AB R10, R3, R10 ;  /* 0x0000000a030a723e */ /* 0x000fe200000000ff */
[----:B------:R-:W-:Y:S01]  /*16040*/  ULDC.64 UR4, c[0x0][0xc00] ;  /* 0x0003000000047ab9 */ /* 0x000fe20000000a00 */
[----:B------:R-:W-:Y:S02]  /*16050*/  F2FP.F16.F32.PACK_AB R31, R34, R31 ;  /* 0x0000001f221f723e */ /* 0x000fe400000000ff */
[----:B------:R-:W-:Y:S02]  /*16060*/  F2FP.F16.F32.PACK_AB R32, R73, R32 ;  /* 0x000000204920723e */ /* 0x000fe400000000ff */
[----:B------:R-:W-:Y:S02]  /*16070*/  F2FP.F16.F32.PACK_AB R34, R77, R76 ;  /* 0x0000004c4d22723e */ /* 0x000fe400000000ff */
[----:B------:R-:W-:Y:S02]  /*16080*/  F2FP.F16.F32.PACK_AB R35, R38, R35 ;  /* 0x000000232623723e */ /* 0x000fe400000000ff */
[----:B------:R-:W-:-:S02]  /*16090*/  MOV R20, R2 ;  /* 0x0000000200147202 */ /* 0x000fc40000000f00 */
[----:B--2---:R-:W-:-:S03]  /*160a0*/  MOV R21, R5 ;  /* 0x0000000500157202 */ /* 0x004fc60000000f00 */
[----:B------:R-:W-:-:S03]  /*160b0*/  IMAD.WIDE R8, R235, 0x2, R20 ;  /* 0x00000002eb087825 */ /* 0x000fc600078e0214 */
[C---:B------:R-:W-:Y:S02]  /*160c0*/  LOP3.LUT R15, R8.reuse, 0x380, RZ, 0xc0, !PT ;  /* 0x00000380080f7812 */ /* 0x040fe400078ec0ff */
[C---:B------:R-:W-:Y:S02]  /*160d0*/  IADD3 R71, P6, R8.reuse, 0x20, RZ ;  /* 0x0000002008477810 */ /* 0x040fe40007fde0ff */
[----:B------:R-:W-:Y:S02]  /*160e0*/  SHF.R.U64 R15, R15, 0x3, RZ ;  /* 0x000000030f0f7819 */ /* 0x000fe400000012ff */
[C---:B------:R-:W-:Y:S01]  /*160f0*/  IADD3 R79, P5, R8.reuse, 0x40, RZ ;  /* 0x00000040084f7810 */ /* 0x040fe20007fbe0ff */
[--C-:B------:R-:W-:Y:S01]  /*16100*/  IMAD.X R5, RZ, RZ, R9.reuse, P6 ;  /* 0x000000ffff057224 */ /* 0x100fe200030e0609 */
[C---:B------:R-:W-:Y:S02]  /*16110*/  IADD3 R97, P4, R8.reuse, 0x60, RZ ;  /* 0x0000006008617810 */ /* 0x040fe40007f9e0ff */
[C---:B------:R-:W-:Y:S01]  /*16120*/  IADD3 R99, P3, R8.reuse, 0x4000, RZ ;  /* 0x0000400008637810 */ /* 0x040fe20007f7e0ff */
[----:B------:R-:W-:Y:S01]  /*16130*/  IMAD.X R7, RZ, RZ, R9, P5 ;  /* 0x000000ffff077224 */ /* 0x000fe200028e0609 */
[----:B------:R-:W-:-:S02]  /*16140*/  IADD3 R70, P2, R8, 0x4020, RZ ;  /* 0x0000402008467810 */ /* 0x000fc40007f5e0ff */
[C---:B------:R-:W-:Y:S02]  /*16150*/  IADD3 R101, P1, R8.reuse, 0x4040, RZ ;  /* 0x0000404008657810 */ /* 0x040fe40007f3e0ff */
[----:B------:R-:W-:Y:S01]  /*16160*/  IADD3 R78, P0, R8, 0x4060, RZ ;  /* 0x00004060084e7810 */ /* 0x000fe20007f1e0ff */
[--C-:B------:R-:W-:Y:S01]  /*16170*/  IMAD.X R25, RZ, RZ, R9.reuse, P2 ;  /* 0x000000ffff197224 */ /* 0x100fe200010e0609 */
[----:B------:R-:W-:Y:S01]  /*16180*/  LOP3.LUT R8, R15, R8, RZ, 0x3c, !PT ;  /* 0x000000080f087212 */ /* 0x000fe200078e3cff */
[--C-:B------:R-:W-:Y:S01]  /*16190*/  IMAD.X R15, RZ, RZ, R9.reuse, P3 ;  /* 0x000000ffff0f7224 */ /* 0x100fe200018e0609 */
[----:B------:R-:W-:Y:S01]  /*161a0*/  LOP3.LUT R4, R71, 0x380, RZ, 0xc0, !PT ;  /* 0x0000038047047812 */ /* 0x000fe200078ec0ff */
[----:B------:R-:W-:Y:S01]  /*161b0*/  IMAD.X R29, RZ, RZ, R9, P0 ;  /* 0x000000ffff1d7224 */ /* 0x000fe200000e0609 */
[----:B------:R-:W-:Y:S02]  /*161c0*/  LOP3.LUT R6, R79, 0x380, RZ, 0xc0, !PT ;  /* 0x000003804f067812 */ /* 0x000fe400078ec0ff */
[----:B------:R-:W-:-:S02]  /*161d0*/  MOV R92, R8 ;  /* 0x00000008005c7202 */ /* 0x000fc40000000f00 */
[----:B------:R-:W-:Y:S02]  /*161e0*/  F2FP.F16.F32.PACK_AB R8, R11, R24 ;  /* 0x000000180b08723e */ /* 0x000fe400000000ff */
[----:B------:R-:W-:Y:S02]  /*161f0*/  SHF.R.U64 R4, R4, 0x3, RZ ;  /* 0x0000000304047819 */ /* 0x000fe400000012ff */
[----:B------:R-:W-:Y:S02]  /*16200*/  LOP3.LUT R11, R70, 0x380, RZ, 0xc0, !PT ;  /* 0x00000380460b7812 */ /* 0x000fe400078ec0ff */
[----:B------:R-:W-:Y:S02]  /*16210*/  SHF.R.U64 R6, R6, 0x3, RZ ;  /* 0x0000000306067819 */ /* 0x000fe400000012ff */
[-C--:B------:R-:W-:Y:S02]  /*16220*/  IADD3.X R13, RZ, R9.reuse, RZ, P4, !PT ;  /* 0x00000009ff0d7210 */ /* 0x080fe400027fe4ff */
[----:B------:R-:W-:-:S02]  /*16230*/  IADD3.X R27, RZ, R9, RZ, P1, !PT ;  /* 0x00000009ff1b7210 */ /* 0x000fc40000ffe4ff */
[----:B------:R-:W-:Y:S02]  /*16240*/  LOP3.LUT R12, R97, 0x380, RZ, 0xc0, !PT ;  /* 0x00000380610c7812 */ /* 0x000fe400078ec0ff */
[----:B------:R-:W-:Y:S02]  /*16250*/  LOP3.LUT R14, R99, 0x380, RZ, 0xc0, !PT ;  /* 0x00000380630e7812 */ /* 0x000fe400078ec0ff */
[----:B------:R-:W-:Y:S02]  /*16260*/  F2FP.F16.F32.PACK_AB R9, R28, R95 ;  /* 0x0000005f1c09723e */ /* 0x000fe400000000ff */
[----:B------:R-:W-:Y:S02]  /*16270*/  LOP3.LUT R4, R4, R71, RZ, 0x3c, !PT ;  /* 0x0000004704047212 */ /* 0x000fe400078e3cff */
[----:B------:R-:W-:Y:S02]  /*16280*/  LOP3.LUT R28, R101, 0x380, RZ, 0xc0, !PT ;  /* 0x00000380651c7812 */ /* 0x000fe400078ec0ff */
[----:B------:R-:W-:-:S02]  /*16290*/  SHF.R.U64 R3, R11, 0x3, RZ ;  /* 0x000000030b037819 */ /* 0x000fc400000012ff */
[----:B------:R-:W-:Y:S02]  /*162a0*/  LOP3.LUT R6, R6, R79, RZ, 0x3c, !PT ;  /* 0x0000004f06067212 */ /* 0x000fe400078e3cff */
[----:B------:R-:W-:Y:S02]  /*162b0*/  LOP3.LUT R71, R78, 0x380, RZ, 0xc0, !PT ;  /* 0x000003804e477812 */ /* 0x000fe400078ec0ff */
[----:B------:R-:W-:Y:S01]  /*162c0*/  F2FP.F16.F32.PACK_AB R11, R26, R93 ;  /* 0x0000005d1a0b723e */ /* 0x000fe200000000ff */
[----:B------:R-:W-:Y:S01]  /*162d0*/  BAR.SYNC.DEFER_BLOCKING 0x1, 0x100 ;  /* 0x0044000000007b1d */ /* 0x000fe20000010000 */
[----:B------:R-:W-:Y:S02]  /*162e0*/  SHF.R.U64 R12, R12, 0x3, RZ ;  /* 0x000000030c0c7819 */ /* 0x000fe400000012ff */
[----:B------:R-:W-:Y:S02]  /*162f0*/  SHF.R.U64 R14, R14, 0x3, RZ ;  /* 0x000000030e0e7819 */ /* 0x000fe400000012ff */
[----:B------:R-:W-:-:S02]  /*16300*/  SHF.R.U64 R28, R28, 0x3, RZ ;  /* 0x000000031c1c7819 */ /* 0x000fc400000012ff */
[----:B------:R-:W-:Y:S02]  /*16310*/  SHF.R.U64 R71, R71, 0x3, RZ ;  /* 0x0000000347477819 */ /* 0x000fe400000012ff */
[----:B------:R-:W-:Y:S02]  /*16320*/  MOV R90, R4 ;  /* 0x00000004005a7202 */ /* 0x000fe40000000f00 */
[----:B------:R-:W-:Y:S02]  /*16330*/  MOV R79, R6 ;  /* 0x00000006004f7202 */ /* 0x000fe40000000f00 */
[----:B------:R-:W-:Y:S02]  /*16340*/  F2FP.F16.F32.PACK_AB R4, R33, R0 ;  /* 0x000000002104723e */ /* 0x000fe400000000ff */
[----:B------:R-:W-:Y:S02]  /*16350*/  F2FP.F16.F32.PACK_AB R5, R91, R72 ;  /* 0x000000485b05723e */ /* 0x000fe400000000ff */
[----:B------:R-:W-:-:S02]  /*16360*/  F2FP.F16.F32.PACK_AB R6, R37, R36 ;  /* 0x000000242506723e */ /* 0x000fc400000000ff */
[----:B------:R-:W-:Y:S02]  /*16370*/  F2FP.F16.F32.PACK_AB R7, R39, R30 ;  /* 0x0000001e2707723e */ /* 0x000fe400000000ff */
[----:B------:R-:W-:Y:S02]  /*16380*/  LOP3.LUT R12, R12, R97, RZ, 0x3c, !PT ;  /* 0x000000610c0c7212 */ /* 0x000fe400078e3cff */
[----:B------:R-:W-:Y:S01]  /*16390*/  LOP3.LUT R14, R14, R99, RZ, 0x3c, !PT ;  /* 0x000000630e0e7212 */ /* 0x000fe200078e3cff */
[----:B------:R2:W-:Y:S01]  /*163a0*/  STSM.16.M88.4 [R92], R8 ;  /* 0x000000085c007844 */ /* 0x0005e20000000200 */
[----:B------:R-:W-:Y:S02]  /*163b0*/  LOP3.LUT R24, R3, R70, RZ, 0x3c, !PT ;  /* 0x0000004603187212 */ /* 0x000fe400078e3cff */
[----:B------:R-:W-:Y:S01]  /*163c0*/  LOP3.LUT R26, R28, R101, RZ, 0x3c, !PT ;  /* 0x000000651c1a7212 */ /* 0x000fe200078e3cff */
[----:B------:R-:W-:Y:S01]  /*163d0*/  STSM.16.M88.4 [R90], R4 ;  /* 0x000000045a007844 */ /* 0x000fe20000000200 */
[----:B------:R-:W-:-:S02]  /*163e0*/  LOP3.LUT R28, R71, R78, RZ, 0x3c, !PT ;  /* 0x0000004e471c7212 */ /* 0x000fc400078e3cff */
[----:B------:R-:W-:Y:S02]  /*163f0*/  MOV R78, R12 ;  /* 0x0000000c004e7202 */ /* 0x000fe40000000f00 */
[----:B------:R-:W-:Y:S02]  /*16400*/  MOV R71, R14 ;  /* 0x0000000e00477202 */ /* 0x000fe40000000f00 */
[----:B------:R-:W-:Y:S02]  /*16410*/  MOV R70, R24 ;  /* 0x0000001800467202 */ /* 0x000fe40000000f00 */
[----:B------:R-:W-:Y:S02]  /*16420*/  MOV R3, R26 ;  /* 0x0000001a00037202 */ /* 0x000fe40000000f00 */
[----:B------:R-:W-:Y:S02]  /*16430*/  F2FP.F16.F32.PACK_AB R12, R49, R48 ;  /* 0x00000030310c723e */ /* 0x000fe400000000ff */
[----:B--2---:R-:W-:-:S02]  /*16440*/  F2FP.F16.F32.PACK_AB R8, R41, R40 ;  /* 0x000000282908723e */ /* 0x004fc400000000ff */
[----:B------:R-:W-:Y:S02]  /*16450*/  F2FP.F16.F32.PACK_AB R9, R43, R42 ;  /* 0x0000002a2b09723e */ /* 0x000fe400000000ff */
[----:B------:R-:W-:Y:S01]  /*16460*/  F2FP.F16.F32.PACK_AB R10, R45, R44 ;  /* 0x0000002c2d0a723e */ /* 0x000fe200000000ff */
[----:B------:R-:W-:Y:S01]  /*16470*/  IMAD.MOV.U32 R44, RZ, RZ, RZ ;  /* 0x000000ffff2c7224 */ /* 0x000fe200078e00ff */
[----:B------:R-:W-:Y:S02]  /*16480*/  F2FP.F16.F32.PACK_AB R11, R47, R46 ;  /* 0x0000002e2f0b723e */ /* 0x000fe400000000ff */
[----:B------:R-:W-:Y:S02]  /*16490*/  F2FP.F16.F32.PACK_AB R13, R51, R50 ;  /* 0x00000032330d723e */ /* 0x000fe400000000ff */
[----:B------:R-:W-:Y:S01]  /*164a0*/  F2FP.F16.F32.PACK_AB R14, R53, R52 ;  /* 0x00000034350e723e */ /* 0x000fe200000000ff */
[----:B------:R2:W-:Y:S01]  /*164b0*/  STSM.16.M88.4 [R79], R8 ;  /* 0x000000084f007844 */ /* 0x0005e20000000200 */
[----:B------:R-:W-:Y:S01]  /*164c0*/  F2FP.F16.F32.PACK_AB R15, R55, R54 ;  /* 0x00000036370f723e */ /* 0x000fe200000000ff */
[----:B------:R-:W3:Y:S01]  /*164d0*/  LDC R51, c[0x0][0xbe8] ;  /* 0x0002fa00ff337b82 */ /* 0x000ee20000000800 */
[----:B------:R-:W-:-:S02]  /*164e0*/  F2FP.F16.F32.PACK_AB R24, R57, R56 ;  /* 0x000000383918723e */ /* 0x000fc400000000ff */
[----:B------:R-:W-:Y:S01]  /*164f0*/  F2FP.F16.F32.PACK_AB R25, R59, R58 ;  /* 0x0000003a3b19723e */ /* 0x000fe200000000ff */
[----:B------:R-:W-:Y:S01]  /*16500*/  STSM.16.M88.4 [R78], R12 ;  /* 0x0000000c4e007844 */ /* 0x000fe20000000200 */
[----:B------:R-:W-:Y:S02]  /*16510*/  F2FP.F16.F32.PACK_AB R26, R61, R60 ;  /* 0x0000003c3d1a723e */ /* 0x000fe400000000ff */
[----:B------:R-:W-:Y:S02]  /*16520*/  F2FP.F16.F32.PACK_AB R27, R63, R62 ;  /* 0x0000003e3f1b723e */ /* 0x000fe400000000ff */
[----:B------:R-:W-:Y:S02]  /*16530*/  MOV R0, R28 ;  /* 0x0000001c00007202 */ /* 0x000fe40000000f00 */
[----:B------:R-:W-:Y:S01]  /*16540*/  ISETP.NE.U32.AND P0, PT, RZ, UR4, PT ;  /* 0x00000004ff007c0c */ /* 0x000fe2000bf05070 */
[----:B------:R-:W-:Y:S01]  /*16550*/  STSM.16.M88.4 [R71], R24 ;  /* 0x0000001847007844 */ /* 0x000fe20000000200 */
[----:B------:R-:W-:-:S02]  /*16560*/  F2FP.F16.F32.PACK_AB R28, R65, R64 ;  /* 0x00000040411c723e */ /* 0x000fc400000000ff */
[----:B--2---:R-:W-:Y:S02]  /*16570*/  IADD3 R10, P1, R201, UR4, RZ ;  /* 0x00000004c90a7c10 */ /* 0x004fe4000ff3e0ff */
        /* <DEDUP_REMOVED lines=8> */
[----:B------:R-:W-:Y:S02]  /*16600*/  F2FP.F16.F32.PACK_AB R7, R87, R86 ;  /* 0x000000565707723e */ /* 0x000fe400000000ff */
[----:B------:R-:W-:Y:S02]  /*16610*/  ISETP.NE.AND.EX P0, PT, RZ, UR5, PT, P0 ;  /* 0x00000005ff007c0c */ /* 0x000fe4000bf05300 */
[----:B------:R-:W-:Y:S01]  /*16620*/  IADD3.X R11, R202, UR5, RZ, P1, !PT ;  /* 0x00000005ca0b7c10 */ /* 0x000fe20008ffe4ff */
[----:B------:R-:W-:Y:S01]  /*16630*/  ULDC.64 UR4, c[0x0][0xc08] ;  /* 0x0003020000047ab9 */ /* 0x000fe20000000a00 */
[----:B------:R2:W-:Y:S01]  /*16640*/  STSM.16.M88.4 [R0], R4 ;  /* 0x0000000400007844 */ /* 0x0005e20000000200 */
[----:B------:R-:W-:Y:S01]  /*16650*/  BAR.SYNC.DEFER_BLOCKING 0x1, 0x100 ;  /* 0x0044000000007b1d */ /* 0x000fe20000010000 */
[----:B------:R-:W-:-:S04]  /*16660*/  ISETP.NE.U32.AND P2, PT, RZ, UR4, PT ;  /* 0x00000004ff007c0c */ /* 0x000fc8000bf45070 */
[----:B------:R-:W-:-:S13]  /*16670*/  ISETP.NE.AND.EX P2, PT, RZ, UR5, PT, P2 ;  /* 0x00000005ff007c0c */ /* 0x000fda000bf45320 */
[----:B------:R-:W-:Y:S01]  /*16680*/  @P2 IADD3 R8, P3, R201, UR4, RZ ;  /* 0x00000004c9082c10 */ /* 0x000fe2000ff7e0ff */
[----:B------:R-:W-:Y:S02]  /*16690*/  ULDC UR4, c[0x0][0xa88] ;  /* 0x0002a20000047ab9 */ /* 0x000fe40000000800 */
[----:B--2---:R-:W-:Y:S02]  /*166a0*/  MOV R0, UR4 ;  /* 0x0000000400007c02 */ /* 0x004fe40008000f00 */
[----:B------:R-:W-:Y:S01]  /*166b0*/  @P2 IADD3.X R9, R202, UR5, RZ, P3, !PT ;  /* 0x00000005ca092c10 */ /* 0x000fe20009ffe4ff */
[----:B------:R2:W5:Y:S01]  /*166c0*/  @P0 LDG.E R44, desc[UR40][R10.64] ;  /* 0x000000280a2c0981 */ /* 0x000562000c1e1900 */
[----:B---3--:R-:W-:-:S03]  /*166d0*/  ISETP.NE.AND P1, PT, R51, 0x1, PT ;  /* 0x000000013300780c */ /* 0x008fc60003f25270 */
[----:B------:R2:W5:Y:S10]  /*166e0*/  @P2 LDG.E R0, desc[UR40][R8.64] ;  /* 0x0000002808002981 */ /* 0x000574000c1e1900 */
[----:B------:R-:W3:Y:S08]  /*166f0*/  @P1 LDC R12, c[0x0][0xbec] ;  /* 0x0002fb00ff0c1b82 */ /* 0x000ef00000000800 */
[----:B------:R-:W4:Y:S01]  /*16700*/  @P1 LDC R13, c[0x0][0xbf0] ;  /* 0x0002fc00ff0d1b82 */ /* 0x000f220000000800 */
[----:B--2---:R-:W-:Y:S05]  /*16710*/  @P2 BRA `(.L_x_800) ;  /* 0x0000000000102947 */ /* 0x004fea0003800000 */
[----:B------:R-:W-:Y:S05]  /*16720*/  @!P0 BRA `(.L_x_800) ;  /* 0x00000000000c8947 */ /* 0x000fea0003800000 */
[----:B------:R-:W2:Y:S04]  /*16730*/  LDG.E R3, desc[UR40][R10.64] ;  /* 0x000000280a037981 */ /* 0x000ea8000c1e1900 */
[----:B-----5:R-:W2:Y:S02]  /*16740*/  LDG.E R0, desc[UR40][R10.64+0x4] ;  /* 0x000004280a007981 */ /* 0x020ea4000c1e1900 */
[----:B--2---:R-:W-:-:S07]  /*16750*/  IMAD.IADD R0, R0, 0x1, -R3 ;  /* 0x0000000100007824 */ /* 0x004fce00078e0a03 */
.L_x_800:
[----:B------:R-:W-:Y:S01]  /*16760*/  SHF.R.S32.HI R52, RZ, 0x1f, R200 ;  /* 0x0000001fff347819 */ /* 0x000fe200000114c8 */
[----:B------:R-:W-:Y:S01]  /*16770*/  IMAD R11, R206, 0x80, R234 ;  /* 0x00000080ce0b7824 */ /* 0x000fe200078e02ea */
[----:B------:R-:W-:Y:S01]  /*16780*/  ULDC.64 UR4, c[0x0][0xb90] ;  /* 0x0002e40000047ab9 */ /* 0x000fe20000000a00 */
[----:B-----5:R-:W-:Y:S01]  /*16790*/  SHF.R.S32.HI R45, RZ, 0x1f, R44 ;  /* 0x0000001fff2d7819 */ /* 0x020fe2000001142c */
[----:B------:R-:W-:Y:S01]  /*167a0*/  IMAD R7, R207, 0x40, R197 ;  /* 0x00000040cf077824 */ /* 0x000fe200078e02c5 */
[----:B------:R-:W-:Y:S01]  /*167b0*/  SEL R203, R203, RZ, !P0 ;  /* 0x000000ffcbcb7207 */ /* 0x000fe20004000000 */
[----:B------:R-:W-:Y:S01]  /*167c0*/  IMAD R5, R52, UR4, RZ ;  /* 0x0000000434057c24 */ /* 0x000fe2000f8e02ff */
[----:B------:R-:W-:Y:S01]  /*167d0*/  MOV R3, R11 ;  /* 0x0000000b00037202 */ /* 0x000fe20000000f00 */
[----:B---3--:R-:W-:Y:S01]  /*167e0*/  @P1 IMAD.HI.U32 R6, R11, R12, RZ ;  /* 0x0000000c0b061227 */ /* 0x008fe200078e00ff */
[----:B------:R-:W-:-:S03]  /*167f0*/  SEL R208, R208, RZ, !P0 ;  /* 0x000000ffd0d07207 */ /* 0x000fc60004000000 */
[C---:B------:R-:W-:Y:S01]  /*16800*/  IMAD R9, R200.reuse, UR5, R5 ;  /* 0x00000005c8097c24 */ /* 0x040fe2000f8e0205 */
[----:B----4-:R-:W-:Y:S01]  /*16810*/  @P1 SHF.R.U32.HI R3, RZ, R13, R6 ;  /* 0x0000000dff031219 */ /* 0x010fe20000011606 */
[----:B------:R-:W-:Y:S01]  /*16820*/  IMAD.WIDE.U32 R4, R200, UR4, R44 ;  /* 0x00000004c8047c25 */ /* 0x000fe2000f8e002c */
[----:B------:R-:W-:Y:S02]  /*16830*/  ULDC.64 UR4, c[0x0][0xb98] ;  /* 0x0002e60000047ab9 */ /* 0x000fe40000000a00 */
[----:B------:R-:W-:Y:S01]  /*16840*/  IADD3 R8, -R3, RZ, RZ ;  /* 0x000000ff03087210 */ /* 0x000fe20007ffe1ff */
[----:B------:R-:W-:Y:S01]  /*16850*/  IMAD.IADD R5, R5, 0x1, R9 ;  /* 0x0000000105057824 */ /* 0x000fe200078e0209 */
[----:B------:R-:W-:Y:S01]  /*16860*/  SHF.R.S32.HI R9, RZ, 0x1f, R3 ;  /* 0x0000001fff097819 */ /* 0x000fe20000011403 */
[----:B------:R-:W-:-:S04]  /*16870*/  IMAD.WIDE R20, R7, 0x2, R20 ;  /* 0x0000000207147825 */ /* 0x000fc800078e0214 */
[----:B------:R-:W-:Y:S01]  /*16880*/  IMAD.WIDE.U32 R4, R203, UR4, R4 ;  /* 0x00000004cb047c25 */ /* 0x000fe2000f8e0004 */
[C---:B------:R-:W-:Y:S02]  /*16890*/  IADD3 R13, P3, R20.reuse, 0x2000, RZ ;  /* 0x00002000140d7810 */ /* 0x040fe40007f7e0ff */
[----:B------:R-:W-:Y:S01]  /*168a0*/  IADD3 R29, P6, R20, 0x4000, RZ ;  /* 0x00004000141d7810 */ /* 0x000fe20007fde0ff */
[----:B------:R-:W-:Y:S01]  /*168b0*/  IMAD R6, R208, UR4, RZ ;  /* 0x00000004d0067c24 */ /* 0x000fe2000f8e02ff */
[----:B------:R-:W-:Y:S01]  /*168c0*/  IADD3 R4, P2, R3, R4, RZ ;  /* 0x0000000403047210 */ /* 0x000fe20007f5e0ff */
[----:B------:R-:W-:Y:S01]  /*168d0*/  IMAD R7, R51, R8, R11 ;  /* 0x0000000833077224 */ /* 0x000fe200078e020b */
[----:B------:R-:W-:Y:S01]  /*168e0*/  IADD3 R11, P0, R20, 0x1000, RZ ;  /* 0x00001000140b7810 */ /* 0x000fe20007f1e0ff */
[----:B------:R-:W-:Y:S01]  /*168f0*/  IMAD R6, R203, UR5, R6 ;  /* 0x00000005cb067c24 */ /* 0x000fe2000f8e0206 */
[----:B------:R-:W-:Y:S01]  /*16900*/  ULDC.64 UR4, c[0x0][0xb88] ;  /* 0x0002e20000047ab9 */ /* 0x000fe20000000a00 */
[----:B------:R-:W-:Y:S01]  /*16910*/  IMAD R50, R0, R51, RZ ;  /* 0x0000003300327224 */ /* 0x000fe200078e02ff */
[----:B------:R-:W-:-:S02]  /*16920*/  SHF.R.S32.HI R3, RZ, 0x1f, R7 ;  /* 0x0000001fff037819 */ /* 0x000fc40000011407 */
[----:B------:R-:W-:Y:S02]  /*16930*/  IADD3.X R5, R9, R5, R6, P2, !PT ;  /* 0x0000000509057210 */ /* 0x000fe400017fe406 */
[----:B------:R-:W-:Y:S01]  /*16940*/  LOP3.LUT R8, R11, 0x380, RZ, 0xc0, !PT ;  /* 0x000003800b087812 */ /* 0x000fe200078ec0ff */
[----:B------:R-:W-:Y:S01]  /*16950*/  IMAD R6, R3, UR4, RZ ;  /* 0x0000000403067c24 */ /* 0x000fe2000f8e02ff */
[----:B------:R-:W-:Y:S01]  /*16960*/  IADD3 R25, P2, R20, 0x3000, RZ ;  /* 0x0000300014197810 */ /* 0x000fe20007f5e0ff */
[----:B------:R-:W-:Y:S01]  /*16970*/  IMAD.WIDE.U32 R4, R7, UR4, R4 ;  /* 0x0000000407047c25 */ /* 0x000fe2000f8e0004 */
[----:B------:R-:W-:Y:S02]  /*16980*/  SHF.R.U64 R8, R8, 0x3, RZ ;  /* 0x0000000308087819 */ /* 0x000fe400000012ff */
[----:B------:R-:W-:Y:S01]  /*16990*/  LOP3.LUT R24, R25, 0x380, RZ, 0xc0, !PT ;  /* 0x0000038019187812 */ /* 0x000fe200078ec0ff */
[----:B------:R-:W-:Y:S01]  /*169a0*/  IMAD R3, R7, UR5, R6 ;  /* 0x0000000507037c24 */ /* 0x000fe2000f8e0206 */
[----:B------:R-:W-:Y:S01]  /*169b0*/  ULDC.64 UR4, c[0x0][0xb50] ;  /* 0x0002d40000047ab9 */ /* 0x000fe20000000a00 */
[----:B------:R-:W-:Y:S01]  /*169c0*/  LOP3.LUT R8, R8, R11, RZ, 0x3c, !PT ;  /* 0x0000000b08087212 */ /* 0x000fe200078e3cff */
[----:B------:R-:W-:Y:S01]  /*169d0*/  IMAD R11, R206, 0x80, R232 ;  /* 0x00000080ce0b7824 */ /* 0x000fe200078e02e8 */
[----:B------:R-:W-:Y:S01]  /*169e0*/  LEA R6, P4, R4, UR4, 0x2 ;  /* 0x0000000404067c11 */ /* 0x000fe2000f8810ff */
[----:B------:R-:W-:Y:S01]  /*169f0*/  IMAD.IADD R3, R5, 0x1, R3 ;  /* 0x0000000105037824 */ /* 0x000fe200078e0203 */
[----:B------:R-:W-:-:S02]  /*16a00*/  SHF.R.U64 R24, R24, 0x3, RZ ;  /* 0x0000000318187819 */ /* 0x000fc400000012ff */
[----:B------:R-:W-:Y:S01]  /*16a10*/  IADD3.X R9, RZ, R21, RZ, P0, !PT ;  /* 0x00000015ff097210 */ /* 0x000fe200007fe4ff */
[----:B------:R-:W-:Y:S01]  /*16a20*/  SHFL.IDX PT, R46, R6, RZ, 0x1c1f ;  /* 0x001c1fff062e7589 */ /* 0x000fe200000e0000 */
[----:B------:R-:W-:Y:S01]  /*16a30*/  LEA.HI.X R4, R4, UR5, R3, 0x2, P4 ;  /* 0x0000000504047c11 */ /* 0x000fe2000a0f1403 */
[----:B------:R-:W-:Y:S01]  /*16a40*/  VIADD R3, R11, 0x8 ;  /* 0x000000080b037836 */ /* 0x000fe20000000000 */
[----:B------:R-:W-:Y:S01]  /*16a50*/  LOP3.LUT P0, RZ, R214, 0x3, RZ, 0xc0, !PT ;  /* 0x00000003d6ff7812 */ /* 0x000fe2000780c0ff */
[----:B------:R-:W-:Y:S01]  /*16a60*/  SHFL.IDX PT, R48, R6, 0x1, 0x1c1f ;  /* 0x003c1f0006307f89 */ /* 0x000fe200000e0000 */
[----:B------:R-:W-:Y:S01]  /*16a70*/  LOP3.LUT R24, R24, R25, RZ, 0x3c, !PT ;  /* 0x0000001918187212 */ /* 0x000fe200078e3cff */
[----:B------:R-:W-:Y:S01]  /*16a80*/  ULDC.64 UR4, c[0x0][0xaa0] ;  /* 0x0002a80000047ab9 */ /* 0x000fe20000000a00 */
[----:B------:R-:W-:Y:S01]  /*16a90*/  IADD3.X R25, RZ, R21, RZ, P2, !PT ;  /* 0x00000015ff197210 */ /* 0x000fe200017fe4ff */
[----:B------:R-:W2:Y:S01]  /*16aa0*/  SHFL.IDX PT, R47, R4, RZ, 0x1c1f ;  /* 0x001c1fff042f7589 */ /* 0x000ea200000e0000 */
[----:B------:R-:W-:-:S02]  /*16ab0*/  LOP3.LUT R12, R13, 0x380, RZ, 0xc0, !PT ;  /* 0x000003800d0c7812 */ /* 0x000fc400078ec0ff */
[-C--:B------:R-:W-:Y:S01]  /*16ac0*/  ISETP.GE.OR P2, PT, R11, R50.reuse, P0 ;  /* 0x000000320b00720c */ /* 0x080fe20000746670 */
[----:B------:R-:W3:Y:S01]  /*16ad0*/  SHFL.IDX PT, R49, R4, 0x1, 0x1c1f ;  /* 0x003c1f0004317f89 */ /* 0x000ee200000e0000 */
[----:B------:R-:W-:Y:S02]  /*16ae0*/  SHF.R.U64 R12, R12, 0x3, RZ ;  /* 0x000000030c0c7819 */ /* 0x000fe400000012ff */
[----:B------:R-:W-:Y:S02]  /*16af0*/  ISETP.GE.OR P0, PT, R3, R50, P0 ;  /* 0x000000320300720c */ /* 0x000fe40000706670 */
[----:B------:R-:W-:Y:S01]  /*16b00*/  LOP3.LUT R12, R12, R13, RZ, 0x3c, !PT ;  /* 0x0000000d0c0c7212 */ /* 0x000fe200078e3cff */
[----:B------:R-:W-:Y:S01]  /*16b10*/  IMAD.X R13, RZ, RZ, R21, P3 ;  /* 0x000000ffff0d7224 */ /* 0x000fe200018e0615 */
[C---:B------:R-:W-:Y:S02]  /*16b20*/  IADD3 R33, P5, R20.reuse, 0x5000, RZ ;  /* 0x0000500014217810 */ /* 0x040fe40007fbe0ff */
[----:B------:R-:W-:-:S02]  /*16b30*/  IADD3 R37, P4, R20, 0x6000, RZ ;  /* 0x0000600014257810 */ /* 0x000fc40007f9e0ff */
[C---:B------:R-:W-:Y:S02]  /*16b40*/  LOP3.LUT R7, R20.reuse, 0x380, RZ, 0xc0, !PT ;  /* 0x0000038014077812 */ /* 0x040fe400078ec0ff */
[----:B------:R-:W-:Y:S02]  /*16b50*/  IADD3 R5, P3, R20, 0x7000, RZ ;  /* 0x0000700014057810 */ /* 0x000fe40007f7e0ff */
[----:B------:R-:W-:Y:S02]  /*16b60*/  LOP3.LUT R28, R29, 0x380, RZ, 0xc0, !PT ;  /* 0x000003801d1c7812 */ /* 0x000fe400078ec0ff */
[----:B------:R-:W-:Y:S01]  /*16b70*/  LOP3.LUT R32, R33, 0x380, RZ, 0xc0, !PT ;  /* 0x0000038021207812 */ /* 0x000fe200078ec0ff */
[----:B--2---:R2:W-:Y:S01]  /*16b80*/  @!P2 ST.E desc[UR40][R46.64], R88 ;  /* 0x000000582e00a985 */ /* 0x0045e2000c101928 */
[----:B------:R-:W-:Y:S01]  /*16b90*/  LOP3.LUT R36, R37, 0x380, RZ, 0xc0, !PT ;  /* 0x0000038025247812 */ /* 0x000fe200078ec0ff */
[----:B------:R-:W-:Y:S01]  /*16ba0*/  IMAD R3, R45, UR4, RZ ;  /* 0x000000042d037c24 */ /* 0x000fe2000f8e02ff */
[----:B------:R-:W-:Y:S01]  /*16bb0*/  SHF.R.U64 R7, R7, 0x3, RZ ;  /* 0x0000000307077819 */ /* 0x000fe200000012ff */
[----:B---3--:R3:W-:Y:S01]  /*16bc0*/  @!P0 ST.E desc[UR40][R48.64], R89 ;  /* 0x0000005930008985 */ /* 0x0087e2000c101928 */
[----:B------:R-:W-:Y:S01]  /*16bd0*/  LOP3.LUT R0, R5, 0x380, RZ, 0xc0, !PT ;  /* 0x0000038005007812 */ /* 0x000fe200078ec0ff */
[----:B------:R-:W-:Y:S01]  /*16be0*/  IMAD.X R41, RZ, RZ, R21, P3 ;  /* 0x000000ffff297224 */ /* 0x000fe200018e0615 */
[----:B------:R-:W-:-:S02]  /*16bf0*/  SHF.R.U64 R28, R28, 0x3, RZ ;  /* 0x000000031c1c7819 */ /* 0x000fc400000012ff */
[----:B------:R-:W-:Y:S02]  /*16c00*/  SHF.R.U64 R32, R32, 0x3, RZ ;  /* 0x0000000320207819 */ /* 0x000fe400000012ff */
[----:B------:R-:W-:Y:S01]  /*16c10*/  SHF.R.U64 R36, R36, 0x3, RZ ;  /* 0x0000000324247819 */ /* 0x000fe200000012ff */
[----:B--2---:R-:W2:Y:S01]  /*16c20*/  @P1 LDC R47, c[0x0][0xbec] ;  /* 0x0002fb00ff2f1b82 */ /* 0x004ea20000000800 */
[----:B------:R-:W-:Y:S01]  /*16c30*/  LOP3.LUT R20, R7, R20, RZ, 0x3c, !PT ;  /* 0x0000001407147212 */ /* 0x000fe200078e3cff */
[----:B------:R-:W-:Y:S01]  /*16c40*/  IMAD R3, R44, UR5, R3 ;  /* 0x000000052c037c24 */ /* 0x000fe2000f8e0203 */
[----:B------:R-:W-:Y:S01]  /*16c50*/  SHF.R.U64 R0, R0, 0x3, RZ ;  /* 0x0000000300007819 */ /* 0x000fe200000012ff */
[----:B------:R-:W5:Y:S01]  /*16c60*/  LD.E.128 R8, desc[UR40][R8.64] ;  /* 0x0000002808087980 */ /* 0x000f62000c101d00 */
[----:B------:R-:W-:Y:S01]  /*16c70*/  LOP3.LUT R28, R28, R29, RZ, 0x3c, !PT ;  /* 0x0000001d1c1c7212 */ /* 0x000fe200078e3cff */
[--C-:B------:R-:W-:Y:S01]  /*16c80*/  IMAD.X R29, RZ, RZ, R21.reuse, P6 ;  /* 0x000000ffff1d7224 */ /* 0x100fe200030e0615 */
[----:B------:R-:W-:Y:S01]  /*16c90*/  LOP3.LUT R32, R32, R33, RZ, 0x3c, !PT ;  /* 0x0000002120207212 */ /* 0x000fe200078e3cff */
[----:B---3--:R-:W3:Y:S01]  /*16ca0*/  @P1 LDC R49, c[0x0][0xbf0] ;  /* 0x0002fc00ff311b82 */ /* 0x008ee20000000800 */
[----:B------:R-:W-:Y:S01]  /*16cb0*/  LOP3.LUT R36, R36, R37, RZ, 0x3c, !PT ;  /* 0x0000002524247212 */ /* 0x000fe200078e3cff */
[----:B------:R-:W-:Y:S01]  /*16cc0*/  IMAD.X R33, RZ, RZ, R21, P5 ;  /* 0x000000ffff217224 */ /* 0x000fe200028e0615 */
[----:B------:R-:W-:Y:S01]  /*16cd0*/  LOP3.LUT R40, R0, R5, RZ, 0x3c, !PT ;  /* 0x0000000500287212 */ /* 0x000fe200078e3cff */
[----:B------:R-:W5:Y:S01]  /*16ce0*/  LD.E.128 R12, desc[UR40][R12.64] ;  /* 0x000000280c0c7980 */ /* 0x000f62000c101d00 */
[----:B------:R-:W-:-:S03]  /*16cf0*/  IADD3.X R37, RZ, R21, RZ, P4, !PT ;  /* 0x00000015ff257210 */ /* 0x000fc600027fe4ff */
[----:B------:R4:W5:Y:S04]  /*16d00*/  LD.E.128 R4, desc[UR40][R20.64] ;  /* 0x0000002814047980 */ /* 0x000968000c101d00 */
[----:B------:R-:W5:Y:S04]  /*16d10*/  LD.E.128 R24, desc[UR40][R24.64] ;  /* 0x0000002818187980 */ /* 0x000f68000c101d00 */
[----:B------:R-:W5:Y:S01]  /*16d20*/  LD.E.128 R28, desc[UR40][R28.64] ;  /* 0x000000281c1c7980 */ /* 0x000f62000c101d00 */
[----:B----4-:R-:W-:Y:S01]  /*16d30*/  IMAD.WIDE.U32 R20, R44, UR4, RZ ;  /* 0x000000042c147c25 */ /* 0x010fe2000f8e00ff */
[----:B------:R-:W-:-:S02]  /*16d40*/  ULDC.64 UR4, c[0x0][0xae8] ;  /* 0x0002ba0000047ab9 */ /* 0x000fc40000000a00 */
[----:B------:R-:W5:Y:S01]  /*16d50*/  LD.E.128 R32, desc[UR40][R32.64] ;  /* 0x0000002820207980 */ /* 0x000f62000c101d00 */
[----:B------:R-:W-:Y:S01]  /*16d60*/  IMAD.IADD R21, R21, 0x1, R3 ;  /* 0x0000000115157824 */ /* 0x000fe200078e0203 */
[----:B------:R-:W-:Y:S01]  /*16d70*/  LEA R3, R199, R207, 0x5 ;  /* 0x000000cfc7037211 */ /* 0x000fe200078e28ff */
[----:B------:R-:W-:Y:S01]  /*16d80*/  IMAD R45, R52, UR4, RZ ;  /* 0x00000004342d7c24 */ /* 0x000fe2000f8e02ff */
[----:B------:R-:W5:Y:S03]  /*16d90*/  LD.E.128 R36, desc[UR40][R36.64] ;  /* 0x0000002824247980 */ /* 0x000f66000c101d00 */
[----:B------:R-:W-:Y:S01]  /*16da0*/  IMAD R46, R206, 0x80, R3 ;  /* 0x00000080ce2e7824 */ /* 0x000fe200078e0203 */
[----:B------:R-:W5:Y:S01]  /*16db0*/  LD.E.128 R40, desc[UR40][R40.64] ;  /* 0x0000002828287980 */ /* 0x000f62000c101d00 */
[----:B------:R-:W-:Y:S02]  /*16dc0*/  IMAD R45, R200, UR5, R45 ;  /* 0x00000005c82d7c24 */ /* 0x000fe4000f8e022d */
[----:B--2---:R-:W-:Y:S01]  /*16dd0*/  @P1 IMAD.HI.U32 R0, R46, R47, RZ ;  /* 0x0000002f2e001227 */ /* 0x004fe200078e00ff */
[----:B------:R-:W-:Y:S01]  /*16de0*/  MOV R3, R46 ;  /* 0x0000002e00037202 */ /* 0x000fe20000000f00 */
[----:B------:R-:W-:Y:S01]  /*16df0*/  @!PT LDS RZ, [RZ] ;  /* 0x00000000fffff984 */ /* 0x000fe20000000800 */
[----:B------:R-:W-:Y:S01]  /*16e00*/  @!PT LDS RZ, [RZ] ;  /* 0x00000000fffff984 */ /* 0x000fe20000000800 */
[----:B------:R-:W-:Y:S01]  /*16e10*/  @!PT LDS RZ, [RZ] ;  /* 0x00000000fffff984 */ /* 0x000fe20000000800 */
[----:B------:R-:W-:Y:S01]  /*16e20*/  @!PT LDS RZ, [RZ] ;  /* 0x00000000fffff984 */ /* 0x000fe20000000800 */
[----:B------:R2:W-:Y:S06]  /*16e30*/  MEMBAR.ALL.CTA ;  /* 0x0000000000007992 */ /* 0x0005ec0000008000 */
[----:B--2---:R-:W2:Y:S01]  /*16e40*/  FENCE.VIEW.ASYNC.S ;  /* 0x00000000000073c6 */ /* 0x004ea20000000000 */
[----:B------:R-:W-:Y:S01]  /*16e50*/  IMAD.WIDE.U32 R20, R200, UR4, R20 ;  /* 0x00000004c8147c25 */ /* 0x000fe2000f8e0014 */
[----:B------:R-:W-:Y:S01]  /*16e60*/  ULDC.64 UR4, c[0x0][0xaf0] ;  /* 0x0002bc0000047ab9 */ /* 0x000fe20000000a00 */
[----:B---3--:R-:W-:-:S02]  /*16e70*/  @P1 SHF.R.U32.HI R3, RZ, R49, R0 ;  /* 0x00000031ff031219 */ /* 0x008fc40000011600 */
[----:B------:R-:W-:Y:S02]  /*16e80*/  IMAD.IADD R21, R21, 0x1, R45 ;  /* 0x0000000115157824 */ /* 0x000fe400078e022d */
[----:B------:R-:W-:Y:S01]  /*16e90*/  IMAD R44, R208, UR4, RZ ;  /* 0x00000004d02c7c24 */ /* 0x000fe2000f8e02ff */
[----:B------:R-:W-:Y:S01]  /*16ea0*/  SHF.R.S32.HI R0, RZ, 0x1f, R3 ;  /* 0x0000001fff007819 */ /* 0x000fe20000011403 */
[----:B------:R-:W-:-:S04]  /*16eb0*/  IMAD.WIDE.U32 R20, R203, UR4, R20 ;  /* 0x00000004cb147c25 */ /* 0x000fc8000f8e0014 */
[----:B------:R-:W-:Y:S01]  /*16ec0*/  IMAD R45, R203, UR5, R44 ;  /* 0x00000005cb2d7c24 */ /* 0x000fe2000f8e022c */
[----:B------:R-:W-:Y:S01]  /*16ed0*/  ULDC.64 UR4, c[0x0][0xae0] ;  /* 0x0002b80000047ab9 */ /* 0x000fe20000000a00 */
[----:B------:R-:W-:Y:S02]  /*16ee0*/  IMAD.MOV R44, RZ, RZ, -R3 ;  /* 0x000000ffff2c7224 */ /* 0x000fe400078e0a03 */
[----:B------:R-:W-:Y:S02]  /*16ef0*/  IMAD.IADD R21, R21, 0x1, R45 ;  /* 0x0000000115157824 */ /* 0x000fe400078e022d */
[----:B------:R-:W-:Y:S02]  /*16f00*/  IMAD R0, R0, UR4, RZ ;  /* 0x0000000400007c24 */ /* 0x000fe4000f8e02ff */
[----:B------:R-:W-:Y:S02]  /*16f10*/  IMAD R45, R51, R44, R46 ;  /* 0x0000002c332d7224 */ /* 0x000fe400078e022e */
[C---:B------:R-:W-:Y:S01]  /*16f20*/  IMAD R47, R3.reuse, UR5, R0 ;  /* 0x00000005032f7c24 */ /* 0x040fe2000f8e0200 */
[----:B------:R-:W-:Y:S01]  /*16f30*/  LEA R49, R206, R207, 0x7 ;  /* 0x000000cfce317211 */ /* 0x000fe200078e38ff */
[----:B------:R-:W-:Y:S01]  /*16f40*/  IMAD.WIDE.U32 R20, R3, UR4, R20 ;  /* 0x0000000403147c25 */ /* 0x000fe2000f8e0014 */
[----:B------:R-:W-:Y:S01]  /*16f50*/  SHF.R.S32.HI R0, RZ, 0x1f, R45 ;  /* 0x0000001fff007819 */ /* 0x000fe2000001142d */
[----:B------:R-:W-:-:S02]  /*16f60*/  ULDC.64 UR4, c[0x0][0xad8] ;  /* 0x0002b60000047ab9 */ /* 0x000fc40000000a00 */
[----:B------:R-:W-:Y:S02]  /*16f70*/  IMAD.IADD R21, R21, 0x1, R47 ;  /* 0x0000000115157824 */ /* 0x000fe400078e022f */
[----:B------:R-:W-:Y:S02]  /*16f80*/  IMAD R44, R0, UR4, RZ ;  /* 0x00000004002c7c24 */ /* 0x000fe4000f8e02ff */
[----:B------:R-:W-:Y:S02]  /*16f90*/  VIADD R0, R49, 0x20 ;  /* 0x0000002031007836 */ /* 0x000fe40000000000 */
[C---:B------:R-:W-:Y:S02]  /*16fa0*/  IMAD R47, R45.reuse, UR5, R44 ;  /* 0x000000052d2f7c24 */ /* 0x040fe4000f8e022c */
[----:B------:R-:W-:Y:S01]  /*16fb0*/  IMAD.WIDE.U32 R20, R45, UR4, R20 ;  /* 0x000000042d147c25 */ /* 0x000fe2000f8e0014 */
[CC--:B------:R-:W-:Y:S01]  /*16fc0*/  ISETP.GE.AND P2, PT, R49.reuse, R50.reuse, PT ;  /* 0x000000323100720c */ /* 0x0c0fe20003f46270 */
[----:B------:R-:W-:Y:S01]  /*16fd0*/  ULDC.64 UR4, c[0x0][0xa80] ;  /* 0x0002a00000047ab9 */ /* 0x000fe20000000a00 */
[----:B------:R-:W-:Y:S01]  /*16fe0*/  ISETP.GE.AND P0, PT, R0, R50, PT ;  /* 0x000000320000720c */ /* 0x000fe20003f06270 */
[----:B------:R-:W-:Y:S01]  /*16ff0*/  VIADD R3, R49, 0x40 ;  /* 0x0000004031037836 */ /* 0x000fe20000000000 */
[----:B------:R-:W-:Y:S01]  /*17000*/  IADD3 R0, R2, 0x34820, RZ ;  /* 0x0003482002007810 */ /* 0x000fe20007ffe0ff */
[----:B------:R-:W-:Y:S01]  /*17010*/  IMAD.IADD R21, R21, 0x1, R47 ;  /* 0x0000000115157824 */ /* 0x000fe200078e022f */
[----:B------:R-:W-:-:S02]  /*17020*/  LEA R46, P3, R20, UR4, 0x1 ;  /* 0x00000004142e7c11 */ /* 0x000fc4000f8608ff */
[----:B------:R-:W-:Y:S02]  /*17030*/  ISETP.GE.AND P1, PT, R3, R50, PT ;  /* 0x000000320300720c */ /* 0x000fe40003f26270 */
[----:B------:R-:W-:Y:S02]  /*17040*/  PRMT R0, RZ, 0x654, R0 ;  /* 0x00000654ff007816 */ /* 0x000fe40000000000 */
[----:B------:R-:W-:Y:S01]  /*17050*/  LEA.HI.X R3, R20, UR5, R21, 0x1, P3 ;  /* 0x0000000514037c11 */ /* 0x000fe200098f0c15 */
[----:B--2---:R2:W3:Y:S01]  /*17060*/  SHFL.IDX PT, R44, R46, RZ, 0x181f ;  /* 0x00181fff2e2c7589 */ /* 0x0044e200000e0000 */
[----:B------:R4:W-:Y:S01]  /*17070*/  SYNCS.ARRIVE.TRANS64.RED.A1T0 RZ, [R0+URZ], RZ ;  /* 0x000000ff00ff79a7 */ /* 0x0009e2000810043f */
[----:B------:R-:W-:Y:S02]  /*17080*/  BSSY B1, `(.L_x_801) ;  /* 0x000000c000017945 */ /* 0x000fe40003800000 */
[----:B----4-:R2:W4:Y:S02]  /*17090*/  SHFL.IDX PT, R0, R3, RZ, 0x181f ;  /* 0x00181fff03007589 */ /* 0x01052400000e0000 */
[----:B------:R-:W-:Y:S05]  /*170a0*/  @P2 BRA `(.L_x_802) ;  /* 0x0000000000242947 */ /* 0x000fea0003800000 */
[----:B------:R-:W-:Y:S02]  /*170b0*/  ULDC UR4, c[0x0][0xac8] ;  /* 0x0002b20000047ab9 */ /* 0x000fe40000000800 */
[----:B------:R-:W-:Y:S02]  /*170c0*/  ISETP.GE.AND P2, PT, R197, UR4, PT ;  /* 0x00000004c5007c0c */ /* 0x000fe4000bf46270 */
[----:B------:R-:W-:-:S11]  /*170d0*/  ISETP.GE.AND P3, PT, R198, UR4, PT ;  /* 0x00000004c6007c0c */ /* 0x000fd6000bf66270 */
[CC--:B---3--:R-:W-:Y:S02]  /*170e0*/  @!P2 LEA R20, P4, R197.reuse, R44.reuse, 0x1 ;  /* 0x0000002cc514a211 */ /* 0x0c8fe400078808ff */
[C---:B------:R-:W-:Y:S02]  /*170f0*/  @!P3 LEA R44, P5, R198.reuse, R44, 0x1 ;  /* 0x0000002cc62cb211 */ /* 0x040fe400078a08ff */
[-C--:B----4-:R-:W-:Y:S02]  /*17100*/  @!P2 LEA.HI.X R21, R197, R0.reuse, R237, 0x1, P4 ;  /* 0x00000000c515a211 */ /* 0x090fe400020f0ced */
[----:B------:R-:W-:-:S03]  /*17110*/  @!P3 LEA.HI.X R45, R198, R0, R236, 0x1, P5 ;  /* 0x00000000c62db211 */ /* 0x000fc600028f0cec */
[----:B-----5:R3:W-:Y:S04]  /*17120*/  @!P2 ST.E.128 desc[UR40][R20.64], R4 ;  /* 0x000000041400a985 */ /* 0x0207e8000c101d28 */
[----:B------:R3:W-:Y:S02]  /*17130*/  @!P3 ST.E.128 desc[UR40][R44.64], R28 ;  /* 0x0000001c2c00b985 */ /* 0x0007e4000c101d28 */
.L_x_802:
[----:B------:R-:W-:Y:S05]  /*17140*/  BSYNC B1 ;  /* 0x0000000000017941 */ /* 0x000fea0003800000 */
.L_x_801:
[----:B----4-:R4:W0:Y:S01]  /*17150*/  SHFL.IDX PT, R0, R3, 0x1, 0x181f ;  /* 0x00381f0003007f89 */ /* 0x01082200000e0000 */
[----:B------:R-:W-:Y:S03]  /*17160*/  BSSY B1, `(.L_x_803) ;  /* 0x000000c000017945 */ /* 0x000fe60003800000 */
[----:B---3-5:R4:W3:Y:S01]  /*17170*/  SHFL.IDX PT, R6, R46, 0x1, 0x181f ;  /* 0x00381f002e067f89 */ /* 0x0288e200000e0000 */
[----:B------:R-:W-:Y:S05]  /*17180*/  @P0 BRA `(.L_x_804) ;  /* 0x0000000000240947 */ /* 0x000fea0003800000 */
[----:B------:R-:W-:Y:S02]  /*17190*/  ULDC UR4, c[0x0][0xac8] ;  /* 0x0002b20000047ab9 */ /* 0x000fe40000000800 */
        /* <DEDUP_REMOVED lines=8> */
.L_x_804:
[----:B------:R-:W-:Y:S05]  /*17220*/  BSYNC B1 ;  /* 0x0000000000017941 */ /* 0x000fea0003800000 */
.L_x_803:
[----:B0-----:R0:W0:Y:S01]  /*17230*/  SHFL.IDX PT, R0, R3, 0x2, 0x181f ;  /* 0x00581f0003007f89 */ /* 0x00102200000e0000 */
[----:B------:R-:W-:Y:S03]  /*17240*/  BSSY B1, `(.L_x_805) ;  /* 0x000000c000017945 */ /* 0x000fe60003800000 */
[----:B---3--:R3:W0:Y:S01]  /*17250*/  SHFL.IDX PT, R6, R46, 0x2, 0x181f ;  /* 0x00581f002e067f89 */ /* 0x00862200000e0000 */
[----:B------:R-:W-:Y:S05]  /*17260*/  @P1 BRA `(.L_x_806) ;  /* 0x0000000000241947 */ /* 0x000fea0003800000 */
[----:B------:R-:W-:Y:S02]  /*17270*/  ULDC UR4, c[0x0][0xac8] ;  /* 0x0002b20000047ab9 */ /* 0x000fe40000000800 */
[----:B------:R-:W-:Y:S02]  /*17280*/  ISETP.GE.AND P2, PT, R197, UR4, PT ;  /* 0x00000004c5007c0c */ /* 0x000fe4000bf46270 */
[----:B------:R-:W-:-:S11]  /*17290*/  ISETP.GE.AND P3, PT, R198, UR4, PT ;  /* 0x00000004c6007c0c */ /* 0x000fd6000bf66270 */
[CC--:B0-----:R-:W-:Y:S02]  /*172a0*/  @!P2 LEA R4, P0, R197.reuse, R6.reuse, 0x1 ;  /* 0x00000006c504a211 */ /* 0x0c1fe400078008ff */
[C---:B------:R-:W-:Y:S02]  /*172b0*/  @!P3 LEA R6, P1, R198.reuse, R6, 0x1 ;  /* 0x00000006c606b211 */ /* 0x040fe400078208ff */
[-C--:B------:R-:W-:Y:S02]  /*172c0*/  @!P2 LEA.HI.X R5, R197, R0.reuse, R237, 0x1, P0 ;  /* 0x00000000c505a211 */ /* 0x080fe400000f0ced */
[----:B------:R-:W-:-:S03]  /*172d0*/  @!P3 LEA.HI.X R7, R198, R0, R236, 0x1, P1 ;  /* 0x00000000c607b211 */ /* 0x000fc600008f0cec */
[----:B------:R0:W-:Y:S04]  /*172e0*/  @!P2 ST.E.128 desc[UR40][R4.64], R12 ;  /* 0x0000000c0400a985 */ /* 0x0001e8000c101d28 */
[----:B------:R0:W-:Y:S02]  /*172f0*/  @!P3 ST.E.128 desc[UR40][R6.64], R36 ;  /* 0x000000240600b985 */ /* 0x0001e4000c101d28 */
.L_x_806:
[----:B------:R-:W-:Y:S05]  /*17300*/  BSYNC B1 ;  /* 0x0000000000017941 */ /* 0x000fea0003800000 */
.L_x_805:
[----:B0-----:R-:W-:Y:S01]  /*17310*/  IADD3 R0, R49, 0x60, RZ ;  /* 0x0000006031007810 */ /* 0x001fe20007ffe0ff */
[----:B--2-4-:R-:W0:Y:S03]  /*17320*/  SHFL.IDX PT, R3, R3, 0x3, 0x181f ;  /* 0x00781f0003037f89 */ /* 0x014e2600000e0000 */
[----:B------:R-:W-:Y:S01]  /*17330*/  ISETP.GE.AND P0, PT, R0, R50, PT ;  /* 0x000000320000720c */ /* 0x000fe20003f06270 */
[----:B---3--:R-:W2:-:S12]  /*17340*/  SHFL.IDX PT, R46, R46, 0x3, 0x181f ;  /* 0x00781f002e2e7f89 */ /* 0x008e9800000e0000 */
[----:B------:R-:W-:Y:S05]  /*17350*/  @P0 BRA `(.L_x_807) ;  /* 0x0000000800e40947 */ /* 0x000fea0003800000 */
[----:B------:R-:W-:Y:S02]  /*17360*/  ULDC UR4, c[0x0][0xac8] ;  /* 0x0002b20000047ab9 */ /* 0x000fe40000000800 */
[----:B------:R-:W-:-:S13]  /*17370*/  ISETP.GE.AND P1, PT, R197, UR4, PT ;  /* 0x00000004c5007c0c */ /* 0x000fda000bf26270 */
[----:B--2---:R-:W-:-:S04]  /*17380*/  @!P1 LEA R4, P0, R197, R46, 0x1 ;  /* 0x0000002ec5049211 */ /* 0x004fc800078008ff */
[----:B0-----:R-:W-:Y:S02]  /*17390*/  @!P1 LEA.HI.X R5, R197, R3, R237, 0x1, P0 ;  /* 0x00000003c5059211 */ /* 0x001fe400000f0ced */
[----:B------:R-:W-:-:S03]  /*173a0*/  ISETP.GE.AND P0, PT, R198, UR4, PT ;  /* 0x00000004c6007c0c */ /* 0x000fc6000bf06270 */
[----:B------:R3:W-:Y:S10]  /*173b0*/  @!P1 ST.E.128 desc[UR40][R4.64], R24 ;  /* 0x0000001804009985 */ /* 0x0007f4000c101d28 */
[----:B------:R-:W-:Y:S05]  /*173c0*/  @P0 BRA `(.L_x_807) ;  /* 0x0000000800c80947 */ /* 0x000fea0003800000 */
[----:B---3--:R-:W-:-:S04]  /*173d0*/  LEA R4, P0, R198, R46, 0x1 ;  /* 0x0000002ec6047211 */ /* 0x008fc800078008ff */
[----:B------:R-:W-:-:S05]  /*173e0*/  LEA.HI.X R5, R198, R3, R236, 0x1, P0 ;  /* 0x00000003c6057211 */ /* 0x000fca00000f0cec */
[----:B------:R4:W-:Y:S01]  /*173f0*/  ST.E.128 desc[UR40][R4.64], R40 ;  /* 0x0000002804007985 */ /* 0x0009e2000c101d28 */
[----:B------:R-:W-:Y:S05]  /*17400*/  BRA `(.L_x_807) ;  /* 0x0000000800b87947 */ /* 0x000fea0003800000 */
.L_x_799:
[----:B------:R-:W-:Y:S01]  /*17410*/  ULDC.64 UR4, c[0x0][0xc00] ;  /* 0x0003000000047ab9 */ /* 0x000fe20000000a00 */
[----:B------:R-:W-:Y:S01]  /*17420*/  IMAD.MOV.U32 R3, RZ, RZ, RZ ;  /* 0x000000ffff037224 */ /* 0x000fe200078e00ff */
[----:B------:R-:W-:Y:S01]  /*17430*/  ISETP.NE.U32.AND P0, PT, RZ, UR4, PT ;  /* 0x00000004ff007c0c */ /* 0x000fe2000bf05070 */
[----:B------:R-:W2:Y:S01]  /*17440*/  LDC R21, c[0x0][0xbe8] ;  /* 0x0002fa00ff157b82 */ /* 0x000ea20000000800 */
[----:B------:R-:W-:Y:S02]  /*17450*/  IADD3 R4, P1, R201, UR4, RZ ;  /* 0x00000004c9047c10 */ /* 0x000fe4000ff3e0ff */
[----:B------:R-:W-:Y:S02]  /*17460*/  ISETP.NE.AND.EX P0, PT, RZ, UR5, PT, P0 ;  /* 0x00000005ff007c0c */ /* 0x000fe4000bf05300 */
[----:B------:R-:W-:Y:S01]  /*17470*/  IADD3.X R5, R202, UR5, RZ, P1, !PT ;  /* 0x00000005ca057c10 */ /* 0x000fe20008ffe4ff */
[----:B------:R-:W-:Y:S02]  /*17480*/  ULDC.64 UR4, c[0x0][0xc08] ;  /* 0x0003020000047ab9 */ /* 0x000fe40000000a00 */
[----:B------:R-:W-:-:S04]  /*17490*/  ISETP.NE.U32.AND P1, PT, RZ, UR4, PT ;  /* 0x00000004ff007c0c */ /* 0x000fc8000bf25070 */
[----:B------:R-:W-:-:S04]  /*174a0*/  ISETP.NE.AND.EX P1, PT, RZ, UR5, PT, P1 ;  /* 0x00000005ff007c0c */ /* 0x000fc8000bf25310 */
[----:B------:R3:W5:Y:S09]  /*174b0*/  @P0 LDG.E R3, desc[UR40][R4.64] ;  /* 0x0000002804030981 */ /* 0x000772000c1e1900 */
[----:B------:R-:W-:Y:S01]  /*174c0*/  @P1 IADD3 R6, P2, R201, UR4, RZ ;  /* 0x00000004c9061c10 */ /* 0x000fe2000ff5e0ff */
[----:B------:R-:W-:-:S02]  /*174d0*/  ULDC UR4, c[0x0][0xa88] ;  /* 0x0002a20000047ab9 */ /* 0x000fc40000000800 */
[----:B------:R-:W-:Y:S01]  /*174e0*/  IMAD.U32 R0, RZ, RZ, UR4 ;  /* 0x00000004ff007e24 */ /* 0x000fe2000f8e00ff */
[----:B------:R-:W-:-:S05]  /*174f0*/  @P1 IADD3.X R7, R202, UR5, RZ, P2, !PT ;  /* 0x00000005ca071c10 */ /* 0x000fca00097fe4ff */
[----:B------:R3:W5:Y:S01]  /*17500*/  @P1 LDG.E R0, desc[UR40][R6.64] ;  /* 0x0000002806001981 */ /* 0x000762000c1e1900 */
[----:B--2---:R-:W-:Y:S01]  /*17510*/  ISETP.NE.AND P2, PT, R21, 0x1, PT ;  /* 0x000000011500780c */ /* 0x004fe20003f45270 */
[----:B------:R-:W2:-:S12]  /*17520*/  S2R R8, SR_TID.X ;  /* 0x0000000000087919 */ /* 0x000e980000002100 */
[----:B------:R-:W4:Y:S08]  /*17530*/  @P2 LDC R14, c[0x0][0xbec] ;  /* 0x0002fb00ff0e2b82 */ /* 0x000f300000000800 */
[----:B------:R-:W0:Y:S01]  /*17540*/  @P2 LDC R25, c[0x0][0xbf0] ;  /* 0x0002fc00ff192b82 */ /* 0x000e220000000800 */
[----:B--2---:R-:W-:-:S04]  /*17550*/  IADD3 R8, R8, -0x80, RZ ;  /* 0xffffff8008087810 */ /* 0x004fc80007ffe0ff */
[----:B------:R-:W-:Y:S01]  /*17560*/  ISETP.GE.AND P3, PT, R8, 0x80, PT ;  /* 0x000000800800780c */ /* 0x000fe20003f66270 */
[----:B---3--:R-:W-:-:S12]  /*17570*/  @P1 BRA `(.L_x_808) ;  /* 0x0000000000101947 */ /* 0x008fd80003800000 */
[----:B------:R-:W-:Y:S05]  /*17580*/  @!P0 BRA `(.L_x_808) ;  /* 0x00000000000c8947 */ /* 0x000fea0003800000 */
[----:B------:R-:W2:Y:S04]  /*17590*/  LDG.E R7, desc[UR40][R4.64] ;  /* 0x0000002804077981 */ /* 0x000ea8000c1e1900 */
[----:B-----5:R-:W2:Y:S02]  /*175a0*/  LDG.E R0, desc[UR40][R4.64+0x4] ;  /* 0x0000042804007981 */ /* 0x020ea4000c1e1900 */
[----:B--2---:R-:W-:-:S07]  /*175b0*/  IMAD.IADD R0, R0, 0x1, -R7 ;  /* 0x0000000100007824 */ /* 0x004fce00078e0a07 */
.L_x_808:
[----:B------:R-:W-:Y:S01]  /*175c0*/  BSSY B1, `(.L_x_809) ;  /* 0x000002e000017945 */ /* 0x000fe20003800000 */
[----:B------:R-:W-:Y:S02]  /*175d0*/  SHF.R.S32.HI R12, RZ, 0x1f, R200 ;  /* 0x0000001fff0c7819 */ /* 0x000fe400000114c8 */
[----:B------:R-:W-:Y:S02]  /*175e0*/  SEL R203, R203, RZ, !P0 ;  /* 0x000000ffcbcb7207 */ /* 0x000fe40004000000 */
[----:B------:R-:W-:Y:S02]  /*175f0*/  SEL R208, R208, RZ, !P0 ;  /* 0x000000ffd0d07207 */ /* 0x000fe40004000000 */
[----:B-----5:R-:W-:Y:S01]  /*17600*/  SHF.R.S32.HI R10, RZ, 0x1f, R3 ;  /* 0x0000001fff0a7819 */ /* 0x020fe20000011403 */
[----:B------:R-:W-:Y:S06]  /*17610*/  @P3 BRA `(.L_x_810) ;  /* 0x0000000000a03947 */ /* 0x000fec0003800000 */
[----:B------:R-:W2:Y:S01]  /*17620*/  S2R R5, SR_TID.X ;  /* 0x0000000000057919 */ /* 0x000ea20000002100 */
[----:B------:R-:W3:Y:S01]  /*17630*/  LDC R11, c[0x0][0xbe8] ;  /* 0x0002fa00ff0b7b82 */ /* 0x000ee20000000800 */
[----:B--2---:R-:W-:Y:S02]  /*17640*/  IMAD R4, R206, 0x80, R5 ;  /* 0x00000080ce047824 */ /* 0x004fe400078e0205 */
[----:B---3--:R-:W-:-:S03]  /*17650*/  IMAD R5, R0, R11, RZ ;  /* 0x0000000b00057224 */ /* 0x008fc600078e02ff */
[----:B------:R-:W-:-:S04]  /*17660*/  IADD3 R8, R4, -0x80, RZ ;  /* 0xffffff8004087810 */ /* 0x000fc80007ffe0ff */
[----:B------:R-:W-:-:S13]  /*17670*/  ISETP.GE.AND P0, PT, R8, R5, PT ;  /* 0x000000050800720c */ /* 0x000fda0003f06270 */
[----:B------:R-:W-:Y:S05]  /*17680*/  @P0 BRA `(.L_x_810) ;  /* 0x0000000000840947 */ /* 0x000fea0003800000 */
[----:B------:R-:W-:Y:S01]  /*17690*/  ISETP.NE.AND P0, PT, R11, 0x1, PT ;  /* 0x000000010b00780c */ /* 0x000fe20003f05270 */
[----:B------:R-:W-:Y:S01]  /*176a0*/  ULDC.64 UR4, c[0x0][0xb90] ;  /* 0x0002e40000047ab9 */ /* 0x000fe20000000a00 */
[----:B------:R-:W-:Y:S01]  /*176b0*/  MOV R5, R10 ;  /* 0x0000000a00057202 */ /* 0x000fe20000000f00 */
[----:B------:R-:W-:Y:S02]  /*176c0*/  IMAD R9, R12, UR4, RZ ;  /* 0x000000040c097c24 */ /* 0x000fe4000f8e02ff */
[----:B------:R-:W-:Y:S02]  /*176d0*/  IMAD.MOV.U32 R4, RZ, RZ, R3 ;  /* 0x000000ffff047224 */ /* 0x000fe400078e0003 */
[----:B------:R-:W-:Y:S02]  /*176e0*/  IMAD.MOV.U32 R7, RZ, RZ, R8 ;  /* 0x000000ffff077224 */ /* 0x000fe400078e0008 */
[----:B------:R-:W-:-:S04]  /*176f0*/  IMAD.WIDE.U32 R4, R200, UR4, R4 ;  /* 0x00000004c8047c25 */ /* 0x000fc8000f8e0004 */
[----:B------:R-:W2:Y:S01]  /*17700*/  @P0 LDC R13, c[0x0][0xbec] ;  /* 0x0002fb00ff0d0b82 */ /* 0x000ea20000000800 */
[----:B------:R-:W-:Y:S01]  /*17710*/  IMAD R9, R200, UR5, R9 ;  /* 0x00000005c8097c24 */ /* 0x000fe2000f8e0209 */
[----:B------:R-:W-:-:S03]  /*17720*/  ULDC.64 UR4, c[0x0][0xb98] ;  /* 0x0002e60000047ab9 */ /* 0x000fc60000000a00 */
[----:B------:R-:W-:-:S03]  /*17730*/  IMAD.IADD R5, R5, 0x1, R9 ;  /* 0x0000000105057824 */ /* 0x000fc600078e0209 */
[----:B------:R-:W3:Y:S01]  /*17740*/  @P0 LDC R15, c[0x0][0xbf0] ;  /* 0x0002fc00ff0f0b82 */ /* 0x000ee20000000800 */
[----:B------:R-:W-:-:S04]  /*17750*/  IMAD.WIDE.U32 R4, R203, UR4, R4 ;  /* 0x00000004cb047c25 */ /* 0x000fc8000f8e0004 */
[----:B--2---:R-:W-:-:S05]  /*17760*/  @P0 IMAD.HI.U32 R6, R8, R13, RZ ;  /* 0x0000000d08060227 */ /* 0x004fca00078e00ff */
[----:B---3--:R-:W-:Y:S01]  /*17770*/  @P0 SHF.R.U32.HI R7, RZ, R15, R6 ;  /* 0x0000000fff070219 */ /* 0x008fe20000011606 */
[----:B------:R-:W-:-:S03]  /*17780*/  IMAD R6, R208, UR4, RZ ;  /* 0x00000004d0067c24 */ /* 0x000fc6000f8e02ff */
[----:B------:R-:W-:Y:S01]  /*17790*/  IADD3 R4, P0, R7, R4, RZ ;  /* 0x0000000407047210 */ /* 0x000fe20007f1e0ff */
[----:B------:R-:W-:-:S04]  /*177a0*/  IMAD.MOV R9, RZ, RZ, -R7 ;  /* 0x000000ffff097224 */ /* 0x000fc800078e0a07 */
[----:B------:R-:W-:Y:S01]  /*177b0*/  IMAD R9, R11, R9, R8 ;  /* 0x000000090b097224 */ /* 0x000fe200078e0208 */
[----:B------:R-:W-:Y:S01]  /*177c0*/  SHF.R.S32.HI R11, RZ, 0x1f, R7 ;  /* 0x0000001fff0b7819 */ /* 0x000fe20000011407 */
[----:B------:R-:W-:Y:S01]  /*177d0*/  IMAD R8, R203, UR5, R6 ;  /* 0x00000005cb087c24 */ /* 0x000fe2000f8e0206 */
[----:B------:R-:W-:Y:S02]  /*177e0*/  ULDC.64 UR4, c[0x0][0xb88] ;  /* 0x0002e20000047ab9 */ /* 0x000fe40000000a00 */
[----:B------:R-:W-:Y:S02]  /*177f0*/  SHF.R.S32.HI R6, RZ, 0x1f, R9 ;  /* 0x0000001fff067819 */ /* 0x000fe40000011409 */
[----:B------:R-:W-:-:S03]  /*17800*/  IADD3.X R5, R11, R5, R8, P0, !PT ;  /* 0x000000050b057210 */ /* 0x000fc600007fe408 */
[----:B------:R-:W-:Y:S02]  /*17810*/  IMAD R6, R6, UR4, RZ ;  /* 0x0000000406067c24 */ /* 0x000fe4000f8e02ff */
[----:B------:R-:W-:-:S04]  /*17820*/  IMAD.WIDE.U32 R4, R9, UR4, R4 ;  /* 0x0000000409047c25 */ /* 0x000fc8000f8e0004 */
[----:B------:R-:W-:Y:S01]  /*17830*/  IMAD R7, R9, UR5, R6 ;  /* 0x0000000509077c24 */ /* 0x000fe2000f8e0206 */
[----:B------:R-:W-:Y:S02]  /*17840*/  ULDC.64 UR4, c[0x0][0xb50] ;  /* 0x0002d40000047ab9 */ /* 0x000fe40000000a00 */
[----:B------:R-:W-:Y:S02]  /*17850*/  LEA R6, P0, R4, UR4, 0x2 ;  /* 0x0000000404067c11 */ /* 0x000fe4000f8010ff */
[----:B------:R-:W-:-:S04]  /*17860*/  IADD3 R5, R5, R7, RZ ;  /* 0x0000000705057210 */ /* 0x000fc80007ffe0ff */
[----:B------:R-:W-:Y:S01]  /*17870*/  LEA.HI.X R7, R4, UR5, R5, 0x2, P0 ;  /* 0x0000000504077c11 */ /* 0x000fe200080f1405 */
[----:B------:R-:W-:-:S05]  /*17880*/  IMAD.MOV.U32 R5, RZ, RZ, -0x800000 ;  /* 0xff800000ff057424 */ /* 0x000fca00078e00ff */
[----:B------:R2:W-:Y:S02]  /*17890*/  STG.E desc[UR40][R6.64], R5 ;  /* 0x0000000506007986 */ /* 0x0005e4000c101928 */
.L_x_810:
[----:B------:R-:W-:Y:S05]  /*178a0*/  BSYNC B1 ;  /* 0x0000000000017941 */ /* 0x000fea0003800000 */
.L_x_809:
[----:B------:R-:W-:Y:S01]  /*178b0*/  ULDC.64 UR4, c[0x0][0xaa0] ;  /* 0x0002a80000047ab9 */ /* 0x000fe20000000a00 */
[----:B------:R-:W-:Y:S01]  /*178c0*/  BSSY B1, `(.L_x_811) ;  /* 0x0000038000017945 */ /* 0x000fe20003800000 */
[----:B------:R-:W-:-:S04]  /*178d0*/  IMAD R4, R10, UR4, RZ ;  /* 0x000000040a047c24 */ /* 0x000fc8000f8e02ff */
[C---:B--2---:R-:W-:Y:S02]  /*178e0*/  IMAD R7, R3.reuse, UR5, R4 ;  /* 0x0000000503077c24 */ /* 0x044fe4000f8e0204 */
[----:B------:R-:W-:Y:S01]  /*178f0*/  IMAD.WIDE.U32 R4, R3, UR4, RZ ;  /* 0x0000000403047c25 */ /* 0x000fe2000f8e00ff */
[----:B------:R-:W-:-:S03]  /*17900*/  ULDC.64 UR4, c[0x0][0xae8] ;  /* 0x0002ba0000047ab9 */ /* 0x000fc60000000a00 */
[----:B------:R-:W-:Y:S01]  /*17910*/  IMAD R3, R199, 0x20, R207 ;  /* 0x00000020c7037824 */ /* 0x000fe200078e02cf */
[----:B------:R-:W-:Y:S01]  /*17920*/  IADD3 R5, R5, R7, RZ ;  /* 0x0000000705057210 */ /* 0x000fe20007ffe0ff */
[----:B------:R-:W-:Y:S02]  /*17930*/  IMAD R7, R12, UR4, RZ ;  /* 0x000000040c077c24 */ /* 0x000fe4000f8e02ff */
[----:B------:R-:W-:Y:S02]  /*17940*/  IMAD R9, R206, 0x80, R3 ;  /* 0x00000080ce097824 */ /* 0x000fe400078e0203 */
[C---:B------:R-:W-:Y:S02]  /*17950*/  IMAD R7, R200.reuse, UR5, R7 ;  /* 0x00000005c8077c24 */ /* 0x040fe4000f8e0207 */
[----:B------:R-:W-:Y:S01]  /*17960*/  IMAD.WIDE.U32 R4, R200, UR4, R4 ;  /* 0x00000004c8047c25 */ /* 0x000fe2000f8e0004 */
[----:B------:R-:W-:-:S03]  /*17970*/  ULDC.64 UR4, c[0x0][0xaf0] ;  /* 0x0002bc0000047ab9 */ /* 0x000fc60000000a00 */
[----:B----4-:R-:W-:Y:S01]  /*17980*/  @P2 IMAD.HI.U32 R6, R9, R14, RZ ;  /* 0x0000000e09062227 */ /* 0x010fe200078e00ff */
[----:B------:R-:W-:-:S03]  /*17990*/  IADD3 R5, R5, R7, RZ ;  /* 0x0000000705057210 */ /* 0x000fc60007ffe0ff */
[----:B------:R-:W-:Y:S01]  /*179a0*/  IMAD.MOV.U32 R3, RZ, RZ, R9 ;  /* 0x000000ffff037224 */ /* 0x000fe200078e0009 */
[----:B0-----:R-:W-:Y:S01]  /*179b0*/  @P2 SHF.R.U32.HI R3, RZ, R25, R6 ;  /* 0x00000019ff032219 */ /* 0x001fe20000011606 */
[----:B------:R-:W-:Y:S02]  /*179c0*/  IMAD R8, R208, UR4, RZ ;  /* 0x00000004d0087c24 */ /* 0x000fe4000f8e02ff */
[----:B------:R-:W-:Y:S01]  /*179d0*/  IMAD.WIDE.U32 R4, R203, UR4, R4 ;  /* 0x00000004cb047c25 */ /* 0x000fe2000f8e0004 */
[----:B------:R-:W-:-:S03]  /*179e0*/  SHF.R.S32.HI R6, RZ, 0x1f, R3 ;  /* 0x0000001fff067819 */ /* 0x000fc60000011403 */
[----:B------:R-:W-:Y:S01]  /*179f0*/  IMAD R7, R203, UR5, R8 ;  /* 0x00000005cb077c24 */ /* 0x000fe2000f8e0208 */
[----:B------:R-:W-:Y:S01]  /*17a00*/  ULDC.64 UR4, c[0x0][0xae0] ;  /* 0x0002b80000047ab9 */ /* 0x000fe20000000a00 */
[----:B------:R-:W-:Y:S02]  /*17a10*/  IMAD.MOV R8, RZ, RZ, -R3 ;  /* 0x000000ffff087224 */ /* 0x000fe400078e0a03 */
[----:B------:R-:W-:Y:S02]  /*17a20*/  IMAD.IADD R5, R5, 0x1, R7 ;  /* 0x0000000105057824 */ /* 0x000fe400078e0207 */
[----:B------:R-:W-:Y:S02]  /*17a30*/  IMAD R6, R6, UR4, RZ ;  /* 0x0000000406067c24 */ /* 0x000fe4000f8e02ff */
[----:B------:R-:W-:Y:S02]  /*17a40*/  IMAD R7, R21, R8, R9 ;  /* 0x0000000815077224 */ /* 0x000fe400078e0209 */
[----:B------:R-:W-:-:S02]  /*17a50*/  IMAD R9, R3, UR5, R6 ;  /* 0x0000000503097c24 */ /* 0x000fc4000f8e0206 */
[----:B------:R-:W-:Y:S01]  /*17a60*/  IMAD.WIDE.U32 R4, R3, UR4, R4 ;  /* 0x0000000403047c25 */ /* 0x000fe2000f8e0004 */
[----:B------:R-:W-:Y:S01]  /*17a70*/  SHF.R.S32.HI R3, RZ, 0x1f, R7 ;  /* 0x0000001fff037819 */ /* 0x000fe20000011407 */
[----:B------:R-:W-:Y:S02]  /*17a80*/  ULDC.64 UR4, c[0x0][0xad8] ;  /* 0x0002b60000047ab9 */ /* 0x000fe40000000a00 */
[----:B------:R-:W-:Y:S01]  /*17a90*/  IMAD R8, R206, 0x80, R207 ;  /* 0x00000080ce087824 */ /* 0x000fe200078e02cf */
[----:B------:R-:W-:Y:S01]  /*17aa0*/  IADD3 R5, R5, R9, RZ ;  /* 0x0000000905057210 */ /* 0x000fe20007ffe0ff */
[----:B------:R-:W-:Y:S02]  /*17ab0*/  IMAD R6, R3, UR4, RZ ;  /* 0x0000000403067c24 */ /* 0x000fe4000f8e02ff */
[----:B------:R-:W-:Y:S02]  /*17ac0*/  IMAD R21, R0, R21, RZ ;  /* 0x0000001500157224 */ /* 0x000fe400078e02ff */
[----:B------:R-:W-:-:S02]  /*17ad0*/  IMAD R3, R7, UR5, R6 ;  /* 0x0000000507037c24 */ /* 0x000fc4000f8e0206 */
[----:B------:R-:W-:Y:S01]  /*17ae0*/  IMAD.WIDE.U32 R4, R7, UR4, R4 ;  /* 0x0000000407047c25 */ /* 0x000fe2000f8e0004 */
[C---:B------:R-:W-:Y:S01]  /*17af0*/  ISETP.GE.AND P2, PT, R8.reuse, R21, PT ;  /* 0x000000150800720c */ /* 0x040fe20003f46270 */
[----:B------:R-:W-:Y:S02]  /*17b00*/  ULDC.64 UR4, c[0x0][0xa80] ;  /* 0x0002a00000047ab9 */ /* 0x000fe40000000a00 */
[----:B------:R-:W-:Y:S01]  /*17b10*/  VIADD R0, R8, 0x20 ;  /* 0x0000002008007836 */ /* 0x000fe20000000000 */
[----:B------:R-:W-:Y:S01]  /*17b20*/  LEA R6, P3, R4, UR4, 0x1 ;  /* 0x0000000404067c11 */ /* 0x000fe2000f8608ff */
[----:B------:R-:W-:-:S03]  /*17b30*/  IMAD.IADD R3, R5, 0x1, R3 ;  /* 0x0000000105037824 */ /* 0x000fc600078e0203 */
[-C--:B------:R-:W-:Y:S02]  /*17b40*/  ISETP.GE.AND P1, PT, R0, R21.reuse, PT ;  /* 0x000000150000720c */ /* 0x080fe40003f26270 */
[----:B------:R-:W-:Y:S02]  /*17b50*/  IADD3 R0, R8, 0x40, RZ ;  /* 0x0000004008007810 */ /* 0x000fe40007ffe0ff */
[----:B------:R-:W-:Y:S02]  /*17b60*/  LEA.HI.X R3, R4, UR5, R3, 0x1, P3 ;  /* 0x0000000504037c11 */ /* 0x000fe400098f0c03 */
[----:B------:R-:W-:Y:S01]  /*17b70*/  ISETP.GE.AND P0, PT, R0, R21, PT ;  /* 0x000000150000720c */ /* 0x000fe20003f06270 */
[----:B------:R0:W2:Y:S04]  /*17b80*/  SHFL.IDX PT, R4, R6, RZ, 0x181f ;  /* 0x00181fff06047589 */ /* 0x0000a800000e0000 */
[----:B------:R0:W3:Y:S01]  /*17b90*/  SHFL.IDX PT, R0, R3, RZ, 0x181f ;  /* 0x00181fff03007589 */ /* 0x0000e200000e0000 */
[----:B------:R-:W-:Y:S07]  /*17ba0*/  @P2 BRA `(.L_x_812) ;  /* 0x0000000000242947 */ /* 0x000fee0003800000 */
[----:B------:R-:W-:Y:S02]  /*17bb0*/  ULDC UR4, c[0x0][0xac8] ;  /* 0x0002b20000047ab9 */ /* 0x000fe40000000800 */
[----:B------:R-:W-:Y:S02]  /*17bc0*/  ISETP.GE.AND P4, PT, R197, UR4, PT ;  /* 0x00000004c5007c0c */ /* 0x000fe4000bf86270 */
[----:B------:R-:W-:-:S11]  /*17bd0*/  ISETP.GE.AND P5, PT, R198, UR4, PT ;  /* 0x00000004c6007c0c */ /* 0x000fd6000bfa6270 */
[CC--:B--2---:R-:W-:Y:S02]  /*17be0*/  @!P4 LEA R10, P2, R197.reuse, R4.reuse, 0x1 ;  /* 0x00000004c50ac211 */ /* 0x0c4fe400078408ff */
[C---:B------:R-:W-:Y:S02]  /*17bf0*/  @!P5 LEA R4, P3, R198.reuse, R4, 0x1 ;  /* 0x00000004c604d211 */ /* 0x040fe400078608ff */
[-C--:B---3--:R-:W-:Y:S02]  /*17c00*/  @!P4 LEA.HI.X R11, R197, R0.reuse, R237, 0x1, P2 ;  /* 0x00000000c50bc211 */ /* 0x088fe400010f0ced */
[----:B------:R-:W-:-:S03]  /*17c10*/  @!P5 LEA.HI.X R5, R198, R0, R236, 0x1, P3 ;  /* 0x00000000c605d211 */ /* 0x000fc600018f0cec */
[----:B------:R4:W-:Y:S04]  /*17c20*/  @!P4 ST.E.128 desc[UR40][R10.64], RZ ;  /* 0x000000ff0a00c985 */ /* 0x0009e8000c101d28 */
[----:B------:R4:W-:Y:S02]  /*17c30*/  @!P5 ST.E.128 desc[UR40][R4.64], RZ ;  /* 0x000000ff0400d985 */ /* 0x0009e4000c101d28 */
.L_x_812:
[----:B------:R-:W-:Y:S05]  /*17c40*/  BSYNC B1 ;  /* 0x0000000000017941 */ /* 0x000fea0003800000 */
.L_x_811:
[----:B---3--:R3:W0:Y:S01]  /*17c50*/  SHFL.IDX PT, R0, R3, 0x1, 0x181f ;  /* 0x00381f0003007f89 */ /* 0x00862200000e0000 */
[----:B------:R-:W-:Y:S03]  /*17c60*/  BSSY B1, `(.L_x_813) ;  /* 0x000000c000017945 */ /* 0x000fe60003800000 */
[----:B--2-4-:R3:W2:Y:S01]  /*17c70*/  SHFL.IDX PT, R4, R6, 0x1, 0x181f ;  /* 0x00381f0006047f89 */ /* 0x0146a200000e0000 */
[----:B------:R-:W-:Y:S05]  /*17c80*/  @P1 BRA `(.L_x_814) ;  /* 0x0000000000241947 */ /* 0x000fea0003800000 */
[----:B------:R-:W-:Y:S02]  /*17c90*/  ULDC UR4, c[0x0][0xac8] ;  /* 0x0002b20000047ab9 */ /* 0x000fe40000000800 */
        /* <DEDUP_REMOVED lines=8> */
.L_x_814:
[----:B------:R-:W-:Y:S05]  /*17d20*/  BSYNC B1 ;  /* 0x0000000000017941 */ /* 0x000fea0003800000 */
.L_x_813:
[----:B0-----:R0:W0:Y:S01]  /*17d30*/  SHFL.IDX PT, R0, R3, 0x2, 0x181f ;  /* 0x00581f0003007f89 */ /* 0x00102200000e0000 */
[----:B------:R-:W-:Y:S03]  /*17d40*/  BSSY B1, `(.L_x_815) ;  /* 0x000000c000017945 */ /* 0x000fe60003800000 */
[----:B--2-4-:R2:W4:Y:S01]  /*17d50*/  SHFL.IDX PT, R4, R6, 0x2, 0x181f ;  /* 0x00581f0006047f89 */ /* 0x01452200000e0000 */
[----:B------:R-:W-:Y:S05]  /*17d60*/  @P0 BRA `(.L_x_816) ;  /* 0x0000000000240947 */ /* 0x000fea0003800000 */
[----:B------:R-:W-:Y:S02]  /*17d70*/  ULDC UR4, c[0x0][0xac8] ;  /* 0x0002b20000047ab9 */ /* 0x000fe40000000800 */
[----:B------:R-:W-:Y:S02]  /*17d80*/  ISETP.GE.AND P2, PT, R197, UR4, PT ;  /* 0x00000004c5007c0c */ /* 0x000fe4000bf46270 */
[----:B------:R-:W-:-:S11]  /*17d90*/  ISETP.GE.AND P3, PT, R198, UR4, PT ;  /* 0x00000004c6007c0c */ /* 0x000fd6000bf66270 */
[CC--:B----4-:R-:W-:Y:S02]  /*17da0*/  @!P2 LEA R10, P0, R197.reuse, R4.reuse, 0x1 ;  /* 0x00000004c50aa211 */ /* 0x0d0fe400078008ff */
[C---:B------:R-:W-:Y:S02]  /*17db0*/  @!P3 LEA R4, P1, R198.reuse, R4, 0x1 ;  /* 0x00000004c604b211 */ /* 0x040fe400078208ff */
[-C--:B0-----:R-:W-:Y:S02]  /*17dc0*/  @!P2 LEA.HI.X R11, R197, R0.reuse, R237, 0x1, P0 ;  /* 0x00000000c50ba211 */ /* 0x081fe400000f0ced */
[----:B------:R-:W-:-:S03]  /*17dd0*/  @!P3 LEA.HI.X R5, R198, R0, R236, 0x1, P1 ;  /* 0x00000000c605b211 */ /* 0x000fc600008f0cec */
[----:B------:R0:W-:Y:S04]  /*17de0*/  @!P2 ST.E.128 desc[UR40][R10.64], RZ ;  /* 0x000000ff0a00a985 */ /* 0x0001e8000c101d28 */
[----:B------:R0:W-:Y:S02]  /*17df0*/  @!P3 ST.E.128 desc[UR40][R4.64], RZ ;  /* 0x000000ff0400b985 */ /* 0x0001e4000c101d28 */
.L_x_816:
[----:B------:R-:W-:Y:S05]  /*17e00*/  BSYNC B1 ;  /* 0x0000000000017941 */ /* 0x000fea0003800000 */
.L_x_815:
[----:B0-----:R-:W-:Y:S01]  /*17e10*/  VIADD R0, R8, 0x60 ;  /* 0x0000006008007836 */ /* 0x001fe20000000000 */
[----:B---3--:R-:W0:Y:S04]  /*17e20*/  SHFL.IDX PT, R3, R3, 0x3, 0x181f ;  /* 0x00781f0003037f89 */ /* 0x008e2800000e0000 */
[----:B------:R-:W-:Y:S01]  /*17e30*/  ISETP.GE.AND P0, PT, R0, R21, PT ;  /* 0x000000150000720c */ /* 0x000fe20003f06270 */
[----:B----4-:R3:W4:-:S12]  /*17e40*/  SHFL.IDX PT, R4, R6, 0x3, 0x181f ;  /* 0x00781f0006047f89 */ /* 0x01071800000e0000 */
[----:B---3--:R-:W-:Y:S05]  /*17e50*/  @P0 BRA `(.L_x_807) ;  /* 0x0000000000240947 */ /* 0x008fea0003800000 */
[----:B------:R-:W-:Y:S02]  /*17e60*/  ULDC UR4, c[0x0][0xac8] ;  /* 0x0002b20000047ab9 */ /* 0x000fe40000000800 */
[----:B------:R-:W-:Y:S02]  /*17e70*/  ISETP.GE.AND P2, PT, R197, UR4, PT ;  /* 0x00000004c5007c0c */ /* 0x000fe4000bf46270 */
[----:B------:R-:W-:-:S11]  /*17e80*/  ISETP.GE.AND P3, PT, R198, UR4, PT ;  /* 0x00000004c6007c0c */ /* 0x000fd6000bf66270 */
[CC--:B--2-4-:R-:W-:Y:S02]  /*17e90*/  @!P2 LEA R6, P0, R197.reuse, R4.reuse, 0x1 ;  /* 0x00000004c506a211 */ /* 0x0d4fe400078008ff */
[C---:B------:R-:W-:Y:S02]  /*17ea0*/  @!P3 LEA R4, P1, R198.reuse, R4, 0x1 ;  /* 0x00000004c604b211 */ /* 0x040fe400078208ff */
[-C--:B0-----:R-:W-:Y:S02]  /*17eb0*/  @!P2 LEA.HI.X R7, R197, R3.reuse, R237, 0x1, P0 ;  /* 0x00000003c507a211 */ /* 0x081fe400000f0ced */
[----:B------:R-:W-:-:S03]  /*17ec0*/  @!P3 LEA.HI.X R5, R198, R3, R236, 0x1, P1 ;  /* 0x00000003c605b211 */ /* 0x000fc600008f0cec */
[----:B------:R0:W-:Y:S04]  /*17ed0*/  @!P2 ST.E.128 desc[UR40][R6.64], RZ ;  /* 0x000000ff0600a985 */ /* 0x0001e8000c101d28 */
[----:B------:R0:W-:Y:S02]  /*17ee0*/  @!P3 ST.E.128 desc[UR40][R4.64], RZ ;  /* 0x000000ff0400b985 */ /* 0x0001e4000c101d28 */
.L_x_807:
[----:B------:R-:W-:Y:S05]  /*17ef0*/  BSYNC B0 ;  /* 0x0000000000007941 */ /* 0x000fea0003800000 */
.L_x_798:
[----:B------:R-:W-:Y:S02]  /*17f00*/  ULDC UR4, c[0x0][0xc3c] ;  /* 0x00030f0000047ab9 */ /* 0x000fe40000000800 */
[----:B-1----:R-:W-:-:S13]  /*17f10*/  ISETP.GE.AND P0, PT, R127, UR4, PT ;  /* 0x000000047f007c0c */ /* 0x002fda000bf06270 */
[----:B------:R-:W-:Y:S05]  /*17f20*/  @!P0 BRA `(.L_x_817) ;  /* 0xfffffe9000f88947 */ /* 0x000fea000383ffff */
[----:B------:R-:W-:Y:S05]  /*17f30*/  BRA `(.L_x_612) ;  /* 0x0000007400ac7947 */ /* 0x000fea0003800000 */
.L_x_610:
[----:B------:R-:W-:-:S08]  /*17f40*/  NOP ;  /* 0x0000000000007918 */ /* 0x000fd00000000000 */
[----:B------:R-:W0:-:S00]  /*17f50*/  USETMAXREG.DEALLOC.CTAPOOL 0x18 ;  /* 0x00000018000079c8 */ /* 0x000e0000080e0500 */
[----:B0-----:R-:W2:Y:S01]  /*17f60*/  LDL.LU R3, [R1+0x10] ;  /* 0x0000100001037983 */ /* 0x001ea20000300800 */
[----:B------:R-:W-:Y:S02]  /*17f70*/  LOP3.LUT R2, R2, 0x3, RZ, 0xc0, !PT ;  /* 0x0000000302027812 */ /* 0x000fe400078ec0ff */
[----:B------:R-:W-:-:S04]  /*17f80*/  MOV R4, RZ ;  /* 0x000000ff00047202 */ /* 0x000fc80000000f00 */
[----:B------:R-:W0:Y:S02]  /*17f90*/  SHFL.IDX PT, R2, R2, RZ, 0x1f ;  /* 0x00001fff02027589 */ /* 0x000e2400000e0000 */
[----:B0-----:R-:W-:Y:S02]  /*17fa0*/  ISETP.NE.AND P0, PT, R2, RZ, PT ;  /* 0x000000ff0200720c */ /* 0x001fe40003f05270 */
        /* <DEDUP_REMOVED lines=11> */
.L_x_818:
[----:B------:R-:W-:Y:S01]  /*18060*/  LOP3.LUT R5, R0, 0x1f, RZ, 0xc0, !PT ;  /* 0x0000001f00057812 */ /* 0x000fe200078ec0ff */
[----:B------:R-:W-:Y:S01]  /*18070*/  ULDC UR4, c[0x0][0xc3c] ;  /* 0x00030f0000047ab9 */ /* 0x000fe20000000800 */
[----:B------:R-:W1:Y:S01]  /*18080*/  S2UR UR6, SR_CTAID.X ;  /* 0x00000000000679c3 */ /* 0x000e620000002500 */
[----:B------:R-:W-:Y:S01]  /*18090*/  ULDC UR5, c[0x0][0xc38] ;  /* 0x00030e0000057ab9 */ /* 0x000fe20000000800 */
[----:B------:R-:W-:-:S04]  /*180a0*/  ISETP.NE.AND P0, PT, R5, 0x1f, PT ;  /* 0x0000001f0500780c */ /* 0x000fc80003f05270 */
[----:B------:R-:W-:-:S13]  /*180b0*/  ISETP.GE.OR P1, PT, R5, UR4, !P0 ;  /* 0x0000000405007c0c */ /* 0x000fda000c726670 */
[----:B0-----:R-:W0:Y:S02]  /*180c0*/  @!P1 LDC.64 R2, c[0x0][0xc80] ;  /* 0x00032000ff029b82 */ /* 0x001e240000000a00 */
[----:B0-----:R-:W-:-:S05]  /*180d0*/  @!P1 IMAD.WIDE.U32 R2, R5, 0x4, R2 ;  /* 0x0000000405029825 */ /* 0x001fca00078e0002 */
[----:B------:R-:W2:Y:S01]  /*180e0*/  @!P1 LDG.E R4, desc[UR40][R2.64] ;  /* 0x0000002802049981 */ /* 0x000ea2000c1e1900 */
[C---:B------:R-:W-:Y:S01]  /*180f0*/  ISETP.NE.AND P1, PT, R5.reuse, RZ, PT ;  /* 0x000000ff0500720c */ /* 0x040fe20003f25270 */
[----:B------:R-:W-:Y:S01]  /*18100*/  UMOV UR4, URZ ;  /* 0x0000003f00047c82 */ /* 0x000fe20008000000 */
[C---:B------:R-:W-:Y:S02]  /*18110*/  ISETP.GE.U32.AND P2, PT, R5.reuse, 0x2, PT ;  /* 0x000000020500780c */ /* 0x040fe40003f46070 */
[C---:B------:R-:W-:Y:S02]  /*18120*/  ISETP.GE.U32.AND P3, PT, R5.reuse, 0x4, PT ;  /* 0x000000040500780c */ /* 0x040fe40003f66070 */
[C---:B------:R-:W-:Y:S02]  /*18130*/  ISETP.GE.U32.AND P4, PT, R5.reuse, 0x8, PT ;  /* 0x000000080500780c */ /* 0x040fe40003f86070 */
[----:B------:R-:W-:Y:S02]  /*18140*/  ISETP.GE.U32.AND P5, PT, R5, 0x10, PT ;  /* 0x000000100500780c */ /* 0x000fe40003fa6070 */
[----:B------:R-:W-:Y:S01]  /*18150*/  MOV R16, RZ ;  /* 0x000000ff00107202 */ /* 0x000fe20000000f00 */
[----:B--2---:R-:W0:Y:S02]  /*18160*/  SHFL.UP PT, R6, R4, 0x1, RZ ;  /* 0x0420000004067989 */ /* 0x004e2400000e00ff */
[----:B0-----:R-:W-:-:S05]  /*18170*/  SEL R7, R6, RZ, P1 ;  /* 0x000000ff06077207 */ /* 0x001fca0000800000 */
[----:B------:R-:W-:-:S05]  /*18180*/  IMAD.IADD R7, R4, 0x1, R7 ;  /* 0x0000000104077824 */ /* 0x000fca00078e0207 */
[----:B------:R-:W0:Y:S02]  /*18190*/  SHFL.UP PT, R6, R7, 0x2, RZ ;  /* 0x0440000007067989 */ /* 0x000e2400000e00ff */
[----:B0-----:R-:W-:-:S05]  /*181a0*/  SEL R6, R6, RZ, P2 ;  /* 0x000000ff06067207 */ /* 0x001fca0001000000 */
[----:B------:R-:W-:-:S05]  /*181b0*/  IMAD.IADD R6, R7, 0x1, R6 ;  /* 0x0000000107067824 */ /* 0x000fca00078e0206 */
[----:B------:R-:W0:Y:S02]  /*181c0*/  SHFL.UP PT, R8, R6, 0x4, RZ ;  /* 0x0480000006087989 */ /* 0x000e2400000e00ff */
[----:B0-----:R-:W-:-:S04]  /*181d0*/  SEL R3, R8, RZ, P3 ;  /* 0x000000ff08037207 */ /* 0x001fc80001800000 */
[----:B------:R-:W-:-:S05]  /*181e0*/  IADD3 R3, R6, R3, RZ ;  /* 0x0000000306037210 */ /* 0x000fca0007ffe0ff */
        /* <DEDUP_REMOVED lines=8> */
[----:B------:R-:W-:Y:S01]  /*18270*/  IMAD.MOV.U32 R3, RZ, RZ, R6 ;  /* 0x000000ffff037224 */ /* 0x000fe200078e0006 */
[----:B-1----:R-:W-:-:S13]  /*18280*/  ISETP.GT.AND P6, PT, R6, UR6, PT ;  /* 0x0000000606007c0c */ /* 0x002fda000bfc4270 */
[----:B------:R-:W-:Y:S05]  /*18290*/  @P6 BRA `(.L_x_820) ;  /* 0x00000000009c6947 */ /* 0x000fea0003800000 */
[----:B------:R-:W0:Y:S01]  /*182a0*/  LDC R7, c[0x0][0xc3c] ;  /* 0x00030f00ff077b82 */ /* 0x000e220000000800 */
[----:B------:R-:W-:Y:S01]  /*182b0*/  IMAD.MOV.U32 R6, RZ, RZ, R3 ;  /* 0x000000ffff067224 */ /* 0x000fe200078e0003 */
[----:B------:R-:W-:Y:S01]  /*182c0*/  UMOV UR4, URZ ;  /* 0x0000003f00047c82 */ /* 0x000fe20008000000 */
[----:B------:R-:W-:Y:S01]  /*182d0*/  ULDC UR7, c[0x0][0xc3c] ;  /* 0x00030f0000077ab9 */ /* 0x000fe20000000800 */
[----:B------:R-:W-:-:S05]  /*182e0*/  ULDC UR5, c[0x0][0xc38] ;  /* 0x00030e0000057ab9 */ /* 0x000fca0000000800 */
.L_x_824:
[----:B------:R-:W-:Y:S01]  /*182f0*/  UIADD3 UR4, UR4, 0x1f, URZ ;  /* 0x0000001f04047890 */ /* 0x000fe2000fffe03f */
[----:B------:R-:W-:-:S05]  /*18300*/  MOV R19, UR7 ;  /* 0x0000000700137c02 */ /* 0x000fca0008000f00 */
[----:B0-----:R-:W-:-:S13]  /*18310*/  ISETP.LE.AND P6, PT, R7, UR4, PT ;  /* 0x0000000407007c0c */ /* 0x001fda000bfc3270 */
[----:B------:R-:W-:Y:S05]  /*18320*/  @P6 BRA `(.L_x_821) ;  /* 0x00000004001c6947 */ /* 0x000fea0003800000 */
[----:B------:R-:W-:Y:S01]  /*18330*/  VIADD R8, R5, UR4 ;  /* 0x0000000405087c36 */ /* 0x000fe20008000000 */
[----:B------:R-:W-:Y:S01]  /*18340*/  BSSY B0, `(.L_x_822) ;  /* 0x0000007000007945 */ /* 0x000fe20003800000 */
[----:B------:R-:W-:-:S03]  /*18350*/  IMAD.MOV.U32 R4, RZ, RZ, RZ ;  /* 0x000000ffff047224 */ /* 0x000fc600078e00ff */
[----:B------:R-:W-:-:S13]  /*18360*/  ISETP.GE.OR P6, PT, R8, R7, !P0 ;  /* 0x000000070800720c */ /* 0x000fda00047c6670 */
[----:B------:R-:W-:Y:S05]  /*18370*/  @P6 BRA `(.L_x_823) ;  /* 0x00000000000c6947 */ /* 0x000fea0003800000 */
[----:B------:R-:W0:Y:S02]  /*18380*/  LDC.64 R2, c[0x0][0xc80] ;  /* 0x00032000ff027b82 */ /* 0x000e240000000a00 */
[----:B0-----:R-:W-:-:S05]  /*18390*/  IMAD.WIDE R2, R8, 0x4, R2 ;  /* 0x0000000408027825 */ /* 0x001fca00078e0202 */
[----:B------:R0:W5:Y:S02]  /*183a0*/  LDG.E R4, desc[UR40][R2.64] ;  /* 0x0000002802047981 */ /* 0x000164000c1e1900 */
.L_x_823:
[----:B------:R-:W-:Y:S05]  /*183b0*/  BSYNC B0 ;  /* 0x0000000000007941 */ /* 0x000fea0003800000 */
.L_x_822:
[----:B0----5:R-:W0:Y:S02]  /*183c0*/  SHFL.UP PT, R2, R4, 0x1, RZ ;  /* 0x0420000004027989 */ /* 0x021e2400000e00ff */
        /* <DEDUP_REMOVED lines=19> */
[----:B------:R-:W-:-:S07]  /*18500*/  MOV R2, R11 ;  /* 0x0000000b00027202 */ /* 0x000fce0000000f00 */
.L_x_820:
        /* <DEDUP_REMOVED lines=12> */
[----:B0-----:R-:W-:Y:S01]  /*185d0*/  IADD3 R11, RZ, -R3, RZ ;  /* 0x80000003ff0b7210 */ /* 0x001fe20007ffe0ff */
[----:B------:R-:W-:Y:S06]  /*185e0*/  @!P0 BRA `(.L_x_825) ;  /* 0x0000000000088947 */ /* 0x000fec0003800000 */
[----:B------:R-:W-:-:S05]  /*185f0*/  VIADD R9, R19, 0xffffffff ;  /* 0xffffffff13097836 */ /* 0x000fca0000000000 */
[----:B------:R0:W1:Y:S02]  /*18600*/  SHFL.IDX PT, R16, R2, R9, 0x1f ;  /* 0x00001f0902107589 */ /* 0x00006400000e0000 */
.L_x_825:
[----:B-1----:R-:W-:Y:S01]  /*18610*/  IMAD R16, R16, UR5, R7 ;  /* 0x0000000510107c24 */ /* 0x002fe2000f8e0207 */
[----:B------:R-:W-:Y:S01]  /*18620*/  IADD3 R19, R19, UR4, RZ ;  /* 0x0000000413137c10 */ /* 0x000fe2000fffe0ff */
[----:B------:R-:W-:Y:S02]  /*18630*/  IMAD R7, R11, R6, RZ ;  /* 0x000000060b077224 */ /* 0x000fe400078e02ff */
[----:B0-----:R-:W-:Y:S01]  /*18640*/  IMAD.MOV.U32 R2, RZ, RZ, RZ ;  /* 0x000000ffff027224 */ /* 0x001fe200078e00ff */
[----:B------:R-:W-:-:S03]  /*18650*/  IADD3 R9, -R16, UR6, RZ ;  /* 0x0000000610097c10 */ /* 0x000fc6000fffe1ff */
[----:B------:R-:W-:Y:S01]  /*18660*/  IMAD.HI.U32 R2, R3, R7, R2 ;  /* 0x0000000703027227 */ /* 0x000fe200078e0002 */
[----:B------:R-:W-:Y:S02]  /*18670*/  IABS R7, R4 ;  /* 0x0000000400077213 */ /* 0x000fe40000000000 */
[----:B------:R-:W-:Y:S02]  /*18680*/  IABS R3, R9 ;  /* 0x0000000900037213 */ /* 0x000fe40000000000 */
[----:B------:R-:W-:-:S03]  /*18690*/  IADD3 R7, RZ, -R7, RZ ;  /* 0x80000007ff077210 */ /* 0x000fc60007ffe0ff */
        /* <DEDUP_REMOVED lines=9> */
[----:B------:R-:W-:-:S06]  /*18730*/  @P0 IADD3 R2, R2, 0x1, RZ ;  /* 0x0000000102020810 */ /* 0x000fcc0007ffe0ff */
[----:B------:R-:W-:Y:S01]  /*18740*/  @!P2 IMAD.MOV R2, RZ, RZ, -R2 ;  /* 0x000000ffff02a224 */ /* 0x000fe200078e0a02 */
[----:B------:R-:W-:-:S05]  /*18750*/  @!P1 LOP3.LUT R2, RZ, R4, RZ, 0x33, !PT ;  /* 0x00000004ff029212 */ /* 0x000fca00078e33ff */
[--C-:B------:R-:W-:Y:S02]  /*18760*/  IMAD.MOV R17, RZ, RZ, -R2.reuse ;  /* 0x000000ffff117224 */ /* 0x100fe400078e0a02 */
[----:B------:R-:W-:Y:S02]  /*18770*/  IMAD.MOV.U32 R18, RZ, RZ, R2 ;  /* 0x000000ffff127224 */ /* 0x000fe400078e0002 */
[----:B------:R-:W-:Y:S01]  /*18780*/  IMAD R17, R4, R17, R9 ;  /* 0x0000001104117224 */ /* 0x000fe200078e0209 */
[----:B------:R-:W-:Y:S06]  /*18790*/  BRA `(.L_x_826) ;  /* 0x00000000000c7947 */ /* 0x000fec0003800000 */
.L_x_821:
[----:B------:R-:W-:Y:S01]  /*187a0*/  IMAD.MOV.U32 R17, RZ, RZ, RZ ;  /* 0x000000ffff117224 */ /* 0x000fe200078e00ff */
[----:B------:R-:W-:Y:S01]  /*187b0*/  MOV R16, UR6 ;  /* 0x0000000600107c02 */ /* 0x000fe20008000f00 */
[----:B------:R-:W-:-:S07]  /*187c0*/  IMAD.MOV.U32 R18, RZ, RZ, RZ ;  /* 0x000000ffff127224 */ /* 0x000fce00078e00ff */
.L_x_826:
[----:B------:R-:W-:-:S13]  /*187d0*/  ISETP.NE.AND P0, PT, R5, RZ, PT ;  /* 0x000000ff0500720c */ /* 0x000fda0003f05270 */
[----:B------:R-:W0:Y:S01]  /*187e0*/  @!P0 S2R R3, SR_CgaCtaId ;  /* 0x0000000000038919 */ /* 0x000e220000008800 */
[----:B------:R-:W-:-:S04]  /*187f0*/  @!P0 MOV R2, 0x400 ;  /* 0x0000040000028802 */ /* 0x000fc80000000f00 */
[----:B0-----:R-:W-:-:S05]  /*18800*/  @!P0 LEA R2, R3, R2, 0x18 ;  /* 0x0000000203028211 */ /* 0x001fca00078ec0ff */
[----:B------:R2:W-:Y:S01]  /*18810*/  @!P0 STS.128 [R2+0x348d0], R16 ;  /* 0x0348d01002008388 */ /* 0x0005e20000000c00 */
[----:B------:R-:W-:Y:S06]  /*18820*/  BAR.ARV 0x5, 0x180 ;  /* 0x0146000000007b1d */ /* 0x000fec0000002000 */
.L_x_819:
[----:B--2---:R-:W-:Y:S01]  /*18830*/  IMAD.MOV.U32 R2, RZ, RZ, 0x1 ;  /* 0x00000001ff027424 */ /* 0x004fe200078e00ff */
[----:B------:R2:W-:Y:S01]  /*18840*/  STL [R1+0x58], RZ ;  /* 0x000058ff01007387 */ /* 0x0005e20000100800 */
[----:B------:R-:W-:Y:S02]  /*18850*/  ULDC UR4, c[0x0][0xc3c] ;  /* 0x00030f0000047ab9 */ /* 0x000fe40000000800 */
[----:B-1----:R-:W-:Y:S01]  /*18860*/  ISETP.GE.AND P0, PT, R19, UR4, PT ;  /* 0x0000000413007c0c */ /* 0x002fe2000bf06270 */
[----:B------:R2:W-:Y:S04]  /*18870*/  STL [R1+0x18], R2 ;  /* 0x0000180201007387 */ /* 0x0005e80000100800 */
[----:B------:R2:W-:Y:S08]  /*18880*/  STL [R1+0x8], RZ ;  /* 0x000008ff01007387 */ /* 0x0005f00000100800 */
[----:B--2---:R-:W-:Y:S05]  /*18890*/  @P0 BRA `(.L_x_827) ;  /* 0x00000068006c0947 */ /* 0x004fea0003800000 */
[----:B------:R-:W1:Y:S01]  /*188a0*/  S2UR UR5, SR_CgaCtaId ;  /* 0x00000000000579c3 */ /* 0x000e620000008800 */
[C---:B------:R-:W-:Y:S01]  /*188b0*/  SHF.L.U32 R2, R0.reuse, 0x3, RZ ;  /* 0x0000000300027819 */ /* 0x040fe200000006ff */
[----:B------:R-:W-:Y:S01]  /*188c0*/  UMOV UR4, 0x400 ;  /* 0x0000040000047882 */ /* 0x000fe20000000000 */
[----:B------:R-:W-:Y:S01]  /*188d0*/  LOP3.LUT R5, R0, 0x7f, RZ, 0xc0, !PT ;  /* 0x0000007f00057812 */ /* 0x000fe200078ec0ff */
[----:B------:R-:W-:Y:S01]  /*188e0*/  BSSY B8, `(.L_x_827) ;  /* 0x0000696000087945 */ /* 0x000fe20003800000 */
[C---:B0-----:R-:W-:Y:S01]  /*188f0*/  LOP3.LUT R3, R2.reuse, 0x1f8, RZ, 0xc0, !PT ;  /* 0x000001f802037812 */ /* 0x041fe200078ec0ff */
[----:B------:R-:W-:Y:S01]  /*18900*/  ULDC.64 UR36, c[0x0][0x198] ;  /* 0x0000660000247ab9 */ /* 0x000fe20000000a00 */
[----:B------:R-:W-:Y:S01]  /*18910*/  LOP3.LUT R2, R2, 0x38, RZ, 0xc0, !PT ;  /* 0x0000003802027812 */ /* 0x000fe200078ec0ff */
[----:B------:R-:W-:Y:S01]  /*18920*/  ULDC UR38, c[0x0][0xc] ;  /* 0x0000030000267ab9 */ /* 0x000fe20000000800 */
[----:B------:R-:W-:Y:S01]  /*18930*/  LOP3.LUT R4, R3, 0x38, R0, 0x78, !PT ;  /* 0x0000003803047812 */ /* 0x000fe200078e7800 */
[----:B------:R-:W-:Y:S01]  /*18940*/  IMAD.SHL.U32 R3, R5, 0x8, RZ ;  /* 0x0000000805037824 */ /* 0x000fe200078e00ff */
[----:B------:R-:W-:Y:S01]  /*18950*/  SHF.R.U32.HI R5, RZ, 0x3, R5 ;  /* 0x00000003ff057819 */ /* 0x000fe20000011605 */
[----:B------:R-:W-:-:S03]  /*18960*/  IMAD.SHL.U32 R0, R0, 0x10, RZ ;  /* 0x0000001000007824 */ /* 0x000fc600078e00ff */
[----:B------:R-:W-:Y:S02]  /*18970*/  LOP3.LUT R3, R4, 0x200, R3, 0xf8, !PT ;  /* 0x0000020004037812 */ /* 0x000fe400078ef803 */
[----:B------:R-:W-:Y:S01]  /*18980*/  LOP3.LUT R0, R5, 0x70, R0, 0xf8, !PT ;  /* 0x0000007005007812 */ /* 0x000fe200078ef800 */
[----:B------:R-:W-:Y:S01]  /*18990*/  IMAD.MOV.U32 R0, RZ, RZ, 0x1 ;  /* 0x00000001ff007424 */ /* 0x000fe200078e00ff */
[----:B-1----:R-:W-:-:S06]  /*189a0*/  ULEA UR4, UR5, UR4, 0x18 ;  /* 0x0000000405047291 */ /* 0x002fcc000f8ec03f */
[----:B------:R-:W-:-:S05]  /*189b0*/  MOV R4, UR4 ;  /* 0x0000000400047c02 */ /* 0x000fca0008000f00 */
[----:B------:R-:W-:Y:S01]  /*189c0*/  IMAD R3, R3, 0x2, R4 ;  /* 0x0000000203037824 */ /* 0x000fe200078e0204 */
[----:B------:R-:W-:Y:S04]  /*189d0*/  STL [R1+0x4], R4 ;  /* 0x0000040401007387 */ /* 0x000fe80000100800 */
[----:B------:R0:W-:Y:S04]  /*189e0*/  STL [R1+0x2c], R3 ;  /* 0x00002c0301007387 */ /* 0x0001e80000100800 */
[----:B------:R-:W-:Y:S04]  /*189f0*/  STL [R1+0x8], RZ ;  /* 0x000008ff01007387 */ /* 0x000fe80000100800 */
[----:B------:R-:W-:Y:S01]  /*18a00*/  STL [R1+0x18], R0 ;  /* 0x0000180001007387 */ /* 0x000fe20000100800 */
[----:B0-----:R-:W-:-:S03]  /*18a10*/  LOP3.LUT R3, R2, 0x40, RZ, 0xfc, !PT ;  /* 0x0000004002037812 */ /* 0x001fc600078efcff */
[----:B------:R-:W-:Y:S04]  /*18a20*/  STL [R1+0xc], RZ ;  /* 0x00000cff01007387 */ /* 0x000fe80000100800 */
[----:B------:R0:W-:Y:S04]  /*18a30*/  STL [R1+0x24], R0 ;  /* 0x0000240001007387 */ /* 0x0001e80000100800 */
[----:B------:R1:W-:Y:S01]  /*18a40*/  STL [R1+0x58], RZ ;  /* 0x000058ff01007387 */ /* 0x0003e20000100800 */
[----:B0-----:R-:W-:-:S07]  /*18a50*/  LOP3.LUT R0, R2, 0x80, RZ, 0xfc, !PT ;  /* 0x0000008002007812 */ /* 0x001fce00078efcff */
.L_x_967:
[----:B--2---:R-:W0:Y:S02]  /*18a60*/  LDC.64 R2, c[0x0][0xc88] ;  /* 0x00032200ff027b82 */ /* 0x004e240000000a00 */
[----:B0-----:R-:W-:-:S05]  /*18a70*/  IMAD.WIDE R2, R19, 0x4, R2 ;  /* 0x0000000413027825 */ /* 0x001fca00078e0202 */
[----:B------:R-:W2:Y:S01]  /*18a80*/  LDG.E R15, desc[UR40][R2.64] ;  /* 0x00000028020f7981 */ /* 0x000ea2000c1e1900 */
[----:B------:R-:W-:Y:S05]  /*18a90*/  YIELD ;  /* 0x0000000000007946 */ /* 0x000fea0003800000 */
[----:B------:R-:W-:Y:S01]  /*18aa0*/  ULDC.64 UR4, c[0x0][0xa28] ;  /* 0x00028a0000047ab9 */ /* 0x000fe20000000a00 */
[----:B---3--:R-:W-:Y:S01]  /*18ab0*/  MOV R0, RZ ;  /* 0x000000ff00007202 */ /* 0x008fe20000000f00 */
[----:B----45:R-:W-:Y:S01]  /*18ac0*/  IMAD.MOV.U32 R8, RZ, RZ, RZ ;  /* 0x000000ffff087224 */ /* 0x030fe200078e00ff */
[----:B------:R-:W-:Y:S01]  /*18ad0*/  ISETP.NE.U32.AND P0, PT, RZ, UR4, PT ;  /* 0x00000004ff007c0c */ /* 0x000fe2000bf05070 */
[----:B------:R-:W-:Y:S01]  /*18ae0*/  ULDC.64 UR10, c[0x0][0xa18] ;  /* 0x00028600000a7ab9 */ /* 0x000fe20000000a00 */
[----:B------:R-:W-:Y:S01]  /*18af0*/  ULDC.64 UR8, c[0x0][0xa10] ;  /* 0x0002840000087ab9 */ /* 0x000fe20000000a00 */
[----:B------:R-:W-:Y:S01]  /*18b00*/  ULDC.64 UR6, c[0x0][0xa08] ;  /* 0x0002820000067ab9 */ /* 0x000fe20000000a00 */
[----:B------:R-:W-:-:S02]  /*18b10*/  ISETP.NE.AND.EX P0, PT, RZ, UR5, PT, P0 ;  /* 0x00000005ff007c0c */ /* 0x000fc4000bf05300 */
        /* <DEDUP_REMOVED lines=9> */
[----:B------:R2:W5:Y:S01]  /*18bb0*/  @P0 LDG.E R0, desc[UR40][R2.64] ;  /* 0x0000002802000981 */ /* 0x000562000c1e1900 */
[----:B------:R-:W-:Y:S02]  /*18bc0*/  ISETP.NE.AND.EX P2, PT, RZ, UR5, PT, P2 ;  /* 0x00000005ff007c0c */ /* 0x000fe4000bf45320 */
[----:B------:R-:W-:Y:S02]  /*18bd0*/  CS2R R10, SRZ ;  /* 0x00000000000a7805 */ /* 0x000fe4000001ff00 */
[----:B------:R-:W-:Y:S01]  /*18be0*/  ISETP.NE.U32.AND P3, PT, RZ, UR10, PT ;  /* 0x0000000aff007c0c */ /* 0x000fe2000bf65070 */
[----:B------:R-:W-:Y:S01]  /*18bf0*/  STL [R1], R14 ;  /* 0x0000000e01007387 */ /* 0x000fe20000100800 */
[----:B------:R-:W-:Y:S02]  /*18c00*/  ISETP.NE.U32.AND P0, PT, RZ, UR6, PT ;  /* 0x00000006ff007c0c */ /* 0x000fe4000bf05070 */
[----:B------:R-:W-:Y:S01]  /*18c10*/  ISETP.NE.AND.EX P3, PT, RZ, UR11, PT, P3 ;  /* 0x0000000bff007c0c */ /* 0x000fe2000bf65330 */
[----:B------:R-:W-:Y:S01]  /*18c20*/  STL [R1+0x28], R13 ;  /* 0x0000280d01007387 */ /* 0x000fe20000100800 */
[----:B------:R-:W-:-:S02]  /*18c30*/  ISETP.NE.U32.AND P1, PT, RZ, UR8, PT ;  /* 0x00000008ff007c0c */ /* 0x000fc4000bf25070 */
[C---:B--2---:R-:W-:Y:S02]  /*18c40*/  IADD3 R2, P4, R14.reuse, UR4, RZ ;  /* 0x000000040e027c10 */ /* 0x044fe4000ff9e0ff */
[----:B------:R-:W-:Y:S02]  /*18c50*/  ISETP.NE.AND.EX P0, PT, RZ, UR7, PT, P0 ;  /* 0x00000007ff007c0c */ /* 0x000fe4000bf05300 */
[C---:B------:R-:W-:Y:S02]  /*18c60*/  IADD3.X R3, R13.reuse, UR5, RZ, P4, !PT ;  /* 0x000000050d037c10 */ /* 0x040fe4000a7fe4ff */
[C---:B0-----:R-:W-:Y:S02]  /*18c70*/  IADD3 R4, P4, R14.reuse, UR8, RZ ;  /* 0x000000080e047c10 */ /* 0x041fe4000ff9e0ff */
[----:B------:R-:W-:Y:S01]  /*18c80*/  ISETP.NE.AND.EX P1, PT, RZ, UR9, PT, P1 ;  /* 0x00000009ff007c0c */ /* 0x000fe2000bf25310 */
[----:B------:R-:W2:Y:S01]  /*18c90*/  @P2 LDG.E R8, desc[UR40][R2.64] ;  /* 0x0000002802082981 */ /* 0x000ea2000c1e1900 */
[----:B------:R-:W-:Y:S01]  /*18ca0*/  IADD3.X R5, R13, UR9, RZ, P4, !PT ;  /* 0x000000090d057c10 */ /* 0x000fe2000a7fe4ff */
[----:B------:R-:W-:Y:S01]  /*18cb0*/  ULDC UR4, c[0x0][0x288] ;  /* 0x0000a20000047ab9 */ /* 0x000fe20000000800 */
[----:B------:R-:W-:-:S02]  /*18cc0*/  IADD3 R6, P5, R14, UR6, RZ ;  /* 0x000000060e067c10 */ /* 0x000fc4000ffbe0ff */
[----:B------:R-:W-:Y:S01]  /*18cd0*/  MOV R12, UR4 ;  /* 0x00000004000c7c02 */ /* 0x000fe20008000f00 */
[----:B------:R-:W-:Y:S01]  /*18ce0*/  ULDC.64 UR4, c[0x0][0x418] ;  /* 0x0001060000047ab9 */ /* 0x000fe20000000a00 */
[----:B------:R-:W-:-:S05]  /*18cf0*/  IADD3.X R7, R13, UR7, RZ, P5, !PT ;  /* 0x000000070d077c10 */ /* 0x000fca000affe4ff */
[----:B------:R-:W5:Y:S04]  /*18d00*/  @P0 LDG.E R11, desc[UR40][R6.64] ;  /* 0x00000028060b0981 */ /* 0x000f68000c1e1900 */
        /* <DEDUP_REMOVED lines=10> */
[----:B------:R-:W-:-:S03]  /*18db0*/  UIMAD UR4, UR4, UR5, URZ ;  /* 0x00000005040472a4 */ /* 0x000fc6000f8e023f */
[----:B------:R-:W-:Y:S02]  /*18dc0*/  ULDC UR5, c[0x0][0x348] ;  /* 0x0000d20000057ab9 */ /* 0x000fe40000000800 */
[----:B0-----:R-:W-:Y:S02]  /*18dd0*/  IMAD.U32 R9, RZ, RZ, UR5 ;  /* 0x00000005ff097e24 */ /* 0x001fe4000f8e00ff */
[----:B------:R-:W-:Y:S01]  /*18de0*/  IMAD.U32 R8, RZ, RZ, UR4 ;  /* 0x00000004ff087e24 */ /* 0x000fe2000f8e00ff */
[----:B--2---:R0:W-:Y:S01]  /*18df0*/  STL [R1+0x54], R12 ;  /* 0x0000540c01007387 */ /* 0x0041e20000100800 */
[----:B------:R-:W-:Y:S05]  /*18e00*/  @P3 BRA `(.L_x_828) ;  /* 0x0000000000143947 */ /* 0x000fea0003800000 */
[----:B------:R-:W-:Y:S05]  /*18e10*/  @!P2 BRA `(.L_x_828) ;  /* 0x000000000010a947 */ /* 0x000fea0003800000 */
[----:B0-----:R-:W2:Y:S04]  /*18e20*/  LDG.E R12, desc[UR40][R2.64] ;  /* 0x00000028020c7981 */ /* 0x001ea8000c1e1900 */
[----:B------:R-:W2:Y:S02]  /*18e30*/  LDG.E R2, desc[UR40][R2.64+0x4] ;  /* 0x0000042802027981 */ /* 0x000ea4000c1e1900 */
[----:B--2---:R-:W-:-:S05]  /*18e40*/  IADD3 R2, -R12, R2, RZ ;  /* 0x000000020c027210 */ /* 0x004fca0007ffe1ff */
[----:B------:R2:W-:Y:S02]  /*18e50*/  STL [R1+0x54], R2 ;  /* 0x0000540201007387 */ /* 0x0005e40000100800 */
.L_x_828:
[----:B0-----:R-:W-:Y:S01]  /*18e60*/  IMAD.MOV.U32 R12, RZ, RZ, R15 ;  /* 0x000000ffff0c7224 */ /* 0x001fe200078e000f */
[----:B------:R-:W-:Y:S01]  /*18e70*/  ULDC.64 UR4, c[0x0][0xa20] ;  /* 0x0002880000047ab9 */ /* 0x000fe20000000a00 */
[----:B--2--5:R-:W-:Y:S01]  /*18e80*/  IMAD.IADD R2, R11, 0x1, R0 ;  /* 0x000000010b027824 */ /* 0x024fe200078e0200 */
[----:B------:R-:W-:Y:S02]  /*18e90*/  ISETP.NE.U32.AND P2, PT, RZ, UR4, PT ;  /* 0x00000004ff007c0c */ /* 0x000fe4000bf45070 */
[----:B------:R0:W-:Y:S02]  /*18ea0*/  STL [R1+0x14], R12 ;  /* 0x0000140c01007387 */ /* 0x0001e40000100800 */
[----:B------:R-:W-:Y:S02]  /*18eb0*/  ISETP.NE.AND.EX P2, PT, RZ, UR5, PT, P2 ;  /* 0x00000005ff007c0c */ /* 0x000fe4000bf45320 */
[----:B------:R0:W-:Y:S11]  /*18ec0*/  STL [R1+0x20], R2 ;  /* 0x0000200201007387 */ /* 0x0001f60000100800 */
[----:B0-----:R-:W-:Y:S05]  /*18ed0*/  @!P2 BRA `(.L_x_829) ;  /* 0x000000000010a947 */ /* 0x001fea0003800000 */
[----:B------:R-:W-:-:S04]  /*18ee0*/  IADD3 R2, P0, R14, UR4, RZ ;  /* 0x000000040e027c10 */ /* 0x000fc8000ff1e0ff */
[----:B------:R-:W-:-:S05]  /*18ef0*/  IADD3.X R3, R13, UR5, RZ, P0, !PT ;  /* 0x000000050d037c10 */ /* 0x000fca00087fe4ff */
[----:B------:R0:W5:Y:S01]  /*18f00*/  LDG.E R8, desc[UR40][R2.64] ;  /* 0x0000002802087981 */ /* 0x000162000c1e1900 */
[----:B------:R-:W-:Y:S05]  /*18f10*/  BRA `(.L_x_830) ;  /* 0x0000000000107947 */ /* 0x000fea0003800000 */
.L_x_829:
[----:B------:R-:W-:Y:S05]  /*18f20*/  @!P0 BRA `(.L_x_830) ;  /* 0x00000000000c8947 */ /* 0x000fea0003800000 */
[----:B------:R-:W2:Y:S04]  /*18f30*/  LDG.E R8, desc[UR40][R6.64] ;  /* 0x0000002806087981 */ /* 0x000ea8000c1e1900 */
[----:B------:R-:W2:Y:S02]  /*18f40*/  LDG.E R6, desc[UR40][R6.64+0x4] ;  /* 0x0000042806067981 */ /* 0x000ea4000c1e1900 */
[----:B--2---:R-:W-:-:S07]  /*18f50*/  IADD3 R8, -R8, R6, RZ ;  /* 0x0000000608087210 */ /* 0x004fce0007ffe1ff */
.L_x_830:
[----:B0-----:R-:W2:Y:S01]  /*18f60*/  @P1 LDG.E R2, desc[UR40][R4.64] ;  /* 0x0000002804021981 */ /* 0x001ea2000c1e1900 */
[----:B-----5:R-:W-:-:S03]  /*18f70*/  IMAD.IADD R0, R8, 0x1, -R0 ;  /* 0x0000000108007824 */ /* 0x020fc600078e0a00 */
[----:B------:R-:W2:Y:S01]  /*18f80*/  @P1 LDG.E R4, desc[UR40][R4.64+0x4] ;  /* 0x0000042804041981 */ /* 0x000ea2000c1e1900 */
[----:B------:R-:W-:Y:S01]  /*18f90*/  BSSY B0, `(.L_x_831) ;  /* 0x0000154000007945 */ /* 0x000fe20003800000 */
[----:B--2---:R-:W-:-:S05]  /*18fa0*/  @P1 IMAD.IADD R9, R4, 0x1, -R2 ;  /* 0x0000000104091824 */ /* 0x004fca00078e0a02 */
[----:B------:R-:W-:-:S05]  /*18fb0*/  IADD3 R3, R0, R9, RZ ;  /* 0x0000000900037210 */ /* 0x000fca0007ffe0ff */
[----:B------:R-:W-:Y:S01]  /*18fc0*/  VIADD R2, R3, 0x7f ;  /* 0x0000007f03027836 */ /* 0x000fe20000000000 */
[----:B------:R0:W-:Y:S04]  /*18fd0*/  STL [R1+0x50], R3 ;  /* 0x0000500301007387 */ /* 0x0001e80000100800 */
[----:B0-----:R-:W-:-:S04]  /*18fe0*/  SHF.R.S32.HI R3, RZ, 0x1f, R2 ;  /* 0x0000001fff037819 */ /* 0x001fc80000011402 */
[----:B------:R-:W-:-:S04]  /*18ff0*/  LEA.HI R2, R3, R2, RZ, 0x7 ;  /* 0x0000000203027211 */ /* 0x000fc800078f38ff */
[----:B------:R-:W-:-:S04]  /*19000*/  LOP3.LUT R3, R2, 0xffffff80, RZ, 0xc0, !PT ;  /* 0xffffff8002037812 */ /* 0x000fc800078ec0ff */
[----:B------:R-:W-:Y:S01]  /*19010*/  VIADDMNMX R9, R3, -R0, R9, PT ;  /* 0x8000000003097246 */ /* 0x000fe20003800109 */
[----:B------:R-:W-:-:S05]  /*19020*/  IMAD.MOV R3, RZ, RZ, -R0 ;  /* 0x000000ffff037224 */ /* 0x000fca00078e0a00 */
[----:B------:R-:W-:-:S04]  /*19030*/  VIMNMX R3, RZ, R3, !PT ;  /* 0x00000003ff037248 */ /* 0x000fc80007fe0100 */
[----:B------:R-:W-:-:S13]  /*19040*/  ISETP.GT.AND P0, PT, R9, R3, PT ;  /* 0x000000030900720c */ /* 0x000fda0003f04270 */
[----:B------:R-:W-:Y:S02]  /*19050*/  @P0 IADD3 R0, R9, 0x7f, RZ ;  /* 0x0000007f09000810 */ /* 0x000fe40007ffe0ff */
[----:B------:R-:W-:Y:S02]  /*19060*/  SHF.R.U32.HI R9, RZ, 0x7, R3 ;  /* 0x00000007ff097819 */ /* 0x000fe40000011603 */
[----:B------:R-:W-:-:S04]  /*19070*/  @P0 SHF.R.S32.HI R3, RZ, 0x1f, R0 ;  /* 0x0000001fff030819 */ /* 0x000fc80000011400 */
[----:B------:R-:W-:Y:S01]  /*19080*/  @P0 LEA.HI R0, R3, R0, RZ, 0x7 ;  /* 0x0000000003000211 */ /* 0x000fe200078f38ff */
[----:B------:R-:W-:-:S03]  /*19090*/  IMAD.MOV.U32 R6, RZ, RZ, R9 ;  /* 0x000000ffff067224 */ /* 0x000fc600078e0009 */
[----:B------:R-:W-:Y:S02]  /*190a0*/  @P0 SHF.R.S32.HI R6, RZ, 0x7, R0 ;  /* 0x00000007ff060819 */ /* 0x000fe40000011400 */
[----:B------:R-:W-:-:S05]  /*190b0*/  SHF.R.S32.HI R0, RZ, 0x7, R2 ;  /* 0x00000007ff007819 */ /* 0x000fca0000011402 */
[----:B------:R0:W-:Y:S01]  /*190c0*/  STL [R1+0x3c], R0 ;  /* 0x00003c0001007387 */ /* 0x0001e20000100800 */
[----:B------:R-:W-:Y:S02]  /*190d0*/  ISETP.GT.AND P2, PT, R6, R9, PT ;  /* 0x000000090600720c */ /* 0x000fe40003f44270 */
[----:B------:R-:W-:-:S11]  /*190e0*/  PLOP3.LUT P0, PT, PT, PT, PT, 0x80, 0x0 ;  /* 0x000000000000781c */ /* 0x000fd60003f0f070 */
[----:B0-----:R-:W-:Y:S05]  /*190f0*/  @!P2 BRA `(.L_x_832) ;  /* 0x0000001000f4a947 */ /* 0x001fea0003800000 */
[----:B------:R-:W-:Y:S01]  /*19100*/  UMOV UR4, 0xffffffff ;  /* 0xffffffff00047882 */ /* 0x000fe20000000000 */
[----:B------:R-:W-:Y:S02]  /*19110*/  SEL R0, R12, RZ, !P1 ;  /* 0x000000ff0c007207 */ /* 0x000fe40004800000 */
[----:B------:R-:W-:Y:S05]  /*19120*/  BRA.DIV UR4, `(.L_x_833) ;  /* 0x0000006a04ec7947 */ /* 0x000fea000b800000 */
[----:B------:R-:W0:Y:S02]  /*19130*/  S2R R2, SR_TID.X ;  /* 0x0000000000027919 */ /* 0x000e240000002100 */
[----:B0-----:R-:W-:-:S04]  /*19140*/  SHF.R.U32.HI R2, RZ, 0x5, R2 ;  /* 0x00000005ff027819 */ /* 0x001fc80000011602 */
[----:B------:R-:W-:-:S05]  /*19150*/  LOP3.LUT R2, R2, 0x3, RZ, 0xc0, !PT ;  /* 0x0000000302027812 */ /* 0x000fca00078ec0ff */
[----:B------:R0:W2:Y:S02]  /*19160*/  SHFL.IDX PT, R14, R2, RZ, 0x1f ;  /* 0x00001fff020e7589 */ /* 0x0000a400000e0000 */
.L_x_998:
[----:B--2---:R-:W-:Y:S02]  /*19170*/  ISETP.NE.AND P0, PT, R14, RZ, PT ;  /* 0x000000ff0e00720c */ /* 0x004fe40003f05270 */
[----:B------:R-:W-:-:S11]  /*19180*/  PLOP3.LUT P6, PT, PT, PT, PT, 0x8, 0x0 ;  /* 0x000000000000781c */ /* 0x000fd60003fce170 */
[----:B------:R-:W-:Y:S05]  /*19190*/  @P0 BRA `(.L_x_834) ;  /* 0x00000000000c0947 */ /* 0x000fea0003800000 */
[----:B------:R-:W-:-:S03]  /*191a0*/  UMOV UR4, 0xffffffff ;  /* 0xffffffff00047882 */ /* 0x000fc60000000000 */
[----:B------:R-:W-:Y:S05]  /*191b0*/  BRA.DIV UR4, `(.L_x_835) ;  /* 0x0000006a04fc7947 */ /* 0x000fea000b800000 */
[----:B------:R-:W-:-:S13]  /*191c0*/  ELECT P6, URZ, PT ;  /* 0x00000000003f782f */ /* 0x000fda00038c0000 */
.L_x_834:
[----:B0-----:R-:W2:Y:S04]  /*191d0*/  LDL R2, [R1+0x58] ;  /* 0x0000580001027983 */ /* 0x001ea80000100800 */
[----:B------:R-:W3:Y:S01]  /*191e0*/  LDL R4, [R1+0x4] ;  /* 0x0000040001047983 */ /* 0x000ee20000100800 */
[----:B------:R-:W-:Y:S01]  /*191f0*/  BSSY B1, `(.L_x_836) ;  /* 0x0000008000017945 */ /* 0x000fe20003800000 */
[----:B--2---:R-:W-:-:S05]  /*19200*/  VIADD R2, R2, 0x1 ;  /* 0x0000000102027836 */ /* 0x004fca0000000000 */
[----:B------:R-:W-:-:S04]  /*19210*/  LEA.HI R3, R2, R2, RZ, 0x1 ;  /* 0x0000000202037211 */ /* 0x000fc800078f08ff */
[----:B------:R-:W-:-:S04]  /*19220*/  LOP3.LUT R3, R3, 0xfffffffe, RZ, 0xc0, !PT ;  /* 0xfffffffe03037812 */ /* 0x000fc800078ec0ff */
[----:B------:R-:W-:-:S04]  /*19230*/  IADD3 R2, R2, -R3, RZ ;  /* 0x8000000302027210 */ /* 0x000fc80007ffe0ff */
[----:B------:R-:W-:-:S04]  /*19240*/  SHF.L.U32 R2, R2, 0x1f, RZ ;  /* 0x0000001f02027819 */ /* 0x000fc800000006ff */
[----:B---3--:R-:W0:Y:S02]  /*19250*/  SYNCS.PHASECHK.TRANS64.TRYWAIT P0, [R4+URZ+0x34820], R2 ;  /* 0x03482002040075a7 */ /* 0x008e24000800017f */
[----:B0-----:R-:W-:Y:S05]  /*19260*/  @!P0 BRA `(.L_x_837) ;  /* 0x0000006800f08947 */ /* 0x001fea0003800000 */
.L_x_1001:
[----:B------:R-:W-:Y:S05]  /*19270*/  BSYNC B1 ;  /* 0x0000000000017941 */ /* 0x000fea0003800000 */
.L_x_836:
[----:B------:R-:W-:Y:S04]  /*19280*/  BSSY B1, `(.L_x_838) ;  /* 0x0000087000017945 */ /* 0x000fe80003800000 */
[----:B------:R-:W-:Y:S05]  /*19290*/  @!P6 BRA `(.L_x_839) ;  /* 0x000000080014e947 */ /* 0x000fea0003800000 */
[----:B------:R-:W2:Y:S04]  /*192a0*/  LDL R7, [R1+0x4] ;  /* 0x0000040001077983 */ /* 0x000ea80000100800 */
[----:B------:R-:W2:Y:S04]  /*192b0*/  LDL R4, [R1+0xc] ;  /* 0x00000c0001047983 */ /* 0x000ea80000100800 */
[----:B------:R-:W3:Y:S01]  /*192c0*/  LDL R5, [R1+0x24] ;  /* 0x0000240001057983 */ /* 0x000ee20000100800 */
[----:B------:R-:W-:Y:S01]  /*192d0*/  BSSY B2, `(.L_x_840) ;  /* 0x0000008000027945 */ /* 0x000fe20003800000 */
[----:B0-----:R-:W0:Y:S02]  /*192e0*/  S2R R3, SR_TID.X ;  /* 0x0000000000037919 */ /* 0x001e240000002100 */
[----:B0-----:R-:W-:-:S04]  /*192f0*/  LOP3.LUT R3, R3, 0x7f, RZ, 0xc0, !PT ;  /* 0x0000007f03037812 */ /* 0x001fc800078ec0ff */
[----:B------:R-:W-:Y:S01]  /*19300*/  ISETP.NE.AND P1, PT, R3, RZ, PT ;  /* 0x000000ff0300720c */ /* 0x000fe20003f25270 */
[----:B--2---:R-:W-:Y:S01]  /*19310*/  IMAD R4, R4, 0x8, R7 ;  /* 0x0000000804047824 */ /* 0x004fe200078e0207 */
[----:B---3--:R-:W-:-:S04]  /*19320*/  SHF.L.U32 R8, R5, 0x1f, RZ ;  /* 0x0000001f05087819 */ /* 0x008fc800000006ff */
[----:B------:R-:W0:Y:S02]  /*19330*/  SYNCS.PHASECHK.TRANS64.TRYWAIT P0, [R4+URZ+0x348a0], R8 ;  /* 0x0348a008040075a7 */ /* 0x000e24000800017f */
[----:B0-----:R-:W-:Y:S05]  /*19340*/  @!P0 BRA `(.L_x_841) ;  /* 0x0000006800d08947 */ /* 0x001fea0003800000 */
.L_x_1002:
[----:B------:R-:W-:Y:S05]  /*19350*/  BSYNC B2 ;  /* 0x0000000000027941 */ /* 0x000fea0003800000 */
.L_x_840:
[----:B------:R-:W-:Y:S04]  /*19360*/  BSSY B2, `(.L_x_842) ;  /* 0x0000009000027945 */ /* 0x000fe80003800000 */
[----:B------:R-:W-:Y:S05]  /*19370*/  @P1 BRA `(.L_x_843) ;  /* 0x00000000001c1947 */ /* 0x000fea0003800000 */
[----:B------:R-:W2:Y:S01]  /*19380*/  S2R R3, SR_TID.X ;  /* 0x0000000000037919 */ /* 0x000ea20000002100 */
[----:B------:R-:W-:-:S04]  /*19390*/  IMAD.MOV.U32 R2, RZ, RZ, 0xc000 ;  /* 0x0000c000ff027424 */ /* 0x000fc800078e00ff */
[----:B------:R3:W-:Y:S01]  /*193a0*/  SYNCS.ARRIVE.TRANS64 RZ, [R4+URZ+0x34890], R2 ;  /* 0x0348900204ff79a7 */ /* 0x0007e2000800003f */
[----:B--2---:R-:W-:-:S04]  /*193b0*/  LOP3.LUT R3, R3, 0x1f, RZ, 0xc0, !PT ;  /* 0x0000001f03037812 */ /* 0x004fc800078ec0ff */
[----:B------:R-:W-:-:S13]  /*193c0*/  ISETP.NE.AND P0, PT, R3, RZ, PT ;  /* 0x000000ff0300720c */ /* 0x000fda0003f05270 */
[----:B---3--:R-:W-:Y:S05]  /*193d0*/  @!P0 BRA `(.L_x_843) ;  /* 0x0000000000048947 */ /* 0x008fea0003800000 */
[----:B------:R-:W-:Y:S01]  /*193e0*/  BPT.TRAP 0x1 ;  /* 0x000000040000795c */ /* 0x000fe20000300000 */
.L_x_843:
[----:B------:R-:W-:Y:S05]  /*193f0*/  BSYNC B2 ;  /* 0x0000000000027941 */ /* 0x000fea0003800000 */
.L_x_842:
[----:B------:R-:W2:Y:S04]  /*19400*/  LDL R5, [R1+0x4] ;  /* 0x0000040001057983 */ /* 0x000ea80000100800 */
[----:B------:R-:W2:Y:S01]  /*19410*/  LDL R2, [R1+0xc] ;  /* 0x00000c0001027983 */ /* 0x000ea20000100800 */
[----:B------:R-:W-:Y:S01]  /*19420*/  MOV R11, RZ ;  /* 0x000000ff000b7202 */ /* 0x000fe20000000f00 */
[----:B------:R-:W-:Y:S01]  /*19430*/  IMAD R3, R6, 0x80, R10 ;  /* 0x0000008006037824 */ /* 0x000fe200078e020a */
[----:B------:R-:W-:Y:S01]  /*19440*/  UIADD3 UR4, UP0, UR36, 0x570, URZ ;  /* 0x0000057024047890 */ /* 0x000fe2000ff1e03f */
[----:B------:R-:W-:Y:S01]  /*19450*/  PLOP3.LUT P0, PT, PT, PT, PT, 0x80, 0x0 ;  /* 0x000000000000781c */ /* 0x000fe20003f0f070 */
[----:B------:R-:W-:Y:S01]  /*19460*/  UMOV UR6, 0x0 ;  /* 0x0000000000067882 */ /* 0x000fe20000000000 */
[----:B------:R-:W-:Y:S01]  /*19470*/  R2UR UR10, R11 ;  /* 0x000000000b0a72ca */ /* 0x000fe200000e0000 */
[----:B------:R-:W-:Y:S01]  /*19480*/  VIADD R3, R3, 0xffffff80 ;  /* 0xffffff8003037836 */ /* 0x000fe20000000000 */
[----:B------:R-:W-:Y:S01]  /*19490*/  UIADD3.X UR5, URZ, UR37, URZ, UP0, !UPT ;  /* 0x000000253f057290 */ /* 0x000fe200087fe43f */
[----:B------:R-:W-:Y:S01]  /*194a0*/  UMOV UR7, 0x12f00000 ;  /* 0x12f0000000077882 */ /* 0x000fe20000000000 */
[----:B--2---:R-:W-:Y:S01]  /*194b0*/  IMAD R7, R2, 0xc000, R5 ;  /* 0x0000c00002077824 */ /* 0x004fe200078e0205 */
[----:B------:R-:W-:-:S03]  /*194c0*/  IADD3 R2, R4, 0x34890, RZ ;  /* 0x0003489004027810 */ /* 0x000fc60007ffe0ff */
[----:B------:R-:W-:-:S07]  /*194d0*/  VIADD R5, R7, 0x1c400 ;  /* 0x0001c40007057836 */ /* 0x000fce0000000000 */
.L_x_844:
        /* <DEDUP_REMOVED lines=12> */
[----:B------:R-:W-:Y:S01]  /*195a0*/  UMOV UR6, 0x0 ;  /* 0x0000000000067882 */ /* 0x000fe20000000000 */
[----:B------:R-:W-:Y:S01]  /*195b0*/  IADD3 R5, R7, 0x20400, RZ ;  /* 0x0002040007057810 */ /* 0x000fe20007ffe0ff */
[----:B------:R-:W-:Y:S01]  /*195c0*/  UMOV UR7, 0x12f00000 ;  /* 0x12f0000000077882 */ /* 0x000fe20000000000 */
[----:B------:R-:W-:-:S15]  /*195d0*/  R2UR UR10, R14 ;  /* 0x000000000e0a72ca */ /* 0x000fde00000e0000 */
.L_x_845:
        /* <DEDUP_REMOVED lines=15> */
.L_x_846:
        /* <DEDUP_REMOVED lines=10> */
[----:B------:R-:W2:Y:S01]  /*19770*/  SYNCS.PHASECHK.TRANS64.TRYWAIT P0, [R4+URZ+0x348c0], R8 ;  /* 0x0348c008040075a7 */ /* 0x000ea2000800017f */
[----:B------:R-:W-:Y:S04]  /*19780*/  BSSY B2, `(.L_x_847) ;  /* 0x0000002000027945 */ /* 0x000fe80003800000 */
[----:B--2---:R-:W-:Y:S05]  /*19790*/  @!P0 BRA `(.L_x_848) ;  /* 0x0000006400d08947 */ /* 0x004fea0003800000 */
.L_x_1003:
[----:B------:R-:W-:Y:S05]  /*197a0*/  BSYNC B2 ;  /* 0x0000000000027941 */ /* 0x000fea0003800000 */
.L_x_847:
[----:B------:R-:W-:Y:S01]  /*197b0*/  BSSY B2, `(.L_x_849) ;  /* 0x000000b000027945 */ /* 0x000fe20003800000 */
[----:B------:R-:W-:Y:S01]  /*197c0*/  IMAD.MOV.U32 R12, RZ, RZ, 0x0 ;  /* 0x00000000ff0c7424 */ /* 0x000fe200078e00ff */
[----:B------:R-:W-:Y:S02]  /*197d0*/  MOV R13, 0x12f00000 ;  /* 0x12f00000000d7802 */ /* 0x000fe40000000f00 */
[----:B------:R-:W-:Y:S05]  /*197e0*/  @P1 BRA `(.L_x_850) ;  /* 0x00000000001c1947 */ /* 0x000fea0003800000 */
[----:B------:R-:W3:Y:S01]  /*197f0*/  S2R R5, SR_TID.X ;  /* 0x0000000000057919 */ /* 0x000ee20000002100 */
[----:B------:R-:W-:-:S04]  /*19800*/  IMAD.MOV.U32 R2, RZ, RZ, 0x8000 ;  /* 0x00008000ff027424 */ /* 0x000fc800078e00ff */
[----:B------:R4:W-:Y:S01]  /*19810*/  SYNCS.ARRIVE.TRANS64 RZ, [R4+URZ+0x348b0], R2 ;  /* 0x0348b00204ff79a7 */ /* 0x0009e2000800003f */
[----:B---3--:R-:W-:-:S04]  /*19820*/  LOP3.LUT R5, R5, 0x1f, RZ, 0xc0, !PT ;  /* 0x0000001f05057812 */ /* 0x008fc800078ec0ff */
[----:B------:R-:W-:-:S13]  /*19830*/  ISETP.NE.AND P0, PT, R5, RZ, PT ;  /* 0x000000ff0500720c */ /* 0x000fda0003f05270 */
[----:B----4-:R-:W-:Y:S05]  /*19840*/  @!P0 BRA `(.L_x_850) ;  /* 0x0000000000048947 */ /* 0x010fea0003800000 */
[----:B------:R-:W-:Y:S01]  /*19850*/  BPT.TRAP 0x1 ;  /* 0x000000040000795c */ /* 0x000fe20000300000 */
.L_x_850:
[----:B------:R-:W-:Y:S05]  /*19860*/  BSYNC B2 ;  /* 0x0000000000027941 */ /* 0x000fea0003800000 */
.L_x_849:
[----:B------:R-:W3:Y:S04]  /*19870*/  LDL R5, [R1+0x4] ;  /* 0x0000040001057983 */ /* 0x000ee80000100800 */
[----:B------:R-:W4:Y:S01]  /*19880*/  LDL R2, [R1+0xc] ;  /* 0x00000c0001027983 */ /* 0x000f220000100800 */
[----:B------:R-:W-:Y:S01]  /*19890*/  R2UR UR10, R11 ;  /* 0x000000000b0a72ca */ /* 0x000fe200000e0000 */
[----:B------:R-:W-:Y:S01]  /*198a0*/  UIADD3 UR4, UP0, UR36, 0x670, URZ ;  /* 0x0000067024047890 */ /* 0x000fe2000ff1e03f */
[----:B------:R-:W-:Y:S02]  /*198b0*/  R2UR UR6, R12 ;  /* 0x000000000c0672ca */ /* 0x000fe400000e0000 */
[----:B------:R-:W-:Y:S01]  /*198c0*/  R2UR UR7, R13 ;  /* 0x000000000d0772ca */ /* 0x000fe200000e0000 */
[----:B------:R-:W-:Y:S01]  /*198d0*/  UIADD3.X UR5, URZ, UR37, URZ, UP0, !UPT ;  /* 0x000000253f057290 */ /* 0x000fe200087fe43f */
[----:B------:R-:W-:-:S02]  /*198e0*/  PLOP3.LUT P0, PT, PT, PT, PT, 0x80, 0x0 ;  /* 0x000000000000781c */ /* 0x000fc40003f0f070 */
[----:B0-2---:R-:W-:Y:S01]  /*198f0*/  IADD3 R4, R4, 0x348b0, RZ ;  /* 0x000348b004047810 */ /* 0x005fe20007ffe0ff */
[----:B---3--:R-:W-:-:S04]  /*19900*/  VIADD R5, R5, 0x400 ;  /* 0x0000040005057836 */ /* 0x008fc80000000000 */
[----:B----4-:R-:W-:-:S07]  /*19910*/  IMAD R2, R2, 0x8000, R5 ;  /* 0x0000800002027824 */ /* 0x010fce00078e0205 */
.L_x_851:
        /* <DEDUP_REMOVED lines=10> */
[----:B------:R-:W2:Y:S01]  /*199c0*/  LDL R7, [R1+0xc] ;  /* 0x00000c0001077983 */ /* 0x000ea20000100800 */
[----:B------:R-:W-:Y:S01]  /*199d0*/  IMAD.MOV.U32 R2, RZ, RZ, 0x6000 ;  /* 0x00006000ff027424 */ /* 0x000fe200078e00ff */
[----:B------:R-:W-:Y:S02]  /*199e0*/  R2UR UR10, R14 ;  /* 0x000000000e0a72ca */ /* 0x000fe400000e0000 */
[----:B------:R-:W-:Y:S02]  /*199f0*/  R2UR UR6, R12 ;  /* 0x000000000c0672ca */ /* 0x000fe400000e0000 */
[----:B------:R-:W-:Y:S02]  /*19a00*/  R2UR UR7, R13 ;  /* 0x000000000d0772ca */ /* 0x000fe400000e0000 */
[----:B------:R-:W-:Y:S01]  /*19a10*/  PLOP3.LUT P0, PT, PT, PT, PT, 0x80, 0x0 ;  /* 0x000000000000781c */ /* 0x000fe20003f0f070 */
[----:B--2---:R-:W-:-:S04]  /*19a20*/  IMAD R2, R7, R2, 0x2000 ;  /* 0x0000200007027424 */ /* 0x004fc800078e0202 */
[----:B------:R-:W-:-:S05]  /*19a30*/  IMAD R2, R7, -0x2000, R2 ;  /* 0xffffe00007027824 */ /* 0x000fca00078e0202 */
[----:B------:R-:W-:-:S07]  /*19a40*/  LEA R2, R2, R5, 0x1 ;  /* 0x0000000502027211 */ /* 0x000fce00078e08ff */
.L_x_852:
        /* <DEDUP_REMOVED lines=10> */
.L_x_839:
[----:B------:R-:W-:Y:S05]  /*19af0*/  BSYNC B1 ;  /* 0x0000000000017941 */ /* 0x000fea0003800000 */
.L_x_838:
[----:B------:R-:W0:Y:S04]  /*19b00*/  LDL.LU R7, [R1+0xc] ;  /* 0x00000c0001077983 */ /* 0x000e280000300800 */
[----:B------:R-:W2:Y:S01]  /*19b10*/  LDL.LU R5, [R1+0x24] ;  /* 0x0000240001057983 */ /* 0x000ea20000300800 */
[----:B------:R-:W-:Y:S01]  /*19b20*/  PLOP3.LUT P0, PT, PT, PT, PT, 0x8, 0x0 ;  /* 0x000000000000781c */ /* 0x000fe20003f0e170 */
[----:B0-----:R-:W-:Y:S02]  /*19b30*/  VIADD R2, R7, 0x1 ;  /* 0x0000000107027836 */ /* 0x001fe40000000000 */
[----:B------:R-:W-:-:S03]  /*19b40*/  VIADD R7, R6, 0xfffffffe ;  /* 0xfffffffe06077836 */ /* 0x000fc60000000000 */
[C---:B------:R-:W-:Y:S02]  /*19b50*/  ISETP.NE.AND P1, PT, R2.reuse, 0x2, PT ;  /* 0x000000020200780c */ /* 0x040fe40003f25270 */
[----:B------:R-:W-:Y:S02]  /*19b60*/  ISETP.GE.AND P2, PT, R7, R9, PT ;  /* 0x000000090700720c */ /* 0x000fe40003f46270 */
[----:B------:R-:W-:Y:S02]  /*19b70*/  SEL R3, RZ, 0x1, P1 ;  /* 0x00000001ff037807 */ /* 0x000fe40000800000 */
[----:B------:R-:W-:Y:S02]  /*19b80*/  SEL R2, R2, RZ, P1 ;  /* 0x000000ff02027207 */ /* 0x000fe40000800000 */
[----:B--2---:R-:W-:-:S03]  /*19b90*/  LOP3.LUT R5, R5, R3, RZ, 0x3c, !PT ;  /* 0x0000000305057212 */ /* 0x004fc600078e3cff */
[----:B------:R0:W-:Y:S04]  /*19ba0*/  STL [R1+0xc], R2 ;  /* 0x00000c0201007387 */ /* 0x0001e80000100800 */
[----:B------:R0:W-:Y:S01]  /*19bb0*/  STL [R1+0x24], R5 ;  /* 0x0000240501007387 */ /* 0x0001e20000100800 */
[----:B------:R-:W-:Y:S05]  /*19bc0*/  @!P2 BRA `(.L_x_832) ;  /* 0x000000080040a947 */ /* 0x000fea0003800000 */
.L_x_868:
[----:B------:R-:W-:Y:S05]  /*19bd0*/  YIELD ;  /* 0x0000000000007946 */ /* 0x000fea0003800000 */
[----:B------:R-:W-:Y:S04]  /*19be0*/  BSSY B1, `(.L_x_853) ;  /* 0x0000082000017945 */ /* 0x000fe80003800000 */
[----:B--2---:R-:W-:Y:S05]  /*19bf0*/  @!P6 BRA `(.L_x_854) ;  /* 0x000000080000e947 */ /* 0x004fea0003800000 */
[----:B0-----:R-:W2:Y:S04]  /*19c00*/  LDL R5, [R1+0x4] ;  /* 0x0000040001057983 */ /* 0x001ea80000100800 */
[----:B------:R-:W2:Y:S04]  /*19c10*/  LDL R4, [R1+0xc] ;  /* 0x00000c0001047983 */ /* 0x000ea80000100800 */
[----:B------:R-:W3:Y:S01]  /*19c20*/  LDL R3, [R1+0x24] ;  /* 0x0000240001037983 */ /* 0x000ee20000100800 */
[----:B------:R-:W-:Y:S01]  /*19c30*/  BSSY B2, `(.L_x_855) ;  /* 0x0000008000027945 */ /* 0x000fe20003800000 */
[----:B------:R-:W0:Y:S02]  /*19c40*/  S2R R2, SR_TID.X ;  /* 0x0000000000027919 */ /* 0x000e240000002100 */
[----:B0-----:R-:W-:-:S04]  /*19c50*/  LOP3.LUT R2, R2, 0x7f, RZ, 0xc0, !PT ;  /* 0x0000007f02027812 */ /* 0x001fc800078ec0ff */
[----:B------:R-:W-:Y:S02]  /*19c60*/  ISETP.NE.AND P2, PT, R2, RZ, PT ;  /* 0x000000ff0200720c */ /* 0x000fe40003f45270 */
[----:B--2---:R-:W-:Y:S02]  /*19c70*/  LEA R6, R4, R5, 0x3 ;  /* 0x0000000504067211 */ /* 0x004fe400078e18ff */
[----:B---3--:R-:W-:-:S04]  /*19c80*/  SHF.L.U32 R5, R3, 0x1f, RZ ;  /* 0x0000001f03057819 */ /* 0x008fc800000006ff */
[----:B------:R-:W0:Y:S02]  /*19c90*/  SYNCS.PHASECHK.TRANS64.TRYWAIT P1, [R6+URZ+0x348a0], R5 ;  /* 0x0348a005060075a7 */ /* 0x000e24000802017f */
[----:B0-----:R-:W-:Y:S05]  /*19ca0*/  @!P1 BRA `(.L_x_856) ;  /* 0x0000006000a09947 */ /* 0x001fea0003800000 */
.L_x_1004:
[----:B------:R-:W-:Y:S05]  /*19cb0*/  BSYNC B2 ;  /* 0x0000000000027941 */ /* 0x000fea0003800000 */
.L_x_855:
        /* <DEDUP_REMOVED lines=9> */
.L_x_858:
[----:B------:R-:W-:Y:S05]  /*19d50*/  BSYNC B2 ;  /* 0x0000000000027941 */ /* 0x000fea0003800000 */
.L_x_857:
[----:B------:R-:W2:Y:S04]  /*19d60*/  LDL R3, [R1+0x4] ;  /* 0x0000040001037983 */ /* 0x000ea80000100800 */
[----:B------:R-:W2:Y:S01]  /*19d70*/  LDL R2, [R1+0xc] ;  /* 0x00000c0001027983 */ /* 0x000ea20000100800 */
[----:B------:R-:W-:Y:S01]  /*19d80*/  IMAD.MOV.U32 R11, RZ, RZ, RZ ;  /* 0x000000ffff0b7224 */ /* 0x000fe200078e00ff */
[----:B------:R-:W-:Y:S01]  /*19d90*/  UIADD3 UR4, UP0, UR36, 0x570, URZ ;  /* 0x0000057024047890 */ /* 0x000fe2000ff1e03f */
[----:B------:R-:W-:Y:S01]  /*19da0*/  PLOP3.LUT P1, PT, PT, PT, PT, 0x80, 0x0 ;  /* 0x000000000000781c */ /* 0x000fe20003f2f070 */
[----:B------:R-:W-:Y:S01]  /*19db0*/  UMOV UR6, 0x0 ;  /* 0x0000000000067882 */ /* 0x000fe20000000000 */
[----:B------:R-:W-:Y:S01]  /*19dc0*/  UMOV UR7, 0x12f00000 ;  /* 0x12f0000000077882 */ /* 0x000fe20000000000 */
[----:B------:R-:W-:Y:S01]  /*19dd0*/  R2UR UR10, R11 ;  /* 0x000000000b0a72ca */ /* 0x000fe200000e0000 */
[----:B------:R-:W-:Y:S01]  /*19de0*/  UIADD3.X UR5, URZ, UR37, URZ, UP0, !UPT ;  /* 0x000000253f057290 */ /* 0x000fe200087fe43f */
[----:B--2---:R-:W-:Y:S01]  /*19df0*/  IMAD R4, R2, 0xc000, R3 ;  /* 0x0000c00002047824 */ /* 0x004fe200078e0203 */
[----:B------:R-:W-:Y:S01]  /*19e00*/  LEA R3, R7, R10, 0x7 ;  /* 0x0000000a07037211 */ /* 0x000fe200078e38ff */
[----:B------:R-:W-:-:S02]  /*19e10*/  VIADD R2, R6, 0x34890 ;  /* 0x0003489006027836 */ /* 0x000fc40000000000 */
[----:B------:R-:W-:-:S09]  /*19e20*/  VIADD R8, R4, 0x1c400 ;  /* 0x0001c40004087836 */ /* 0x000fd20000000000 */
.L_x_859:
        /* <DEDUP_REMOVED lines=10> */
[----:B------:R-:W-:Y:S01]  /*19ed0*/  MOV R12, 0x40 ;  /* 0x00000040000c7802 */ /* 0x000fe20000000f00 */
[----:B------:R-:W-:Y:S01]  /*19ee0*/  VIADD R8, R4, 0x20400 ;  /* 0x0002040004087836 */ /* 0x000fe20000000000 */
[----:B------:R-:W-:Y:S01]  /*19ef0*/  PLOP3.LUT P1, PT, PT, PT, PT, 0x80, 0x0 ;  /* 0x000000000000781c */ /* 0x000fe20003f2f070 */
[----:B------:R-:W-:Y:S01]  /*19f00*/  UMOV UR6, 0x0 ;  /* 0x0000000000067882 */ /* 0x000fe20000000000 */
[----:B------:R-:W-:Y:S01]  /*19f10*/  R2UR UR10, R12 ;  /* 0x000000000c0a72ca */ /* 0x000fe200000e0000 */
[----:B------:R-:W-:-:S14]  /*19f20*/  UMOV UR7, 0x12f00000 ;  /* 0x12f0000000077882 */ /* 0x000fdc0000000000 */
.L_x_860:
        /* <DEDUP_REMOVED lines=15> */
.L_x_861:
        /* <DEDUP_REMOVED lines=13> */
.L_x_1005:
[----:B------:R-:W-:Y:S05]  /*1a0f0*/  BSYNC B2 ;  /* 0x0000000000027941 */ /* 0x000fea0003800000 */
.L_x_862:
[----:B------:R-:W-:Y:S01]  /*1a100*/  BSSY B2, `(.L_x_864) ;  /* 0x000000b000027945 */ /* 0x000fe20003800000 */
[----:B------:R-:W-:Y:S01]  /*1a110*/  MOV R4, 0x0 ;  /* 0x0000000000047802 */ /* 0x000fe20000000f00 */
[----:B0-2---:R-:W-:Y:S02]  /*1a120*/  IMAD.MOV.U32 R5, RZ, RZ, 0x12f00000 ;  /* 0x12f00000ff057424 */ /* 0x005fe400078e00ff */
[----:B------:R-:W-:Y:S05]  /*1a130*/  @P2 BRA `(.L_x_865) ;  /* 0x00000000001c2947 */ /* 0x000fea0003800000 */
[----:B------:R-:W0:Y:S01]  /*1a140*/  S2R R8, SR_TID.X ;  /* 0x0000000000087919 */ /* 0x000e220000002100 */
[----:B------:R-:W-:-:S04]  /*1a150*/  IMAD.MOV.U32 R2, RZ, RZ, 0x8000 ;  /* 0x00008000ff027424 */ /* 0x000fc800078e00ff */
[----:B------:R2:W-:Y:S01]  /*1a160*/  SYNCS.ARRIVE.TRANS64 RZ, [R6+URZ+0x348b0], R2 ;  /* 0x0348b00206ff79a7 */ /* 0x0005e2000800003f */
[----:B0-----:R-:W-:-:S04]  /*1a170*/  LOP3.LUT R8, R8, 0x1f, RZ, 0xc0, !PT ;  /* 0x0000001f08087812 */ /* 0x001fc800078ec0ff */
[----:B------:R-:W-:-:S13]  /*1a180*/  ISETP.NE.AND P1, PT, R8, RZ, PT ;  /* 0x000000ff0800720c */ /* 0x000fda0003f25270 */
[----:B--2---:R-:W-:Y:S05]  /*1a190*/  @!P1 BRA `(.L_x_865) ;  /* 0x0000000000049947 */ /* 0x004fea0003800000 */
[----:B------:R-:W-:Y:S01]  /*1a1a0*/  BPT.TRAP 0x1 ;  /* 0x000000040000795c */ /* 0x000fe20000300000 */
.L_x_865:
[----:B------:R-:W-:Y:S05]  /*1a1b0*/  BSYNC B2 ;  /* 0x0000000000027941 */ /* 0x000fea0003800000 */
.L_x_864:
[----:B------:R-:W2:Y:S04]  /*1a1c0*/  LDL R2, [R1+0x4] ;  /* 0x0000040001027983 */ /* 0x000ea80000100800 */
[----:B------:R-:W3:Y:S01]  /*1a1d0*/  LDL R8, [R1+0xc] ;  /* 0x00000c0001087983 */ /* 0x000ee20000100800 */
[----:B------:R-:W-:Y:S01]  /*1a1e0*/  R2UR UR10, R11 ;  /* 0x000000000b0a72ca */ /* 0x000fe200000e0000 */
[----:B------:R-:W-:Y:S01]  /*1a1f0*/  UIADD3 UR4, UP0, UR36, 0x670, URZ ;  /* 0x0000067024047890 */ /* 0x000fe2000ff1e03f */
[----:B------:R-:W-:Y:S01]  /*1a200*/  R2UR UR6, R4 ;  /* 0x00000000040672ca */ /* 0x000fe200000e0000 */
[----:B------:R-:W-:Y:S01]  /*1a210*/  VIADD R6, R6, 0x348b0 ;  /* 0x000348b006067836 */ /* 0x000fe20000000000 */
[----:B------:R-:W-:Y:S01]  /*1a220*/  R2UR UR7, R5 ;  /* 0x00000000050772ca */ /* 0x000fe200000e0000 */
[----:B------:R-:W-:Y:S01]  /*1a230*/  UIADD3.X UR5, URZ, UR37, URZ, UP0, !UPT ;  /* 0x000000253f057290 */ /* 0x000fe200087fe43f */
[----:B------:R-:W-:-:S02]  /*1a240*/  PLOP3.LUT P1, PT, PT, PT, PT, 0x80, 0x0 ;  /* 0x000000000000781c */ /* 0x000fc40003f2f070 */
[----:B--2---:R-:W-:-:S05]  /*1a250*/  IADD3 R2, R2, 0x400, RZ ;  /* 0x0000040002027810 */ /* 0x004fca0007ffe0ff */
[----:B---3--:R-:W-:-:S07]  /*1a260*/  IMAD R2, R8, 0x8000, R2 ;  /* 0x0000800008027824 */ /* 0x008fce00078e0202 */
.L_x_866:
        /* <DEDUP_REMOVED lines=10> */
[----:B------:R-:W-:Y:S02]  /*1a310*/  R2UR UR10, R12 ;  /* 0x000000000c0a72ca */ /* 0x000fe400000e0000 */
[----:B------:R-:W-:Y:S02]  /*1a320*/  R2UR UR6, R4 ;  /* 0x00000000040672ca */ /* 0x000fe400000e0000 */
[----:B------:R-:W-:Y:S02]  /*1a330*/  R2UR UR7, R5 ;  /* 0x00000000050772ca */ /* 0x000fe400000e0000 */
[----:B------:R-:W-:Y:S02]  /*1a340*/  PLOP3.LUT P1, PT, PT, PT, PT, 0x80, 0x0 ;  /* 0x000000000000781c */ /* 0x000fe40003f2f070 */
[----:B------:R-:W-:-:S11]  /*1a350*/  IADD3 R2, R2, 0x4000, RZ ;  /* 0x0000400002027810 */ /* 0x000fd60007ffe0ff */
.L_x_867:
        /* <DEDUP_REMOVED lines=10> */
.L_x_854:
[----:B------:R-:W-:Y:S05]  /*1a400*/  BSYNC B1 ;  /* 0x0000000000017941 */ /* 0x000fea0003800000 */
.L_x_853:
[----:B0-----:R-:W2:Y:S04]  /*1a410*/  LDL.LU R5, [R1+0xc] ;  /* 0x00000c0001057983 */ /* 0x001ea80000300800 */
[----:B------:R-:W3:Y:S01]  /*1a420*/  LDL.LU R4, [R1+0x24] ;  /* 0x0000240001047983 */ /* 0x000ee20000300800 */
[C---:B------:R-:W-:Y:S01]  /*1a430*/  ISETP.GT.AND P2, PT, R7.reuse, R9, PT ;  /* 0x000000090700720c */ /* 0x040fe20003f44270 */
[----:B------:R-:W-:Y:S02]  /*1a440*/  VIADD R7, R7, 0xffffffff ;  /* 0xffffffff07077836 */ /* 0x000fe40000000000 */
[----:B--2---:R-:W-:-:S05]  /*1a450*/  VIADD R2, R5, 0x1 ;  /* 0x0000000105027836 */ /* 0x004fca0000000000 */
[----:B------:R-:W-:-:S04]  /*1a460*/  ISETP.NE.AND P1, PT, R2, 0x2, PT ;  /* 0x000000020200780c */ /* 0x000fc80003f25270 */
[----:B------:R-:W-:Y:S02]  /*1a470*/  SEL R3, RZ, 0x1, P1 ;  /* 0x00000001ff037807 */ /* 0x000fe40000800000 */
[----:B------:R-:W-:Y:S02]  /*1a480*/  SEL R2, R2, RZ, P1 ;  /* 0x000000ff02027207 */ /* 0x000fe40000800000 */
[----:B---3--:R-:W-:-:S05]  /*1a490*/  LOP3.LUT R4, R4, R3, RZ, 0x3c, !PT ;  /* 0x0000000304047212 */ /* 0x008fca00078e3cff */
[----:B------:R2:W-:Y:S04]  /*1a4a0*/  STL [R1+0x24], R4 ;  /* 0x0000240401007387 */ /* 0x0005e80000100800 */
[----:B------:R2:W-:Y:S01]  /*1a4b0*/  STL [R1+0xc], R2 ;  /* 0x00000c0201007387 */ /* 0x0005e20000100800 */
[----:B------:R-:W-:Y:S05]  /*1a4c0*/  @P2 BRA `(.L_x_868) ;  /* 0xfffffff400c02947 */ /* 0x000fea000383ffff */
.L_x_832:
[----:B------:R-:W-:Y:S05]  /*1a4d0*/  BSYNC B0 ;  /* 0x0000000000007941 */ /* 0x000fea0003800000 */
.L_x_831:
[----:B0-2---:R-:W2:Y:S01]  /*1a4e0*/  LDL R2, [R1+0x50] ;  /* 0x0000500001027983 */ /* 0x005ea20000100800 */
[----:B------:R-:W-:Y:S05]  /*1a4f0*/  @!P0 WARPSYNC.ALL ;  /* 0x0000000000008948 */ /* 0x000fea0003800000 */
[----:B------:R-:W-:Y:S06]  /*1a500*/  @!P0 BAR.SYNC.DEFER_BLOCKING 0xc, 0x180 ;  /* 0x0306000000008b1d */ /* 0x000fec0000010000 */
[----:B------:R-:W-:Y:S01]  /*1a510*/  BSSY B7, `(.L_x_869) ;  /* 0x0000430000077945 */ /* 0x000fe20003800000 */
[----:B--2---:R-:W-:-:S13]  /*1a520*/  ISETP.GT.AND P0, PT, R2, RZ, PT ;  /* 0x000000ff0200720c */ /* 0x004fda0003f04270 */
[----:B------:R-:W-:Y:S05]  /*1a530*/  @P0 BRA `(.L_x_870) ;  /* 0x0000000000440947 */ /* 0x000fea0003800000 */
[----:B------:R-:W0:Y:S02]  /*1a540*/  S2R R2, SR_TID.X ;  /* 0x0000000000027919 */ /* 0x000e240000002100 */
[----:B0-----:R-:W-:-:S04]  /*1a550*/  LOP3.LUT R2, R2, 0x7f, RZ, 0xc0, !PT ;  /* 0x0000007f02027812 */ /* 0x001fc800078ec0ff */
[----:B------:R-:W-:-:S13]  /*1a560*/  ISETP.NE.AND P0, PT, R2, RZ, PT ;  /* 0x000000ff0200720c */ /* 0x000fda0003f05270 */
[----:B------:R-:W-:Y:S05]  /*1a570*/  @P0 BRA `(.L_x_871) ;  /* 0x0000004000a40947 */ /* 0x000fea0003800000 */
[----:B------:R-:W0:Y:S01]  /*1a580*/  S2R R3, SR_LANEID ;  /* 0x0000000000037919 */ /* 0x000e220000000000 */
[----:B------:R-:W-:Y:S01]  /*1a590*/  VOTEU.ANY UR4, UPT, PT ;  /* 0x0000000000047886 */ /* 0x000fe200038e0100 */
[----:B------:R-:W2:Y:S01]  /*1a5a0*/  LDC.64 R4, c[0x0][0xc60] ;  /* 0x00031800ff047b82 */ /* 0x000ea20000000a00 */
[----:B------:R-:W0:Y:S08]  /*1a5b0*/  FLO.U32 R0, UR4 ;  /* 0x0000000400007d00 */ /* 0x000e3000080e0000 */
[----:B------:R-:W2:Y:S01]  /*1a5c0*/  POPC R2, UR4 ;  /* 0x0000000400027d09 */ /* 0x000ea20008000000 */
[----:B0-----:R-:W-:-:S13]  /*1a5d0*/  ISETP.EQ.U32.AND P0, PT, R0, R3, PT ;  /* 0x000000030000720c */ /* 0x001fda0003f02070 */
[----:B--2---:R-:W2:Y:S01]  /*1a5e0*/  @P0 ATOMG.E.ADD.STRONG.GPU PT, R5, desc[UR40][R4.64], R2 ;  /* 0x00000002040509a8 */ /* 0x004ea200081ee1e8 */
[----:B------:R-:W0:Y:S02]  /*1a5f0*/  S2R R3, SR_LTMASK ;  /* 0x0000000000037919 */ /* 0x000e240000003900 */
[----:B0-----:R-:W-:-:S06]  /*1a600*/  LOP3.LUT R3, R3, UR4, RZ, 0xc0, !PT ;  /* 0x0000000403037c12 */ /* 0x001fcc000f8ec0ff */
[----:B------:R-:W0:Y:S01]  /*1a610*/  POPC R3, R3 ;  /* 0x0000000300037309 */ /* 0x000e220000000000 */
[----:B--2---:R-:W0:Y:S02]  /*1a620*/  SHFL.IDX PT, R0, R5, R0, 0x1f ;  /* 0x00001f0005007589 */ /* 0x004e2400000e0000 */
[----:B0-----:R-:W-:Y:S01]  /*1a630*/  IADD3 R16, R0, UR38, R3 ;  /* 0x0000002600107c10 */ /* 0x001fe2000fffe003 */
[----:B------:R-:W-:Y:S06]  /*1a640*/  BRA `(.L_x_871) ;  /* 0x0000004000707947 */ /* 0x000fec0003800000 */
.L_x_870:
[----:B------:R-:W2:Y:S01]  /*1a650*/  LDL R0, [R1+0x4] ;  /* 0x0000040001007983 */ /* 0x000ea20000100800 */
[----:B------:R-:W-:Y:S01]  /*1a660*/  BSSY B6, `(.L_x_872) ;  /* 0x0000014000067945 */ /* 0x000fe20003800000 */
[----:B--2---:R-:W-:-:S04]  /*1a670*/  IADD3 R0, R0, 0x1c400, RZ ;  /* 0x0001c40000007810 */ /* 0x004fc80007ffe0ff */
[----:B------:R-:W-:-:S13]  /*1a680*/  LOP3.LUT P0, RZ, R0, 0x3ff, RZ, 0xc0, !PT ;  /* 0x000003ff00ff7812 */ /* 0x000fda000780c0ff */
[----:B------:R-:W-:Y:S05]  /*1a690*/  @!P0 BRA `(.L_x_873) ;  /* 0x0000000000408947 */ /* 0x000fea0003800000 */
[----:B------:R-:W-:Y:S01]  /*1a6a0*/  MOV R2, 0x0 ;  /* 0x0000000000027802 */ /* 0x000fe20000000f00 */
[----:B------:R-:W-:Y:S01]  /*1a6b0*/  ULDC.64 UR6, c[0x4][0xb8] ;  /* 0x01002e0000067ab9 */ /* 0x000fe20000000a00 */
[----:B------:R-:W-:Y:S01]  /*1a6c0*/  ULDC.64 UR8, c[0x4][0xc0] ;  /* 0x0100300000087ab9 */ /* 0x000fe20000000a00 */
[----:B------:R-:W-:Y:S01]  /*1a6d0*/  ULDC.64 UR4, c[0x4][0x8] ;  /* 0x0100020000047ab9 */ /* 0x000fe20000000a00 */
[----:B------:R-:W-:Y:S01]  /*1a6e0*/  IMAD.U32 R4, RZ, RZ, UR6 ;  /* 0x00000006ff047e24 */ /* 0x000fe2000f8e00ff */
[----:B------:R-:W-:Y:S01]  /*1a6f0*/  MOV R6, UR8 ;  /* 0x0000000800067c02 */ /* 0x000fe20008000f00 */
[----:B------:R-:W0:Y:S01]  /*1a700*/  LDC.64 R2, c[0x4][R2] ;  /* 0x0100000002027b82 */ /* 0x000e220000000a00 */
[----:B------:R-:W-:Y:S01]  /*1a710*/  IMAD.U32 R5, RZ, RZ, UR7 ;  /* 0x00000007ff057e24 */ /* 0x000fe2000f8e00ff */
[----:B------:R-:W-:Y:S01]  /*1a720*/  MOV R11, UR5 ;  /* 0x00000005000b7c02 */ /* 0x000fe20008000f00 */
[----:B------:R-:W-:Y:S01]  /*1a730*/  IMAD.U32 R7, RZ, RZ, UR9 ;  /* 0x00000009ff077e24 */ /* 0x000fe2000f8e00ff */
[----:B------:R-:W-:Y:S01]  /*1a740*/  MOV R13, RZ ;  /* 0x000000ff000d7202 */ /* 0x000fe20000000f00 */
[----:B------:R-:W-:-:S02]  /*1a750*/  IMAD.U32 R10, RZ, RZ, UR4 ;  /* 0x00000004ff0a7e24 */ /* 0x000fc4000f8e00ff */
[----:B------:R-:W-:Y:S02]  /*1a760*/  IMAD.MOV.U32 R8, RZ, RZ, 0x70 ;  /* 0x00000070ff087424 */ /* 0x000fe400078e00ff */
[----:B------:R-:W-:-:S07]  /*1a770*/  IMAD.MOV.U32 R12, RZ, RZ, 0x1 ;  /* 0x00000001ff0c7424 */ /* 0x000fce00078e00ff */
[----:B------:R-:W-:-:S07]  /*1a780*/  LEPC R20, `(.L_x_873) ;  /* 0x000000001014794e */ /* 0x000fce0000000000 */
[----:B01----:R-:W-:Y:S05]  /*1a790*/  CALL.ABS.NOINC R2 ;  /* 0x0000000002007343 */ /* 0x003fea0003c00000 */
.L_x_873:
[----:B------:R-:W-:Y:S05]  /*1a7a0*/  BSYNC B6 ;  /* 0x0000000000067941 */ /* 0x000fea0003800000 */
.L_x_872:
        /* <DEDUP_REMOVED lines=9> */
[----:B------:R0:W2:Y:S01]  /*1a840*/  LDC.64 R2, c[0x4][R0] ;  /* 0x0100000000027b82 */ /* 0x0000a20000000a00 */
[----:B------:R-:W-:Y:S01]  /*1a850*/  IMAD.U32 R4, RZ, RZ, UR6 ;  /* 0x00000006ff047e24 */ /* 0x000fe2000f8e00ff */
[----:B------:R-:W-:Y:S01]  /*1a860*/  MOV R5, UR7 ;  /* 0x0000000700057c02 */ /* 0x000fe20008000f00 */
        /* <DEDUP_REMOVED lines=8> */
[----:B-12---:R-:W-:Y:S05]  /*1a8f0*/  CALL.ABS.NOINC R2 ;  /* 0x0000000002007343 */ /* 0x006fea0003c00000 */
.L_x_876:
        /* <DEDUP_REMOVED lines=10> */
[----:B------:R-:W-:Y:S01]  /*1a9a0*/  MOV R12, 0x1 ;  /* 0x00000001000c7802 */ /* 0x000fe20000000f00 */
[----:B------:R-:W-:-:S02]  /*1a9b0*/  IMAD.U32 R11, RZ, RZ, UR9 ;  /* 0x00000009ff0b7e24 */ /* 0x000fc4000f8e00ff */
[----:B------:R-:W-:Y:S02]  /*1a9c0*/  IMAD.MOV.U32 R8, RZ, RZ, 0x70 ;  /* 0x00000070ff087424 */ /* 0x000fe400078e00ff */
[----:B------:R-:W-:-:S07]  /*1a9d0*/  IMAD.MOV.U32 R13, RZ, RZ, RZ ;  /* 0x000000ffff0d7224 */ /* 0x000fce00078e00ff */
[----:B------:R-:W-:-:S07]  /*1a9e0*/  LEPC R20, `(.L_x_875) ;  /* 0x000000001014794e */ /* 0x000fce0000000000 */
[----:B0-----:R-:W-:Y:S05]  /*1a9f0*/  CALL.ABS.NOINC R2 ;  /* 0x0000000002007343 */ /* 0x001fea0003c00000 */
.L_x_875:
[----:B------:R-:W-:Y:S05]  /*1aa00*/  BSYNC B6 ;  /* 0x0000000000067941 */ /* 0x000fea0003800000 */
.L_x_874:
[----:B------:R-:W2:Y:S01]  /*1aa10*/  LDL.LU R2, [R1] ;  /* 0x0000000001027983 */ /* 0x000ea20000300800 */
[----:B------:R-:W-:-:S03]  /*1aa20*/  ULDC.64 UR4, c[0x0][0x9f8] ;  /* 0x00027e0000047ab9 */ /* 0x000fc60000000a00 */
[----:B------:R-:W3:Y:S04]  /*1aa30*/  LDL.LU R4, [R1+0x28] ;  /* 0x0000280001047983 */ /* 0x000ee80000300800 */
[----:B------:R-:W4:Y:S01]  /*1aa40*/  LDL R7, [R1+0x14] ;  /* 0x0000140001077983 */ /* 0x000f220000100800 */
[----:B------:R-:W-:-:S03]  /*1aa50*/  ISETP.NE.U32.AND P0, PT, RZ, UR4, PT ;  /* 0x00000004ff007c0c */ /* 0x000fc6000bf05070 */
[----:B------:R-:W5:Y:S01]  /*1aa60*/  LDL R0, [R1+0x3c] ;  /* 0x00003c0001007983 */ /* 0x000f620000100800 */
[----:B------:R-:W-:-:S13]  /*1aa70*/  ISETP.NE.AND.EX P0, PT, RZ, UR5, PT, P0 ;  /* 0x00000005ff007c0c */ /* 0x000fda000bf05300 */
[----:B--2---:R-:W-:-:S04]  /*1aa80*/  @P0 IADD3 R2, P1, R2, UR4, RZ ;  /* 0x0000000402020c10 */ /* 0x004fc8000ff3e0ff */
[----:B---3--:R-:W-:Y:S01]  /*1aa90*/  @P0 IADD3.X R3, R4, UR5, RZ, P1, !PT ;  /* 0x0000000504030c10 */ /* 0x008fe20008ffe4ff */
[----:B------:R-:W-:-:S04]  /*1aaa0*/  ULDC.64 UR4, c[0x0][0xa08] ;  /* 0x0002820000047ab9 */ /* 0x000fc80000000a00 */
[----:B----4-:R0:W2:Y:S01]  /*1aab0*/  @P0 LDG.E R7, desc[UR40][R2.64] ;  /* 0x0000002802070981 */ /* 0x0100a2000c1e1900 */
[----:B-----5:R-:W-:Y:S01]  /*1aac0*/  VIADD R9, R0, 0xffffffff ;  /* 0xffffffff00097836 */ /* 0x020fe20000000000 */
[----:B0-----:R-:W0:Y:S01]  /*1aad0*/  LDC.64 R2, c[0x0][0x418] ;  /* 0x00010600ff027b82 */ /* 0x001e220000000a00 */
[----:B--2---:R-:W-:Y:S01]  /*1aae0*/  SHF.R.S32.HI R8, RZ, 0x1f, R7 ;  /* 0x0000001fff087819 */ /* 0x004fe20000011407 */
[----:B------:R2:W-:Y:S04]  /*1aaf0*/  @P0 STL [R1+0x14], R7 ;  /* 0x0000140701000387 */ /* 0x0005e80000100800 */
[----:B------:R2:W-:Y:S04]  /*1ab00*/  STL [R1+0x38], R9 ;  /* 0x0000380901007387 */ /* 0x0005e80000100800 */
[----:B------:R2:W-:Y:S01]  /*1ab10*/  STL [R1+0x28], R8 ;  /* 0x0000280801007387 */ /* 0x0005e20000100800 */
[----:B0-----:R-:W-:Y:S01]  /*1ab20*/  LOP3.LUT P0, RZ, R2, UR4, RZ, 0xfc, !PT ;  /* 0x0000000402ff7c12 */ /* 0x001fe2000f80fcff */
[----:B------:R-:W-:-:S03]  /*1ab30*/  UMOV UR4, 0xffffffff ;  /* 0xffffffff00047882 */ /* 0x000fc60000000000 */
[----:B------:R-:W-:-:S04]  /*1ab40*/  LOP3.LUT P0, RZ, R3, UR5, RZ, 0xfc, P0 ;  /* 0x0000000503ff7c12 */ /* 0x000fc8000800fcff */
[----:B------:R-:W-:Y:S01]  /*1ab50*/  SEL R0, R7, RZ, !P0 ;  /* 0x000000ff07007207 */ /* 0x000fe20004000000 */
[----:B--2---:R-:W-:Y:S08]  /*1ab60*/  BRA.DIV UR4, `(.L_x_877) ;  /* 0x0000005604187947 */ /* 0x004ff0000b800000 */
[----:B------:R-:W0:Y:S02]  /*1ab70*/  S2R R4, SR_TID.X ;  /* 0x0000000000047919 */ /* 0x000e240000002100 */
[----:B0-----:R-:W-:-:S04]  /*1ab80*/  SHF.R.U32.HI R4, RZ, 0x5, R4 ;  /* 0x00000005ff047819 */ /* 0x001fc80000011604 */
[----:B------:R-:W-:-:S05]  /*1ab90*/  LOP3.LUT R4, R4, 0x3, RZ, 0xc0, !PT ;  /* 0x0000000304047812 */ /* 0x000fca00078ec0ff */
[----:B------:R0:W2:Y:S02]  /*1aba0*/  SHFL.IDX PT, R14, R4, RZ, 0x1f ;  /* 0x00001fff040e7589 */ /* 0x0000a400000e0000 */
.L_x_1008:
[----:B0-----:R-:W3:Y:S01]  /*1abb0*/  LDL.LU R4, [R1+0x10] ;  /* 0x0000100001047983 */ /* 0x001ee20000300800 */
        /* <DEDUP_REMOVED lines=10> */
.L_x_1011:
[----:B------:R-:W-:Y:S05]  /*1ac60*/  @!P6 BRA `(.L_x_878) ;  /* 0x000000040040e947 */ /* 0x000fea0003800000 */
[----:B------:R2:W-:Y:S01]  /*1ac70*/  STL [R1+0x1c], R9 ;  /* 0x00001c0901007387 */ /* 0x0005e20000100800 */
[----:B------:R-:W-:-:S04]  /*1ac80*/  ISETP.NE.U32.AND P0, PT, R2, RZ, PT ;  /* 0x000000ff0200720c */ /* 0x000fc80003f05070 */
[----:B------:R-:W-:-:S13]  /*1ac90*/  ISETP.NE.AND.EX P0, PT, R3, RZ, PT, P0 ;  /* 0x000000ff0300720c */ /* 0x000fda0003f05300 */
[----:B--2---:R-:W-:Y:S05]  /*1aca0*/  @!P0 BRA `(.L_x_880) ;  /* 0x0000000000508947 */ /* 0x004fea0003800000 */
[----:B------:R-:W2:Y:S01]  /*1acb0*/  LDC R6, c[0x0][0x43c] ;  /* 0x00010f00ff067b82 */ /* 0x000ea20000000800 */
[----:B0-----:R-:W-:Y:S01]  /*1acc0*/  MOV R0, R9 ;  /* 0x0000000900007202 */ /* 0x001fe20000000f00 */
[----:B------:R-:W-:Y:S01]  /*1acd0*/  ULDC.64 UR4, c[0x0][0x428] ;  /* 0x00010a0000047ab9 */ /* 0x000fe20000000a00 */
[----:B--2---:R-:W-:-:S13]  /*1ace0*/  ISETP.NE.AND P0, PT, R6, 0x1, PT ;  /* 0x000000010600780c */ /* 0x004fda0003f05270 */
[----:B------:R-:W0:Y:S02]  /*1acf0*/  @P0 LDC.64 R4, c[0x0][0x440] ;  /* 0x00011000ff040b82 */ /* 0x000e240000000a00 */
[----:B0-----:R-:W-:-:S05]  /*1ad00*/  @P0 IMAD.HI.U32 R4, R9, R4, RZ ;  /* 0x0000000409040227 */ /* 0x001fca00078e00ff */
        /* <DEDUP_REMOVED lines=8> */
[----:B0-----:R-:W-:-:S04]  /*1ad90*/  IMAD R6, R8, UR4, RZ ;  /* 0x0000000408067c24 */ /* 0x001fc8000f8e02ff */
[----:B------:R-:W-:-:S05]  /*1ada0*/  IMAD R0, R7, UR5, R6 ;  /* 0x0000000507007c24 */ /* 0x000fca000f8e0206 */
[----:B------:R-:W-:-:S04]  /*1adb0*/  IADD3 R0, R5, R0, RZ ;  /* 0x0000000005007210 */ /* 0x000fc80007ffe0ff */
[----:B------:R-:W-:-:S05]  /*1adc0*/  LEA.HI.X R3, R4, R3, R0, 0x2, P0 ;  /* 0x0000000304037211 */ /* 0x000fca00000f1400 */
[----:B------:R-:W2:Y:S04]  /*1add0*/  LDG.E R0, desc[UR40][R2.64] ;  /* 0x0000002802007981 */ /* 0x000ea8000c1e1900 */
[----:B--2---:R2:W-:Y:S02]  /*1ade0*/  STL [R1], R0 ;  /* 0x0000000001007387 */ /* 0x0045e40000100800 */
.L_x_880:
[----:B------:R-:W3:Y:S04]  /*1adf0*/  LDL R7, [R1+0x4] ;  /* 0x0000040001077983 */ /* 0x000ee80000100800 */
[----:B0-2---:R-:W3:Y:S04]  /*1ae00*/  LDL R0, [R1+0x8] ;  /* 0x0000080001007983 */ /* 0x005ee80000100800 */
[----:B------:R-:W2:Y:S01]  /*1ae10*/  LDL R2, [R1+0x18] ;  /* 0x0000180001027983 */ /* 0x000ea20000100800 */
[----:B---3--:R-:W-:Y:S01]  /*1ae20*/  IMAD R0, R0, 0x8, R7 ;  /* 0x0000000800007824 */ /* 0x008fe200078e0207 */
[----:B--2---:R-:W-:-:S04]  /*1ae30*/  SHF.L.U32 R2, R2, 0x1f, RZ ;  /* 0x0000001f02027819 */ /* 0x004fc800000006ff */
[----:B------:R-:W0:Y:S02]  /*1ae40*/  SYNCS.PHASECHK.TRANS64.TRYWAIT P0, [R0+URZ+0x34840], R2 ;  /* 0x03484002000075a7 */ /* 0x000e24000800017f */
[----:B0-----:R-:W-:Y:S05]  /*1ae50*/  @!P0 BRA `(.L_x_881) ;  /* 0x0000005000b08947 */ /* 0x001fea0003800000 */
.L_x_1012:
[----:B------:R-:W2:Y:S02]  /*1ae60*/  S2R R3, SR_TID.X ;  /* 0x0000000000037919 */ /* 0x000ea40000002100 */
[----:B--2---:R-:W-:-:S04]  /*1ae70*/  LOP3.LUT R3, R3, 0x7f, RZ, 0xc0, !PT ;  /* 0x0000007f03037812 */ /* 0x004fc800078ec0ff */
[----:B------:R-:W-:-:S13]  /*1ae80*/  ISETP.NE.AND P0, PT, R3, RZ, PT ;  /* 0x000000ff0300720c */ /* 0x000fda0003f05270 */
        /* <DEDUP_REMOVED lines=8> */
.L_x_882:
[----:B------:R-:W2:Y:S04]  /*1af10*/  LDL R7, [R1+0x4] ;  /* 0x0000040001077983 */ /* 0x000ea80000100800 */
[----:B------:R-:W2:Y:S04]  /*1af20*/  LDL R6, [R1+0x8] ;  /* 0x0000080001067983 */ /* 0x000ea80000100800 */
[----:B------:R-:W3:Y:S04]  /*1af30*/  LDL R5, [R1+0x1c] ;  /* 0x00001c0001057983 */ /* 0x000ee80000100800 */
[----:B------:R-:W4:Y:S04]  /*1af40*/  LDL R4, [R1+0x20] ;  /* 0x0000200001047983 */ /* 0x000f280000100800 */
[----:B------:R-:W5:Y:S04]  /*1af50*/  LDL R3, [R1] ;  /* 0x0000000001037983 */ /* 0x000f680000100800 */
[----:B0-----:R-:W5:Y:S01]  /*1af60*/  LDL.LU R2, [R1+0x10] ;  /* 0x0000100001027983 */ /* 0x001f620000300800 */
        /* <DEDUP_REMOVED lines=25> */
[----:B0-----:R-:W-:Y:S01]  /*1b100*/  UMOV UR8, UR15 ;  /* 0x0000000f00087c82 */ /* 0x001fe20008000000 */
[----:B------:R-:W-:Y:S02]  /*1b110*/  UMOV UR10, UR17 ;  /* 0x00000011000a7c82 */ /* 0x000fe40008000000 */
[----:B------:R0:W-:Y:S02]  /*1b120*/  UTMALDG.4D [UR8], [UR4], desc[UR6] ;  /* 0x00000608040075b4 */ /* 0x0001e40008019000 */
[----:B0-----:R-:W-:Y:S01]  /*1b130*/  UMOV UR8, UR16 ;  /* 0x0000001000087c82 */ /* 0x001fe20008000000 */
[----:B------:R-:W-:-:S02]  /*1b140*/  UMOV UR10, UR14 ;  /* 0x0000000e000a7c82 */ /* 0x000fc40008000000 */
[----:B------:R2:W-:Y:S02]  /*1b150*/  UTMALDG.4D [UR8], [UR4], desc[UR6] ;  /* 0x00000608040075b4 */ /* 0x0005e40008019000 */
[----:B--2---:R-:W-:Y:S01]  /*1b160*/  NOP ;  /* 0x0000000000007918 */ /* 0x004fe20000000000 */
.L_x_878:
[----:B------:R-:W2:Y:S04]  /*1b170*/  LDL R2, [R1+0x4] ;  /* 0x0000040001027983 */ /* 0x000ea80000100800 */
[----:B------:R-:W3:Y:S04]  /*1b180*/  LDL.LU R3, [R1+0x40] ;  /* 0x0000400001037983 */ /* 0x000ee80000300800 */
[----:B------:R-:W4:Y:S04]  /*1b190*/  LDL.LU R5, [R1+0x30] ;  /* 0x0000300001057983 */ /* 0x000f280000300800 */
[----:B0-----:R-:W5:Y:S01]  /*1b1a0*/  LDL.LU R4, [R1+0x44] ;  /* 0x0000440001047983 */ /* 0x001f620000300800 */
[----:B------:R-:W-:Y:S05]  /*1b1b0*/  WARPSYNC.ALL ;  /* 0x0000000000007948 */ /* 0x000fea0003800000 */
[----:B------:R-:W-:Y:S01]  /*1b1c0*/  ULDC.64 UR4, c[0x0][0x298] ;  /* 0x0000a60000047ab9 */ /* 0x000fe20000000a00 */
[----:B------:R-:W-:Y:S01]  /*1b1d0*/  ULDC.64 UR6, c[0x0][0xa00] ;  /* 0x0002800000067ab9 */ /* 0x000fe20000000a00 */
[----:B------:R-:W-:Y:S01]  /*1b1e0*/  BSSY B6, `(.L_x_883) ;  /* 0x0000024000067945 */ /* 0x000fe20003800000 */
[----:B------:R-:W-:Y:S01]  /*1b1f0*/  BAR.SYNC.DEFER_BLOCKING 0x8, 0x180 ;  /* 0x0206000000007b1d */ /* 0x000fe20000010000 */
[----:B------:R-:W-:-:S04]  /*1b200*/  ISETP.NE.U32.AND P0, PT, RZ, UR6, PT ;  /* 0x00000006ff007c0c */ /* 0x000fc8000bf05070 */
[----:B------:R-:W-:Y:S02]  /*1b210*/  ISETP.NE.AND.EX P0, PT, RZ, UR7, PT, P0 ;  /* 0x00000007ff007c0c */ /* 0x000fe4000bf05300 */
[----:B--2---:R-:W-:Y:S02]  /*1b220*/  IADD3 R2, R2, 0x10400, RZ ;  /* 0x0001040002027810 */ /* 0x004fe40007ffe0ff */
[----:B---3--:R-:W-:Y:S02]  /*1b230*/  SHF.R.S32.HI R0, RZ, 0x1f, R3 ;  /* 0x0000001fff007819 */ /* 0x008fe40000011403 */
        /* <DEDUP_REMOVED lines=9> */
[----:B0-----:R-:W-:Y:S01]  /*1b2d0*/  IMAD.IADD R2, R3, 0x1, R0 ;  /* 0x0000000103027824 */ /* 0x001fe200078e0200 */
        /* <DEDUP_REMOVED lines=19> */
[----:B01----:R-:W-:Y:S05]  /*1b410*/  CALL.ABS.NOINC R2 ;  /* 0x0000000002007343 */ /* 0x003fea0003c00000 */
.L_x_884:
[----:B------:R-:W-:Y:S05]  /*1b420*/  BSYNC B6 ;  /* 0x0000000000067941 */ /* 0x000fea0003800000 */
.L_x_883:
[----:B------:R-:W3:Y:S01]  /*1b430*/  LDL.LU R6, [R1+0x40] ;  /* 0x0000400001067983 */ /* 0x000ee20000300800 */
[----:B------:R-:W-:Y:S01]  /*1b440*/  ULDC.64 UR4, c[0x0][0x2d8] ;  /* 0x0000b60000047ab9 */ /* 0x000fe20000000a00 */
[----:B------:R-:W0:Y:S01]  /*1b450*/  LDC R7, c[0x0][0x448] ;  /* 0x00011200ff077b82 */ /* 0x000e220000000800 */
[----:B------:R-:W-:Y:S01]  /*1b460*/  SHF.L.U32 R17, R17, 0x7, RZ ;  /* 0x0000000711117819 */ /* 0x000fe200000006ff */
[----:B--2---:R-:W3:Y:S01]  /*1b470*/  LDL.LU.64 R2, [R1+0x48] ;  /* 0x0000480001027983 */ /* 0x004ee20000300a00 */
[----:B------:R-:W-:-:S03]  /*1b480*/  ULDC.64 UR6, c[0x0][0x280] ;  /* 0x0000a00000067ab9 */ /* 0x000fc60000000a00 */
[----:B------:R-:W2:Y:S04]  /*1b490*/  LDL.LU R0, [R1+0x44] ;  /* 0x0000440001007983 */ /* 0x000ea80000300800 */
[----:B------:R-:W4:Y:S04]  /*1b4a0*/  LDL.LU R5, [R1+0x5c] ;  /* 0x00005c0001057983 */ /* 0x000f280000300800 */
[----:B------:R-:W4:Y:S01]  /*1b4b0*/  LDL.LU R4, [R1+0x30] ;  /* 0x0000300001047983 */ /* 0x000f220000300800 */
[----:B------:R-:W1:Y:S01]  /*1b4c0*/  S2R R10, SR_TID.X ;  /* 0x00000000000a7919 */ /* 0x000e620000002100 */
[----:B0-----:R-:W-:Y:S01]  /*1b4d0*/  ISETP.NE.AND P0, PT, R7, 0x1, PT ;  /* 0x000000010700780c */ /* 0x001fe20003f05270 */
[----:B-1----:R-:W-:-:S05]  /*1b4e0*/  IMAD.SHL.U32 R10, R10, 0x8, RZ ;  /* 0x000000080a0a7824 */ /* 0x002fca00078e00ff */
[----:B------:R-:W-:-:S04]  /*1b4f0*/  LOP3.LUT R10, R10, 0x38, RZ, 0xc0, !PT ;  /* 0x000000380a0a7812 */ /* 0x000fc800078ec0ff */
[C---:B------:R-:W-:Y:S02]  /*1b500*/  LOP3.LUT R9, R10.reuse, 0x40, RZ, 0xfc, !PT ;  /* 0x000000400a097812 */ /* 0x040fe400078efcff */
[----:B------:R-:W-:Y:S01]  /*1b510*/  LOP3.LUT R8, R10, 0x80, RZ, 0xfc, !PT ;  /* 0x000000800a087812 */ /* 0x000fe200078efcff */
[----:B---3--:R-:W-:Y:S02]  /*1b520*/  IMAD.MOV.U32 R3, RZ, RZ, R6 ;  /* 0x000000ffff037224 */ /* 0x008fe400078e0006 */
[----:B------:R-:W0:Y:S01]  /*1b530*/  @P0 LDC R6, c[0x0][0x450] ;  /* 0x00011400ff060b82 */ /* 0x000e220000000800 */
[----:B--2---:R-:W-:Y:S02]  /*1b540*/  IMAD R0, R0, UR4, RZ ;  /* 0x0000000400007c24 */ /* 0x004fe4000f8e02ff */
[----:B------:R-:W-:-:S04]  /*1b550*/  IMAD.WIDE.U32 R2, R18, UR4, R2 ;  /* 0x0000000412027c25 */ /* 0x000fc8000f8e0002 */
[----:B------:R-:W-:Y:S01]  /*1b560*/  IMAD R0, R18, UR5, R0 ;  /* 0x0000000512007c24 */ /* 0x000fe2000f8e0200 */
[----:B------:R-:W-:-:S04]  /*1b570*/  ULDC.64 UR4, c[0x0][0x2e0] ;  /* 0x0000b80000047ab9 */ /* 0x000fc80000000a00 */
[----:B------:R-:W-:Y:S01]  /*1b580*/  IADD3 R3, R3, R0, RZ ;  /* 0x0000000003037210 */ /* 0x000fe20007ffe0ff */
[----:B----4-:R-:W-:-:S04]  /*1b590*/  IMAD R0, R5, UR4, RZ ;  /* 0x0000000405007c24 */ /* 0x010fc8000f8e02ff */
[C---:B------:R-:W-:Y:S02]  /*1b5a0*/  IMAD R0, R4.reuse, UR5, R0 ;  /* 0x0000000504007c24 */ /* 0x040fe4000f8e0200 */
[----:B------:R-:W-:Y:S01]  /*1b5b0*/  IMAD.WIDE.U32 R2, R4, UR4, R2 ;  /* 0x0000000404027c25 */ /* 0x000fe2000f8e0002 */
[----:B------:R-:W-:Y:S01]  /*1b5c0*/  ULDC.64 UR4, c[0x0][0x2d0] ;  /* 0x0000b40000047ab9 */ /* 0x000fe20000000a00 */
[----:B------:R-:W1:Y:S02]  /*1b5d0*/  S2R R4, SR_TID.X ;  /* 0x0000000000047919 */ /* 0x000e640000002100 */
[----:B------:R-:W-:Y:S01]  /*1b5e0*/  IMAD.IADD R3, R3, 0x1, R0 ;  /* 0x0000000103037824 */ /* 0x000fe200078e0200 */
[----:B-1----:R-:W-:-:S04]  /*1b5f0*/  LOP3.LUT R4, R4, 0x7f, RZ, 0xc0, !PT ;  /* 0x0000007f04047812 */ /* 0x002fc800078ec0ff */
[----:B------:R-:W-:Y:S02]  /*1b600*/  SHF.R.U32.HI R5, RZ, 0x3, R4 ;  /* 0x00000003ff057819 */ /* 0x000fe40000011604 */
[----:B------:R-:W1:Y:S02]  /*1b610*/  S2R R4, SR_TID.X ;  /* 0x0000000000047919 */ /* 0x000e640000002100 */
[----:B-1----:R-:W-:-:S05]  /*1b620*/  IMAD.SHL.U32 R4, R4, 0x10, RZ ;  /* 0x0000001004047824 */ /* 0x002fca00078e00ff */
[----:B------:R-:W-:Y:S02]  /*1b630*/  LOP3.LUT R4, R5, 0x70, R4, 0xf8, !PT ;  /* 0x0000007005047812 */ /* 0x000fe400078ef804 */
[----:B------:R-:W1:Y:S02]  /*1b640*/  @P0 LDC R5, c[0x0][0x44c] ;  /* 0x00011300ff050b82 */ /* 0x000e640000000800 */
[----:B------:R-:W-:-:S05]  /*1b650*/  LOP3.LUT R4, R4, R17, RZ, 0xfc, !PT ;  /* 0x0000001104047212 */ /* 0x000fca00078efcff */
[----:B------:R-:W-:Y:S02]  /*1b660*/  IMAD.MOV.U32 R0, RZ, RZ, R4 ;  /* 0x000000ffff007224 */ /* 0x000fe400078e0004 */
[----:B-1----:R-:W-:-:S05]  /*1b670*/  @P0 IMAD.HI.U32 R5, R4, R5, RZ ;  /* 0x0000000504050227 */ /* 0x002fca00078e00ff */
[----:B0-----:R-:W-:-:S05]  /*1b680*/  @P0 SHF.R.U32.HI R0, RZ, R6, R5 ;  /* 0x00000006ff000219 */ /* 0x001fca0000011605 */
[----:B------:R-:W-:Y:S02]  /*1b690*/  IMAD.MOV R5, RZ, RZ, -R0 ;  /* 0x000000ffff057224 */ /* 0x000fe400078e0a00 */
[----:B------:R-:W-:-:S04]  /*1b6a0*/  IMAD.WIDE.U32 R2, R0, UR4, R2 ;  /* 0x0000000400027c25 */ /* 0x000fc8000f8e0002 */
[----:B------:R-:W-:Y:S01]  /*1b6b0*/  IMAD R4, R7, R5, R4 ;  /* 0x0000000507047224 */ /* 0x000fe200078e0204 */
[----:B------:R-:W-:-:S05]  /*1b6c0*/  SHF.R.S32.HI R5, RZ, 0x1f, R0 ;  /* 0x0000001fff057819 */ /* 0x000fca0000011400 */
[----:B------:R-:W-:-:S04]  /*1b6d0*/  IMAD R5, R5, UR4, RZ ;  /* 0x0000000405057c24 */ /* 0x000fc8000f8e02ff */
[----:B------:R-:W-:Y:S01]  /*1b6e0*/  IMAD R0, R0, UR5, R5 ;  /* 0x0000000500007c24 */ /* 0x000fe2000f8e0205 */
[----:B------:R-:W-:-:S04]  /*1b6f0*/  ULDC.64 UR4, c[0x0][0x2c8] ;  /* 0x0000b20000047ab9 */ /* 0x000fc80000000a00 */
[----:B------:R-:W-:Y:S02]  /*1b700*/  IADD3 R3, R3, R0, RZ ;  /* 0x0000000003037210 */ /* 0x000fe40007ffe0ff */
        /* <DEDUP_REMOVED lines=17> */
[----:B------:R-:W2:Y:S02]  /*1b820*/  LDL.LU R6, [R1+0x54] ;  /* 0x0000540001067983 */ /* 0x000ea40000300800 */
[----:B------:R-:W-:Y:S01]  /*1b830*/  IADD3 R0, R8, R17, RZ ;  /* 0x0000001108007210 */ /* 0x000fe20007ffe0ff */
[----:B------:R-:W0:Y:S04]  /*1b840*/  S2R R11, SR_TID.X ;  /* 0x00000000000b7919 */ /* 0x000e280000002100 */
[----:B------:R-:W-:Y:S01]  /*1b850*/  VIADD R5, R0, 0x10 ;  /* 0x0000001000057836 */ /* 0x000fe20000000000 */
[----:B------:R-:W-:Y:S01]  /*1b860*/  SHFL.IDX PT, R9, R3, 0x1, 0x181f ;  /* 0x00381f0003097f89 */ /* 0x000fe200000e0000 */
[----:B0-----:R-:W-:-:S05]  /*1b870*/  IMAD.SHL.U32 R11, R11, 0x8, RZ ;  /* 0x000000080b0b7824 */ /* 0x001fca00078e00ff */
[----:B------:R-:W-:Y:S01]  /*1b880*/  LOP3.LUT R11, R11, 0x38, RZ, 0xc0, !PT ;  /* 0x000000380b0b7812 */ /* 0x000fe200078ec0ff */
[----:B--2---:R-:W-:Y:S02]  /*1b890*/  IMAD R2, R6, R7, RZ ;  /* 0x0000000706027224 */ /* 0x004fe400078e02ff */
[----:B------:R-:W0:Y:S03]  /*1b8a0*/  SHFL.IDX PT, R7, R4, RZ, 0x181f ;  /* 0x00181fff04077589 */ /* 0x000e2600000e0000 */
[-C--:B------:R-:W-:Y:S01]  /*1b8b0*/  ISETP.GE.AND P4, PT, R0, R2.reuse, PT ;  /* 0x000000020000720c */ /* 0x080fe20003f86270 */
[----:B------:R-:W1:Y:S01]  /*1b8c0*/  SHFL.IDX PT, R6, R3, RZ, 0x181f ;  /* 0x00181fff03067589 */ /* 0x000e6200000e0000 */
[----:B------:R-:W-:-:S03]  /*1b8d0*/  ISETP.GE.AND P3, PT, R5, R2, PT ;  /* 0x000000020500720c */ /* 0x000fc60003f66270 */
[----:B------:R-:W2:Y:S08]  /*1b8e0*/  SHFL.IDX PT, R5, R4, 0x1, 0x181f ;  /* 0x00381f0004057f89 */ /* 0x000eb000000e0000 */
[----:B0-----:R-:W-:-:S04]  /*1b8f0*/  @!P4 LEA R7, P5, R11, R7, 0x1 ;  /* 0x000000070b07c211 */ /* 0x001fc800078a08ff */
[----:B-1----:R-:W-:-:S04]  /*1b900*/  @!P4 IADD3.X R6, RZ, R6, RZ, P5, !PT ;  /* 0x00000006ff06c210 */ /* 0x002fc80002ffe4ff */
[-C--:B------:R-:W-:Y:S02]  /*1b910*/  @!P4 LOP3.LUT R7, R7, R6.reuse, RZ, 0x3c, !PT ;  /* 0x000000060707c212 */ /* 0x080fe400078e3cff */
[----:B--2---:R-:W-:Y:S02]  /*1b920*/  @!P3 LEA R8, P5, R11, R5, 0x1 ;  /* 0x000000050b08b211 */ /* 0x004fe400078a08ff */
[----:B------:R-:W-:-:S03]  /*1b930*/  @!P4 LOP3.LUT R6, R7, R6, RZ, 0x3c, !PT ;  /* 0x000000060706c212 */ /* 0x000fc600078e3cff */
[----:B------:R-:W-:Y:S01]  /*1b940*/  @!P3 IMAD.X R5, RZ, RZ, R9, P5 ;  /* 0x000000ffff05b224 */ /* 0x000fe200028e0609 */
[----:B------:R-:W-:-:S05]  /*1b950*/  @!P4 LOP3.LUT R7, R7, R6, RZ, 0x3c, !PT ;  /* 0x000000060707c212 */ /* 0x000fca00078e3cff */
[----:B-----5:R-:W-:Y:S04]  /*1b960*/  @!P4 LDGSTS.E.BYPASS.LTC128B.128 [R10+0x10400], desc[UR40][R6.64], !P2 ;  /* 0x10400000060acfae */ /* 0x020fe8000d101d68 */
[----:B------:R-:W-:Y:S04]  /*1b970*/  @!P4 LDGSTS.E.BYPASS.LTC128B.128 [R10+0x14400], desc[UR40][R6.64+0x80], !P1 ;  /* 0x14400080060acfae */ /* 0x000fe8000c901d68 */
[----:B------:R0:W-:Y:S02]  /*1b980*/  @!P4 LDGSTS.E.BYPASS.LTC128B.128 [R10+0x18400], desc[UR40][R6.64+0x100], !P0 ;  /* 0x18400100060acfae */ /* 0x0001e4000c101d68 */
[----:B0-----:R-:W-:Y:S01]  /*1b990*/  @!P3 IMAD.MOV.U32 R6, RZ, RZ, R8 ;  /* 0x000000ffff06b224 */ /* 0x001fe200078e0008 */
[----:B------:R-:W-:Y:S01]  /*1b9a0*/  @!P3 MOV R7, R5 ;  /* 0x000000050007b202 */ /* 0x000fe20000000f00 */
[----:B------:R-:W-:Y:S01]  /*1b9b0*/  VIADD R5, R0, 0x20 ;  /* 0x0000002000057836 */ /* 0x000fe20000000000 */
[----:B------:R-:W-:Y:S04]  /*1b9c0*/  SHFL.IDX PT, R8, R3, 0x2, 0x181f ;  /* 0x00581f0003087f89 */ /* 0x000fe800000e0000 */
[----:B------:R-:W-:Y:S04]  /*1b9d0*/  @!P3 LDGSTS.E.BYPASS.LTC128B.128 [R10+0x10c00], desc[UR40][R6.64], !P2 ;  /* 0x10c00000060abfae */ /* 0x000fe8000d101d68 */
[----:B------:R-:W-:Y:S04]  /*1b9e0*/  @!P3 LDGSTS.E.BYPASS.LTC128B.128 [R10+0x14c00], desc[UR40][R6.64+0x80], !P1 ;  /* 0x14c00080060abfae */ /* 0x000fe8000c901d68 */
[----:B------:R0:W-:Y:S01]  /*1b9f0*/  @!P3 LDGSTS.E.BYPASS.LTC128B.128 [R10+0x18c00], desc[UR40][R6.64+0x100], !P0 ;  /* 0x18c00100060abfae */ /* 0x0001e2000c101d68 */
[----:B------:R-:W-:-:S03]  /*1ba00*/  ISETP.GE.AND P3, PT, R5, R2, PT ;  /* 0x000000020500720c */ /* 0x000fc60003f66270 */
[----:B------:R-:W1:Y:S10]  /*1ba10*/  SHFL.IDX PT, R5, R4, 0x2, 0x181f ;  /* 0x00581f0004057f89 */ /* 0x000e7400000e0000 */
[----:B-1----:R-:W-:-:S05]  /*1ba20*/  @!P3 LEA R5, P4, R11, R5, 0x1 ;  /* 0x000000050b05b211 */ /* 0x002fca00078808ff */
[----:B0-----:R-:W-:-:S05]  /*1ba30*/  @!P3 IMAD.X R6, RZ, RZ, R8, P4 ;  /* 0x000000ffff06b224 */ /* 0x001fca00020e0608 */
[----:B------:R-:W-:Y:S01]  /*1ba40*/  @!P3 MOV R7, R6 ;  /* 0x000000060007b202 */ /* 0x000fe20000000f00 */
        /* <DEDUP_REMOVED lines=8> */
[----:B-1----:R-:W-:-:S04]  /*1bad0*/  @!P3 LEA R5, P4, R11, R5, 0x1 ;  /* 0x000000050b05b211 */ /* 0x002fc800078808ff */
[----:B0-----:R-:W-:-:S05]  /*1bae0*/  @!P3 IADD3.X R6, RZ, R6, RZ, P4, !PT ;  /* 0x00000006ff06b210 */ /* 0x001fca00027fe4ff */
[----:B------:R-:W-:Y:S02]  /*1baf0*/  @!P3 IMAD.MOV.U32 R7, RZ, RZ, R6 ;  /* 0x000000ffff07b224 */ /* 0x000fe400078e0006 */
[----:B------:R-:W-:Y:S01]  /*1bb00*/  @!P3 IMAD.MOV.U32 R6, RZ, RZ, R5 ;  /* 0x000000ffff06b224 */ /* 0x000fe200078e0005 */
[----:B------:R-:W-:-:S04]  /*1bb10*/  IADD3 R5, R0, 0x40, RZ ;  /* 0x0000004000057810 */ /* 0x000fc80007ffe0ff */
        /* <DEDUP_REMOVED lines=8> */
[----:B------:R-:W-:Y:S01]  /*1bba0*/  @!P3 IMAD.MOV.U32 R7, RZ, RZ, R6 ;  /* 0x000000ffff07b224 */ /* 0x000fe200078e0006 */
[----:B------:R-:W-:Y:S01]  /*1bbb0*/  @!P3 MOV R6, R5 ;  /* 0x000000050006b202 */ /* 0x000fe20000000f00 */
[----:B------:R-:W-:-:S04]  /*1bbc0*/  VIADD R5, R0, 0x50 ;  /* 0x0000005000057836 */ /* 0x000fc80000000000 */
[----:B------:R-:W-:Y:S04]  /*1bbd0*/  @!P3 LDGSTS.E.BYPASS.LTC128B.128 [R10+0x12400], desc[UR40][R6.64], !P2 ;  /* 0x12400000060abfae */ /* 0x000fe8000d101d68 */
[----:B------:R-:W-:Y:S04]  /*1bbe0*/  @!P3 LDGSTS.E.BYPASS.LTC128B.128 [R10+0x16400], desc[UR40][R6.64+0x80], !P1 ;  /* 0x16400080060abfae */ /* 0x000fe8000c901d68 */
[----:B------:R0:W-:Y:S01]  /*1bbf0*/  @!P3 LDGSTS.E.BYPASS.LTC128B.128 [R10+0x1a400], desc[UR40][R6.64+0x100], !P0 ;  /* 0x1a400100060abfae */ /* 0x0001e2000c101d68 */
[----:B------:R-:W-:-:S03]  /*1bc00*/  ISETP.GE.AND P3, PT, R5, R2, PT ;  /* 0x000000020500720c */ /* 0x000fc60003f66270 */
[----:B------:R-:W1:Y:S04]  /*1bc10*/  SHFL.IDX PT, R5, R4, 0x5, 0x181f ;  /* 0x00b81f0004057f89 */ /* 0x000e6800000e0000 */
[----:B0-----:R-:W0:Y:S06]  /*1bc20*/  SHFL.IDX PT, R6, R3, 0x5, 0x181f ;  /* 0x00b81f0003067f89 */ /* 0x001e2c00000e0000 */
[----:B-1----:R-:W-:-:S05]  /*1bc30*/  @!P3 LEA R5, P4, R11, R5, 0x1 ;  /* 0x000000050b05b211 */ /* 0x002fca00078808ff */
[----:B0-----:R-:W-:-:S05]  /*1bc40*/  @!P3 IMAD.X R6, RZ, RZ, R6, P4 ;  /* 0x000000ffff06b224 */ /* 0x001fca00020e0606 */
[----:B------:R-:W-:Y:S01]  /*1bc50*/  @!P3 MOV R7, R6 ;  /* 0x000000060007b202 */ /* 0x000fe20000000f00 */
[----:B------:R-:W-:Y:S02]  /*1bc60*/  @!P3 IMAD.MOV.U32 R6, RZ, RZ, R5 ;  /* 0x000000ffff06b224 */ /* 0x000fe400078e0005 */
[----:B------:R-:W-:-:S03]  /*1bc70*/  VIADD R5, R0, 0x60 ;  /* 0x0000006000057836 */ /* 0x000fc60000000000 */
[----:B------:R-:W-:Y:S02]  /*1bc80*/  @!P3 LDGSTS.E.BYPASS.LTC128B.128 [R10+0x12c00], desc[UR40][R6.64], !P2 ;  /* 0x12c00000060abfae */ /* 0x000fe4000d101d68 */
[----:B------:R-:W-:Y:S02]  /*1bc90*/  ISETP.GE.AND P4, PT, R5, R2, PT ;  /* 0x000000020500720c */ /* 0x000fe40003f86270 */
[----:B------:R-:W0:Y:S04]  /*1bca0*/  SHFL.IDX PT, R5, R4, 0x6, 0x181f ;  /* 0x00d81f0004057f89 */ /* 0x000e2800000e0000 */
[----:B------:R-:W-:Y:S04]  /*1bcb0*/  @!P3 LDGSTS.E.BYPASS.LTC128B.128 [R10+0x16c00], desc[UR40][R6.64+0x80], !P1 ;  /* 0x16c00080060abfae */ /* 0x000fe8000c901d68 */
[----:B------:R1:W-:Y:S04]  /*1bcc0*/  @!P3 LDGSTS.E.BYPASS.LTC128B.128 [R10+0x1ac00], desc[UR40][R6.64+0x100], !P0 ;  /* 0x1ac00100060abfae */ /* 0x0003e8000c101d68 */
[----:B-1----:R-:W1:Y:S01]  /*1bcd0*/  SHFL.IDX PT, R6, R3, 0x6, 0x181f ;  /* 0x00d81f0003067f89 */ /* 0x002e6200000e0000 */
[----:B0-----:R-:W-:-:S04]  /*1bce0*/  @!P4 LEA R5, P3, R11, R5, 0x1 ;  /* 0x000000050b05c211 */ /* 0x001fc800078608ff */
[----:B-1----:R-:W-:-:S05]  /*1bcf0*/  @!P4 IADD3.X R6, RZ, R6, RZ, P3, !PT ;  /* 0x00000006ff06c210 */ /* 0x002fca0001ffe4ff */
[----:B------:R-:W-:Y:S02]  /*1bd00*/  @!P4 IMAD.MOV.U32 R7, RZ, RZ, R6 ;  /* 0x000000ffff07c224 */ /* 0x000fe400078e0006 */
[----:B------:R-:W-:Y:S02]  /*1bd10*/  @!P4 IMAD.MOV.U32 R6, RZ, RZ, R5 ;  /* 0x000000ffff06c224 */ /* 0x000fe400078e0005 */
[----:B------:R1:W2:Y:S04]  /*1bd20*/  SHFL.IDX PT, R5, R3, 0x7, 0x181f ;  /* 0x00f81f0003057f89 */ /* 0x0002a800000e0000 */
[----:B------:R1:W-:Y:S04]  /*1bd30*/  @!P4 LDGSTS.E.BYPASS.LTC128B.128 [R10+0x13400], desc[UR40][R6.64], !P2 ;  /* 0x13400000060acfae */ /* 0x0003e8000d101d68 */
[----:B------:R1:W-:Y:S04]  /*1bd40*/  @!P4 LDGSTS.E.BYPASS.LTC128B.128 [R10+0x17400], desc[UR40][R6.64+0x80], !P1 ;  /* 0x17400080060acfae */ /* 0x0003e8000c901d68 */
[----:B------:R1:W-:Y:S04]  /*1bd50*/  @!P4 LDGSTS.E.BYPASS.LTC128B.128 [R10+0x1b400], desc[UR40][R6.64+0x100], !P0 ;  /* 0x1b400100060acfae */ /* 0x0003e8000c101d68 */
[----:B------:R1:W3:Y:S02]  /*1bd60*/  SHFL.IDX PT, R3, R4, 0x7, 0x181f ;  /* 0x00f81f0004037f89 */ /* 0x0002e400000e0000 */
.L_x_1029:
[----:B------:R-:W-:Y:S01]  /*1bd70*/  IADD3 R0, R0, 0x70, RZ ;  /* 0x0000007000007810 */ /* 0x000fe20007ffe0ff */
[----:B------:R-:W-:Y:S03]  /*1bd80*/  BSSY B0, `(.L_x_886) ;  /* 0x000000e000007945 */ /* 0x000fe60003800000 */
[----:B------:R-:W-:-:S13]  /*1bd90*/  ISETP.GE.AND P3, PT, R0, R2, PT ;  /* 0x000000020000720c */ /* 0x000fda0003f66270 */
[----:B------:R-:W-:Y:S05]  /*1bda0*/  @P3 BRA `(.L_x_887) ;  /* 0x00000000002c3947 */ /* 0x000fea0003800000 */
[----:B-1----:R-:W1:Y:S02]  /*1bdb0*/  S2R R4, SR_TID.X ;  /* 0x0000000000047919 */ /* 0x002e640000002100 */
[----:B-1----:R-:W-:-:S05]  /*1bdc0*/  IMAD.SHL.U32 R4, R4, 0x8, RZ ;  /* 0x0000000804047824 */ /* 0x002fca00078e00ff */
[----:B------:R-:W-:-:S04]  /*1bdd0*/  LOP3.LUT R4, R4, 0x38, RZ, 0xc0, !PT ;  /* 0x0000003804047812 */ /* 0x000fc800078ec0ff */
[----:B---3--:R-:W-:-:S05]  /*1bde0*/  LEA R2, P3, R4, R3, 0x1 ;  /* 0x0000000304027211 */ /* 0x008fca00078608ff */
[----:B--2---:R-:W-:-:S05]  /*1bdf0*/  IMAD.X R3, RZ, RZ, R5, P3 ;  /* 0x000000ffff037224 */ /* 0x004fca00018e0605 */
[----:B------:R-:W-:Y:S01]  /*1be00*/  @!PT LDS RZ, [RZ] ;  /* 0x00000000fffff984 */ /* 0x000fe20000000800 */
[----:B------:R-:W-:Y:S01]  /*1be10*/  @!PT LDS RZ, [RZ] ;  /* 0x00000000fffff984 */ /* 0x000fe20000000800 */
[----:B------:R-:W-:Y:S01]  /*1be20*/  @!PT LDS RZ, [RZ] ;  /* 0x00000000fffff984 */ /* 0x000fe20000000800 */
[----:B------:R4:W-:Y:S04]  /*1be30*/  LDGSTS.E.BYPASS.LTC128B.128 [R10+0x13c00], desc[UR40][R2.64], !P2 ;  /* 0x13c00000020a7fae */ /* 0x0009e8000d101d68 */
[----:B------:R4:W-:Y:S04]  /*1be40*/  LDGSTS.E.BYPASS.LTC128B.128 [R10+0x17c00], desc[UR40][R2.64+0x80], !P1 ;  /* 0x17c00080020a7fae */ /* 0x0009e8000c901d68 */
[----:B------:R4:W-:Y:S02]  /*1be50*/  LDGSTS.E.BYPASS.LTC128B.128 [R10+0x1bc00], desc[UR40][R2.64+0x100], !P0 ;  /* 0x1bc00100020a7fae */ /* 0x0009e4000c101d68 */
.L_x_887:
[----:B------:R-:W-:Y:S05]  /*1be60*/  BSYNC B0 ;  /* 0x0000000000007941 */ /* 0x000fea0003800000 */
.L_x_886:
[----:B01--4-:R-:W4:Y:S01]  /*1be70*/  LDL R10, [R1+0x4] ;  /* 0x00000400010a7983 */ /* 0x013f220000100800 */
[----:B------:R-:W-:Y:S01]  /*1be80*/  PLOP3.LUT P0, PT, PT, PT, PT, 0x80, 0x0 ;  /* 0x000000000000781c */ /* 0x000fe20003f0f070 */
[----:B------:R-:W-:Y:S01]  /*1be90*/  NOP ;  /* 0x0000000000007918 */ /* 0x000fe20000000000 */
[----:B----4-:R-:W-:-:S11]  /*1bea0*/  IADD3 R10, R10, 0x34800, RZ ;  /* 0x000348000a0a7810 */ /* 0x010fd60007ffe0ff */
.L_x_888:
[----:B------:R-:W4:Y:S01]  /*1beb0*/  LDL R2, [R1+0x4] ;  /* 0x0000040001027983 */ /* 0x000f220000100800 */
[----:B------:R-:W-:Y:S02]  /*1bec0*/  PLOP3.LUT P1, PT, P1, P0, PT, 0xa2, 0x0 ;  /* 0x000000000000781c */ /* 0x000fe40000f21472 */
[----:B----4-:R-:W-:-:S08]  /*1bed0*/  @P0 R2UR P1, UR4, R2 ;  /* 0x00000000020402ca */ /* 0x010fd00000020000 */
[----:B------:R-:W-:-:S05]  /*1bee0*/  @P0 PLOP3.LUT P0, PT, P1, PT, PT, 0x80, 0x0 ;  /* 0x000000000000081c */ /* 0x000fca0000f0f070 */
[----:B------:R-:W-:Y:S01]  /*1bef0*/  @!P1 SYNCS.ARRIVE.TRANS64.RED.A0T1 RZ, [UR4+0x34800], RZ ;  /* 0x034800ffffff99a7 */ /* 0x000fe20008200404 */
[----:B------:R-:W-:Y:S07]  /*1bf00*/  @!P1 ARRIVES.LDGSTSBAR.64.TRANSCNT [UR4+0x34800] ;  /* 0x03480000ff0099b0 */ /* 0x000fee0008000a84 */
[----:B------:R-:W-:Y:S05]  /*1bf10*/  @P0 BRA.U.ANY `(.L_x_888) ;  /* 0xfffffffd00e40947 */ /* 0x000fea000393ffff */
[----:B---3--:R-:W3:Y:S02]  /*1bf20*/  LDL.LU R3, [R1+0x58] ;  /* 0x0000580001037983 */ /* 0x008ee40000300800 */
[----:B---3--:R-:W-:-:S05]  /*1bf30*/  VIADD R3, R3, 0x1 ;  /* 0x0000000103037836 */ /* 0x008fca0000000000 */
        /* <DEDUP_REMOVED lines=10> */
.L_x_1030:
[----:B------:R-:W-:Y:S05]  /*1bfe0*/  BSYNC B0 ;  /* 0x0000000000007941 */ /* 0x000fea0003800000 */
.L_x_889:
[----:B0-----:R-:W3:Y:S01]  /*1bff0*/  LDL.LU R2, [R1+0x50] ;  /* 0x0000500001027983 */ /* 0x001ee20000300800 */
[----:B------:R-:W-:Y:S01]  /*1c000*/  BSSY B0, `(.L_x_891) ;  /* 0x0000223000007945 */ /* 0x000fe20003800000 */
[----:B---3--:R-:W-:-:S13]  /*1c010*/  ISETP.GE.AND P0, PT, R2, 0x81, PT ;  /* 0x000000810200780c */ /* 0x008fda0003f06270 */
[----:B------:R-:W-:Y:S05]  /*1c020*/  @!P0 BRA `(.L_x_892) ;  /* 0x0000002000808947 */ /* 0x000fea0003800000 */
[----:B------:R-:W3:Y:S01]  /*1c030*/  LDL R2, [R1+0x3c] ;  /* 0x00003c0001027983 */ /* 0x000ee20000100800 */
[----:B------:R-:W-:Y:S01]  /*1c040*/  IMAD.MOV.U32 R0, RZ, RZ, 0x1 ;  /* 0x00000001ff007424 */ /* 0x000fe200078e00ff */
[----:B------:R-:W-:Y:S01]  /*1c050*/  BSSY B2, `(.L_x_893) ;  /* 0x00000bb000027945 */ /* 0x000fe20003800000 */
[----:B---3--:R-:W-:-:S04]  /*1c060*/  IADD3 R8, -R2, RZ, RZ ;  /* 0x000000ff02087210 */ /* 0x008fc80007ffe1ff */
[----:B------:R-:W-:-:S05]  /*1c070*/  VIADDMNMX R8, R8, R0, 0xffffffff, !PT ;  /* 0xffffffff08087446 */ /* 0x000fca0007800100 */
[----:B------:R-:W-:-:S05]  /*1c080*/  IMAD.IADD R0, R2, 0x1, R8 ;  /* 0x0000000102007824 */ /* 0x000fca00078e0208 */
[----:B------:R-:W-:-:S04]  /*1c090*/  LOP3.LUT R0, R0, 0x1, RZ, 0xc0, !PT ;  /* 0x0000000100007812 */ /* 0x000fc800078ec0ff */
[----:B------:R-:W-:Y:S02]  /*1c0a0*/  ISETP.NE.U32.AND P0, PT, R0, 0x1, PT ;  /* 0x000000010000780c */ /* 0x000fe40003f05070 */
[----:B------:R-:W-:-:S11]  /*1c0b0*/  IADD3 R0, R2, -0x2, RZ ;  /* 0xfffffffe02007810 */ /* 0x000fd60007ffe0ff */
[----:B------:R-:W-:Y:S05]  /*1c0c0*/  @P0 BRA `(.L_x_894) ;  /* 0x0000000800cc0947 */ /* 0x000fea0003800000 */
[----:B------:R-:W3:Y:S04]  /*1c0d0*/  LDL R4, [R1+0x10] ;  /* 0x0000100001047983 */ /* 0x000ee80000100800 */
[----:B------:R-:W4:Y:S04]  /*1c0e0*/  LDL R3, [R1+0x8] ;  /* 0x0000080001037983 */ /* 0x000f280000100800 */
[----:B------:R-:W5:Y:S01]  /*1c0f0*/  LDL R2, [R1+0x18] ;  /* 0x0000180001027983 */ /* 0x000f620000100800 */
[----:B------:R-:W-:Y:S01]  /*1c100*/  BSSY B1, `(.L_x_895) ;  /* 0x00000ab000017945 */ /* 0x000fe20003800000 */
[----:B---3--:R-:W-:Y:S01]  /*1c110*/  LOP3.LUT P1, RZ, R4, 0x1, RZ, 0xc0, !PT ;  /* 0x0000000104ff7812 */ /* 0x008fe2000782c0ff */
[----:B----4-:R-:W-:-:S05]  /*1c120*/  VIADD R7, R3, 0x1 ;  /* 0x0000000103077836 */ /* 0x010fca0000000000 */
[----:B------:R-:W-:-:S04]  /*1c130*/  ISETP.NE.AND P0, PT, R7, 0x2, PT ;  /* 0x000000020700780c */ /* 0x000fc80003f05270 */
[----:B------:R-:W-:Y:S02]  /*1c140*/  SEL R9, RZ, 0x1, P0 ;  /* 0x00000001ff097807 */ /* 0x000fe40000000000 */
[----:B------:R-:W-:Y:S02]  /*1c150*/  SEL R7, R7, RZ, P0 ;  /* 0x000000ff07077207 */ /* 0x000fe40000000000 */
[----:B-----5:R-:W-:Y:S01]  /*1c160*/  LOP3.LUT R9, R2, R9, RZ, 0x3c, !PT ;  /* 0x0000000902097212 */ /* 0x020fe200078e3cff */
[----:B------:R-:W-:Y:S06]  /*1c170*/  @!P1 BRA `(.L_x_896) ;  /* 0x00000008008c9947 */ /* 0x000fec0003800000 */
[----:B------:R0:W5:Y:S01]  /*1c180*/  LDL R4, [R1] ;  /* 0x0000000001047983 */ /* 0x0001620000100800 */
[----:B------:R-:W-:Y:S02]  /*1c190*/  ULDC.64 UR4, c[0x0][0x418] ;  /* 0x0001060000047ab9 */ /* 0x000fe40000000a00 */
[----:B------:R-:W-:-:S04]  /*1c1a0*/  ISETP.NE.U32.AND P0, PT, RZ, UR4, PT ;  /* 0x00000004ff007c0c */ /* 0x000fc8000bf05070 */
[----:B------:R-:W-:-:S13]  /*1c1b0*/  ISETP.NE.AND.EX P0, PT, RZ, UR5, PT, P0 ;  /* 0x00000005ff007c0c */ /* 0x000fda000bf05300 */
[----:B0-----:R-:W-:Y:S05]  /*1c1c0*/  @!P0 BRA `(.L_x_897) ;  /* 0x00000000004c8947 */ /* 0x001fea0003800000 */
[----:B------:R-:W3:Y:S01]  /*1c1d0*/  LDL R11, [R1+0x28] ;  /* 0x00002800010b7983 */ /* 0x000ee20000100800 */
[----:B--2---:R-:W0:Y:S01]  /*1c1e0*/  LDC R5, c[0x0][0x43c] ;  /* 0x00010f00ff057b82 */ /* 0x004e220000000800 */
[----:B------:R-:W-:Y:S02]  /*1c1f0*/  ULDC.64 UR6, c[0x0][0x428] ;  /* 0x00010a0000067ab9 */ /* 0x000fe40000000a00 */
[----:B------:R-:W2:Y:S01]  /*1c200*/  LDL R6, [R1+0x14] ;  /* 0x0000140001067983 */ /* 0x000ea20000100800 */
[----:B0-----:R-:W-:-:S13]  /*1c210*/  ISETP.NE.AND P0, PT, R5, 0x1, PT ;  /* 0x000000010500780c */ /* 0x001fda0003f05270 */
[----:B------:R-:W0:Y:S02]  /*1c220*/  @P0 LDC.64 R2, c[0x0][0x440] ;  /* 0x00011000ff020b82 */ /* 0x000e240000000a00 */
[----:B0----5:R-:W-:-:S04]  /*1c230*/  @P0 IMAD.HI.U32 R4, R0, R2, RZ ;  /* 0x0000000200040227 */ /* 0x021fc800078e00ff */
[----:B------:R-:W-:Y:S01]  /*1c240*/  IMAD.MOV.U32 R2, RZ, RZ, R0 ;  /* 0x000000ffff027224 */ /* 0x000fe200078e0000 */
[----:B------:R-:W-:-:S04]  /*1c250*/  @P0 SHF.R.U32.HI R2, RZ, R3, R4 ;  /* 0x00000003ff020219 */ /* 0x000fc80000011604 */
[----:B------:R-:W-:-:S05]  /*1c260*/  IADD3 R3, -R2, RZ, RZ ;  /* 0x000000ff02037210 */ /* 0x000fca0007ffe1ff */
[----:B------:R-:W-:Y:S01]  /*1c270*/  IMAD R0, R5, R3, R0 ;  /* 0x0000000305007224 */ /* 0x000fe200078e0200 */
[----:B------:R-:W-:Y:S01]  /*1c280*/  SHF.R.S32.HI R3, RZ, 0x1f, R2 ;  /* 0x0000001fff037819 */ /* 0x000fe20000011402 */
[----:B---3--:R-:W-:-:S04]  /*1c290*/  IMAD R4, R11, UR6, RZ ;  /* 0x000000060b047c24 */ /* 0x008fc8000f8e02ff */
[C---:B--2---:R-:W-:Y:S02]  /*1c2a0*/  IMAD R4, R6.reuse, UR7, R4 ;  /* 0x0000000706047c24 */ /* 0x044fe4000f8e0204 */
[----:B------:R-:W-:-:S04]  /*1c2b0*/  IMAD.WIDE.U32 R2, R6, UR6, R2 ;  /* 0x0000000606027c25 */ /* 0x000fc8000f8e0002 */
[----:B------:R-:W-:Y:S01]  /*1c2c0*/  IMAD.IADD R3, R4, 0x1, R3 ;  /* 0x0000000104037824 */ /* 0x000fe200078e0203 */
[----:B------:R-:W-:-:S04]  /*1c2d0*/  LEA R4, P0, R2, UR4, 0x2 ;  /* 0x0000000402047c11 */ /* 0x000fc8000f8010ff */
[----:B------:R-:W-:-:S05]  /*1c2e0*/  LEA.HI.X R5, R2, UR5, R3, 0x2, P0 ;  /* 0x0000000502057c11 */ /* 0x000fca00080f1403 */
[----:B------:R0:W5:Y:S04]  /*1c2f0*/  LDG.E R4, desc[UR40][R4.64] ;  /* 0x0000002804047981 */ /* 0x000168000c1e1900 */
.L_x_897:
[----:B------:R-:W3:Y:S01]  /*1c300*/  LDL R2, [R1+0x4] ;  /* 0x0000040001027983 */ /* 0x000ee20000100800 */
[----:B------:R-:W-:Y:S01]  /*1c310*/  BSSY B3, `(.L_x_898) ;  /* 0x0000005000037945 */ /* 0x000fe20003800000 */
[----:B---3--:R-:W-:Y:S01]  /*1c320*/  IMAD R3, R7, 0x8, R2 ;  /* 0x0000000807037824 */ /* 0x008fe200078e0202 */
[----:B------:R-:W-:-:S04]  /*1c330*/  SHF.L.U32 R2, R9, 0x1f, RZ ;  /* 0x0000001f09027819 */ /* 0x000fc800000006ff */
[----:B------:R-:W1:Y:S02]  /*1c340*/  SYNCS.PHASECHK.TRANS64.TRYWAIT P0, [R3+URZ+0x34840], R2 ;  /* 0x03484002030075a7 */ /* 0x000e64000800017f */
[----:B-1----:R-:W-:Y:S05]  /*1c350*/  @!P0 BRA `(.L_x_899) ;  /* 0x0000004800948947 */ /* 0x002fea0003800000 */
.L_x_1031:
[----:B------:R-:W-:Y:S05]  /*1c360*/  BSYNC B3 ;  /* 0x0000000000037941 */ /* 0x000fea0003800000 */
.L_x_898:
[----:B0-2---:R-:W0:Y:S01]  /*1c370*/  S2R R5, SR_TID.X ;  /* 0x0000000000057919 */ /* 0x005e220000002100 */
[----:B------:R-:W-:Y:S01]  /*1c380*/  BSSY B3, `(.L_x_900) ;  /* 0x000000b000037945 */ /* 0x000fe20003800000 */
[----:B0-----:R-:W-:-:S04]  /*1c390*/  LOP3.LUT R5, R5, 0x7f, RZ, 0xc0, !PT ;  /* 0x0000007f05057812 */ /* 0x001fc800078ec0ff */
[----:B------:R-:W-:-:S13]  /*1c3a0*/  ISETP.NE.AND P1, PT, R5, RZ, PT ;  /* 0x000000ff0500720c */ /* 0x000fda0003f25270 */
[----:B------:R-:W-:Y:S05]  /*1c3b0*/  @P1 BRA `(.L_x_901) ;  /* 0x00000000001c1947 */ /* 0x000fea0003800000 */
[----:B------:R-:W0:Y:S01]  /*1c3c0*/  S2R R5, SR_TID.X ;  /* 0x0000000000057919 */ /* 0x000e220000002100 */
[----:B-1----:R-:W-:-:S04]  /*1c3d0*/  MOV R2, 0xc000 ;  /* 0x0000c00000027802 */ /* 0x002fc80000000f00 */
[----:B------:R2:W-:Y:S01]  /*1c3e0*/  SYNCS.ARRIVE.TRANS64 RZ, [R3+URZ+0x34830], R2 ;  /* 0x0348300203ff79a7 */ /* 0x0005e2000800003f */
[----:B0-----:R-:W-:-:S04]  /*1c3f0*/  LOP3.LUT R5, R5, 0x1f, RZ, 0xc0, !PT ;  /* 0x0000001f05057812 */ /* 0x001fc800078ec0ff */
[----:B------:R-:W-:-:S13]  /*1c400*/  ISETP.NE.AND P0, PT, R5, RZ, PT ;  /* 0x000000ff0500720c */ /* 0x000fda0003f05270 */
[----:B--2---:R-:W-:Y:S05]  /*1c410*/  @!P0 BRA `(.L_x_901) ;  /* 0x0000000000048947 */ /* 0x004fea0003800000 */
[----:B------:R-:W-:Y:S01]  /*1c420*/  BPT.TRAP 0x1 ;  /* 0x000000040000795c */ /* 0x000fe20000300000 */
.L_x_901:
[----:B------:R-:W-:Y:S05]  /*1c430*/  BSYNC B3 ;  /* 0x0000000000037941 */ /* 0x000fea0003800000 */
.L_x_900:
        /* <DEDUP_REMOVED lines=10> */
[----:B--2---:R-:W-:Y:S01]  /*1c4e0*/  IMAD R6, R7, 0xc000, R5 ;  /* 0x0000c00007067824 */ /* 0x004fe200078e0205 */
[----:B---3--:R-:W-:-:S03]  /*1c4f0*/  LEA R2, R0, R2, 0x7 ;  /* 0x0000000200027211 */ /* 0x008fc600078e38ff */
[----:B------:R-:W-:-:S08]  /*1c500*/  VIADD R5, R6, 0x1c400 ;  /* 0x0001c40006057836 */ /* 0x000fd00000000000 */
.L_x_902:
        /* <DEDUP_REMOVED lines=12> */
[----:B------:R-:W-:Y:S01]  /*1c5d0*/  UMOV UR6, 0x0 ;  /* 0x0000000000067882 */ /* 0x000fe20000000000 */
[----:B------:R-:W-:Y:S01]  /*1c5e0*/  IADD3 R5, R6, 0x20400, RZ ;  /* 0x0002040006057810 */ /* 0x000fe20007ffe0ff */
[----:B------:R-:W-:Y:S01]  /*1c5f0*/  UMOV UR7, 0x14f00000 ;  /* 0x14f0000000077882 */ /* 0x000fe20000000000 */
[----:B------:R-:W-:-:S15]  /*1c600*/  R2UR UR10, R14 ;  /* 0x000000000e0a72ca */ /* 0x000fde00000e0000 */
.L_x_903:
        /* <DEDUP_REMOVED lines=15> */
.L_x_904:
        /* <DEDUP_REMOVED lines=17> */
.L_x_1032:
[----:B------:R-:W-:Y:S05]  /*1c810*/  BSYNC B3 ;  /* 0x0000000000037941 */ /* 0x000fea0003800000 */
.L_x_905:
[----:B------:R1:W5:Y:S04]  /*1c820*/  LDL R15, [R1+0x4] ;  /* 0x00000400010f7983 */ /* 0x0003680000100800 */
[----:B------:R1:W5:Y:S01]  /*1c830*/  LDL R6, [R1+0x8] ;  /* 0x0000080001067983 */ /* 0x0003620000100800 */
[----:B------:R-:W-:Y:S01]  /*1c840*/  BSSY B3, `(.L_x_907) ;  /* 0x000000c000037945 */ /* 0x000fe20003800000 */
[----:B------:R-:W-:Y:S01]  /*1c850*/  MOV R12, 0x0 ;  /* 0x00000000000c7802 */ /* 0x000fe20000000f00 */
[----:B------:R-:W-:Y:S02]  /*1c860*/  IMAD.MOV.U32 R13, RZ, RZ, 0x14f00000 ;  /* 0x14f00000ff0d7424 */ /* 0x000fe400078e00ff */
[----:B------:R-:W-:Y:S05]  /*1c870*/  @P1 BRA `(.L_x_908) ;  /* 0x0000000000201947 */ /* 0x000fea0003800000 */
[----:B------:R-:W2:Y:S01]  /*1c880*/  S2R R5, SR_TID.X ;  /* 0x0000000000057919 */ /* 0x000ea20000002100 */
[----:B0----5:R-:W-:Y:S01]  /*1c890*/  IMAD R2, R6, 0x8, R15 ;  /* 0x0000000806027824 */ /* 0x021fe200078e020f */
[----:B------:R-:W-:-:S04]  /*1c8a0*/  MOV R3, 0x8000 ;  /* 0x0000800000037802 */ /* 0x000fc80000000f00 */
[----:B------:R3:W-:Y:S01]  /*1c8b0*/  SYNCS.ARRIVE.TRANS64 RZ, [R2+URZ+0x34850], R3 ;  /* 0x0348500302ff79a7 */ /* 0x0007e2000800003f */
[----:B--2---:R-:W-:-:S04]  /*1c8c0*/  LOP3.LUT R5, R5, 0x1f, RZ, 0xc0, !PT ;  /* 0x0000001f05057812 */ /* 0x004fc800078ec0ff */
[----:B------:R-:W-:-:S13]  /*1c8d0*/  ISETP.NE.AND P0, PT, R5, RZ, PT ;  /* 0x000000ff0500720c */ /* 0x000fda0003f05270 */
[----:B---3--:R-:W-:Y:S05]  /*1c8e0*/  @!P0 BRA `(.L_x_908) ;  /* 0x0000000000048947 */ /* 0x008fea0003800000 */
[----:B------:R-:W-:Y:S01]  /*1c8f0*/  BPT.TRAP 0x1 ;  /* 0x000000040000795c */ /* 0x000fe20000300000 */
.L_x_908:
[----:B------:R-:W-:Y:S05]  /*1c900*/  BSYNC B3 ;  /* 0x0000000000037941 */ /* 0x000fea0003800000 */
.L_x_907:
[----:B------:R-:W2:Y:S04]  /*1c910*/  LDL R5, [R1+0x20] ;  /* 0x0000200001057983 */ /* 0x000ea80000100800 */
[----:B0-----:R-:W2:Y:S01]  /*1c920*/  LDL.LU R3, [R1+0x1c] ;  /* 0x00001c0001037983 */ /* 0x001ea20000300800 */
[----:B------:R-:W-:Y:S01]  /*1c930*/  R2UR UR10, R11 ;  /* 0x000000000b0a72ca */ /* 0x000fe200000e0000 */
[--C-:B-----5:R-:W-:Y:S01]  /*1c940*/  IMAD R2, R6, 0x8, R15.reuse ;  /* 0x0000000806027824 */ /* 0x120fe200078e020f */
[----:B------:R-:W-:Y:S01]  /*1c950*/  R2UR UR6, R12 ;  /* 0x000000000c0672ca */ /* 0x000fe200000e0000 */
[----:B------:R-:W-:Y:S01]  /*1c960*/  IMAD R6, R6, 0x8000, R15 ;  /* 0x0000800006067824 */ /* 0x000fe200078e020f */
[----:B------:R-:W-:Y:S01]  /*1c970*/  R2UR UR7, R13 ;  /* 0x000000000d0772ca */ /* 0x000fe200000e0000 */
[----:B------:R-:W-:Y:S01]  /*1c980*/  UIADD3 UR4, UP0, UR36, 0x470, URZ ;  /* 0x0000047024047890 */ /* 0x000fe2000ff1e03f */
[----:B------:R-:W-:Y:S01]  /*1c990*/  PLOP3.LUT P0, PT, PT, PT, PT, 0x80, 0x0 ;  /* 0x000000000000781c */ /* 0x000fe20003f0f070 */
[----:B------:R-:W-:-:S02]  /*1c9a0*/  VIADD R2, R2, 0x34850 ;  /* 0x0003485002027836 */ /* 0x000fc40000000000 */
[----:B------:R-:W-:Y:S01]  /*1c9b0*/  UIADD3.X UR5, URZ, UR37, URZ, UP0, !UPT ;  /* 0x000000253f057290 */ /* 0x000fe200087fe43f */
[----:B--2---:R-:W-:Y:S01]  /*1c9c0*/  LEA R3, R3, R5, 0x7 ;  /* 0x0000000503037211 */ /* 0x004fe200078e38ff */
[----:B------:R-:W-:-:S10]  /*1c9d0*/  VIADD R5, R6, 0x400 ;  /* 0x0000040006057836 */ /* 0x000fd40000000000 */
.L_x_909:
        /* <DEDUP_REMOVED lines=11> */
[----:B------:R-:W-:Y:S02]  /*1ca90*/  R2UR UR10, R14 ;  /* 0x000000000e0a72ca */ /* 0x000fe400000e0000 */
[----:B------:R-:W-:Y:S02]  /*1caa0*/  R2UR UR6, R12 ;  /* 0x000000000c0672ca */ /* 0x000fe400000e0000 */
[----:B------:R-:W-:Y:S02]  /*1cab0*/  R2UR UR7, R13 ;  /* 0x000000000d0772ca */ /* 0x000fe400000e0000 */
[----:B------:R-:W-:Y:S02]  /*1cac0*/  PLOP3.LUT P0, PT, PT, PT, PT, 0x80, 0x0 ;  /* 0x000000000000781c */ /* 0x000fe40003f0f070 */
[----:B------:R-:W-:-:S11]  /*1cad0*/  IADD3 R5, R6, 0x4400, RZ ;  /* 0x0000440006057810 */ /* 0x000fd60007ffe0ff */
.L_x_910:
        /* <DEDUP_REMOVED lines=13> */
.L_x_896:
[----:B------:R-:W-:Y:S05]  /*1cbb0*/  BSYNC B1 ;  /* 0x0000000000017941 */ /* 0x000fea0003800000 */
.L_x_895:
[----:B0-----:R-:W3:Y:S04]  /*1cbc0*/  LDL.LU R0, [R1+0x3c] ;  /* 0x00003c0001007983 */ /* 0x001ee80000300800 */
[----:B------:R0:W-:Y:S04]  /*1cbd0*/  STL [R1+0x8], R7 ;  /* 0x0000080701007387 */ /* 0x0001e80000100800 */
[----:B------:R0:W-:Y:S02]  /*1cbe0*/  STL [R1+0x18], R9 ;  /* 0x0000180901007387 */ /* 0x0001e40000100800 */
[----:B0--3--:R-:W-:-:S07]  /*1cbf0*/  VIADD R0, R0, 0xfffffffd ;  /* 0xfffffffd00007836 */ /* 0x009fce0000000000 */
.L_x_894:
[----:B------:R-:W-:Y:S05]  /*1cc00*/  BSYNC B2 ;  /* 0x0000000000027941 */ /* 0x000fea0003800000 */
.L_x_893:
[----:B------:R-:W3:Y:S01]  /*1cc10*/  LDL.LU R2, [R1+0x38] ;  /* 0x0000380001027983 */ /* 0x000ee20000300800 */
[----:B------:R-:W-:-:S05]  /*1cc20*/  IMAD.MOV R8, RZ, RZ, -R8 ;  /* 0x000000ffff087224 */ /* 0x000fca00078e0a08 */
[----:B---3--:R-:W-:-:S13]  /*1cc30*/  ISETP.NE.AND P0, PT, R2, R8, PT ;  /* 0x000000080200720c */ /* 0x008fda0003f05270 */
[----:B------:R-:W-:Y:S05]  /*1cc40*/  @!P0 BRA `(.L_x_892) ;  /* 0x0000001400788947 */ /* 0x000fea0003800000 */
[----:B------:R0:W5:Y:S02]  /*1cc50*/  LDL R8, [R1] ;  /* 0x0000000001087983 */ /* 0x0001640000100800 */
.L_x_943:
[----:B---3--:R-:W3:Y:S04]  /*1cc60*/  LDL R4, [R1+0x10] ;  /* 0x0000100001047983 */ /* 0x008ee80000100800 */
[----:B----4-:R-:W4:Y:S04]  /*1cc70*/  LDL R3, [R1+0x8] ;  /* 0x0000080001037983 */ /* 0x010f280000100800 */
[----:B--2---:R-:W2:Y:S01]  /*1cc80*/  LDL R2, [R1+0x18] ;  /* 0x0000180001027983 */ /* 0x004ea20000100800 */
[----:B------:R-:W-:Y:S05]  /*1cc90*/  YIELD ;  /* 0x0000000000007946 */ /* 0x000fea0003800000 */
[----:B------:R-:W-:Y:S01]  /*1cca0*/  BSSY B1, `(.L_x_911) ;  /* 0x00000a9000017945 */ /* 0x000fe20003800000 */
[----:B---3--:R-:W-:-:S02]  /*1ccb0*/  LOP3.LUT P1, RZ, R4, 0x1, RZ, 0xc0, !PT ;  /* 0x0000000104ff7812 */ /* 0x008fc4000782c0ff */
[----:B----4-:R-:W-:-:S04]  /*1ccc0*/  IADD3 R4, R3, 0x1, RZ ;  /* 0x0000000103047810 */ /* 0x010fc80007ffe0ff */
[----:B------:R-:W-:-:S04]  /*1ccd0*/  ISETP.NE.AND P0, PT, R4, 0x2, PT ;  /* 0x000000020400780c */ /* 0x000fc80003f05270 */
[----:B--2---:R-:W-:Y:S02]  /*1cce0*/  SEL R5, RZ, 0x1, P0 ;  /* 0x00000001ff057807 */ /* 0x004fe40000000000 */
[----:B------:R-:W-:Y:S02]  /*1ccf0*/  SEL R4, R4, RZ, P0 ;  /* 0x000000ff04047207 */ /* 0x000fe40000000000 */
[----:B------:R-:W-:Y:S01]  /*1cd00*/  LOP3.LUT R5, R2, R5, RZ, 0x3c, !PT ;  /* 0x0000000502057212 */ /* 0x000fe200078e3cff */
[----:B------:R-:W-:Y:S06]  /*1cd10*/  @!P1 BRA `(.L_x_912) ;  /* 0x0000000800849947 */ /* 0x000fec0003800000 */
[----:B------:R-:W-:Y:S01]  /*1cd20*/  ULDC.64 UR4, c[0x0][0x418] ;  /* 0x0001060000047ab9 */ /* 0x000fe20000000a00 */
[----:B------:R-:W-:Y:S01]  /*1cd30*/  IMAD.MOV.U32 R6, RZ, RZ, R0 ;  /* 0x000000ffff067224 */ /* 0x000fe200078e0000 */
[----:B------:R-:W-:-:S04]  /*1cd40*/  ISETP.NE.U32.AND P0, PT, RZ, UR4, PT ;  /* 0x00000004ff007c0c */ /* 0x000fc8000bf05070 */
[----:B------:R-:W-:-:S13]  /*1cd50*/  ISETP.NE.AND.EX P0, PT, RZ, UR5, PT, P0 ;  /* 0x00000005ff007c0c */ /* 0x000fda000bf05300 */
[----:B------:R-:W-:Y:S05]  /*1cd60*/  @!P0 BRA `(.L_x_913) ;  /* 0x00000000004c8947 */ /* 0x000fea0003800000 */
[----:B------:R-:W2:Y:S01]  /*1cd70*/  LDL R11, [R1+0x28] ;  /* 0x00002800010b7983 */ /* 0x000ea20000100800 */
[----:B------:R-:W3:Y:S01]  /*1cd80*/  LDC R7, c[0x0][0x43c] ;  /* 0x00010f00ff077b82 */ /* 0x000ee20000000800 */
[----:B------:R-:W-:Y:S02]  /*1cd90*/  ULDC.64 UR6, c[0x0][0x428] ;  /* 0x00010a0000067ab9 */ /* 0x000fe40000000a00 */
[----:B------:R-:W4:Y:S01]  /*1cda0*/  LDL R9, [R1+0x14] ;  /* 0x0000140001097983 */ /* 0x000f220000100800 */
[----:B---3--:R-:W-:-:S13]  /*1cdb0*/  ISETP.NE.AND P0, PT, R7, 0x1, PT ;  /* 0x000000010700780c */ /* 0x008fda0003f05270 */
[----:B------:R-:W3:Y:S02]  /*1cdc0*/  @P0 LDC.64 R2, c[0x0][0x440] ;  /* 0x00011000ff020b82 */ /* 0x000ee40000000a00 */
[----:B---3--:R-:W-:-:S04]  /*1cdd0*/  @P0 IMAD.HI.U32 R6, R0, R2, RZ ;  /* 0x0000000200060227 */ /* 0x008fc800078e00ff */
[----:B------:R-:W-:Y:S01]  /*1cde0*/  IMAD.MOV.U32 R2, RZ, RZ, R0 ;  /* 0x000000ffff027224 */ /* 0x000fe200078e0000 */
[----:B------:R-:W-:-:S04]  /*1cdf0*/  @P0 SHF.R.U32.HI R2, RZ, R3, R6 ;  /* 0x00000003ff020219 */ /* 0x000fc80000011606 */
[----:B------:R-:W-:Y:S02]  /*1ce00*/  IADD3 R6, -R2, RZ, RZ ;  /* 0x000000ff02067210 */ /* 0x000fe40007ffe1ff */
[----:B------:R-:W-:-:S03]  /*1ce10*/  SHF.R.S32.HI R3, RZ, 0x1f, R2 ;  /* 0x0000001fff037819 */ /* 0x000fc60000011402 */
[----:B------:R-:W-:Y:S02]  /*1ce20*/  IMAD R6, R7, R6, R0 ;  /* 0x0000000607067224 */ /* 0x000fe400078e0200 */
[----:B--2---:R-:W-:-:S04]  /*1ce30*/  IMAD R7, R11, UR6, RZ ;  /* 0x000000060b077c24 */ /* 0x004fc8000f8e02ff */
[C---:B----4-:R-:W-:Y:S02]  /*1ce40*/  IMAD R7, R9.reuse, UR7, R7 ;  /* 0x0000000709077c24 */ /* 0x050fe4000f8e0207 */
[----:B------:R-:W-:-:S04]  /*1ce50*/  IMAD.WIDE.U32 R2, R9, UR6, R2 ;  /* 0x0000000609027c25 */ /* 0x000fc8000f8e0002 */
[----:B------:R-:W-:Y:S01]  /*1ce60*/  IMAD.IADD R3, R7, 0x1, R3 ;  /* 0x0000000107037824 */ /* 0x000fe200078e0203 */
[----:B-----5:R-:W-:-:S04]  /*1ce70*/  LEA R8, P0, R2, UR4, 0x2 ;  /* 0x0000000402087c11 */ /* 0x020fc8000f8010ff */
[----:B------:R-:W-:-:S05]  /*1ce80*/  LEA.HI.X R9, R2, UR5, R3, 0x2, P0 ;  /* 0x0000000502097c11 */ /* 0x000fca00080f1403 */
[----:B------:R2:W5:Y:S04]  /*1ce90*/  LDG.E R8, desc[UR40][R8.64] ;  /* 0x0000002808087981 */ /* 0x000568000c1e1900 */
.L_x_913:
[----:B------:R-:W3:Y:S01]  /*1cea0*/  LDL R2, [R1+0x4] ;  /* 0x0000040001027983 */ /* 0x000ee20000100800 */
[----:B------:R-:W-:Y:S01]  /*1ceb0*/  BSSY B2, `(.L_x_914) ;  /* 0x0000005000027945 */ /* 0x000fe20003800000 */
[----:B---3--:R-:W-:Y:S01]  /*1cec0*/  IMAD R3, R4, 0x8, R2 ;  /* 0x0000000804037824 */ /* 0x008fe200078e0202 */
[----:B------:R-:W-:-:S04]  /*1ced0*/  SHF.L.U32 R2, R5, 0x1f, RZ ;  /* 0x0000001f05027819 */ /* 0x000fc800000006ff */
[----:B------:R-:W3:Y:S02]  /*1cee0*/  SYNCS.PHASECHK.TRANS64.TRYWAIT P0, [R3+URZ+0x34840], R2 ;  /* 0x03484002030075a7 */ /* 0x000ee4000800017f */
[----:B---3--:R-:W-:Y:S05]  /*1cef0*/  @!P0 BRA `(.L_x_915) ;  /* 0x0000003c00d48947 */ /* 0x008fea0003800000 */
.L_x_1033:
[----:B------:R-:W-:Y:S05]  /*1cf00*/  BSYNC B2 ;  /* 0x0000000000027941 */ /* 0x000fea0003800000 */
.L_x_914:
[----:B------:R-:W4:Y:S01]  /*1cf10*/  S2R R7, SR_TID.X ;  /* 0x0000000000077919 */ /* 0x000f220000002100 */
[----:B------:R-:W-:Y:S01]  /*1cf20*/  BSSY B2, `(.L_x_916) ;  /* 0x000000b000027945 */ /* 0x000fe20003800000 */
[----:B----4-:R-:W-:-:S04]  /*1cf30*/  LOP3.LUT R7, R7, 0x7f, RZ, 0xc0, !PT ;  /* 0x0000007f07077812 */ /* 0x010fc800078ec0ff */
[----:B------:R-:W-:-:S13]  /*1cf40*/  ISETP.NE.AND P1, PT, R7, RZ, PT ;  /* 0x000000ff0700720c */ /* 0x000fda0003f25270 */
[----:B------:R-:W-:Y:S05]  /*1cf50*/  @P1 BRA `(.L_x_917) ;  /* 0x00000000001c1947 */ /* 0x000fea0003800000 */
[----:B------:R-:W4:Y:S01]  /*1cf60*/  S2R R7, SR_TID.X ;  /* 0x0000000000077919 */ /* 0x000f220000002100 */
[----:B---3--:R-:W-:-:S04]  /*1cf70*/  MOV R2, 0xc000 ;  /* 0x0000c00000027802 */ /* 0x008fc80000000f00 */
[----:B------:R3:W-:Y:S01]  /*1cf80*/  SYNCS.ARRIVE.TRANS64 RZ, [R3+URZ+0x34830], R2 ;  /* 0x0348300203ff79a7 */ /* 0x0007e2000800003f */
[----:B----4-:R-:W-:-:S04]  /*1cf90*/  LOP3.LUT R7, R7, 0x1f, RZ, 0xc0, !PT ;  /* 0x0000001f07077812 */ /* 0x010fc800078ec0ff */
[----:B------:R-:W-:-:S13]  /*1cfa0*/  ISETP.NE.AND P0, PT, R7, RZ, PT ;  /* 0x000000ff0700720c */ /* 0x000fda0003f05270 */
[----:B---3--:R-:W-:Y:S05]  /*1cfb0*/  @!P0 BRA `(.L_x_917) ;  /* 0x0000000000048947 */ /* 0x008fea0003800000 */
[----:B------:R-:W-:Y:S01]  /*1cfc0*/  BPT.TRAP 0x1 ;  /* 0x000000040000795c */ /* 0x000fe20000300000 */
.L_x_917:
[----:B------:R-:W-:Y:S05]  /*1cfd0*/  BSYNC B2 ;  /* 0x0000000000027941 */ /* 0x000fea0003800000 */
.L_x_916:
[----:B------:R-:W4:Y:S04]  /*1cfe0*/  LDL R7, [R1+0x4] ;  /* 0x0000040001077983 */ /* 0x000f280000100800 */
        /* <DEDUP_REMOVED lines=9> */
[----:B----4-:R-:W-:Y:S01]  /*1d080*/  IMAD R7, R4, 0xc000, R7 ;  /* 0x0000c00004077824 */ /* 0x010fe200078e0207 */
[----:B---3--:R-:W-:-:S03]  /*1d090*/  LEA R2, R6, R2, 0x7 ;  /* 0x0000000206027211 */ /* 0x008fc600078e38ff */
[----:B--2---:R-:W-:-:S08]  /*1d0a0*/  VIADD R9, R7, 0x1c400 ;  /* 0x0001c40007097836 */ /* 0x004fd00000000000 */
.L_x_918:
        /* <DEDUP_REMOVED lines=16> */
.L_x_919:
        /* <DEDUP_REMOVED lines=15> */
.L_x_920:
        /* <DEDUP_REMOVED lines=17> */
.L_x_1034:
[----:B------:R-:W-:Y:S05]  /*1d3b0*/  BSYNC B2 ;  /* 0x0000000000027941 */ /* 0x000fea0003800000 */
.L_x_921:
[----:B------:R-:W-:Y:S01]  /*1d3c0*/  BSSY B2, `(.L_x_923) ;  /* 0x000000b000027945 */ /* 0x000fe20003800000 */
[----:B------:R-:W-:Y:S01]  /*1d3d0*/  MOV R12, 0x0 ;  /* 0x00000000000c7802 */ /* 0x000fe20000000f00 */
[----:B------:R-:W-:Y:S02]  /*1d3e0*/  IMAD.MOV.U32 R13, RZ, RZ, 0x14f00000 ;  /* 0x14f00000ff0d7424 */ /* 0x000fe400078e00ff */
[----:B------:R-:W-:Y:S05]  /*1d3f0*/  @P1 BRA `(.L_x_924) ;  /* 0x00000000001c1947 */ /* 0x000fea0003800000 */
[----:B------:R-:W3:Y:S01]  /*1d400*/  S2R R7, SR_TID.X ;  /* 0x0000000000077919 */ /* 0x000ee20000002100 */
[----:B--2---:R-:W-:-:S04]  /*1d410*/  IMAD.MOV.U32 R3, RZ, RZ, 0x8000 ;  /* 0x00008000ff037424 */ /* 0x004fc800078e00ff */
[----:B------:R4:W-:Y:S01]  /*1d420*/  SYNCS.ARRIVE.TRANS64 RZ, [R2+URZ+0x50], R3 ;  /* 0x0000500302ff79a7 */ /* 0x0009e2000800003f */
[----:B---3--:R-:W-:-:S04]  /*1d430*/  LOP3.LUT R7, R7, 0x1f, RZ, 0xc0, !PT ;  /* 0x0000001f07077812 */ /* 0x008fc800078ec0ff */
[----:B------:R-:W-:-:S13]  /*1d440*/  ISETP.NE.AND P0, PT, R7, RZ, PT ;  /* 0x000000ff0700720c */ /* 0x000fda0003f05270 */
[----:B----4-:R-:W-:Y:S05]  /*1d450*/  @!P0 BRA `(.L_x_924) ;  /* 0x0000000000048947 */ /* 0x010fea0003800000 */
[----:B------:R-:W-:Y:S01]  /*1d460*/  BPT.TRAP 0x1 ;  /* 0x000000040000795c */ /* 0x000fe20000300000 */
.L_x_924:
[----:B------:R-:W-:Y:S05]  /*1d470*/  BSYNC B2 ;  /* 0x0000000000027941 */ /* 0x000fea0003800000 */
.L_x_923:
        /* <DEDUP_REMOVED lines=10> */
[----:B------:R-:W-:-:S02]  /*1d520*/  PLOP3.LUT P0, PT, PT, PT, PT, 0x80, 0x0 ;  /* 0x000000000000781c */ /* 0x000fc40003f0f070 */
[----:B---3--:R-:W-:Y:S01]  /*1d530*/  LEA R3, R3, R15, 0xf ;  /* 0x0000000f03037211 */ /* 0x008fe200078e78ff */
[----:B--2---:R-:W-:-:S03]  /*1d540*/  IMAD R7, R7, 0x80, R9 ;  /* 0x0000008007077824 */ /* 0x004fc600078e0209 */
[----:B------:R-:W-:-:S07]  /*1d550*/  IADD3 R9, R3, 0x400, RZ ;  /* 0x0000040003097810 */ /* 0x000fce0007ffe0ff */
.L_x_925:
        /* <DEDUP_REMOVED lines=16> */
.L_x_926:
        /* <DEDUP_REMOVED lines=13> */
.L_x_912:
[----:B------:R-:W-:Y:S05]  /*1d730*/  BSYNC B1 ;  /* 0x0000000000017941 */ /* 0x000fea0003800000 */
.L_x_911:
        /* <DEDUP_REMOVED lines=12> */
[----:B--2---:R-:W-:Y:S02]  /*1d800*/  IADD3 R6, R0, -0x1, RZ ;  /* 0xffffffff00067810 */ /* 0x004fe40007ffe0ff */
[----:B------:R-:W-:-:S04]  /*1d810*/  ISETP.NE.U32.AND P0, PT, RZ, UR4, PT ;  /* 0x00000004ff007c0c */ /* 0x000fc8000bf05070 */
[----:B------:R-:W-:-:S13]  /*1d820*/  ISETP.NE.AND.EX P0, PT, RZ, UR5, PT, P0 ;  /* 0x00000005ff007c0c */ /* 0x000fda000bf05300 */
[----:B------:R-:W-:Y:S05]  /*1d830*/  @!P0 BRA `(.L_x_929) ;  /* 0x00000000004c8947 */ /* 0x000fea0003800000 */
[----:B------:R-:W2:Y:S01]  /*1d840*/  LDL R13, [R1+0x28] ;  /* 0x00002800010d7983 */ /* 0x000ea20000100800 */
[----:B-----5:R-:W4:Y:S01]  /*1d850*/  LDC R8, c[0x0][0x43c] ;  /* 0x00010f00ff087b82 */ /* 0x020f220000000800 */
[----:B------:R-:W-:Y:S02]  /*1d860*/  ULDC.64 UR6, c[0x0][0x428] ;  /* 0x00010a0000067ab9 */ /* 0x000fe40000000a00 */
[----:B------:R-:W3:Y:S01]  /*1d870*/  LDL R9, [R1+0x14] ;  /* 0x0000140001097983 */ /* 0x000ee20000100800 */
[----:B----4-:R-:W-:-:S13]  /*1d880*/  ISETP.NE.AND P0, PT, R8, 0x1, PT ;  /* 0x000000010800780c */ /* 0x010fda0003f05270 */
[----:B------:R-:W4:Y:S02]  /*1d890*/  @P0 LDC.64 R2, c[0x0][0x440] ;  /* 0x00011000ff020b82 */ /* 0x000f240000000a00 */
[----:B----4-:R-:W-:-:S04]  /*1d8a0*/  @P0 IMAD.HI.U32 R7, R6, R2, RZ ;  /* 0x0000000206070227 */ /* 0x010fc800078e00ff */
[----:B------:R-:W-:Y:S01]  /*1d8b0*/  IMAD.MOV.U32 R2, RZ, RZ, R6 ;  /* 0x000000ffff027224 */ /* 0x000fe200078e0006 */
[----:B------:R-:W-:-:S05]  /*1d8c0*/  @P0 SHF.R.U32.HI R2, RZ, R3, R7 ;  /* 0x00000003ff020219 */ /* 0x000fca0000011607 */
[----:B------:R-:W-:-:S04]  /*1d8d0*/  IMAD.MOV R3, RZ, RZ, -R2 ;  /* 0x000000ffff037224 */ /* 0x000fc800078e0a02 */
[----:B------:R-:W-:Y:S01]  /*1d8e0*/  IMAD R6, R8, R3, R6 ;  /* 0x0000000308067224 */ /* 0x000fe200078e0206 */
[----:B------:R-:W-:Y:S01]  /*1d8f0*/  SHF.R.S32.HI R3, RZ, 0x1f, R2 ;  /* 0x0000001fff037819 */ /* 0x000fe20000011402 */
[----:B--2---:R-:W-:-:S04]  /*1d900*/  IMAD R7, R13, UR6, RZ ;  /* 0x000000060d077c24 */ /* 0x004fc8000f8e02ff */
[C---:B---3--:R-:W-:Y:S02]  /*1d910*/  IMAD R7, R9.reuse, UR7, R7 ;  /* 0x0000000709077c24 */ /* 0x048fe4000f8e0207 */
[----:B------:R-:W-:-:S05]  /*1d920*/  IMAD.WIDE.U32 R2, R9, UR6, R2 ;  /* 0x0000000609027c25 */ /* 0x000fca000f8e0002 */
[----:B------:R-:W-:Y:S02]  /*1d930*/  IADD3 R3, R7, R3, RZ ;  /* 0x0000000307037210 */ /* 0x000fe40007ffe0ff */
[----:B------:R-:W-:-:S04]  /*1d940*/  LEA R8, P0, R2, UR4, 0x2 ;  /* 0x0000000402087c11 */ /* 0x000fc8000f8010ff */
[----:B------:R-:W-:-:S05]  /*1d950*/  LEA.HI.X R9, R2, UR5, R3, 0x2, P0 ;  /* 0x0000000502097c11 */ /* 0x000fca00080f1403 */
[----:B------:R2:W5:Y:S04]  /*1d960*/  LDG.E R8, desc[UR40][R8.64] ;  /* 0x0000002808087981 */ /* 0x000568000c1e1900 */
.L_x_929:
[----:B------:R-:W4:Y:S01]  /*1d970*/  LDL R2, [R1+0x4] ;  /* 0x0000040001027983 */ /* 0x000f220000100800 */
[----:B------:R-:W-:Y:S01]  /*1d980*/  SHF.L.U32 R3, R11, 0x1f, RZ ;  /* 0x0000001f0b037819 */ /* 0x000fe200000006ff */
[----:B------:R-:W-:Y:S01]  /*1d990*/  BSSY B2, `(.L_x_930) ;  /* 0x0000004000027945 */ /* 0x000fe20003800000 */
[----:B----4-:R-:W-:-:S04]  /*1d9a0*/  IMAD R2, R12, 0x8, R2 ;  /* 0x000000080c027824 */ /* 0x010fc800078e0202 */
[----:B------:R-:W4:Y:S02]  /*1d9b0*/  SYNCS.PHASECHK.TRANS64.TRYWAIT P0, [R2+URZ+0x34840], R3 ;  /* 0x03484003020075a7 */ /* 0x000f24000800017f */
[----:B----4-:R-:W-:Y:S05]  /*1d9c0*/  @!P0 BRA `(.L_x_931) ;  /* 0x0000003400488947 */ /* 0x010fea0003800000 */
.L_x_1035:
[----:B------:R-:W-:Y:S05]  /*1d9d0*/  BSYNC B2 ;  /* 0x0000000000027941 */ /* 0x000fea0003800000 */
.L_x_930:
[----:B------:R-:W0:Y:S01]  /*1d9e0*/  S2R R7, SR_TID.X ;  /* 0x0000000000077919 */ /* 0x000e220000002100 */
[----:B------:R-:W-:Y:S01]  /*1d9f0*/  BSSY B2, `(.L_x_932) ;  /* 0x000000b000027945 */ /* 0x000fe20003800000 */
[----:B0-----:R-:W-:-:S04]  /*1da00*/  LOP3.LUT R7, R7, 0x7f, RZ, 0xc0, !PT ;  /* 0x0000007f07077812 */ /* 0x001fc800078ec0ff */
[----:B------:R-:W-:-:S13]  /*1da10*/  ISETP.NE.AND P1, PT, R7, RZ, PT ;  /* 0x000000ff0700720c */ /* 0x000fda0003f25270 */
[----:B------:R-:W-:Y:S05]  /*1da20*/  @P1 BRA `(.L_x_933) ;  /* 0x00000000001c1947 */ /* 0x000fea0003800000 */
[----:B------:R-:W0:Y:S01]  /*1da30*/  S2R R7, SR_TID.X ;  /* 0x0000000000077919 */ /* 0x000e220000002100 */
[----:B----4-:R-:W-:-:S04]  /*1da40*/  IMAD.MOV.U32 R3, RZ, RZ, 0xc000 ;  /* 0x0000c000ff037424 */ /* 0x010fc800078e00ff */
[----:B------:R4:W-:Y:S01]  /*1da50*/  SYNCS.ARRIVE.TRANS64 RZ, [R2+URZ+0x34830], R3 ;  /* 0x0348300302ff79a7 */ /* 0x0009e2000800003f */
[----:B0-----:R-:W-:-:S04]  /*1da60*/  LOP3.LUT R7, R7, 0x1f, RZ, 0xc0, !PT ;  /* 0x0000001f07077812 */ /* 0x001fc800078ec0ff */
[----:B------:R-:W-:-:S13]  /*1da70*/  ISETP.NE.AND P0, PT, R7, RZ, PT ;  /* 0x000000ff0700720c */ /* 0x000fda0003f05270 */
[----:B----4-:R-:W-:Y:S05]  /*1da80*/  @!P0 BRA `(.L_x_933) ;  /* 0x0000000000048947 */ /* 0x010fea0003800000 */
[----:B------:R-:W-:Y:S01]  /*1da90*/  BPT.TRAP 0x1 ;  /* 0x000000040000795c */ /* 0x000fe20000300000 */
.L_x_933:
[----:B------:R-:W-:Y:S05]  /*1daa0*/  BSYNC B2 ;  /* 0x0000000000027941 */ /* 0x000fea0003800000 */
.L_x_932:
[----:B------:R-:W3:Y:S04]  /*1dab0*/  LDL R7, [R1+0x8] ;  /* 0x0000080001077983 */ /* 0x000ee80000100800 */
[----:B--2---:R-:W2:Y:S04]  /*1dac0*/  LDL R9, [R1+0x4] ;  /* 0x0000040001097983 */ /* 0x004ea80000100800 */
[----:B----4-:R-:W4:Y:S01]  /*1dad0*/  LDL R2, [R1+0x20] ;  /* 0x0000200001027983 */ /* 0x010f220000100800 */
[----:B---3--:R-:W-:-:S04]  /*1dae0*/  MOV R11, RZ ;  /* 0x000000ff000b7202 */ /* 0x008fc80000000f00 */
[----:B------:R-:W-:Y:S01]  /*1daf0*/  R2UR UR10, R11 ;  /* 0x000000000b0a72ca */ /* 0x000fe200000e0000 */
[----:B------:R-:W-:Y:S01]  /*1db00*/  UIADD3 UR4, UP0, UR36, 0x370, URZ ;  /* 0x0000037024047890 */ /* 0x000fe2000ff1e03f */
[----:B------:R-:W-:Y:S01]  /*1db10*/  PLOP3.LUT P0, PT, PT, PT, PT, 0x80, 0x0 ;  /* 0x000000000000781c */ /* 0x000fe20003f0f070 */
[----:B------:R-:W-:Y:S01]  /*1db20*/  UMOV UR6, 0x0 ;  /* 0x0000000000067882 */ /* 0x000fe20000000000 */
[----:B------:R-:W-:Y:S01]  /*1db30*/  UMOV UR7, 0x14f00000 ;  /* 0x14f0000000077882 */ /* 0x000fe20000000000 */
[----:B------:R-:W-:Y:S01]  /*1db40*/  UIADD3.X UR5, URZ, UR37, URZ, UP0, !UPT ;  /* 0x000000253f057290 */ /* 0x000fe200087fe43f */
[C---:B------:R-:W-:Y:S02]  /*1db50*/  IMAD R3, R7.reuse, 0x8, R10 ;  /* 0x0000000807037824 */ /* 0x040fe400078e020a */
[----:B--2---:R-:W-:Y:S02]  /*1db60*/  IMAD R7, R7, 0xc000, R9 ;  /* 0x0000c00007077824 */ /* 0x004fe400078e0209 */
[----:B------:R-:W-:Y:S01]  /*1db70*/  VIADD R3, R3, 0x30 ;  /* 0x0000003003037836 */ /* 0x000fe20000000000 */
[----:B----4-:R-:W-:Y:S01]  /*1db80*/  LEA R2, R6, R2, 0x7 ;  /* 0x0000000206027211 */ /* 0x010fe200078e38ff */
[----:B------:R-:W-:-:S07]  /*1db90*/  VIADD R9, R7, 0x1c400 ;  /* 0x0001c40007097836 */ /* 0x000fce0000000000 */
.L_x_934:
        /* <DEDUP_REMOVED lines=16> */
.L_x_935:
        /* <DEDUP_REMOVED lines=15> */
.L_x_936:
        /* <DEDUP_REMOVED lines=15> */
.L_x_1036:
[----:B------:R-:W-:Y:S05]  /*1de80*/  BSYNC B2 ;  /* 0x0000000000027941 */ /* 0x000fea0003800000 */
.L_x_937:
[----:B------:R-:W-:Y:S01]  /*1de90*/  BSSY B2, `(.L_x_939) ;  /* 0x000000b000027945 */ /* 0x000fe20003800000 */
[----:B------:R-:W-:Y:S01]  /*1dea0*/  MOV R12, 0x0 ;  /* 0x00000000000c7802 */ /* 0x000fe20000000f00 */
[----:B------:R-:W-:Y:S02]  /*1deb0*/  IMAD.MOV.U32 R13, RZ, RZ, 0x14f00000 ;  /* 0x14f00000ff0d7424 */ /* 0x000fe400078e00ff */
        /* <DEDUP_REMOVED lines=8> */
.L_x_940:
[----:B------:R-:W-:Y:S05]  /*1df40*/  BSYNC B2 ;  /* 0x0000000000027941 */ /* 0x000fea0003800000 */
.L_x_939:
[----:B------:R-:W2:Y:S04]  /*1df50*/  LDL R7, [R1+0x4] ;  /* 0x0000040001077983 */ /* 0x000ea80000100800 */
[----:B0-----:R-:W3:Y:S04]  /*1df60*/  LDL R5, [R1+0x20] ;  /* 0x0000200001057983 */ /* 0x001ee80000100800 */
[----:B------:R-:W3:Y:S01]  /*1df70*/  LDL.LU R3, [R1+0x1c] ;  /* 0x00001c0001037983 */ /* 0x000ee20000300800 */
[----:B------:R-:W-:Y:S01]  /*1df80*/  R2UR UR10, R11 ;  /* 0x000000000b0a72ca */ /* 0x000fe200000e0000 */
[----:B------:R-:W-:Y:S01]  /*1df90*/  UIADD3 UR4, UP0, UR36, 0x470, URZ ;  /* 0x0000047024047890 */ /* 0x000fe2000ff1e03f */
[----:B------:R-:W-:Y:S01]  /*1dfa0*/  R2UR UR6, R12 ;  /* 0x000000000c0672ca */ /* 0x000fe200000e0000 */
[----:B------:R-:W-:Y:S01]  /*1dfb0*/  VIADD R2, R2, 0x50 ;  /* 0x0000005002027836 */ /* 0x000fe20000000000 */
[----:B------:R-:W-:Y:S01]  /*1dfc0*/  R2UR UR7, R13 ;  /* 0x000000000d0772ca */ /* 0x000fe200000e0000 */
[----:B------:R-:W-:Y:S01]  /*1dfd0*/  UIADD3.X UR5, URZ, UR37, URZ, UP0, !UPT ;  /* 0x000000253f057290 */ /* 0x000fe200087fe43f */
[----:B------:R-:W-:-:S02]  /*1dfe0*/  PLOP3.LUT P0, PT, PT, PT, PT, 0x80, 0x0 ;  /* 0x000000000000781c */ /* 0x000fc40003f0f070 */
[----:B--2---:R-:W-:Y:S01]  /*1dff0*/  LEA R4, R4, R7, 0xf ;  /* 0x0000000704047211 */ /* 0x004fe200078e78ff */
[----:B---3--:R-:W-:-:S03]  /*1e000*/  IMAD R3, R3, 0x80, R5 ;  /* 0x0000008003037824 */ /* 0x008fc600078e0205 */
[----:B------:R-:W-:-:S07]  /*1e010*/  IADD3 R5, R4, 0x400, RZ ;  /* 0x0000040004057810 */ /* 0x000fce0007ffe0ff */
.L_x_941:
        /* <DEDUP_REMOVED lines=16> */
.L_x_942:
        /* <DEDUP_REMOVED lines=11> */
[----:B------:R4:W-:Y:S04]  /*1e1d0*/  STL [R1+0x1c], R6 ;  /* 0x00001c0601007387 */ /* 0x0009e80000100800 */
[----:B------:R4:W-:Y:S02]  /*1e1e0*/  STL [R1], R8 ;  /* 0x0000000801007387 */ /* 0x0009e40000100800 */
.L_x_928:
[----:B------:R-:W-:Y:S05]  /*1e1f0*/  BSYNC B1 ;  /* 0x0000000000017941 */ /* 0x000fea0003800000 */
.L_x_927:
[C---:B------:R-:W-:Y:S01]  /*1e200*/  ISETP.GT.AND P0, PT, R0.reuse, 0x1, PT ;  /* 0x000000010000780c */ /* 0x040fe20003f04270 */
[----:B------:R-:W-:-:S12]  /*1e210*/  VIADD R0, R0, 0xfffffffe ;  /* 0xfffffffe00007836 */ /* 0x000fd80000000000 */
[----:B------:R-:W-:Y:S05]  /*1e220*/  @P0 BRA `(.L_x_943) ;  /* 0xffffffe8008c0947 */ /* 0x000fea000383ffff */
.L_x_892:
[----:B------:R-:W-:Y:S05]  /*1e230*/  BSYNC B0 ;  /* 0x0000000000007941 */ /* 0x000fea0003800000 */
.L_x_891:
[----:B------:R-:W0:Y:S01]  /*1e240*/  S2R R3, SR_TID.X ;  /* 0x0000000000037919 */ /* 0x000e220000002100 */
[----:B------:R-:W-:Y:S01]  /*1e250*/  BSSY B0, `(.L_x_944) ;  /* 0x0000010000007945 */ /* 0x000fe20003800000 */
[----:B0-----:R-:W-:-:S04]  /*1e260*/  LOP3.LUT R3, R3, 0x7f, RZ, 0xc0, !PT ;  /* 0x0000007f03037812 */ /* 0x001fc800078ec0ff */
[----:B------:R-:W-:-:S13]  /*1e270*/  ISETP.NE.AND P0, PT, R3, RZ, PT ;  /* 0x000000ff0300720c */ /* 0x000fda0003f05270 */
[----:B------:R-:W-:Y:S05]  /*1e280*/  @P0 BRA `(.L_x_945) ;  /* 0x0000000000300947 */ /* 0x000fea0003800000 */
[----:B------:R-:W0:Y:S01]  /*1e290*/  S2R R2, SR_LANEID ;  /* 0x0000000000027919 */ /* 0x000e220000000000 */
[----:B------:R-:W-:Y:S01]  /*1e2a0*/  VOTEU.ANY UR4, UPT, PT ;  /* 0x0000000000047886 */ /* 0x000fe200038e0100 */
[----:B--2---:R-:W2:Y:S01]  /*1e2b0*/  LDC.64 R4, c[0x0][0xc60] ;  /* 0x00031800ff047b82 */ /* 0x004ea20000000a00 */
[----:B------:R-:W0:Y:S02]  /*1e2c0*/  FLO.U32 R0, UR4 ;  /* 0x0000000400007d00 */ /* 0x000e2400080e0000 */
[----:B0-----:R-:W-:-:S06]  /*1e2d0*/  ISETP.EQ.U32.AND P0, PT, R0, R2, PT ;  /* 0x000000020000720c */ /* 0x001fcc0003f02070 */
[----:B------:R-:W2:Y:S07]  /*1e2e0*/  POPC R2, UR4 ;  /* 0x0000000400027d09 */ /* 0x000eae0008000000 */
[----:B--2---:R-:W2:Y:S04]  /*1e2f0*/  @P0 ATOMG.E.ADD.STRONG.GPU PT, R2, desc[UR40][R4.64], R2 ;  /* 0x00000002040209a8 */ /* 0x004ea800081ee1e8 */
[----:B--2---:R0:W2:Y:S02]  /*1e300*/  SHFL.IDX PT, R2, R2, R0, 0x1f ;  /* 0x00001f0002027589 */ /* 0x0040a400000e0000 */
[----:B0-----:R-:W0:Y:S02]  /*1e310*/  S2R R0, SR_LTMASK ;  /* 0x0000000000007919 */ /* 0x001e240000003900 */
[----:B0-----:R-:W-:-:S06]  /*1e320*/  LOP3.LUT R0, R0, UR4, RZ, 0xc0, !PT ;  /* 0x0000000400007c12 */ /* 0x001fcc000f8ec0ff */
[----:B------:R-:W2:Y:S02]  /*1e330*/  POPC R0, R0 ;  /* 0x0000000000007309 */ /* 0x000ea40000000000 */
[----:B--2---:R-:W-:-:S07]  /*1e340*/  IADD3 R16, R2, UR38, R0 ;  /* 0x0000002602107c10 */ /* 0x004fce000fffe000 */
.L_x_945:
[----:B------:R-:W-:Y:S05]  /*1e350*/  BSYNC B0 ;  /* 0x0000000000007941 */ /* 0x000fea0003800000 */
.L_x_944:
        /* <DEDUP_REMOVED lines=8> */
[----:B------:R-:W-:-:S02]  /*1e3e0*/  ISETP.NE.AND P1, PT, R3, RZ, PT ;  /* 0x000000ff0300720c */ /* 0x000fc40003f25270 */
[----:B--2---:R-:W-:Y:S02]  /*1e3f0*/  LEA R0, R0, R4, 0x3 ;  /* 0x0000000400007211 */ /* 0x004fe400078e18ff */
[----:B---3--:R-:W-:-:S04]  /*1e400*/  SHF.L.U32 R2, R2, 0x1f, RZ ;  /* 0x0000001f02027819 */ /* 0x008fc800000006ff */
[----:B------:R-:W0:Y:S02]  /*1e410*/  SYNCS.PHASECHK.TRANS64.TRYWAIT P0, [R0+URZ+0x34860], R2 ;  /* 0x03486002000075a7 */ /* 0x000e24000800017f */
[----:B0-----:R-:W-:Y:S05]  /*1e420*/  @!P0 BRA `(.L_x_949) ;  /* 0x0000002800d88947 */ /* 0x001fea0003800000 */
.L_x_1037:
[----:B------:R-:W-:Y:S05]  /*1e430*/  BSYNC B1 ;  /* 0x0000000000017941 */ /* 0x000fea0003800000 */
.L_x_948:
        /* <DEDUP_REMOVED lines=9> */
.L_x_951:
[----:B------:R-:W-:Y:S05]  /*1e4d0*/  BSYNC B1 ;  /* 0x0000000000017941 */ /* 0x000fea0003800000 */
.L_x_950:
        /* <DEDUP_REMOVED lines=11> */
[----:B---3--:R-:W-:Y:S01]  /*1e590*/  LEA R2, R2, R4, 0xf ;  /* 0x0000000402027211 */ /* 0x008fe200078e78ff */
[----:B--2---:R-:W-:-:S04]  /*1e5a0*/  IMAD R3, R3, 0x80, R5 ;  /* 0x0000008003037824 */ /* 0x004fc800078e0205 */
[----:B------:R-:W-:-:S07]  /*1e5b0*/  VIADD R4, R2, 0x400 ;  /* 0x0000040002047836 */ /* 0x000fce0000000000 */
.L_x_952:
        /* <DEDUP_REMOVED lines=12> */
[----:B------:R-:W-:Y:S01]  /*1e680*/  UMOV UR6, 0x0 ;  /* 0x0000000000067882 */ /* 0x000fe20000000000 */
[----:B------:R-:W-:Y:S01]  /*1e690*/  IADD3 R2, R2, 0x4400, RZ ;  /* 0x0000440002027810 */ /* 0x000fe20007ffe0ff */
[----:B------:R-:W-:Y:S01]  /*1e6a0*/  UMOV UR7, 0x14f00000 ;  /* 0x14f0000000077882 */ /* 0x000fe20000000000 */
[----:B------:R-:W-:-:S09]  /*1e6b0*/  UMOV UR10, 0x40 ;  /* 0x00000040000a7882 */ /* 0x000fd20000000000 */
.L_x_953:
        /* <DEDUP_REMOVED lines=11> */
.L_x_947:
[----:B------:R-:W-:Y:S05]  /*1e770*/  BSYNC B0 ;  /* 0x0000000000007941 */ /* 0x000fea0003800000 */
.L_x_946:
        /* <DEDUP_REMOVED lines=9> */
.L_x_871:
[----:B------:R-:W-:Y:S05]  /*1e810*/  BSYNC B7 ;  /* 0x0000000000077941 */ /* 0x000fea0003800000 */
.L_x_869:
        /* <DEDUP_REMOVED lines=9> */
[----:B------:R3:W0:Y:S04]  /*1e8b0*/  LDS.128 R16, [R0+0x348d0] ;  /* 0x0348d00000107984 */ /* 0x0006280000000c00 */
[----:B------:R3:W-:Y:S01]  /*1e8c0*/  STL [R1+0x4], R0 ;  /* 0x0000040001007387 */ /* 0x0007e20000100800 */
[----:B------:R-:W-:Y:S06]  /*1e8d0*/  BAR.ARV 0x4, 0x180 ;  /* 0x0106000000007b1d */ /* 0x000fec0000002000 */
[----:B------:R-:W-:Y:S05]  /*1e8e0*/  BRA `(.L_x_955) ;  /* 0x0000000800487947 */ /* 0x000fea0003800000 */
.L_x_954:
[----:B------:R-:W0:Y:S01]  /*1e8f0*/  S2R R7, SR_TID.X ;  /* 0x0000000000077919 */ /* 0x000e220000002100 */
[----:B------:R-:W-:Y:S01]  /*1e900*/  UMOV UR4, 0xffffffff ;  /* 0xffffffff00047882 */ /* 0x000fe20000000000 */
[----:B0-----:R-:W-:-:S04]  /*1e910*/  LOP3.LUT R7, R7, 0x1f, RZ, 0xc0, !PT ;  /* 0x0000001f07077812 */ /* 0x001fc800078ec0ff */
[----:B------:R-:W-:Y:S01]  /*1e920*/  ISETP.NE.AND P0, PT, R7, 0x1f, PT ;  /* 0x0000001f0700780c */ /* 0x000fe20003f05270 */
[----:B------:R-:W-:-:S12]  /*1e930*/  BRA.DIV UR4, `(.L_x_956) ;  /* 0x0000002604a87947 */ /* 0x000fd8000b800000 */
[----:B------:R-:W-:Y:S01]  /*1e940*/  IADD3 R0, R19, R7, RZ ;  /* 0x0000000713007210 */ /* 0x000fe20007ffe0ff */
[----:B------:R-:W-:-:S03]  /*1e950*/  ULDC UR4, c[0x0][0xc3c] ;  /* 0x00030f0000047ab9 */ /* 0x000fc60000000800 */
[----:B------:R-:W-:-:S13]  /*1e960*/  ISETP.GE.OR P1, PT, R0, UR4, !P0 ;  /* 0x0000000400007c0c */ /* 0x000fda000c726670 */
[----:B------:R-:W0:Y:S02]  /*1e970*/  @!P1 LDC.64 R2, c[0x0][0xc80] ;  /* 0x00032000ff029b82 */ /* 0x000e240000000a00 */
[----:B0-----:R-:W-:-:S06]  /*1e980*/  @!P1 IMAD.WIDE R2, R0, 0x4, R2 ;  /* 0x0000000400029825 */ /* 0x001fcc00078e0202 */
[----:B------:R0:W2:Y:S01]  /*1e990*/  @!P1 LDG.E R3, desc[UR40][R2.64] ;  /* 0x0000002802039981 */ /* 0x0000a2000c1e1900 */
[C---:B------:R-:W-:Y:S02]  /*1e9a0*/  ISETP.GE.U32.AND P2, PT, R7.reuse, 0x2, PT ;  /* 0x000000020700780c */ /* 0x040fe40003f46070 */
[C---:B------:R-:W-:Y:S01]  /*1e9b0*/  ISETP.GE.U32.AND P3, PT, R7.reuse, 0x4, PT ;  /* 0x000000040700780c */ /* 0x040fe20003f66070 */
[----:B------:R-:W-:Y:S01]  /*1e9c0*/  SHFL.IDX PT, R0, R16, RZ, 0x1f ;  /* 0x00001fff10007589 */ /* 0x000fe200000e0000 */
[C---:B------:R-:W-:Y:S02]  /*1e9d0*/  ISETP.GE.U32.AND P4, PT, R7.reuse, 0x8, PT ;  /* 0x000000080700780c */ /* 0x040fe40003f86070 */
[C---:B------:R-:W-:Y:S01]  /*1e9e0*/  ISETP.GE.U32.AND P5, PT, R7.reuse, 0x10, PT ;  /* 0x000000100700780c */ /* 0x040fe20003fa6070 */
[----:B------:R-:W-:Y:S01]  /*1e9f0*/  SHFL.IDX PT, R4, R16, 0x1, 0x1f ;  /* 0x00201f0010047f89 */ /* 0x000fe200000e0000 */
[----:B0-----:R-:W-:Y:S02]  /*1ea00*/  IMAD.MOV.U32 R2, RZ, RZ, RZ ;  /* 0x000000ffff027224 */ /* 0x001fe400078e00ff */
[----:B--2---:R-:W-:Y:S01]  /*1ea10*/  @!P1 IMAD.MOV.U32 R2, RZ, RZ, R3 ;  /* 0x000000ffff029224 */ /* 0x004fe200078e0003 */
[----:B------:R-:W-:-:S04]  /*1ea20*/  ISETP.NE.AND P1, PT, R7, RZ, PT ;  /* 0x000000ff0700720c */ /* 0x000fc80003f25270 */
        /* <DEDUP_REMOVED lines=15> */
[----:B----4-:R0:W2:Y:S02]  /*1eb20*/  SHFL.IDX PT, R6, R5, 0x1f, 0x1f ;  /* 0x03e01f0005067f89 */ /* 0x0100a400000e0000 */
.L_x_1047:
[----:B------:R-:W-:Y:S02]  /*1eb30*/  ULDC UR4, c[0x0][0xc38] ;  /* 0x00030e0000047ab9 */ /* 0x000fe40000000800 */
[----:B------:R-:W-:-:S04]  /*1eb40*/  IMAD.U32 R16, RZ, RZ, UR4 ;  /* 0x00000004ff107e24 */ /* 0x000fc8000f8e00ff */
[----:B--2---:R-:W-:-:S05]  /*1eb50*/  IMAD R6, R6, R16, RZ ;  /* 0x0000001006067224 */ /* 0x004fca00078e02ff */
[----:B------:R-:W-:-:S04]  /*1eb60*/  IADD3 R4, R4, R6, RZ ;  /* 0x0000000604047210 */ /* 0x000fc80007ffe0ff */
[----:B------:R-:W-:-:S13]  /*1eb70*/  ISETP.GT.AND P6, PT, R4, R0, PT ;  /* 0x000000000400720c */ /* 0x000fda0003fc4270 */
[----:B------:R-:W-:Y:S05]  /*1eb80*/  @P6 BRA `(.L_x_957) ;  /* 0x00000000009c6947 */ /* 0x000fea0003800000 */
.L_x_962:
[----:B------:R-:W2:Y:S01]  /*1eb90*/  LDC R2, c[0x0][0xc3c] ;  /* 0x00030f00ff027b82 */ /* 0x000ea20000000800 */
[----:B------:R-:W-:-:S05]  /*1eba0*/  VIADD R19, R19, 0x1f ;  /* 0x0000001f13137836 */ /* 0x000fca0000000000 */
[----:B--2---:R-:W-:-:S13]  /*1ebb0*/  ISETP.GE.AND P6, PT, R19, R2, PT ;  /* 0x000000021300720c */ /* 0x004fda0003fc6270 */
[----:B------:R-:W-:Y:S05]  /*1ebc0*/  @P6 BRA `(.L_x_958) ;  /* 0x0000000400446947 */ /* 0x000fea0003800000 */
[----:B------:R-:W2:Y:S01]  /*1ebd0*/  S2R R3, SR_TID.X ;  /* 0x0000000000037919 */ /* 0x000ea20000002100 */
[----:B------:R-:W-:Y:S01]  /*1ebe0*/  BSSY B0, `(.L_x_959) ;  /* 0x0000009000007945 */ /* 0x000fe20003800000 */
[----:B--2---:R-:W-:-:S05]  /*1ebf0*/  LOP3.LUT R3, R3, 0x1f, RZ, 0xc0, !PT ;  /* 0x0000001f03037812 */ /* 0x004fca00078ec0ff */
[----:B0-----:R-:W-:-:S05]  /*1ec00*/  IMAD.IADD R5, R19, 0x1, R3 ;  /* 0x0000000113057824 */ /* 0x001fca00078e0203 */
[----:B------:R-:W-:Y:S02]  /*1ec10*/  ISETP.GE.OR P6, PT, R5, R2, !P0 ;  /* 0x000000020500720c */ /* 0x000fe400047c6670 */
[----:B------:R-:W-:-:S11]  /*1ec20*/  MOV R2, RZ ;  /* 0x000000ff00027202 */ /* 0x000fd60000000f00 */
[----:B------:R-:W-:Y:S05]  /*1ec30*/  @P6 BRA `(.L_x_960) ;  /* 0x00000000000c6947 */ /* 0x000fea0003800000 */
[----:B------:R-:W0:Y:S02]  /*1ec40*/  LDC.64 R2, c[0x0][0xc80] ;  /* 0x00032000ff027b82 */ /* 0x000e240000000a00 */
[----:B0-----:R-:W-:-:S06]  /*1ec50*/  IMAD.WIDE R2, R5, 0x4, R2 ;  /* 0x0000000405027825 */ /* 0x001fcc00078e0202 */
[----:B------:R0:W5:Y:S02]  /*1ec60*/  LDG.E R2, desc[UR40][R2.64] ;  /* 0x0000002802027981 */ /* 0x000164000c1e1900 */
.L_x_960:
[----:B------:R-:W-:Y:S05]  /*1ec70*/  BSYNC B0 ;  /* 0x0000000000007941 */ /* 0x000fea0003800000 */
.L_x_959:
[----:B------:R-:W-:-:S03]  /*1ec80*/  UMOV UR4, 0xffffffff ;  /* 0xffffffff00047882 */ /* 0x000fc60000000000 */
[----:B------:R-:W-:Y:S05]  /*1ec90*/  BRA.DIV UR4, `(.L_x_961) ;  /* 0x0000002a040c7947 */ /* 0x000fea000b800000 */
[----:B0----5:R-:W0:Y:S02]  /*1eca0*/  SHFL.UP PT, R3, R2, 0x1, RZ ;  /* 0x0420000002037989 */ /* 0x021e2400000e00ff */
        /* <DEDUP_REMOVED lines=14> */
[----:B------:R0:W2:Y:S02]  /*1ed90*/  SHFL.IDX PT, R6, R5, 0x1f, 0x1f ;  /* 0x03e01f0005067f89 */ /* 0x0000a400000e0000 */
.L_x_1055:
[----:B------:R-:W-:Y:S02]  /*1eda0*/  ULDC UR4, c[0x0][0xc38] ;  /* 0x00030e0000047ab9 */ /* 0x000fe40000000800 */
[----:B------:R-:W-:-:S05]  /*1edb0*/  MOV R16, UR4 ;  /* 0x0000000400107c02 */ /* 0x000fca0008000f00 */
[----:B--2---:R-:W-:-:S04]  /*1edc0*/  IMAD R6, R6, R16, RZ ;  /* 0x0000001006067224 */ /* 0x004fc800078e02ff */
[----:B------:R-:W-:-:S05]  /*1edd0*/  IMAD.IADD R4, R6, 0x1, R4 ;  /* 0x0000000106047824 */ /* 0x000fca00078e0204 */
[----:B------:R-:W-:-:S13]  /*1ede0*/  ISETP.GT.AND P6, PT, R4, R0, PT ;  /* 0x000000000400720c */ /* 0x000fda0003fc4270 */
[----:B------:R-:W-:Y:S05]  /*1edf0*/  @!P6 BRA `(.L_x_962) ;  /* 0xfffffffc0064e947 */ /* 0x000fea000383ffff */
.L_x_957:
[----:B------:R-:W-:Y:S01]  /*1ee00*/  IMAD.IADD R6, R4, 0x1, -R6 ;  /* 0x0000000104067824 */ /* 0x000fe200078e0a06 */
[----:B------:R-:W-:-:S03]  /*1ee10*/  UMOV UR4, 0xffffffff ;  /* 0xffffffff00047882 */ /* 0x000fc60000000000 */
[----:B------:R-:W-:-:S05]  /*1ee20*/  IMAD R3, R5, R16, R6 ;  /* 0x0000001005037224 */ /* 0x000fca00078e0206 */
[----:B------:R-:W-:Y:S01]  /*1ee30*/  ISETP.GT.AND P6, PT, R3, R0, PT ;  /* 0x000000000300720c */ /* 0x000fe20003fc4270 */
[----:B------:R-:W-:-:S12]  /*1ee40*/  BRA.DIV UR4, `(.L_x_963) ;  /* 0x0000002a04787947 */ /* 0x000fd8000b800000 */
[----:B------:R-:W-:-:S04]  /*1ee50*/  VOTE.ANY R3, PT, !P6 ;  /* 0x0000000000037806 */ /* 0x000fc800070e0100 */
[----:B------:R-:W2:Y:S02]  /*1ee60*/  POPC R4, R3 ;  /* 0x0000000300047309 */ /* 0x000ea40000000000 */
[----:B--2---:R2:W3:Y:S02]  /*1ee70*/  SHFL.IDX PT, R17, R2, R4, 0x1f ;  /* 0x00001f0402117589 */ /* 0x0044e400000e0000 */
.L_x_1059:
[----:B------:R-:W-:Y:S02]  /*1ee80*/  ISETP.NE.AND P0, PT, R3, RZ, PT ;  /* 0x000000ff0300720c */ /* 0x000fe40003f05270 */
[----:B--2---:R-:W-:-:S11]  /*1ee90*/  MOV R2, RZ ;  /* 0x000000ff00027202 */ /* 0x004fd60000000f00 */
[----:B------:R-:W-:Y:S05]  /*1eea0*/  @!P0 BRA `(.L_x_964) ;  /* 0x0000000000108947 */ /* 0x000fea0003800000 */
[----:B------:R-:W-:Y:S01]  /*1eeb0*/  UMOV UR4, 0xffffffff ;  /* 0xffffffff00047882 */ /* 0x000fe20000000000 */
[----:B------:R-:W-:Y:S02]  /*1eec0*/  VIADD R12, R4, 0xffffffff ;  /* 0xffffffff040c7836 */ /* 0x000fe40000000000 */
[----:B------:R-:W-:Y:S05]  /*1eed0*/  BRA.DIV UR4, `(.L_x_965) ;  /* 0x0000002a049c7947 */ /* 0x000fea000b800000 */
[----:B------:R2:W4:Y:S02]  /*1eee0*/  SHFL.IDX PT, R2, R5, R12, 0x1f ;  /* 0x00001f0c05027589 */ /* 0x00052400000e0000 */
.L_x_964:
[----:B0-23--:R-:W-:Y:S01]  /*1eef0*/  IABS R5, R17 ;  /* 0x0000001100057213 */ /* 0x00dfe20000000000 */
[----:B----4-:R-:W-:Y:S01]  /*1ef00*/  IMAD R16, R2, R16, R6 ;  /* 0x0000001002107224 */ /* 0x010fe200078e0206 */
[----:B------:R-:W-:Y:S02]  /*1ef10*/  IADD3 R19, R4, R19, RZ ;  /* 0x0000001304137210 */ /* 0x000fe40007ffe0ff */
[----:B------:R-:W0:Y:S01]  /*1ef20*/  I2F.RP R2, R5 ;  /* 0x0000000500027306 */ /* 0x000e220000209400 */
[----:B------:R-:W-:-:S07]  /*1ef30*/  IMAD.IADD R0, R0, 0x1, -R16 ;  /* 0x0000000100007824 */ /* 0x000fce00078e0a10 */
[----:B0-----:R-:W0:Y:S02]  /*1ef40*/  MUFU.RCP R2, R2 ;  /* 0x0000000200027308 */ /* 0x001e240000001000 */
[----:B0-----:R-:W-:-:S06]  /*1ef50*/  VIADD R2, R2, 0xffffffe ;  /* 0x0ffffffe02027836 */ /* 0x001fcc0000000000 */
[----:B------:R-:W0:Y:S02]  /*1ef60*/  F2I.FTZ.U32.TRUNC.NTZ R3, R2 ;  /* 0x0000000200037305 */ /* 0x000e24000021f000 */
[----:B0-----:R-:W-:-:S05]  /*1ef70*/  IADD3 R2, RZ, -R3, RZ ;  /* 0x80000003ff027210 */ /* 0x001fca0007ffe0ff */
[----:B------:R-:W-:Y:S02]  /*1ef80*/  IMAD R6, R2, R5, RZ ;  /* 0x0000000502067224 */ /* 0x000fe400078e02ff */
[----:B------:R-:W-:-:S04]  /*1ef90*/  IMAD.MOV.U32 R2, RZ, RZ, RZ ;  /* 0x000000ffff027224 */ /* 0x000fc800078e00ff */
        /* <DEDUP_REMOVED lines=20> */
.L_x_958:
[----:B------:R-:W-:Y:S01]  /*1f0e0*/  UMOV UR4, URZ ;  /* 0x0000003f00047c82 */ /* 0x000fe20008000000 */
[----:B------:R-:W-:Y:S01]  /*1f0f0*/  UMOV UR5, URZ ;  /* 0x0000003f00057c82 */ /* 0x000fe20008000000 */
[----:B------:R-:W-:Y:S01]  /*1f100*/  ULDC UR6, c[0x0][0xc3c] ;  /* 0x00030f0000067ab9 */ /* 0x000fe20000000800 */
[----:B------:R-:W-:Y:S01]  /*1f110*/  IMAD.MOV.U32 R16, RZ, RZ, R0 ;  /* 0x000000ffff107224 */ /* 0x000fe200078e0000 */
[----:B------:R-:W-:Y:S01]  /*1f120*/  MOV R17, UR4 ;  /* 0x0000000400117c02 */ /* 0x000fe20008000f00 */
[----:B------:R-:W-:Y:S02]  /*1f130*/  IMAD.U32 R18, RZ, RZ, UR5 ;  /* 0x00000005ff127e24 */ /* 0x000fe4000f8e00ff */
[----:B------:R-:W-:-:S07]  /*1f140*/  IMAD.U32 R19, RZ, RZ, UR6 ;  /* 0x00000006ff137e24 */ /* 0x000fce000f8e00ff */
.L_x_966:
[----:B------:R2:W3:Y:S01]  /*1f150*/  LDL R3, [R1+0x4] ;  /* 0x0000040001037983 */ /* 0x0004e20000100800 */
[----:B------:R-:W4:Y:S01]  /*1f160*/  S2R R0, SR_TID.X ;  /* 0x0000000000007919 */ /* 0x000f220000002100 */
[----:B------:R-:W-:Y:S05]  /*1f170*/  WARPSYNC.ALL ;  /* 0x0000000000007948 */ /* 0x000fea0003800000 */
[----:B----4-:R-:W-:Y:S01]  /*1f180*/  LOP3.LUT R0, R0, 0x1f, RZ, 0xc0, !PT ;  /* 0x0000001f00007812 */ /* 0x010fe200078ec0ff */
[----:B------:R-:W-:Y:S03]  /*1f190*/  BAR.SYNC.DEFER_BLOCKING 0x4, 0x180 ;  /* 0x0106000000007b1d */ /* 0x000fe60000010000 */
[----:B------:R-:W-:-:S13]  /*1f1a0*/  ISETP.NE.AND P0, PT, R0, RZ, PT ;  /* 0x000000ff0000720c */ /* 0x000fda0003f05270 */
[----:B------:R-:W3:Y:S01]  /*1f1b0*/  @!P0 S2R R0, SR_CgaCtaId ;  /* 0x0000000000008919 */ /* 0x000ee20000008800 */
[----:B------:R-:W-:-:S04]  /*1f1c0*/  @!P0 MOV R2, 0x400 ;  /* 0x0000040000028802 */ /* 0x000fc80000000f00 */
[----:B---3--:R-:W-:-:S05]  /*1f1d0*/  @!P0 LEA R3, R0, R2, 0x18 ;  /* 0x0000000200038211 */ /* 0x008fca00078ec0ff */
[----:B------:R2:W-:Y:S04]  /*1f1e0*/  @!P0 STS.128 [R3+0x348d0], R16 ;  /* 0x0348d01003008388 */ /* 0x0005e80000000c00 */
[----:B------:R2:W-:Y:S01]  /*1f1f0*/  @!P0 STL [R1+0x4], R3 ;  /* 0x0000040301008387 */ /* 0x0005e20000100800 */
[----:B------:R-:W-:Y:S06]  /*1f200*/  BAR.ARV 0x5, 0x180 ;  /* 0x0146000000007b1d */ /* 0x000fec0000002000 */
.L_x_955:
[----:B------:R-:W-:Y:S02]  /*1f210*/  ULDC UR4, c[0x0][0xc3c] ;  /* 0x00030f0000047ab9 */ /* 0x000fe40000000800 */
[----:B0-----:R-:W-:-:S13]  /*1f220*/  ISETP.GE.AND P0, PT, R19, UR4, PT ;  /* 0x0000000413007c0c */ /* 0x001fda000bf06270 */
[----:B------:R-:W-:Y:S05]  /*1f230*/  @!P0 BRA `(.L_x_967) ;  /* 0xffffff9800088947 */ /* 0x000fea000383ffff */
[----:B------:R-:W-:Y:S05]  /*1f240*/  BSYNC B8 ;  /* 0x0000000000087941 */ /* 0x000fea0003800000 */
.L_x_827:
[----:B---3--:R-:W3:Y:S01]  /*1f250*/  LDL.LU R0, [R1+0x58] ;  /* 0x0000580001007983 */ /* 0x008ee20000300800 */
[----:B------:R-:W-:Y:S01]  /*1f260*/  BSSY B0, `(.L_x_968) ;  /* 0x000000b000007945 */ /* 0x000fe20003800000 */
[----:B------:R-:W1:Y:S01]  /*1f270*/  S2R R5, SR_CgaCtaId ;  /* 0x0000000000057919 */ /* 0x000e620000008800 */
[----:B---3--:R-:W-:-:S04]  /*1f280*/  IADD3 R0, R0, 0x1, RZ ;  /* 0x0000000100007810 */ /* 0x008fc80007ffe0ff */
[----:B------:R-:W-:-:S04]  /*1f290*/  LEA.HI R2, R0, R0, RZ, 0x1 ;  /* 0x0000000000027211 */ /* 0x000fc800078f08ff */
[----:B0-2---:R-:W-:-:S05]  /*1f2a0*/  LOP3.LUT R3, R2, 0xfffffffe, RZ, 0xc0, !PT ;  /* 0xfffffffe02037812 */ /* 0x005fca00078ec0ff */
[----:B------:R-:W-:Y:S01]  /*1f2b0*/  IMAD.IADD R3, R0, 0x1, -R3 ;  /* 0x0000000100037824 */ /* 0x000fe200078e0a03 */
[----:B------:R-:W-:-:S04]  /*1f2c0*/  MOV R0, 0x400 ;  /* 0x0000040000007802 */ /* 0x000fc80000000f00 */
[----:B-1----:R-:W-:Y:S02]  /*1f2d0*/  LEA R0, R5, R0, 0x18 ;  /* 0x0000000005007211 */ /* 0x002fe400078ec0ff */
[----:B------:R-:W-:-:S04]  /*1f2e0*/  SHF.L.U32 R3, R3, 0x1f, RZ ;  /* 0x0000001f03037819 */ /* 0x000fc800000006ff */
[----:B------:R-:W0:Y:S02]  /*1f2f0*/  SYNCS.PHASECHK.TRANS64.TRYWAIT P0, [R0+URZ+0x34820], R3 ;  /* 0x03482003000075a7 */ /* 0x000e24000800017f */
[----:B0-----:R-:W-:Y:S05]  /*1f300*/  @!P0 BRA `(.L_x_969) ;  /* 0x0000002400b88947 */ /* 0x001fea0003800000 */
.L_x_1062:
[----:B------:R-:W-:Y:S05]  /*1f310*/  BSYNC B0 ;  /* 0x0000000000007941 */ /* 0x000fea0003800000 */
.L_x_968:
[----:B------:R-:W-:-:S03]  /*1f320*/  UMOV UR4, 0xffffffff ;  /* 0xffffffff00047882 */ /* 0x000fc60000000000 */
[----:B------:R-:W-:Y:S05]  /*1f330*/  BRA.DIV UR4, `(.L_x_970) ;  /* 0x0000002604c07947 */ /* 0x000fea000b800000 */
[----:B------:R-:W1:Y:S02]  /*1f340*/  S2R R2, SR_TID.X ;  /* 0x0000000000027919 */ /* 0x000e640000002100 */
[----:B-1----:R-:W-:-:S04]  /*1f350*/  SHF.R.U32.HI R2, RZ, 0x5, R2 ;  /* 0x00000005ff027819 */ /* 0x002fc80000011602 */
[----:B------:R-:W-:-:S05]  /*1f360*/  LOP3.LUT R2, R2, 0x3, RZ, 0xc0, !PT ;  /* 0x0000000302027812 */ /* 0x000fca00078ec0ff */
[----:B------:R1:W2:Y:S02]  /*1f370*/  SHFL.IDX PT, R14, R2, RZ, 0x1f ;  /* 0x00001fff020e7589 */ /* 0x0002a400000e0000 */
.L_x_1065:
[----:B--2---:R-:W-:-:S13]  /*1f380*/  ISETP.NE.AND P0, PT, R14, RZ, PT ;  /* 0x000000ff0e00720c */ /* 0x004fda0003f05270 */
[----:B------:R-:W-:Y:S05]  /*1f390*/  @P0 BRA `(.L_x_612) ;  /* 0x0000000000940947 */ /* 0x000fea0003800000 */
[----:B------:R-:W-:-:S03]  /*1f3a0*/  UMOV UR4, 0xffffffff ;  /* 0xffffffff00047882 */ /* 0x000fc60000000000 */
[----:B------:R-:W-:Y:S05]  /*1f3b0*/  BRA.DIV UR4, `(.L_x_971) ;  /* 0x0000002604d47947 */ /* 0x000fea000b800000 */
[----:B------:R-:W-:-:S13]  /*1f3c0*/  ELECT P6, URZ, PT ;  /* 0x00000000003f782f */ /* 0x000fda00038c0000 */
.L_x_1068:
[----:B------:R-:W-:Y:S05]  /*1f3d0*/  @!P6 BRA `(.L_x_612) ;  /* 0x000000000084e947 */ /* 0x000fea0003800000 */
[----:B------:R-:W-:-:S06]  /*1f3e0*/  ULOP3.LUT UR4, UR61, 0x2, URZ, 0xfc, !UPT ;  /* 0x000000023d047892 */ /* 0x000fcc000f8efc3f */
[----:B-1----:R-:W-:-:S05]  /*1f3f0*/  IMAD.U32 R2, RZ, RZ, UR4 ;  /* 0x00000004ff027e24 */ /* 0x002fca000f8e00ff */
[----:B------:R-:W-:-:S13]  /*1f400*/  ISETP.NE.AND P2, PT, R2, 0x3, PT ;  /* 0x000000030200780c */ /* 0x000fda0003f45270 */
[----:B------:R-:W-:Y:S05]  /*1f410*/  @!P2 BRA `(.L_x_972) ;  /* 0x000000000004a947 */ /* 0x000fea0003800000 */
[----:B------:R-:W-:Y:S01]  /*1f420*/  BPT.TRAP 0x1 ;  /* 0x000000040000795c */ /* 0x000fe20000300000 */
.L_x_972:
[----:B0-----:R-:W4:Y:S04]  /*1f430*/  LDL R3, [R1+0x8] ;  /* 0x0000080001037983 */ /* 0x001f280000100800 */
[----:B------:R-:W2:Y:S01]  /*1f440*/  LDL.LU R7, [R1+0x18] ;  /* 0x0000180001077983 */ /* 0x000ea20000300800 */
[----:B------:R-:W-:-:S05]  /*1f450*/  IADD3 R2, R0, 0x34840, RZ ;  /* 0x0003484000027810 */ /* 0x000fca0007ffe0ff */
[C---:B----4-:R-:W-:Y:S02]  /*1f460*/  IMAD R6, R3.reuse, 0x8, R2 ;  /* 0x0000000803067824 */ /* 0x050fe400078e0202 */
[----:B------:R-:W-:Y:S01]  /*1f470*/  VIADD R3, R3, 0x1 ;  /* 0x0000000103037836 */ /* 0x000fe20000000000 */
[----:B--2---:R-:W-:-:S04]  /*1f480*/  SHF.L.U32 R5, R7, 0x1f, RZ ;  /* 0x0000001f07057819 */ /* 0x004fc800000006ff */
[C---:B------:R-:W-:Y:S01]  /*1f490*/  ISETP.NE.AND P1, PT, R3.reuse, 0x2, PT ;  /* 0x000000020300780c */ /* 0x040fe20003f25270 */
[----:B------:R-:W0:Y:S03]  /*1f4a0*/  SYNCS.PHASECHK.TRANS64.TRYWAIT P0, [R6+URZ], R5 ;  /* 0x00000005060075a7 */ /* 0x000e26000800017f */
[----:B------:R-:W-:Y:S02]  /*1f4b0*/  SEL R4, RZ, 0x1, P1 ;  /* 0x00000001ff047807 */ /* 0x000fe40000800000 */
[----:B------:R-:W-:Y:S02]  /*1f4c0*/  SEL R3, R3, RZ, P1 ;  /* 0x000000ff03037207 */ /* 0x000fe40000800000 */
[----:B------:R-:W-:Y:S02]  /*1f4d0*/  LOP3.LUT R4, R7, R4, RZ, 0x3c, !PT ;  /* 0x0000000407047212 */ /* 0x000fe400078e3cff */
[----:B------:R-:W-:-:S02]  /*1f4e0*/  LEA R7, R3, R2, 0x3 ;  /* 0x0000000203077211 */ /* 0x000fc400078e18ff */
[----:B------:R-:W-:Y:S01]  /*1f4f0*/  SHF.L.U32 R2, R4, 0x1f, RZ ;  /* 0x0000001f04027819 */ /* 0x000fe200000006ff */
[----:B0-----:R-:W-:Y:S06]  /*1f500*/  @!P0 BRA `(.L_x_973) ;  /* 0x0000002400a08947 */ /* 0x001fec0003800000 */
.L_x_1069:
[----:B------:R-:W1:Y:S02]  /*1f510*/  SYNCS.PHASECHK.TRANS64.TRYWAIT P0, [R7+URZ], R2 ;  /* 0x00000002070075a7 */ /* 0x000e64000800017f */
[----:B-1----:R-:W-:Y:S05]  /*1f520*/  @!P0 BRA `(.L_x_974) ;  /* 0x0000002400ac8947 */ /* 0x002fea0003800000 */
.L_x_1070:
[----:B------:R-:W-:Y:S05]  /*1f530*/  @!P2 BRA `(.L_x_975) ;  /* 0x000000000004a947 */ /* 0x000fea0003800000 */
[----:B------:R-:W-:Y:S01]  /*1f540*/  BPT.TRAP 0x1 ;  /* 0x000000040000795c */ /* 0x000fe20000300000 */
.L_x_975:
[----:B------:R-:W2:Y:S01]  /*1f550*/  LDL.LU R4, [R1+0x8] ;  /* 0x0000080001047983 */ /* 0x000ea20000300800 */
[----:B------:R-:W-:-:S04]  /*1f560*/  VIADD R0, R0, 0x34860 ;  /* 0x0003486000007836 */ /* 0x000fc80000000000 */
[----:B--2---:R-:W-:-:S04]  /*1f570*/  IMAD R4, R4, 0x8, R0 ;  /* 0x0000000804047824 */ /* 0x004fc800078e0200 */
[----:B------:R-:W2:Y:S02]  /*1f580*/  SYNCS.PHASECHK.TRANS64.TRYWAIT P0, [R4+URZ], R5 ;  /* 0x00000005040075a7 */ /* 0x000ea4000800017f */
[----:B--2---:R-:W-:Y:S05]  /*1f590*/  @!P0 BRA `(.L_x_976) ;  /* 0x0000002400a48947 */ /* 0x004fea0003800000 */
.L_x_1071:
[----:B------:R-:W-:-:S07]  /*1f5a0*/  LEA R3, R3, R0, 0x3 ;  /* 0x0000000003037211 */ /* 0x000fce00078e18ff */
.L_x_977:
[----:B---3--:R3:W4:Y:S02]  /*1f5b0*/  SYNCS.PHASECHK.TRANS64.TRYWAIT P0, [R3+URZ], R2 ;  /* 0x00000002030075a7 */ /* 0x008724000800017f */
[----:B----4-:R-:W-:Y:S05]  /*1f5c0*/  @!P0 NANOSLEEP.SYNCS 0x989680 ;  /* 0x009896800000895d */ /* 0x010fea0003900000 */
[----:B------:R-:W4:Y:S02]  /*1f5d0*/  @!P0 SYNCS.PHASECHK.TRANS64 P0, [R3+URZ], R2 ;  /* 0x00000002030085a7 */ /* 0x000f24000800007f */
[----:B----4-:R-:W-:Y:S05]  /*1f5e0*/  @!P0 BRA `(.L_x_977) ;  /* 0xfffffffc00f08947 */ /* 0x010fea000383ffff */
.L_x_612:
[----:B------:R-:W-:Y:S05]  /*1f5f0*/  BSYNC B9 ;  /* 0x0000000000097941 */ /* 0x000fea0003800000 */
.L_x_609:
[----:B------:R-:W-:Y:S05]  /*1f600*/  EXIT ;  /* 0x000000000000794d */ /* 0x000fea0003800000 */
.L_x_630:
[----:B-1----:R1:W2:Y:S02]  /*1f610*/  SYNCS.PHASECHK.TRANS64.TRYWAIT P5, [R3+URZ+0x34890], R0 ;  /* 0x03489000030075a7 */ /* 0x0022a400080a017f */
[----:B--2---:R-:W-:Y:S05]  /*1f620*/  @!P5 NANOSLEEP.SYNCS 0x989680 ;  /* 0x009896800000d95d */ /* 0x004fea0003900000 */
[----:B------:R-:W2:Y:S02]  /*1f630*/  @!P5 SYNCS.PHASECHK.TRANS64 P5, [R3+URZ+0x34890], R0 ;  /* 0x034890000300d5a7 */ /* 0x000ea400080a007f */
[----:B--2---:R-:W-:Y:S05]  /*1f640*/  @!P5 BRA `(.L_x_630) ;  /* 0xfffffffc00f0d947 */ /* 0x004fea000383ffff */
[----:B------:R-:W-:Y:S05]  /*1f650*/  BRA `(.L_x_978) ;  /* 0xfffffe4000307947 */ /* 0x000fea000383ffff */
.L_x_684:
[----:B-1----:R1:W3:Y:S02]  /*1f660*/  SYNCS.PHASECHK.TRANS64.TRYWAIT P5, [R3+URZ+0x34890], R0 ;  /* 0x03489000030075a7 */ /* 0x0022e400080a017f */
[----:B---3--:R-:W-:Y:S05]  /*1f670*/  @!P5 NANOSLEEP.SYNCS 0x989680 ;  /* 0x009896800000d95d */ /* 0x008fea0003900000 */
[----:B------:R-:W3:Y:S02]  /*1f680*/  @!P5 SYNCS.PHASECHK.TRANS64 P5, [R3+URZ+0x34890], R0 ;  /* 0x034890000300d5a7 */ /* 0x000ee400080a007f */
[----:B---3--:R-:W-:Y:S05]  /*1f690*/  @!P5 BRA `(.L_x_684) ;  /* 0xfffffffc00f0d947 */ /* 0x008fea000383ffff */
[----:B------:R-:W-:Y:S05]  /*1f6a0*/  BRA `(.L_x_979) ;  /* 0xfffffe7000b07947 */ /* 0x000fea000383ffff */
.L_x_709:
[----:B-1----:R1:W2:Y:S02]  /*1f6b0*/  SYNCS.PHASECHK.TRANS64.TRYWAIT P4, [R3+URZ+0x34890], R0 ;  /* 0x03489000030075a7 */ /* 0x0022a4000808017f */
[----:B--2---:R-:W-:Y:S05]  /*1f6c0*/  @!P4 NANOSLEEP.SYNCS 0x989680 ;  /* 0x009896800000c95d */ /* 0x004fea0003900000 */
[----:B------:R-:W2:Y:S02]  /*1f6d0*/  @!P4 SYNCS.PHASECHK.TRANS64 P4, [R3+URZ+0x34890], R0 ;  /* 0x034890000300c5a7 */ /* 0x000ea4000808007f */
[----:B--2---:R-:W-:Y:S05]  /*1f6e0*/  @!P4 BRA `(.L_x_709) ;  /* 0xfffffffc00f0c947 */ /* 0x004fea000383ffff */
[----:B------:R-:W-:Y:S05]  /*1f6f0*/  BRA `(.L_x_980) ;  /* 0xfffffea000b87947 */ /* 0x000fea000383ffff */
.L_x_715:
[----:B0-----:R0:W2:Y:S02]  /*1f700*/  SYNCS.PHASECHK.TRANS64.TRYWAIT P4, [R3+URZ+0x348b0], R0 ;  /* 0x0348b000030075a7 */ /* 0x0010a4000808017f */
[----:B--2---:R-:W-:Y:S05]  /*1f710*/  @!P4 NANOSLEEP.SYNCS 0x989680 ;  /* 0x009896800000c95d */ /* 0x004fea0003900000 */
[----:B------:R-:W2:Y:S02]  /*1f720*/  @!P4 SYNCS.PHASECHK.TRANS64 P4, [R3+URZ+0x348b0], R0 ;  /* 0x0348b0000300c5a7 */ /* 0x000ea4000808007f */
[----:B--2---:R-:W-:Y:S05]  /*1f730*/  @!P4 BRA `(.L_x_715) ;  /* 0xfffffffc00f0c947 */ /* 0x004fea000383ffff */
[----:B------:R-:W-:Y:S05]  /*1f740*/  BRA `(.L_x_981) ;  /* 0xfffffea400bc7947 */ /* 0x000fea000383ffff */
.L_x_733:
[----:B------:R-:W-:Y:S01]  /*1f750*/  BSSY B1, `(.L_x_982) ;  /* 0x0000008000017945 */ /* 0x000fe20003800000 */
[----:B------:R-:W-:Y:S01]  /*1f760*/  IMAD.MOV.U32 R13, RZ, RZ, R25 ;  /* 0x000000ffff0d7224 */ /* 0x000fe200078e0019 */
[----:B------:R-:W-:Y:S01]  /*1f770*/  MOV R11, 0x1c1f ;  /* 0x00001c1f000b7802 */ /* 0x000fe20000000f00 */
[----:B------:R-:W-:Y:S02]  /*1f780*/  IMAD.MOV.U32 R12, RZ, RZ, RZ ;  /* 0x000000ffff0c7224 */ /* 0x000fe400078e00ff */
[----:B------:R-:W-:-:S07]  /*1f790*/  IMAD.MOV.U32 R15, RZ, RZ, -0x1 ;  /* 0xffffffffff0f7424 */ /* 0x000fce00078e00ff */
[----:B------:R-:W-:Y:S05]  /*1f7a0*/  WARPSYNC.COLLECTIVE R15, `(.L_x_983) ;  /* 0x000000000f087348 */ /* 0x000fea0003c00000 */
[----:B------:R0:W1:Y:S02]  /*1f7b0*/  SHFL.IDX P6, R14, R13, R12, R11 ;  /* 0x0000000c0d0e7389 */ /* 0x00006400000c000b */
[----:B01----:R-:W-:Y:S01]  /*1f7c0*/  ENDCOLLECTIVE ;  /* 0x000000000000791b */ /* 0x003fe20003800000 */
.L_x_983:
[----:B------:R-:W-:Y:S05]  /*1f7d0*/  BSYNC B1 ;  /* 0x0000000000017941 */ /* 0x000fea0003800000 */
.L_x_982:
[----:B------:R-:W-:Y:S01]  /*1f7e0*/  MOV R13, R24 ;  /* 0x00000018000d7202 */ /* 0x000fe20000000f00 */
[----:B------:R-:W-:Y:S01]  /*1f7f0*/  IMAD.MOV.U32 R12, RZ, RZ, RZ ;  /* 0x000000ffff0c7224 */ /* 0x000fe200078e00ff */
[----:B------:R-:W-:Y:S01]  /*1f800*/  MOV R15, 0xffffffff ;  /* 0xffffffff000f7802 */ /* 0x000fe20000000f00 */
[----:B------:R-:W-:Y:S02]  /*1f810*/  IMAD.MOV.U32 R11, RZ, RZ, 0x1c1f ;  /* 0x00001c1fff0b7424 */ /* 0x000fe400078e00ff */
[----:B------:R-:W-:-:S07]  /*1f820*/  IMAD.MOV.U32 R0, RZ, RZ, R14 ;  /* 0x000000ffff007224 */ /* 0x000fce00078e000e */
[----:B------:R-:W-:Y:S05]  /*1f830*/  WARPSYNC.COLLECTIVE R15, `(.L_x_984) ;  /* 0x000000000f087348 */ /* 0x000fea0003c00000 */
[----:B------:R0:W1:Y:S02]  /*1f840*/  SHFL.IDX P6, R14, R13, R12, R11 ;  /* 0x0000000c0d0e7389 */ /* 0x00006400000c000b */
[----:B01----:R-:W-:Y:S01]  /*1f850*/  ENDCOLLECTIVE ;  /* 0x000000000000791b */ /* 0x003fe20003800000 */
.L_x_984:
[----:B------:R-:W-:Y:S02]  /*1f860*/  IMAD.MOV.U32 R13, RZ, RZ, R27 ;  /* 0x000000ffff0d7224 */ /* 0x000fe400078e001b */
[----:B------:R-:W-:-:S07]  /*1f870*/  IMAD.MOV.U32 R3, RZ, RZ, R14 ;  /* 0x000000ffff037224 */ /* 0x000fce00078e000e */
[----:B------:R-:W-:Y:S05]  /*1f880*/  WARPSYNC.COLLECTIVE R15, `(.L_x_985) ;  /* 0x000000000f087348 */ /* 0x000fea0003c00000 */
[----:B------:R0:W1:Y:S02]  /*1f890*/  SHFL.IDX P6, R14, R13, R12, R11 ;  /* 0x0000000c0d0e7389 */ /* 0x00006400000c000b */
[----:B01----:R-:W-:Y:S01]  /*1f8a0*/  ENDCOLLECTIVE ;  /* 0x000000000000791b */ /* 0x003fe20003800000 */
.L_x_985:
[----:B------:R-:W-:Y:S01]  /*1f8b0*/  IMAD.MOV.U32 R13, RZ, RZ, R26 ;  /* 0x000000ffff0d7224 */ /* 0x000fe200078e001a */
[----:B------:R-:W-:-:S07]  /*1f8c0*/  MOV R4, R14 ;  /* 0x0000000e00047202 */ /* 0x000fce0000000f00 */
[----:B------:R-:W-:Y:S05]  /*1f8d0*/  WARPSYNC.COLLECTIVE R15, `(.L_x_986) ;  /* 0x000000000f087348 */ /* 0x000fea0003c00000 */
[----:B------:R0:W1:Y:S02]  /*1f8e0*/  SHFL.IDX P6, R14, R13, R12, R11 ;  /* 0x0000000c0d0e7389 */ /* 0x00006400000c000b */
[----:B01----:R-:W-:Y:S01]  /*1f8f0*/  ENDCOLLECTIVE ;  /* 0x000000000000791b */ /* 0x003fe20003800000 */
.L_x_986:
[----:B------:R-:W-:Y:S01]  /*1f900*/  IMAD.MOV.U32 R5, RZ, RZ, R14 ;  /* 0x000000ffff057224 */ /* 0x000fe200078e000e */
[----:B------:R-:W-:Y:S06]  /*1f910*/  BRA `(.L_x_987) ;  /* 0xfffffeb000887947 */ /* 0x000fec000383ffff */
.L_x_737:
[----:B0-----:R0:W1:Y:S02]  /*1f920*/  SYNCS.PHASECHK.TRANS64.TRYWAIT P0, [R2+URZ+0x34800], R5 ;  /* 0x03480005020075a7 */ /* 0x001064000800017f */
[----:B-1----:R-:W-:Y:S05]  /*1f930*/  @!P0 NANOSLEEP.SYNCS 0x989680 ;  /* 0x009896800000895d */ /* 0x002fea0003900000 */
[----:B------:R-:W1:Y:S02]  /*1f940*/  @!P0 SYNCS.PHASECHK.TRANS64 P0, [R2+URZ+0x34800], R5 ;  /* 0x03480005020085a7 */ /* 0x000e64000800007f */
[----:B-1----:R-:W-:Y:S05]  /*1f950*/  @!P0 BRA `(.L_x_737) ;  /* 0xfffffffc00f08947 */ /* 0x002fea000383ffff */
[----:B------:R-:W-:Y:S05]  /*1f960*/  BRA `(.L_x_988) ;  /* 0xfffffebc00047947 */ /* 0x000fea000383ffff */
.L_x_761:
[----:B------:R-:W-:Y:S01]  /*1f970*/  BSSY B1, `(.L_x_989) ;  /* 0x0000008000017945 */ /* 0x000fe20003800000 */
[----:B------:R-:W-:Y:S01]  /*1f980*/  MOV R13, R25 ;  /* 0x00000019000d7202 */ /* 0x000fe20000000f00 */
[----:B------:R-:W-:Y:S01]  /*1f990*/  IMAD.MOV.U32 R12, RZ, RZ, RZ ;  /* 0x000000ffff0c7224 */ /* 0x000fe200078e00ff */
[----:B------:R-:W-:Y:S01]  /*1f9a0*/  MOV R15, 0xffffffff ;  /* 0xffffffff000f7802 */ /* 0x000fe20000000f00 */
[----:B------:R-:W-:-:S07]  /*1f9b0*/  IMAD.MOV.U32 R11, RZ, RZ, 0x1c1f ;  /* 0x00001c1fff0b7424 */ /* 0x000fce00078e00ff */
[----:B------:R-:W-:Y:S05]  /*1f9c0*/  WARPSYNC.COLLECTIVE R15, `(.L_x_990) ;  /* 0x000000000f087348 */ /* 0x000fea0003c00000 */
[----:B------:R0:W1:Y:S02]  /*1f9d0*/  SHFL.IDX P6, R14, R13, R12, R11 ;  /* 0x0000000c0d0e7389 */ /* 0x00006400000c000b */
[----:B01----:R-:W-:Y:S01]  /*1f9e0*/  ENDCOLLECTIVE ;  /* 0x000000000000791b */ /* 0x003fe20003800000 */
.L_x_990:
[----:B------:R-:W-:Y:S05]  /*1f9f0*/  BSYNC B1 ;  /* 0x0000000000017941 */ /* 0x000fea0003800000 */
.L_x_989:
[----:B------:R-:W-:Y:S01]  /*1fa00*/  IMAD.MOV.U32 R13, RZ, RZ, R24 ;  /* 0x000000ffff0d7224 */ /* 0x000fe200078e0018 */
[----:B------:R-:W-:Y:S01]  /*1fa10*/  MOV R12, RZ ;  /* 0x000000ff000c7202 */ /* 0x000fe20000000f00 */
[----:B------:R-:W-:Y:S02]  /*1fa20*/  IMAD.MOV.U32 R11, RZ, RZ, 0x1c1f ;  /* 0x00001c1fff0b7424 */ /* 0x000fe400078e00ff */
[----:B------:R-:W-:Y:S02]  /*1fa30*/  IMAD.MOV.U32 R15, RZ, RZ, -0x1 ;  /* 0xffffffffff0f7424 */ /* 0x000fe400078e00ff */
[----:B------:R-:W-:-:S07]  /*1fa40*/  IMAD.MOV.U32 R3, RZ, RZ, R14 ;  /* 0x000000ffff037224 */ /* 0x000fce00078e000e */
[----:B------:R-:W-:Y:S05]  /*1fa50*/  WARPSYNC.COLLECTIVE R15, `(.L_x_991) ;  /* 0x000000000f087348 */ /* 0x000fea0003c00000 */
[----:B------:R0:W1:Y:S02]  /*1fa60*/  SHFL.IDX P6, R14, R13, R12, R11 ;  /* 0x0000000c0d0e7389 */ /* 0x00006400000c000b */
[----:B01----:R-:W-:Y:S01]  /*1fa70*/  ENDCOLLECTIVE ;  /* 0x000000000000791b */ /* 0x003fe20003800000 */
.L_x_991:
[----:B------:R-:W-:Y:S02]  /*1fa80*/  IMAD.MOV.U32 R43, RZ, RZ, R3 ;  /* 0x000000ffff2b7224 */ /* 0x000fe400078e0003 */
[----:B------:R-:W-:Y:S01]  /*1fa90*/  IMAD.MOV.U32 R13, RZ, RZ, R27 ;  /* 0x000000ffff0d7224 */ /* 0x000fe200078e001b */
[----:B------:R-:W-:-:S07]  /*1faa0*/  MOV R0, R14 ;  /* 0x0000000e00007202 */ /* 0x000fce0000000f00 */
[----:B------:R-:W-:Y:S05]  /*1fab0*/  WARPSYNC.COLLECTIVE R15, `(.L_x_992) ;  /* 0x000000000f087348 */ /* 0x000fea0003c00000 */
[----:B------:R0:W1:Y:S02]  /*1fac0*/  SHFL.IDX P6, R14, R13, R12, R11 ;  /* 0x0000000c0d0e7389 */ /* 0x00006400000c000b */
[----:B01----:R-:W-:Y:S01]  /*1fad0*/  ENDCOLLECTIVE ;  /* 0x000000000000791b */ /* 0x003fe20003800000 */
.L_x_992:
[----:B------:R-:W-:Y:S01]  /*1fae0*/  IMAD.MOV.U32 R42, RZ, RZ, R0 ;  /* 0x000000ffff2a7224 */ /* 0x000fe200078e0000 */
[----:B------:R-:W-:Y:S01]  /*1faf0*/  MOV R13, R26 ;  /* 0x0000001a000d7202 */ /* 0x000fe20000000f00 */
[----:B------:R-:W-:-:S07]  /*1fb00*/  IMAD.MOV.U32 R5, RZ, RZ, R14 ;  /* 0x000000ffff057224 */ /* 0x000fce00078e000e */
[----:B------:R-:W-:Y:S05]  /*1fb10*/  WARPSYNC.COLLECTIVE R15, `(.L_x_993) ;  /* 0x000000000f087348 */ /* 0x000fea0003c00000 */
[----:B------:R0:W1:Y:S02]  /*1fb20*/  SHFL.IDX P6, R14, R13, R12, R11 ;  /* 0x0000000c0d0e7389 */ /* 0x00006400000c000b */
[----:B01----:R-:W-:Y:S01]  /*1fb30*/  ENDCOLLECTIVE ;  /* 0x000000000000791b */ /* 0x003fe20003800000 */
.L_x_993:
[----:B------:R-:W-:Y:S05]  /*1fb40*/  BRA `(.L_x_994) ;  /* 0xfffffed800a47947 */ /* 0x000fea000383ffff */
.L_x_765:
[----:B0-----:R0:W1:Y:S02]  /*1fb50*/  SYNCS.PHASECHK.TRANS64.TRYWAIT P0, [R2+URZ+0x34800], R5 ;  /* 0x03480005020075a7 */ /* 0x001064000800017f */
[----:B-1----:R-:W-:Y:S05]  /*1fb60*/  @!P0 NANOSLEEP.SYNCS 0x989680 ;  /* 0x009896800000895d */ /* 0x002fea0003900000 */
[----:B------:R-:W1:Y:S02]  /*1fb70*/  @!P0 SYNCS.PHASECHK.TRANS64 P0, [R2+URZ+0x34800], R5 ;  /* 0x03480005020085a7 */ /* 0x000e64000800007f */
[----:B-1----:R-:W-:Y:S05]  /*1fb80*/  @!P0 BRA `(.L_x_765) ;  /* 0xfffffffc00f08947 */ /* 0x002fea000383ffff */
[----:B------:R-:W-:Y:S05]  /*1fb90*/  BRA `(.L_x_995) ;  /* 0xfffffee000a47947 */ /* 0x000fea000383ffff */
.L_x_779:
[----:B-1----:R1:W2:Y:S02]  /*1fba0*/  SYNCS.PHASECHK.TRANS64.TRYWAIT P2, [R4+URZ+0x34830], R3 ;  /* 0x03483003040075a7 */ /* 0x0022a4000804017f */
[----:B--2---:R-:W-:Y:S05]  /*1fbb0*/  @!P2 NANOSLEEP.SYNCS 0x989680 ;  /* 0x009896800000a95d */ /* 0x004fea0003900000 */
[----:B------:R-:W2:Y:S02]  /*1fbc0*/  @!P2 SYNCS.PHASECHK.TRANS64 P2, [R4+URZ+0x34830], R3 ;  /* 0x034830030400a5a7 */ /* 0x000ea4000804007f */
[----:B--2---:R-:W-:Y:S05]  /*1fbd0*/  @!P2 BRA `(.L_x_779) ;  /* 0xfffffffc00f0a947 */ /* 0x004fea000383ffff */
[----:B------:R-:W-:Y:S05]  /*1fbe0*/  BRA `(.L_x_778) ;  /* 0xffffff0400a47947 */ /* 0x000fea000383ffff */
.L_x_786:
[----:B-1----:R1:W2:Y:S02]  /*1fbf0*/  SYNCS.PHASECHK.TRANS64.TRYWAIT P2, [R15+URZ+0x34830], R0 ;  /* 0x034830000f0075a7 */ /* 0x0022a4000804017f */
[----:B--2---:R-:W-:Y:S05]  /*1fc00*/  @!P2 NANOSLEEP.SYNCS 0x989680 ;  /* 0x009896800000a95d */ /* 0x004fea0003900000 */
[----:B------:R-:W2:Y:S02]  /*1fc10*/  @!P2 SYNCS.PHASECHK.TRANS64 P2, [R15+URZ+0x34830], R0 ;  /* 0x034830000f00a5a7 */ /* 0x000ea4000804007f */
[----:B--2---:R-:W-:Y:S05]  /*1fc20*/  @!P2 BRA `(.L_x_786) ;  /* 0xfffffffc00f0a947 */ /* 0x004fea000383ffff */
[----:B------:R-:W-:Y:S05]  /*1fc30*/  BRA `(.L_x_785) ;  /* 0xffffff3000447947 */ /* 0x000fea000383ffff */
.L_x_791:
[----:B-1----:R1:W2:Y:S02]  /*1fc40*/  SYNCS.PHASECHK.TRANS64.TRYWAIT P2, [R20+URZ+0x34850], R0 ;  /* 0x03485000140075a7 */ /* 0x0022a4000804017f */
[----:B--2---:R-:W-:Y:S05]  /*1fc50*/  @!P2 NANOSLEEP.SYNCS 0x989680 ;  /* 0x009896800000a95d */ /* 0x004fea0003900000 */
[----:B------:R-:W2:Y:S02]  /*1fc60*/  @!P2 SYNCS.PHASECHK.TRANS64 P2, [R20+URZ+0x34850], R0 ;  /* 0x034850001400a5a7 */ /* 0x000ea4000804007f */
[----:B--2---:R-:W-:Y:S05]  /*1fc70*/  @!P2 BRA `(.L_x_791) ;  /* 0xfffffffc00f0a947 */ /* 0x004fea000383ffff */
[----:B------:R-:W-:Y:S05]  /*1fc80*/  BRA `(.L_x_790) ;  /* 0xffffff3c00207947 */ /* 0x000fea000383ffff */
.L_x_797:
[----:B-1----:R1:W2:Y:S02]  /*1fc90*/  SYNCS.PHASECHK.TRANS64.TRYWAIT P0, [R13+URZ+0x34850], R4 ;  /* 0x034850040d0075a7 */ /* 0x0022a4000800017f */
[----:B--2---:R-:W-:Y:S05]  /*1fca0*/  @!P0 NANOSLEEP.SYNCS 0x989680 ;  /* 0x009896800000895d */ /* 0x004fea0003900000 */
[----:B------:R-:W2:Y:S02]  /*1fcb0*/  @!P0 SYNCS.PHASECHK.TRANS64 P0, [R13+URZ+0x34850], R4 ;  /* 0x034850040d0085a7 */ /* 0x000ea4000800007f */
[----:B--2---:R-:W-:Y:S05]  /*1fcc0*/  @!P0 BRA `(.L_x_797) ;  /* 0xfffffffc00f08947 */ /* 0x004fea000383ffff */
[----:B------:R-:W-:Y:S05]  /*1fcd0*/  BRA `(.L_x_796) ;  /* 0xffffff5800407947 */ /* 0x000fea000383ffff */
.L_x_833:
[----:B------:R-:W0:Y:S01]  /*1fce0*/  S2R R7, SR_TID.X ;  /* 0x0000000000077919 */ /* 0x000e220000002100 */
[----:B------:R-:W-:Y:S01]  /*1fcf0*/  BSSY B1, `(.L_x_996) ;  /* 0x000000a000017945 */ /* 0x000fe20003800000 */
[----:B------:R-:W-:Y:S01]  /*1fd00*/  IMAD.MOV.U32 R12, RZ, RZ, RZ ;  /* 0x000000ffff0c7224 */ /* 0x000fe200078e00ff */
[----:B------:R-:W-:Y:S01]  /*1fd10*/  MOV R15, 0xffffffff ;  /* 0xffffffff000f7802 */ /* 0x000fe20000000f00 */
[----:B------:R-:W-:Y:S01]  /*1fd20*/  IMAD.MOV.U32 R11, RZ, RZ, 0x1f ;  /* 0x0000001fff0b7424 */ /* 0x000fe200078e00ff */
[----:B0-----:R-:W-:-:S04]  /*1fd30*/  SHF.R.U32.HI R7, RZ, 0x5, R7 ;  /* 0x00000005ff077819 */ /* 0x001fc80000011607 */
[----:B------:R-:W-:-:S04]  /*1fd40*/  LOP3.LUT R7, R7, 0x3, RZ, 0xc0, !PT ;  /* 0x0000000307077812 */ /* 0x000fc800078ec0ff */
[----:B------:R-:W-:-:S07]  /*1fd50*/  MOV R13, R7 ;  /* 0x00000007000d7202 */ /* 0x000fce0000000f00 */
[----:B-1----:R-:W-:Y:S05]  /*1fd60*/  WARPSYNC.COLLECTIVE R15, `(.L_x_997) ;  /* 0x000000000f087348 */ /* 0x002fea0003c00000 */
[----:B------:R0:W2:Y:S02]  /*1fd70*/  SHFL.IDX P6, R14, R13, R12, R11 ;  /* 0x0000000c0d0e7389 */ /* 0x0000a400000c000b */
[----:B012---:R-:W-:Y:S01]  /*1fd80*/  ENDCOLLECTIVE ;  /* 0x000000000000791b */ /* 0x007fe20003800000 */
.L_x_997:
[----:B------:R-:W-:Y:S05]  /*1fd90*/  BSYNC B1 ;  /* 0x0000000000017941 */ /* 0x000fea0003800000 */
.L_x_996:
[----:B------:R-:W-:Y:S05]  /*1fda0*/  BRA `(.L_x_998) ;  /* 0xffffff9000f07947 */ /* 0x000fea000383ffff */
.L_x_835:
[----:B------:R-:W-:Y:S01]  /*1fdb0*/  BSSY B1, `(.L_x_999) ;  /* 0x0000006000017945 */ /* 0x000fe20003800000 */
[----:B------:R-:W-:-:S07]  /*1fdc0*/  IMAD.MOV.U32 R15, RZ, RZ, -0x1 ;  /* 0xffffffffff0f7424 */ /* 0x000fce00078e00ff */
[----:B01----:R-:W-:Y:S05]  /*1fdd0*/  WARPSYNC.COLLECTIVE R15, `(.L_x_1000) ;  /* 0x000000000f0c7348 */ /* 0x003fea0003c00000 */
[----:B------:R-:W-:Y:S02]  /*1fde0*/  ELECT P6, UR62, PT ;  /* 0x00000000003e782f */ /* 0x000fe400038c0000 */
[----:B------:R-:W-:Y:S01]  /*1fdf0*/  MOV R14, UR62 ;  /* 0x0000003e000e7c02 */ /* 0x000fe20008000f00 */
[----:B01----:R-:W-:Y:S10]  /*1fe00*/  ENDCOLLECTIVE ;  /* 0x000000000000791b */ /* 0x003ff40003800000 */
.L_x_1000:
[----:B------:R-:W-:Y:S05]  /*1fe10*/  BSYNC B1 ;  /* 0x0000000000017941 */ /* 0x000fea0003800000 */
.L_x_999:
[----:B------:R-:W-:Y:S05]  /*1fe20*/  BRA `(.L_x_834) ;  /* 0xffffff9000e87947 */ /* 0x000fea000383ffff */
.L_x_837:
[----:B0-----:R-:W2:Y:S02]  /*1fe30*/  LDL R3, [R1+0x4] ;  /* 0x0000040001037983 */ /* 0x001ea40000100800 */
[----:B--2---:R0:W2:Y:S02]  /*1fe40*/  SYNCS.PHASECHK.TRANS64.TRYWAIT P0, [R3+URZ+0x34820], R2 ;  /* 0x03482002030075a7 */ /* 0x0040a4000800017f */
[----:B--2---:R-:W-:Y:S05]  /*1fe50*/  @!P0 NANOSLEEP.SYNCS 0x989680 ;  /* 0x009896800000895d */ /* 0x004fea0003900000 */
[----:B------:R-:W2:Y:S02]  /*1fe60*/  @!P0 SYNCS.PHASECHK.TRANS64 P0, [R3+URZ+0x34820], R2 ;  /* 0x03482002030085a7 */ /* 0x000ea4000800007f */
[----:B--2---:R-:W-:Y:S05]  /*1fe70*/  @!P0 BRA `(.L_x_837) ;  /* 0xfffffffc00ec8947 */ /* 0x004fea000383ffff */
[----:B------:R-:W-:Y:S05]  /*1fe80*/  BRA `(.L_x_1001) ;  /* 0xffffff9000f87947 */ /* 0x000fea000383ffff */
.L_x_841:
[----:B0-----:R0:W2:Y:S02]  /*1fe90*/  SYNCS.PHASECHK.TRANS64.TRYWAIT P0, [R4+URZ+0x348a0], R8 ;  /* 0x0348a008040075a7 */ /* 0x0010a4000800017f */
[----:B--2---:R-:W-:Y:S05]  /*1fea0*/  @!P0 NANOSLEEP.SYNCS 0x989680 ;  /* 0x009896800000895d */ /* 0x004fea0003900000 */
[----:B------:R-:W2:Y:S02]  /*1feb0*/  @!P0 SYNCS.PHASECHK.TRANS64 P0, [R4+URZ+0x348a0], R8 ;  /* 0x0348a008040085a7 */ /* 0x000ea4000800007f */
[----:B--2---:R-:W-:Y:S05]  /*1fec0*/  @!P0 BRA `(.L_x_841) ;  /* 0xfffffffc00f08947 */ /* 0x004fea000383ffff */
[----:B------:R-:W-:Y:S05]  /*1fed0*/  BRA `(.L_x_1002) ;  /* 0xffffff94001c7947 */ /* 0x000fea000383ffff */
.L_x_848:
[----:B--2---:R2:W3:Y:S02]  /*1fee0*/  SYNCS.PHASECHK.TRANS64.TRYWAIT P0, [R4+URZ+0x348c0], R8 ;  /* 0x0348c008040075a7 */ /* 0x0044e4000800017f */
[----:B---3--:R-:W-:Y:S05]  /*1fef0*/  @!P0 NANOSLEEP.SYNCS 0x989680 ;  /* 0x009896800000895d */ /* 0x008fea0003900000 */
[----:B------:R-:W3:Y:S02]  /*1ff00*/  @!P0 SYNCS.PHASECHK.TRANS64 P0, [R4+URZ+0x348c0], R8 ;  /* 0x0348c008040085a7 */ /* 0x000ee4000800007f */
[----:B---3--:R-:W-:Y:S05]  /*1ff10*/  @!P0 BRA `(.L_x_848) ;  /* 0xfffffffc00f08947 */ /* 0x008fea000383ffff */
[----:B------:R-:W-:Y:S05]  /*1ff20*/  BRA `(.L_x_1003) ;  /* 0xffffff98001c7947 */ /* 0x000fea000383ffff */
.L_x_856:
[----:B0-----:R0:W2:Y:S02]  /*1ff30*/  SYNCS.PHASECHK.TRANS64.TRYWAIT P1, [R6+URZ+0x348a0], R5 ;  /* 0x0348a005060075a7 */ /* 0x0010a4000802017f */
[----:B--2---:R-:W-:Y:S05]  /*1ff40*/  @!P1 NANOSLEEP.SYNCS 0x989680 ;  /* 0x009896800000995d */ /* 0x004fea0003900000 */
[----:B------:R-:W2:Y:S02]  /*1ff50*/  @!P1 SYNCS.PHASECHK.TRANS64 P1, [R6+URZ+0x348a0], R5 ;  /* 0x0348a005060095a7 */ /* 0x000ea4000802007f */
[----:B--2---:R-:W-:Y:S05]  /*1ff60*/  @!P1 BRA `(.L_x_856) ;  /* 0xfffffffc00f09947 */ /* 0x004fea000383ffff */
[----:B------:R-:W-:Y:S05]  /*1ff70*/  BRA `(.L_x_1004) ;  /* 0xffffff9c004c7947 */ /* 0x000fea000383ffff */
.L_x_863:
[----:B--2---:R2:W3:Y:S02]  /*1ff80*/  SYNCS.PHASECHK.TRANS64.TRYWAIT P1, [R6+URZ+0x348c0], R5 ;  /* 0x0348c005060075a7 */ /* 0x0044e4000802017f */
[----:B---3--:R-:W-:Y:S05]  /*1ff90*/  @!P1 NANOSLEEP.SYNCS 0x989680 ;  /* 0x009896800000995d */ /* 0x008fea0003900000 */
[----:B------:R-:W3:Y:S02]  /*1ffa0*/  @!P1 SYNCS.PHASECHK.TRANS64 P1, [R6+URZ+0x348c0], R5 ;  /* 0x0348c005060095a7 */ /* 0x000ee4000802007f */
[----:B---3--:R-:W-:Y:S05]  /*1ffb0*/  @!P1 BRA `(.L_x_863) ;  /* 0xfffffffc00f09947 */ /* 0x008fea000383ffff */
[----:B------:R-:W-:Y:S05]  /*1ffc0*/  BRA `(.L_x_1005) ;  /* 0xffffffa000487947 */ /* 0x000fea000383ffff */
.L_x_877:
[----:B------:R-:W0:Y:S01]  /*1ffd0*/  S2R R4, SR_TID.X ;  /* 0x0000000000047919 */ /* 0x000e220000002100 */
[----:B------:R-:W-:Y:S01]  /*1ffe0*/  BSSY B0, `(.L_x_1006) ;  /* 0x000000a000007945 */ /* 0x000fe20003800000 */
[----:B------:R-:W-:Y:S01]  /*1fff0*/  MOV R12, RZ ;  /* 0x000000ff000c7202 */ /* 0x000fe20000000f00 */
        /* <DEDUP_REMOVED lines=8> */
.L_x_1007:
[----:B------:R-:W-:Y:S05]  /*20080*/  BSYNC B0 ;  /* 0x0000000000007941 */ /* 0x000fea0003800000 */
.L_x_1006:
[----:B------:R-:W-:Y:S05]  /*20090*/  BRA `(.L_x_1008) ;  /* 0xffffffa800c47947 */ /* 0x000fea000383ffff */
.L_x_879:
[----:B------:R-:W-:Y:S01]  /*200a0*/  BSSY B0, `(.L_x_1009) ;  /* 0x0000006000007945 */ /* 0x000fe20003800000 */
[----:B------:R-:W-:-:S07]  /*200b0*/  MOV R15, 0xffffffff ;  /* 0xffffffff000f7802 */ /* 0x000fce0000000f00 */
[----:B01----:R-:W-:Y:S05]  /*200c0*/  WARPSYNC.COLLECTIVE R15, `(.L_x_1010) ;  /* 0x000000000f0c7348 */ /* 0x003fea0003c00000 */
[----:B------:R-:W-:Y:S02]  /*200d0*/  ELECT P6, UR62, PT ;  /* 0x00000000003e782f */ /* 0x000fe400038c0000 */
[----:B------:R-:W-:Y:S01]  /*200e0*/  MOV R14, UR62 ;  /* 0x0000003e000e7c02 */ /* 0x000fe20008000f00 */
[----:B01----:R-:W-:Y:S10]  /*200f0*/  ENDCOLLECTIVE ;  /* 0x000000000000791b */ /* 0x003ff40003800000 */
.L_x_1010:
[----:B------:R-:W-:Y:S05]  /*20100*/  BSYNC B0 ;  /* 0x0000000000007941 */ /* 0x000fea0003800000 */
.L_x_1009:
[----:B------:R-:W-:Y:S05]  /*20110*/  BRA `(.L_x_1011) ;  /* 0xffffffa800d07947 */ /* 0x000fea000383ffff */
.L_x_881:
[----:B0-----:R0:W2:Y:S02]  /*20120*/  SYNCS.PHASECHK.TRANS64.TRYWAIT P0, [R0+URZ+0x34840], R2 ;  /* 0x03484002000075a7 */ /* 0x0010a4000800017f */
[----:B--2---:R-:W-:Y:S05]  /*20130*/  @!P0 NANOSLEEP.SYNCS 0x989680 ;  /* 0x009896800000895d */ /* 0x004fea0003900000 */
[----:B------:R-:W2:Y:S02]  /*20140*/  @!P0 SYNCS.PHASECHK.TRANS64 P0, [R0+URZ+0x34840], R2 ;  /* 0x03484002000085a7 */ /* 0x000ea4000800007f */
[----:B--2---:R-:W-:Y:S05]  /*20150*/  @!P0 BRA `(.L_x_881) ;  /* 0xfffffffc00f08947 */ /* 0x004fea000383ffff */
[----:B------:R-:W-:Y:S05]  /*20160*/  BRA `(.L_x_1012) ;  /* 0xffffffac003c7947 */ /* 0x000fea000383ffff */
.L_x_885:
[----:B------:R0:W5:Y:S01]  /*20170*/  LDL.LU R8, [R1+0x54] ;  /* 0x0000540001087983 */ /* 0x0001620000300800 */
[----:B------:R-:W-:Y:S01]  /*20180*/  IMAD.MOV.U32 R13, RZ, RZ, R3 ;  /* 0x000000ffff0d7224 */ /* 0x000fe200078e0003 */
[----:B------:R-:W-:Y:S01]  /*20190*/  MOV R11, 0x181f ;  /* 0x0000181f000b7802 */ /* 0x000fe20000000f00 */
[----:B------:R-:W-:Y:S02]  /*201a0*/  IMAD.MOV.U32 R12, RZ, RZ, RZ ;  /* 0x000000ffff0c7224 */ /* 0x000fe400078e00ff */
[----:B------:R-:W-:-:S07]  /*201b0*/  IMAD.MOV.U32 R15, RZ, RZ, -0x1 ;  /* 0xffffffffff0f7424 */ /* 0x000fce00078e00ff */
[----:B0----5:R-:W-:Y:S05]  /*201c0*/  WARPSYNC.COLLECTIVE R15, `(.L_x_1013) ;  /* 0x000000000f087348 */ /* 0x021fea0003c00000 */
[----:B------:R1:W2:Y:S02]  /*201d0*/  SHFL.IDX P6, R14, R13, R12, R11 ;  /* 0x0000000c0d0e7389 */ /* 0x0002a400000c000b */
[----:B012--5:R-:W-:Y:S01]  /*201e0*/  ENDCOLLECTIVE ;  /* 0x000000000000791b */ /* 0x027fe20003800000 */
.L_x_1013:
[----:B------:R-:W-:Y:S01]  /*201f0*/  MOV R13, R4 ;  /* 0x00000004000d7202 */ /* 0x000fe20000000f00 */
[----:B------:R-:W-:-:S07]  /*20200*/  IMAD.MOV.U32 R6, RZ, RZ, R14 ;  /* 0x000000ffff067224 */ /* 0x000fce00078e000e */
[----:B------:R-:W-:Y:S05]  /*20210*/  WARPSYNC.COLLECTIVE R15, `(.L_x_1014) ;  /* 0x000000000f087348 */ /* 0x000fea0003c00000 */
[----:B------:R0:W1:Y:S02]  /*20220*/  SHFL.IDX P6, R14, R13, R12, R11 ;  /* 0x0000000c0d0e7389 */ /* 0x00006400000c000b */
[----:B01----:R-:W-:Y:S01]  /*20230*/  ENDCOLLECTIVE ;  /* 0x000000000000791b */ /* 0x003fe20003800000 */
.L_x_1014:
[----:B------:R-:W-:Y:S01]  /*20240*/  MOV R13, R3 ;  /* 0x00000003000d7202 */ /* 0x000fe20000000f00 */
[----:B------:R-:W-:Y:S02]  /*20250*/  IMAD.MOV.U32 R12, RZ, RZ, 0x1 ;  /* 0x00000001ff0c7424 */ /* 0x000fe400078e00ff */
[----:B------:R-:W-:Y:S02]  /*20260*/  IMAD R2, R8, R7, RZ ;  /* 0x0000000708027224 */ /* 0x000fe400078e02ff */
[----:B------:R-:W0:Y:S01]  /*20270*/  S2R R8, SR_TID.X ;  /* 0x0000000000087919 */ /* 0x000e220000002100 */
[----:B------:R-:W-:-:S07]  /*20280*/  IMAD.MOV.U32 R7, RZ, RZ, R14 ;  /* 0x000000ffff077224 */ /* 0x000fce00078e000e */
[----:B0-----:R-:W-:Y:S05]  /*20290*/  WARPSYNC.COLLECTIVE R15, `(.L_x_1015) ;  /* 0x000000000f087348 */ /* 0x001fea0003c00000 */
[----:B------:R1:W2:Y:S02]  /*202a0*/  SHFL.IDX P6, R14, R13, R12, R11 ;  /* 0x0000000c0d0e7389 */ /* 0x0002a400000c000b */
[----:B012---:R-:W-:Y:S01]  /*202b0*/  ENDCOLLECTIVE ;  /* 0x000000000000791b */ /* 0x007fe20003800000 */
.L_x_1015:
[----:B------:R-:W-:Y:S01]  /*202c0*/  MOV R13, R4 ;  /* 0x00000004000d7202 */ /* 0x000fe20000000f00 */
[----:B------:R-:W-:-:S07]  /*202d0*/  IMAD.MOV.U32 R9, RZ, RZ, R14 ;  /* 0x000000ffff097224 */ /* 0x000fce00078e000e */
[----:B------:R-:W-:Y:S05]  /*202e0*/  WARPSYNC.COLLECTIVE R15, `(.L_x_1016) ;  /* 0x000000000f087348 */ /* 0x000fea0003c00000 */
[----:B------:R0:W1:Y:S02]  /*202f0*/  SHFL.IDX P6, R14, R13, R12, R11 ;  /* 0x0000000c0d0e7389 */ /* 0x00006400000c000b */
[----:B01----:R-:W-:Y:S01]  /*20300*/  ENDCOLLECTIVE ;  /* 0x000000000000791b */ /* 0x003fe20003800000 */
.L_x_1016:
[----:B------:R-:W-:-:S04]  /*20310*/  LOP3.LUT R8, R8, 0x7f, RZ, 0xc0, !PT ;  /* 0x0000007f08087812 */ /* 0x000fc800078ec0ff */
[----:B------:R-:W-:-:S05]  /*20320*/  SHF.R.U32.HI R5, RZ, 0x3, R8 ;  /* 0x00000003ff057819 */ /* 0x000fca0000011608 */
[----:B------:R-:W-:Y:S02]  /*20330*/  IMAD.IADD R0, R5, 0x1, R17 ;  /* 0x0000000105007824 */ /* 0x000fe400078e0211 */
[----:B------:R-:W0:Y:S01]  /*20340*/  S2R R17, SR_TID.X ;  /* 0x0000000000117919 */ /* 0x000e220000002100 */
[----:B------:R-:W-:Y:S01]  /*20350*/  MOV R13, R3 ;  /* 0x00000003000d7202 */ /* 0x000fe20000000f00 */
[C---:B------:R-:W-:Y:S01]  /*20360*/  VIADD R5, R0.reuse, 0x10 ;  /* 0x0000001000057836 */ /* 0x040fe20000000000 */
[----:B------:R-:W-:Y:S01]  /*20370*/  ISETP.GE.AND P3, PT, R0, R2, PT ;  /* 0x000000020000720c */ /* 0x000fe20003f66270 */
[----:B------:R-:W-:Y:S01]  /*20380*/  IMAD.MOV.U32 R12, RZ, RZ, 0x2 ;  /* 0x00000002ff0c7424 */ /* 0x000fe200078e00ff */
[----:B0-----:R-:W-:-:S04]  /*20390*/  SHF.L.U32 R17, R17, 0x3, RZ ;  /* 0x0000000311117819 */ /* 0x001fc800000006ff */
[----:B------:R-:W-:-:S07]  /*203a0*/  LOP3.LUT R17, R17, 0x38, RZ, 0xc0, !PT ;  /* 0x0000003811117812 */ /* 0x000fce00078ec0ff */
        /* <DEDUP_REMOVED lines=16> */
.L_x_1017:
[----:B------:R-:W-:Y:S02]  /*204b0*/  @!P3 LEA R8, P5, R17, R5, 0x1 ;  /* 0x000000051108b211 */ /* 0x000fe400078a08ff */
[----:B------:R-:W-:-:S03]  /*204c0*/  MOV R13, R4 ;  /* 0x00000004000d7202 */ /* 0x000fc60000000f00 */
[----:B------:R-:W-:Y:S01]  /*204d0*/  @!P3 IMAD.X R5, RZ, RZ, R9, P5 ;  /* 0x000000ffff05b224 */ /* 0x000fe200028e0609 */
[----:B------:R-:W-:-:S03]  /*204e0*/  @!P3 MOV R6, R8 ;  /* 0x000000080006b202 */ /* 0x000fc60000000f00 */
[----:B------:R-:W-:Y:S02]  /*204f0*/  @!P3 IMAD.MOV.U32 R7, RZ, RZ, R5 ;  /* 0x000000ffff07b224 */ /* 0x000fe400078e0005 */
[----:B------:R-:W-:Y:S02]  /*20500*/  VIADD R5, R0, 0x20 ;  /* 0x0000002000057836 */ /* 0x000fe40000000000 */
[----:B------:R-:W-:Y:S01]  /*20510*/  IMAD.MOV.U32 R8, RZ, RZ, R14 ;  /* 0x000000ffff087224 */ /* 0x000fe200078e000e */
[----:B------:R-:W-:Y:S01]  /*20520*/  @!PT LDS RZ, [RZ] ;  /* 0x00000000fffff984 */ /* 0x000fe20000000800 */
[----:B------:R-:W-:Y:S01]  /*20530*/  @!PT LDS RZ, [RZ] ;  /* 0x00000000fffff984 */ /* 0x000fe20000000800 */
[----:B------:R-:W-:Y:S01]  /*20540*/  @!PT LDS RZ, [RZ] ;  /* 0x00000000fffff984 */ /* 0x000fe20000000800 */
[----:B------:R0:W-:Y:S06]  /*20550*/  @!P3 LDGSTS.E.BYPASS.LTC128B.128 [R10+0x10c00], desc[UR40][R6.64], !P2 ;  /* 0x10c00000060abfae */ /* 0x0001ec000d101d68 */
[----:B0-----:R-:W-:Y:S05]  /*20560*/  WARPSYNC.COLLECTIVE R15, `(.L_x_1018) ;  /* 0x000000000f087348 */ /* 0x001fea0003c00000 */
[----:B------:R1:W2:Y:S02]  /*20570*/  SHFL.IDX P6, R14, R13, R12, R11 ;  /* 0x0000000c0d0e7389 */ /* 0x0002a400000c000b */
[----:B012---:R-:W-:Y:S01]  /*20580*/  ENDCOLLECTIVE ;  /* 0x000000000000791b */ /* 0x007fe20003800000 */
.L_x_1018:
[----:B------:R-:W-:Y:S01]  /*20590*/  @!PT LDS RZ, [RZ] ;  /* 0x00000000fffff984 */ /* 0x000fe20000000800 */
[----:B------:R-:W-:Y:S01]  /*205a0*/  @!PT LDS RZ, [RZ] ;  /* 0x00000000fffff984 */ /* 0x000fe20000000800 */
[----:B------:R-:W-:Y:S01]  /*205b0*/  @!PT LDS RZ, [RZ] ;  /* 0x00000000fffff984 */ /* 0x000fe20000000800 */
[----:B------:R0:W-:Y:S04]  /*205c0*/  @!P3 LDGSTS.E.BYPASS.LTC128B.128 [R10+0x14c00], desc[UR40][R6.64+0x80], !P1 ;  /* 0x14c00080060abfae */ /* 0x0001e8000c901d68 */
[----:B------:R0:W-:Y:S01]  /*205d0*/  @!P3 LDGSTS.E.BYPASS.LTC128B.128 [R10+0x18c00], desc[UR40][R6.64+0x100], !P0 ;  /* 0x18c00100060abfae */ /* 0x0001e2000c101d68 */
[----:B------:R-:W-:Y:S02]  /*205e0*/  ISETP.GE.AND P3, PT, R5, R2, PT ;  /* 0x000000020500720c */ /* 0x000fe40003f66270 */
[----:B------:R-:W-:Y:S01]  /*205f0*/  MOV R13, R3 ;  /* 0x00000003000d7202 */ /* 0x000fe20000000f00 */
[----:B------:R-:W-:Y:S02]  /*20600*/  IMAD.MOV.U32 R12, RZ, RZ, 0x3 ;  /* 0x00000003ff0c7424 */ /* 0x000fe400078e00ff */
[----:B------:R-:W-:-:S08]  /*20610*/  IMAD.MOV.U32 R5, RZ, RZ, R14 ;  /* 0x000000ffff057224 */ /* 0x000fd000078e000e */
[----:B0-----:R-:W-:Y:S05]  /*20620*/  WARPSYNC.COLLECTIVE R15, `(.L_x_1019) ;  /* 0x000000000f087348 */ /* 0x001fea0003c00000 */
[----:B------:R1:W2:Y:S02]  /*20630*/  SHFL.IDX P6, R14, R13, R12, R11 ;  /* 0x0000000c0d0e7389 */ /* 0x0002a400000c000b */
[----:B012---:R-:W-:Y:S01]  /*20640*/  ENDCOLLECTIVE ;  /* 0x000000000000791b */ /* 0x007fe20003800000 */
.L_x_1019:
[----:B------:R-:W-:-:S05]  /*20650*/  @!P3 LEA R5, P4, R17, R5, 0x1 ;  /* 0x000000051105b211 */ /* 0x000fca00078808ff */
[----:B------:R-:W-:-:S05]  /*20660*/  @!P3 IMAD.X R6, RZ, RZ, R8, P4 ;  /* 0x000000ffff06b224 */ /* 0x000fca00020e0608 */
[----:B------:R-:W-:Y:S01]  /*20670*/  @!P3 MOV R7, R6 ;  /* 0x000000060007b202 */ /* 0x000fe20000000f00 */
[----:B------:R-:W-:Y:S01]  /*20680*/  @!P3 IMAD.MOV.U32 R6, RZ, RZ, R5 ;  /* 0x000000ffff06b224 */ /* 0x000fe200078e0005 */
[----:B------:R-:W-:Y:S01]  /*20690*/  MOV R13, R4 ;  /* 0x00000004000d7202 */ /* 0x000fe20000000f00 */
[----:B------:R-:W-:-:S03]  /*206a0*/  VIADD R5, R0, 0x30 ;  /* 0x0000003000057836 */ /* 0x000fc60000000000 */
        /* <DEDUP_REMOVED lines=11> */
.L_x_1020:
[----:B------:R-:W-:Y:S01]  /*20760*/  MOV R13, R3 ;  /* 0x00000003000d7202 */ /* 0x000fe20000000f00 */
[----:B------:R-:W-:Y:S02]  /*20770*/  IMAD.MOV.U32 R12, RZ, RZ, 0x4 ;  /* 0x00000004ff0c7424 */ /* 0x000fe400078e00ff */
[----:B------:R-:W-:-:S07]  /*20780*/  IMAD.MOV.U32 R5, RZ, RZ, R14 ;  /* 0x000000ffff057224 */ /* 0x000fce00078e000e */
[----:B------:R-:W-:Y:S05]  /*20790*/  WARPSYNC.COLLECTIVE R15, `(.L_x_1021) ;  /* 0x000000000f087348 */ /* 0x000fea0003c00000 */
[----:B------:R0:W1:Y:S02]  /*207a0*/  SHFL.IDX P6, R14, R13, R12, R11 ;  /* 0x0000000c0d0e7389 */ /* 0x00006400000c000b */
[----:B01----:R-:W-:Y:S01]  /*207b0*/  ENDCOLLECTIVE ;  /* 0x000000000000791b */ /* 0x003fe20003800000 */
.L_x_1021:
        /* <DEDUP_REMOVED lines=17> */
.L_x_1022:
[----:B------:R-:W-:Y:S01]  /*208d0*/  MOV R13, R3 ;  /* 0x00000003000d7202 */ /* 0x000fe20000000f00 */
[----:B------:R-:W-:Y:S02]  /*208e0*/  IMAD.MOV.U32 R12, RZ, RZ, 0x5 ;  /* 0x00000005ff0c7424 */ /* 0x000fe400078e00ff */
[----:B------:R-:W-:-:S07]  /*208f0*/  IMAD.MOV.U32 R5, RZ, RZ, R14 ;  /* 0x000000ffff057224 */ /* 0x000fce00078e000e */
[----:B------:R-:W-:Y:S05]  /*20900*/  WARPSYNC.COLLECTIVE R15, `(.L_x_1023) ;  /* 0x000000000f087348 */ /* 0x000fea0003c00000 */
[----:B------:R0:W1:Y:S02]  /*20910*/  SHFL.IDX P6, R14, R13, R12, R11 ;  /* 0x0000000c0d0e7389 */ /* 0x00006400000c000b */
[----:B01----:R-:W-:Y:S01]  /*20920*/  ENDCOLLECTIVE ;  /* 0x000000000000791b */ /* 0x003fe20003800000 */
.L_x_1023:
        /* <DEDUP_REMOVED lines=17> */
.L_x_1024:
[----:B------:R-:W-:Y:S01]  /*20a40*/  IMAD.MOV.U32 R13, RZ, RZ, R3 ;  /* 0x000000ffff0d7224 */ /* 0x000fe200078e0003 */
[----:B------:R-:W-:Y:S01]  /*20a50*/  MOV R12, 0x6 ;  /* 0x00000006000c7802 */ /* 0x000fe20000000f00 */
[----:B------:R-:W-:-:S07]  /*20a60*/  IMAD.MOV.U32 R5, RZ, RZ, R14 ;  /* 0x000000ffff057224 */ /* 0x000fce00078e000e */
[----:B------:R-:W-:Y:S05]  /*20a70*/  WARPSYNC.COLLECTIVE R15, `(.L_x_1025) ;  /* 0x000000000f087348 */ /* 0x000fea0003c00000 */
[----:B------:R0:W1:Y:S02]  /*20a80*/  SHFL.IDX P6, R14, R13, R12, R11 ;  /* 0x0000000c0d0e7389 */ /* 0x00006400000c000b */
[----:B01----:R-:W-:Y:S01]  /*20a90*/  ENDCOLLECTIVE ;  /* 0x000000000000791b */ /* 0x003fe20003800000 */
.L_x_1025:
[----:B------:R-:W-:-:S05]  /*20aa0*/  @!P3 LEA R5, P4, R17, R5, 0x1 ;  /* 0x000000051105b211 */ /* 0x000fca00078808ff */
[----:B------:R-:W-:-:S05]  /*20ab0*/  @!P3 IMAD.X R6, RZ, RZ, R6, P4 ;  /* 0x000000ffff06b224 */ /* 0x000fca00020e0606 */
[----:B------:R-:W-:Y:S01]  /*20ac0*/  @!P3 MOV R7, R6 ;  /* 0x000000060007b202 */ /* 0x000fe20000000f00 */
[----:B------:R-:W-:Y:S02]  /*20ad0*/  @!P3 IMAD.MOV.U32 R6, RZ, RZ, R5 ;  /* 0x000000ffff06b224 */ /* 0x000fe400078e0005 */
[----:B------:R-:W-:-:S03]  /*20ae0*/  IMAD.MOV.U32 R13, RZ, RZ, R4 ;  /* 0x000000ffff0d7224 */ /* 0x000fc600078e0004 */
[----:B------:R-:W-:Y:S01]  /*20af0*/  @!PT LDS RZ, [RZ] ;  /* 0x00000000fffff984 */ /* 0x000fe20000000800 */
[----:B------:R-:W-:Y:S01]  /*20b00*/  @!PT LDS RZ, [RZ] ;  /* 0x00000000fffff984 */ /* 0x000fe20000000800 */
[----:B------:R-:W-:Y:S01]  /*20b10*/  @!PT LDS RZ, [RZ] ;  /* 0x00000000fffff984 */ /* 0x000fe20000000800 */
[----:B------:R-:W-:Y:S04]  /*20b20*/  @!P3 LDGSTS.E.BYPASS.LTC128B.128 [R10+0x12c00], desc[UR40][R6.64], !P2 ;  /* 0x12c00000060abfae */ /* 0x000fe8000d101d68 */
[----:B------:R-:W-:Y:S04]  /*20b30*/  @!P3 LDGSTS.E.BYPASS.LTC128B.128 [R10+0x16c00], desc[UR40][R6.64+0x80], !P1 ;  /* 0x16c00080060abfae */ /* 0x000fe8000c901d68 */
[----:B------:R0:W-:Y:S02]  /*20b40*/  @!P3 LDGSTS.E.BYPASS.LTC128B.128 [R10+0x1ac00], desc[UR40][R6.64+0x100], !P0 ;  /* 0x1ac00100060abfae */ /* 0x0001e4000c101d68 */
[----:B0-----:R-:W-:-:S07]  /*20b50*/  IMAD.MOV.U32 R6, RZ, RZ, R14 ;  /* 0x000000ffff067224 */ /* 0x001fce00078e000e */
[----:B------:R-:W-:Y:S05]  /*20b60*/  WARPSYNC.COLLECTIVE R15, `(.L_x_1026) ;  /* 0x000000000f087348 */ /* 0x000fea0003c00000 */
[----:B------:R0:W1:Y:S02]  /*20b70*/  SHFL.IDX P6, R14, R13, R12, R11 ;  /* 0x0000000c0d0e7389 */ /* 0x00006400000c000b */
[----:B01----:R-:W-:Y:S01]  /*20b80*/  ENDCOLLECTIVE ;  /* 0x000000000000791b */ /* 0x003fe20003800000 */
.L_x_1026:
[----:B------:R-:W-:-:S05]  /*20b90*/  VIADD R7, R0, 0x60 ;  /* 0x0000006000077836 */ /* 0x000fca0000000000 */
[----:B------:R-:W-:Y:S01]  /*20ba0*/  ISETP.GE.AND P4, PT, R7, R2, PT ;  /* 0x000000020700720c */ /* 0x000fe20003f86270 */
[----:B------:R-:W-:Y:S01]  /*20bb0*/  IMAD.MOV.U32 R13, RZ, RZ, R3 ;  /* 0x000000ffff0d7224 */ /* 0x000fe200078e0003 */
[----:B------:R-:W-:Y:S02]  /*20bc0*/  MOV R12, 0x7 ;  /* 0x00000007000c7802 */ /* 0x000fe40000000f00 */
[----:B------:R-:W-:-:S09]  /*20bd0*/  MOV R5, R14 ;  /* 0x0000000e00057202 */ /* 0x000fd20000000f00 */
[----:B------:R-:W-:Y:S05]  /*20be0*/  WARPSYNC.COLLECTIVE R15, `(.L_x_1027) ;  /* 0x000000000f087348 */ /* 0x000fea0003c00000 */
[----:B------:R0:W1:Y:S02]  /*20bf0*/  SHFL.IDX P6, R14, R13, R12, R11 ;  /* 0x0000000c0d0e7389 */ /* 0x00006400000c000b */
[----:B01----:R-:W-:Y:S01]  /*20c00*/  ENDCOLLECTIVE ;  /* 0x000000000000791b */ /* 0x003fe20003800000 */
.L_x_1027:
        /* <DEDUP_REMOVED lines=8> */
[----:B------:R0:W-:Y:S04]  /*20c90*/  @!P4 LDGSTS.E.BYPASS.LTC128B.128 [R10+0x13400], desc[UR40][R6.64], !P2 ;  /* 0x13400000060acfae */ /* 0x0001e8000d101d68 */
[----:B------:R0:W-:Y:S01]  /*20ca0*/  @!P4 LDGSTS.E.BYPASS.LTC128B.128 [R10+0x17400], desc[UR40][R6.64+0x80], !P1 ;  /* 0x17400080060acfae */ /* 0x0001e2000c901d68 */
[----:B------:R-:W-:-:S07]  /*20cb0*/  IMAD.MOV.U32 R5, RZ, RZ, R14 ;  /* 0x000000ffff057224 */ /* 0x000fce00078e000e */
[----:B0-----:R-:W-:Y:S05]  /*20cc0*/  WARPSYNC.COLLECTIVE R15, `(.L_x_1028) ;  /* 0x000000000f087348 */ /* 0x001fea0003c00000 */
[----:B------:R1:W2:Y:S02]  /*20cd0*/  SHFL.IDX P6, R14, R13, R12, R11 ;  /* 0x0000000c0d0e7389 */ /* 0x0002a400000c000b */
[----:B012---:R-:W-:Y:S01]  /*20ce0*/  ENDCOLLECTIVE ;  /* 0x000000000000791b */ /* 0x007fe20003800000 */
.L_x_1028:
[----:B------:R-:W-:Y:S01]  /*20cf0*/  @!PT LDS RZ, [RZ] ;  /* 0x00000000fffff984 */ /* 0x000fe20000000800 */
[----:B------:R-:W-:Y:S01]  /*20d00*/  @!PT LDS RZ, [RZ] ;  /* 0x00000000fffff984 */ /* 0x000fe20000000800 */
[----:B------:R-:W-:Y:S01]  /*20d10*/  @!PT LDS RZ, [RZ] ;  /* 0x00000000fffff984 */ /* 0x000fe20000000800 */
[----:B------:R0:W-:Y:S01]  /*20d20*/  @!P4 LDGSTS.E.BYPASS.LTC128B.128 [R10+0x1b400], desc[UR40][R6.64+0x100], !P0 ;  /* 0x1b400100060acfae */ /* 0x0001e2000c101d68 */
[----:B------:R-:W-:Y:S01]  /*20d30*/  MOV R3, R14 ;  /* 0x0000000e00037202 */ /* 0x000fe20000000f00 */
[----:B------:R-:W-:Y:S06]  /*20d40*/  BRA `(.L_x_1029) ;  /* 0xffffffb000087947 */ /* 0x000fec000383ffff */
.L_x_890:
[----:B0-----:R-:W3:Y:S02]  /*20d50*/  LDL R2, [R1+0x4] ;  /* 0x0000040001027983 */ /* 0x001ee40000100800 */
[----:B---3--:R0:W1:Y:S02]  /*20d60*/  SYNCS.PHASECHK.TRANS64.TRYWAIT P0, [R2+URZ+0x34820], R0 ;  /* 0x03482000020075a7 */ /* 0x008064000800017f */
[----:B-1----:R-:W-:Y:S05]  /*20d70*/  @!P0 NANOSLEEP.SYNCS 0x989680 ;  /* 0x009896800000895d */ /* 0x002fea0003900000 */
[----:B------:R-:W1:Y:S02]  /*20d80*/  @!P0 SYNCS.PHASECHK.TRANS64 P0, [R2+URZ+0x34820], R0 ;  /* 0x03482000020085a7 */ /* 0x000e64000800007f */
[----:B-1----:R-:W-:Y:S05]  /*20d90*/  @!P0 BRA `(.L_x_890) ;  /* 0xfffffffc00ec8947 */ /* 0x002fea000383ffff */
[----:B------:R-:W-:Y:S05]  /*20da0*/  BRA `(.L_x_1030) ;  /* 0xffffffb0008c7947 */ /* 0x000fea000383ffff */
.L_x_899:
[----:B-1----:R1:W3:Y:S02]  /*20db0*/  SYNCS.PHASECHK.TRANS64.TRYWAIT P0, [R3+URZ+0x34840], R2 ;  /* 0x03484002030075a7 */ /* 0x0022e4000800017f */
[----:B---3--:R-:W-:Y:S05]  /*20dc0*/  @!P0 NANOSLEEP.SYNCS 0x989680 ;  /* 0x009896800000895d */ /* 0x008fea0003900000 */
[----:B------:R-:W3:Y:S02]  /*20dd0*/  @!P0 SYNCS.PHASECHK.TRANS64 P0, [R3+URZ+0x34840], R2 ;  /* 0x03484002030085a7 */ /* 0x000ee4000800007f */
[----:B---3--:R-:W-:Y:S05]  /*20de0*/  @!P0 BRA `(.L_x_899) ;  /* 0xfffffffc00f08947 */ /* 0x008fea000383ffff */
[----:B------:R-:W-:Y:S05]  /*20df0*/  BRA `(.L_x_1031) ;  /* 0xffffffb400587947 */ /* 0x000fea000383ffff */
.L_x_906:
[----:B0-----:R0:W1:Y:S02]  /*20e00*/  SYNCS.PHASECHK.TRANS64.TRYWAIT P0, [R3+URZ+0x60], R2 ;  /* 0x00006002030075a7 */ /* 0x001064000800017f */
[----:B-1----:R-:W-:Y:S05]  /*20e10*/  @!P0 NANOSLEEP.SYNCS 0x989680 ;  /* 0x009896800000895d */ /* 0x002fea0003900000 */
[----:B------:R-:W1:Y:S02]  /*20e20*/  @!P0 SYNCS.PHASECHK.TRANS64 P0, [R3+URZ+0x60], R2 ;  /* 0x00006002030085a7 */ /* 0x000e64000800007f */
[----:B-1----:R-:W-:Y:S05]  /*20e30*/  @!P0 BRA `(.L_x_906) ;  /* 0xfffffffc00f08947 */ /* 0x002fea000383ffff */
[----:B------:R-:W-:Y:S05]  /*20e40*/  BRA `(.L_x_1032) ;  /* 0xffffffb800707947 */ /* 0x000fea000383ffff */
.L_x_915:
[----:B---3--:R3:W4:Y:S02]  /*20e50*/  SYNCS.PHASECHK.TRANS64.TRYWAIT P0, [R3+URZ+0x34840], R2 ;  /* 0x03484002030075a7 */ /* 0x008724000800017f */
[----:B----4-:R-:W-:Y:S05]  /*20e60*/  @!P0 NANOSLEEP.SYNCS 0x989680 ;  /* 0x009896800000895d */ /* 0x010fea0003900000 */
[----:B------:R-:W4:Y:S02]  /*20e70*/  @!P0 SYNCS.PHASECHK.TRANS64 P0, [R3+URZ+0x34840], R2 ;  /* 0x03484002030085a7 */ /* 0x000f24000800007f */
[----:B----4-:R-:W-:Y:S05]  /*20e80*/  @!P0 BRA `(.L_x_915) ;  /* 0xfffffffc00f08947 */ /* 0x010fea000383ffff */
[----:B------:R-:W-:Y:S05]  /*20e90*/  BRA `(.L_x_1033) ;  /* 0xffffffc000187947 */ /* 0x000fea000383ffff */
.L_x_922:
[----:B--2---:R2:W3:Y:S02]  /*20ea0*/  SYNCS.PHASECHK.TRANS64.TRYWAIT P0, [R2+URZ+0x60], R3 ;  /* 0x00006003020075a7 */ /* 0x0044e4000800017f */
[----:B---3--:R-:W-:Y:S05]  /*20eb0*/  @!P0 NANOSLEEP.SYNCS 0x989680 ;  /* 0x009896800000895d */ /* 0x008fea0003900000 */
[----:B------:R-:W3:Y:S02]  /*20ec0*/  @!P0 SYNCS.PHASECHK.TRANS64 P0, [R2+URZ+0x60], R3 ;  /* 0x00006003020085a7 */ /* 0x000ee4000800007f */
[----:B---3--:R-:W-:Y:S05]  /*20ed0*/  @!P0 BRA `(.L_x_922) ;  /* 0xfffffffc00f08947 */ /* 0x008fea000383ffff */
[----:B------:R-:W-:Y:S05]  /*20ee0*/  BRA `(.L_x_1034) ;  /* 0xffffffc400307947 */ /* 0x000fea000383ffff */
.L_x_931:
[----:B----4-:R4:W0:Y:S02]  /*20ef0*/  SYNCS.PHASECHK.TRANS64.TRYWAIT P0, [R2+URZ+0x34840], R3 ;  /* 0x03484003020075a7 */ /* 0x010824000800017f */
[----:B0-----:R-:W-:Y:S05]  /*20f00*/  @!P0 NANOSLEEP.SYNCS 0x989680 ;  /* 0x009896800000895d */ /* 0x001fea0003900000 */
[----:B------:R-:W0:Y:S02]  /*20f10*/  @!P0 SYNCS.PHASECHK.TRANS64 P0, [R2+URZ+0x34840], R3 ;  /* 0x03484003020085a7 */ /* 0x000e24000800007f */
[----:B0-----:R-:W-:Y:S05]  /*20f20*/  @!P0 BRA `(.L_x_931) ;  /* 0xfffffffc00f08947 */ /* 0x001fea000383ffff */
[----:B------:R-:W-:Y:S05]  /*20f30*/  BRA `(.L_x_1035) ;  /* 0xffffffc800a47947 */ /* 0x000fea000383ffff */
.L_x_938:
[----:B0-----:R0:W2:Y:S02]  /*20f40*/  SYNCS.PHASECHK.TRANS64.TRYWAIT P0, [R2+URZ+0x60], R5 ;  /* 0x00006005020075a7 */ /* 0x0010a4000800017f */
[----:B--2---:R-:W-:Y:S05]  /*20f50*/  @!P0 NANOSLEEP.SYNCS 0x989680 ;  /* 0x009896800000895d */ /* 0x004fea0003900000 */
[----:B------:R-:W2:Y:S02]  /*20f60*/  @!P0 SYNCS.PHASECHK.TRANS64 P0, [R2+URZ+0x60], R5 ;  /* 0x00006005020085a7 */ /* 0x000ea4000800007f */
[----:B--2---:R-:W-:Y:S05]  /*20f70*/  @!P0 BRA `(.L_x_938) ;  /* 0xfffffffc00f08947 */ /* 0x004fea000383ffff */
[----:B------:R-:W-:Y:S05]  /*20f80*/  BRA `(.L_x_1036) ;  /* 0xffffffcc00bc7947 */ /* 0x000fea000383ffff */
.L_x_949:
[----:B0-----:R0:W2:Y:S02]  /*20f90*/  SYNCS.PHASECHK.TRANS64.TRYWAIT P0, [R0+URZ+0x34860], R2 ;  /* 0x03486002000075a7 */ /* 0x0010a4000800017f */
[----:B--2---:R-:W-:Y:S05]  /*20fa0*/  @!P0 NANOSLEEP.SYNCS 0x989680 ;  /* 0x009896800000895d */ /* 0x004fea0003900000 */
[----:B------:R-:W2:Y:S02]  /*20fb0*/  @!P0 SYNCS.PHASECHK.TRANS64 P0, [R0+URZ+0x34860], R2 ;  /* 0x03486002000085a7 */ /* 0x000ea4000800007f */
[----:B--2---:R-:W-:Y:S05]  /*20fc0*/  @!P0 BRA `(.L_x_949) ;  /* 0xfffffffc00f08947 */ /* 0x004fea000383ffff */
[----:B------:R-:W-:Y:S05]  /*20fd0*/  BRA `(.L_x_1037) ;  /* 0xffffffd400147947 */ /* 0x000fea000383ffff */
.L_x_956:
[----:B------:R-:W-:Y:S01]  /*20fe0*/  BSSY B0, `(.L_x_1038) ;  /* 0x0000008000007945 */ /* 0x000fe20003800000 */
[----:B------:R-:W-:Y:S01]  /*20ff0*/  IMAD.MOV.U32 R13, RZ, RZ, R16 ;  /* 0x000000ffff0d7224 */ /* 0x000fe200078e0010 */
[----:B------:R-:W-:Y:S01]  /*21000*/  MOV R11, 0x1f ;  /* 0x0000001f000b7802 */ /* 0x000fe20000000f00 */
[----:B------:R-:W-:Y:S02]  /*21010*/  IMAD.MOV.U32 R12, RZ, RZ, RZ ;  /* 0x000000ffff0c7224 */ /* 0x000fe400078e00ff */
[----:B------:R-:W-:-:S07]  /*21020*/  IMAD.MOV.U32 R15, RZ, RZ, -0x1 ;  /* 0xffffffffff0f7424 */ /* 0x000fce00078e00ff */
[----:B-1--45:R-:W-:Y:S05]  /*21030*/  WARPSYNC.COLLECTIVE R15, `(.L_x_1039) ;  /* 0x000000000f087348 */ /* 0x032fea0003c00000 */
[----:B------:R0:W2:Y:S02]  /*21040*/  SHFL.IDX P6, R14, R13, R12, R11 ;  /* 0x0000000c0d0e7389 */ /* 0x0000a400000c000b */
[----:B012-45:R-:W-:Y:S01]  /*21050*/  ENDCOLLECTIVE ;  /* 0x000000000000791b */ /* 0x037fe20003800000 */
.L_x_1039:
[----:B------:R-:W-:Y:S05]  /*21060*/  BSYNC B0 ;  /* 0x0000000000007941 */ /* 0x000fea0003800000 */
.L_x_1038:
[----:B------:R-:W-:Y:S01]  /*21070*/  MOV R13, R16 ;  /* 0x00000010000d7202 */ /* 0x000fe20000000f00 */
[----:B------:R-:W-:Y:S01]  /*21080*/  IMAD.MOV.U32 R12, RZ, RZ, 0x1 ;  /* 0x00000001ff0c7424 */ /* 0x000fe200078e00ff */
[----:B------:R-:W-:Y:S01]  /*21090*/  MOV R15, 0xffffffff ;  /* 0xffffffff000f7802 */ /* 0x000fe20000000f00 */
[----:B------:R-:W-:Y:S02]  /*210a0*/  IMAD.MOV.U32 R11, RZ, RZ, 0x1f ;  /* 0x0000001fff0b7424 */ /* 0x000fe400078e00ff */
[----:B------:R-:W-:Y:S02]  /*210b0*/  IMAD.IADD R5, R19, 0x1, R7 ;  /* 0x0000000113057824 */ /* 0x000fe400078e0207 */
[----:B------:R-:W-:-:S07]  /*210c0*/  IMAD.MOV.U32 R0, RZ, RZ, R14 ;  /* 0x000000ffff007224 */ /* 0x000fce00078e000e */
[----:B------:R-:W-:Y:S05]  /*210d0*/  WARPSYNC.COLLECTIVE R15, `(.L_x_1040) ;  /* 0x000000000f087348 */ /* 0x000fea0003c00000 */
[----:B------:R0:W1:Y:S02]  /*210e0*/  SHFL.IDX P6, R14, R13, R12, R11 ;  /* 0x0000000c0d0e7389 */ /* 0x00006400000c000b */
[----:B01----:R-:W-:Y:S01]  /*210f0*/  ENDCOLLECTIVE ;  /* 0x000000000000791b */ /* 0x003fe20003800000 */
.L_x_1040:
[----:B------:R-:W-:Y:S02]  /*21100*/  ULDC UR4, c[0x0][0xc3c] ;  /* 0x00030f0000047ab9 */ /* 0x000fe40000000800 */
[----:B------:R-:W-:-:S13]  /*21110*/  ISETP.GE.OR P1, PT, R5, UR4, !P0 ;  /* 0x0000000405007c0c */ /* 0x000fda000c726670 */
[----:B------:R-:W0:Y:S01]  /*21120*/  @!P1 LDC.64 R2, c[0x0][0xc80] ;  /* 0x00032000ff029b82 */ /* 0x000e220000000a00 */
[----:B------:R-:W-:Y:S01]  /*21130*/  MOV R11, RZ ;  /* 0x000000ff000b7202 */ /* 0x000fe20000000f00 */
[----:B------:R-:W-:Y:S02]  /*21140*/  IMAD.MOV.U32 R4, RZ, RZ, R14 ;  /* 0x000000ffff047224 */ /* 0x000fe400078e000e */
[----:B0-----:R-:W-:-:S06]  /*21150*/  @!P1 IMAD.WIDE R2, R5, 0x4, R2 ;  /* 0x0000000405029825 */ /* 0x001fcc00078e0202 */
[----:B------:R0:W2:Y:S01]  /*21160*/  @!P1 LDG.E R3, desc[UR40][R2.64] ;  /* 0x0000002802039981 */ /* 0x0000a2000c1e1900 */
[C---:B------:R-:W-:Y:S02]  /*21170*/  ISETP.GE.U32.AND P2, PT, R7.reuse, 0x2, PT ;  /* 0x000000020700780c */ /* 0x040fe40003f46070 */
[C---:B------:R-:W-:Y:S02]  /*21180*/  ISETP.GE.U32.AND P3, PT, R7.reuse, 0x4, PT ;  /* 0x000000040700780c */ /* 0x040fe40003f66070 */
[C---:B------:R-:W-:Y:S02]  /*21190*/  ISETP.GE.U32.AND P4, PT, R7.reuse, 0x8, PT ;  /* 0x000000080700780c */ /* 0x040fe40003f86070 */
[C---:B------:R-:W-:Y:S02]  /*211a0*/  ISETP.GE.U32.AND P5, PT, R7.reuse, 0x10, PT ;  /* 0x000000100700780c */ /* 0x040fe40003fa6070 */
[----:B0-----:R-:W-:Y:S01]  /*211b0*/  MOV R2, RZ ;  /* 0x000000ff00027202 */ /* 0x001fe20000000f00 */
[----:B--2---:R-:W-:Y:S01]  /*211c0*/  @!P1 IMAD.MOV.U32 R2, RZ, RZ, R3 ;  /* 0x000000ffff029224 */ /* 0x004fe200078e0003 */
[----:B------:R-:W-:-:S03]  /*211d0*/  ISETP.NE.AND P1, PT, R7, RZ, PT ;  /* 0x000000ff0700720c */ /* 0x000fc60003f25270 */
[----:B------:R-:W-:-:S10]  /*211e0*/  IMAD.MOV.U32 R13, RZ, RZ, R2 ;  /* 0x000000ffff0d7224 */ /* 0x000fd400078e0002 */
[----:B------:R-:W-:Y:S05]  /*211f0*/  WARPSYNC.COLLECTIVE R15, `(.L_x_1041) ;  /* 0x000000000f087348 */ /* 0x000fea0003c00000 */
[----:B------:R0:W1:Y:S02]  /*21200*/  SHFL.UP P6, R14, R13, R12, R11 ;  /* 0x0400000c0d0e7389 */ /* 0x00006400000c000b */
[----:B01----:R-:W-:Y:S01]  /*21210*/  ENDCOLLECTIVE ;  /* 0x000000000000791b */ /* 0x003fe20003800000 */
.L_x_1041:
[----:B------:R-:W-:Y:S02]  /*21220*/  IMAD.MOV.U32 R12, RZ, RZ, 0x2 ;  /* 0x00000002ff0c7424 */ /* 0x000fe400078e00ff */
[----:B------:R-:W-:-:S05]  /*21230*/  IMAD.MOV.U32 R3, RZ, RZ, R14 ;  /* 0x000000ffff037224 */ /* 0x000fca00078e000e */
[----:B------:R-:W-:-:S05]  /*21240*/  SEL R3, R3, RZ, P1 ;  /* 0x000000ff03037207 */ /* 0x000fca0000800000 */
[----:B------:R-:W-:-:S05]  /*21250*/  IMAD.IADD R3, R2, 0x1, R3 ;  /* 0x0000000102037824 */ /* 0x000fca00078e0203 */
[----:B------:R-:W-:-:S07]  /*21260*/  MOV R13, R3 ;  /* 0x00000003000d7202 */ /* 0x000fce0000000f00 */
[----:B------:R-:W-:Y:S05]  /*21270*/  WARPSYNC.COLLECTIVE R15, `(.L_x_1042) ;  /* 0x000000000f087348 */ /* 0x000fea0003c00000 */
[----:B------:R0:W1:Y:S02]  /*21280*/  SHFL.UP P6, R14, R13, R12, R11 ;  /* 0x0400000c0d0e7389 */ /* 0x00006400000c000b */
[----:B01----:R-:W-:Y:S01]  /*21290*/  ENDCOLLECTIVE ;  /* 0x000000000000791b */ /* 0x003fe20003800000 */
.L_x_1042:
[----:B------:R-:W-:Y:S02]  /*212a0*/  IMAD.MOV.U32 R12, RZ, RZ, 0x4 ;  /* 0x00000004ff0c7424 */ /* 0x000fe400078e00ff */
[----:B------:R-:W-:-:S05]  /*212b0*/  IMAD.MOV.U32 R5, RZ, RZ, R14 ;  /* 0x000000ffff057224 */ /* 0x000fca00078e000e */
[----:B------:R-:W-:-:S04]  /*212c0*/  SEL R5, R5, RZ, P2 ;  /* 0x000000ff05057207 */ /* 0x000fc80001000000 */
[----:B------:R-:W-:-:S05]  /*212d0*/  IADD3 R3, R3, R5, RZ ;  /* 0x0000000503037210 */ /* 0x000fca0007ffe0ff */
[----:B------:R-:W-:-:S07]  /*212e0*/  IMAD.MOV.U32 R13, RZ, RZ, R3 ;  /* 0x000000ffff0d7224 */ /* 0x000fce00078e0003 */
[----:B------:R-:W-:Y:S05]  /*212f0*/  WARPSYNC.COLLECTIVE R15, `(.L_x_1043) ;  /* 0x000000000f087348 */ /* 0x000fea0003c00000 */
[----:B------:R0:W1:Y:S02]  /*21300*/  SHFL.UP P6, R14, R13, R12, R11 ;  /* 0x0400000c0d0e7389 */ /* 0x00006400000c000b */
[----:B01----:R-:W-:Y:S01]  /*21310*/  ENDCOLLECTIVE ;  /* 0x000000000000791b */ /* 0x003fe20003800000 */
.L_x_1043:
[----:B------:R-:W-:Y:S02]  /*21320*/  MOV R12, 0x8 ;  /* 0x00000008000c7802 */ /* 0x000fe40000000f00 */
[----:B------:R-:W-:-:S04]  /*21330*/  MOV R5, R14 ;  /* 0x0000000e00057202 */ /* 0x000fc80000000f00 */
[----:B------:R-:W-:-:S05]  /*21340*/  SEL R5, R5, RZ, P3 ;  /* 0x000000ff05057207 */ /* 0x000fca0001800000 */
[----:B------:R-:W-:-:S04]  /*21350*/  IMAD.IADD R3, R3, 0x1, R5 ;  /* 0x0000000103037824 */ /* 0x000fc800078e0205 */
[----:B------:R-:W-:-:S07]  /*21360*/  IMAD.MOV.U32 R13, RZ, RZ, R3 ;  /* 0x000000ffff0d7224 */ /* 0x000fce00078e0003 */
[----:B------:R-:W-:Y:S05]  /*21370*/  WARPSYNC.COLLECTIVE R15, `(.L_x_1044) ;  /* 0x000000000f087348 */ /* 0x000fea0003c00000 */
[----:B------:R0:W1:Y:S02]  /*21380*/  SHFL.UP P6, R14, R13, R12, R11 ;  /* 0x0400000c0d0e7389 */ /* 0x00006400000c000b */
[----:B01----:R-:W-:Y:S01]  /*21390*/  ENDCOLLECTIVE ;  /* 0x000000000000791b */ /* 0x003fe20003800000 */
.L_x_1044:
        /* <DEDUP_REMOVED lines=8> */
.L_x_1045:
[----:B------:R-:W-:Y:S01]  /*21420*/  IMAD.MOV.U32 R12, RZ, RZ, 0x1f ;  /* 0x0000001fff0c7424 */ /* 0x000fe200078e00ff */
[----:B------:R-:W-:Y:S01]  /*21430*/  MOV R11, 0x1f ;  /* 0x0000001f000b7802 */ /* 0x000fe20000000f00 */
[----:B------:R-:W-:-:S05]  /*21440*/  IMAD.MOV.U32 R5, RZ, RZ, R14 ;  /* 0x000000ffff057224 */ /* 0x000fca00078e000e */
[----:B------:R-:W-:-:S04]  /*21450*/  SEL R5, R5, RZ, P5 ;  /* 0x000000ff05057207 */ /* 0x000fc80002800000 */
[----:B------:R-:W-:-:S05]  /*21460*/  IADD3 R5, R3, R5, RZ ;  /* 0x0000000503057210 */ /* 0x000fca0007ffe0ff */
[----:B------:R-:W-:-:S07]  /*21470*/  IMAD.MOV.U32 R13, RZ, RZ, R5 ;  /* 0x000000ffff0d7224 */ /* 0x000fce00078e0005 */
[----:B------:R-:W-:Y:S05]  /*21480*/  WARPSYNC.COLLECTIVE R15, `(.L_x_1046) ;  /* 0x000000000f087348 */ /* 0x000fea0003c00000 */
[----:B------:R0:W1:Y:S02]  /*21490*/  SHFL.IDX P6, R14, R13, R12, R11 ;  /* 0x0000000c0d0e7389 */ /* 0x00006400000c000b */
[----:B01----:R-:W-:Y:S01]  /*214a0*/  ENDCOLLECTIVE ;  /* 0x000000000000791b */ /* 0x003fe20003800000 */
.L_x_1046:
[----:B------:R-:W-:Y:S01]  /*214b0*/  IMAD.MOV.U32 R6, RZ, RZ, R14 ;  /* 0x000000ffff067224 */ /* 0x000fe200078e000e */
[----:B------:R-:W-:Y:S06]  /*214c0*/  BRA `(.L_x_1047) ;  /* 0xffffffd400987947 */ /* 0x000fec000383ffff */
.L_x_961:
[----:B------:R-:W-:Y:S01]  /*214d0*/  BSSY B0, `(.L_x_1048) ;  /* 0x0000008000007945 */ /* 0x000fe20003800000 */
[----:B-----5:R-:W-:Y:S01]  /*214e0*/  IMAD.MOV.U32 R13, RZ, RZ, R2 ;  /* 0x000000ffff0d7224 */ /* 0x020fe200078e0002 */
[----:B------:R-:W-:Y:S01]  /*214f0*/  MOV R12, 0x1 ;  /* 0x00000001000c7802 */ /* 0x000fe20000000f00 */
[----:B------:R-:W-:Y:S01]  /*21500*/  IMAD.MOV.U32 R11, RZ, RZ, RZ ;  /* 0x000000ffff0b7224 */ /* 0x000fe200078e00ff */
[----:B------:R-:W-:-:S07]  /*21510*/  MOV R15, 0xffffffff ;  /* 0xffffffff000f7802 */ /* 0x000fce0000000f00 */
[----:B01----:R-:W-:Y:S05]  /*21520*/  WARPSYNC.COLLECTIVE R15, `(.L_x_1049) ;  /* 0x000000000f087348 */ /* 0x003fea0003c00000 */
[----:B------:R2:W3:Y:S02]  /*21530*/  SHFL.UP P6, R14, R13, R12, R11 ;  /* 0x0400000c0d0e7389 */ /* 0x0004e400000c000b */
[----:B0123--:R-:W-:Y:S01]  /*21540*/  ENDCOLLECTIVE ;  /* 0x000000000000791b */ /* 0x00ffe20003800000 */
.L_x_1049:
[----:B------:R-:W-:Y:S05]  /*21550*/  BSYNC B0 ;  /* 0x0000000000007941 */ /* 0x000fea0003800000 */
.L_x_1048:
[----:B------:R-:W-:Y:S01]  /*21560*/  IMAD.MOV.U32 R3, RZ, RZ, R14 ;  /* 0x000000ffff037224 */ /* 0x000fe200078e000e */
[----:B------:R-:W-:Y:S01]  /*21570*/  MOV R12, 0x2 ;  /* 0x00000002000c7802 */ /* 0x000fe20000000f00 */
[----:B------:R-:W-:Y:S01]  /*21580*/  IMAD.MOV.U32 R11, RZ, RZ, RZ ;  /* 0x000000ffff0b7224 */ /* 0x000fe200078e00ff */
[----:B------:R-:W-:Y:S02]  /*21590*/  MOV R15, 0xffffffff ;  /* 0xffffffff000f7802 */ /* 0x000fe40000000f00 */
[----:B------:R-:W-:-:S04]  /*215a0*/  SEL R3, R3, RZ, P1 ;  /* 0x000000ff03037207 */ /* 0x000fc80000800000 */
[----:B------:R-:W-:-:S05]  /*215b0*/  IADD3 R3, R2, R3, RZ ;  /* 0x0000000302037210 */ /* 0x000fca0007ffe0ff */
[----:B------:R-:W-:-:S07]  /*215c0*/  IMAD.MOV.U32 R13, RZ, RZ, R3 ;  /* 0x000000ffff0d7224 */ /* 0x000fce00078e0003 */
[----:B------:R-:W-:Y:S05]  /*215d0*/  WARPSYNC.COLLECTIVE R15, `(.L_x_1050) ;  /* 0x000000000f087348 */ /* 0x000fea0003c00000 */
[----:B------:R0:W1:Y:S02]  /*215e0*/  SHFL.UP P6, R14, R13, R12, R11 ;  /* 0x0400000c0d0e7389 */ /* 0x00006400000c000b */
[----:B01----:R-:W-:Y:S01]  /*215f0*/  ENDCOLLECTIVE ;  /* 0x000000000000791b */ /* 0x003fe20003800000 */
.L_x_1050:
[----:B------:R-:W-:Y:S01]  /*21600*/  MOV R12, 0x4 ;  /* 0x00000004000c7802 */ /* 0x000fe20000000f00 */
[----:B------:R-:W-:-:S05]  /*21610*/  IMAD.MOV.U32 R5, RZ, RZ, R14 ;  /* 0x000000ffff057224 */ /* 0x000fca00078e000e */
[----:B------:R-:W-:-:S04]  /*21620*/  SEL R5, R5, RZ, P2 ;  /* 0x000000ff05057207 */ /* 0x000fc80001000000 */
[----:B------:R-:W-:-:S05]  /*21630*/  IADD3 R3, R3, R5, RZ ;  /* 0x0000000503037210 */ /* 0x000fca0007ffe0ff */
[----:B------:R-:W-:-:S07]  /*21640*/  IMAD.MOV.U32 R13, RZ, RZ, R3 ;  /* 0x000000ffff0d7224 */ /* 0x000fce00078e0003 */
[----:B------:R-:W-:Y:S05]  /*21650*/  WARPSYNC.COLLECTIVE R15, `(.L_x_1051) ;  /* 0x000000000f087348 */ /* 0x000fea0003c00000 */
[----:B------:R0:W1:Y:S02]  /*21660*/  SHFL.UP P6, R14, R13, R12, R11 ;  /* 0x0400000c0d0e7389 */ /* 0x00006400000c000b */
[----:B01----:R-:W-:Y:S01]  /*21670*/  ENDCOLLECTIVE ;  /* 0x000000000000791b */ /* 0x003fe20003800000 */
.L_x_1051:
        /* <DEDUP_REMOVED lines=8> */
.L_x_1052:
        /* <DEDUP_REMOVED lines=8> */
.L_x_1053:
[----:B------:R-:W-:Y:S01]  /*21780*/  MOV R12, 0x1f ;  /* 0x0000001f000c7802 */ /* 0x000fe20000000f00 */
[----:B------:R-:W-:Y:S02]  /*21790*/  IMAD.MOV.U32 R11, RZ, RZ, 0x1f ;  /* 0x0000001fff0b7424 */ /* 0x000fe400078e00ff */
[----:B------:R-:W-:-:S05]  /*217a0*/  IMAD.MOV.U32 R5, RZ, RZ, R14 ;  /* 0x000000ffff057224 */ /* 0x000fca00078e000e */
[----:B------:R-:W-:-:S04]  /*217b0*/  SEL R5, R5, RZ, P5 ;  /* 0x000000ff05057207 */ /* 0x000fc80002800000 */
[----:B------:R-:W-:-:S05]  /*217c0*/  IADD3 R5, R3, R5, RZ ;  /* 0x0000000503057210 */ /* 0x000fca0007ffe0ff */
[----:B------:R-:W-:-:S07]  /*217d0*/  IMAD.MOV.U32 R13, RZ, RZ, R5 ;  /* 0x000000ffff0d7224 */ /* 0x000fce00078e0005 */
[----:B------:R-:W-:Y:S05]  /*217e0*/  WARPSYNC.COLLECTIVE R15, `(.L_x_1054) ;  /* 0x000000000f087348 */ /* 0x000fea0003c00000 */
[----:B------:R0:W1:Y:S02]  /*217f0*/  SHFL.IDX P6, R14, R13, R12, R11 ;  /* 0x0000000c0d0e7389 */ /* 0x00006400000c000b */
[----:B01----:R-:W-:Y:S01]  /*21800*/  ENDCOLLECTIVE ;  /* 0x000000000000791b */ /* 0x003fe20003800000 */
.L_x_1054:
[----:B------:R-:W-:Y:S01]  /*21810*/  MOV R6, R14 ;  /* 0x0000000e00067202 */ /* 0x000fe20000000f00 */
[----:B------:R-:W-:Y:S06]  /*21820*/  BRA `(.L_x_1055) ;  /* 0xffffffd4005c7947 */ /* 0x000fec000383ffff */
.L_x_963:
[----:B------:R-:W-:Y:S01]  /*21830*/  BSSY B0, `(.L_x_1056) ;  /* 0x0000006000007945 */ /* 0x000fe20003800000 */
[----:B------:R-:W-:Y:S01]  /*21840*/  PLOP3.LUT P6, PT, P6, PT, PT, 0x8, 0x0 ;  /* 0x000000000000781c */ /* 0x000fe200037ce170 */
[----:B------:R-:W-:-:S12]  /*21850*/  IMAD.MOV.U32 R15, RZ, RZ, -0x1 ;  /* 0xffffffffff0f7424 */ /* 0x000fd800078e00ff */
[----:B01---5:R-:W-:Y:S05]  /*21860*/  WARPSYNC.COLLECTIVE R15, `(.L_x_1057) ;  /* 0x000000000f087348 */ /* 0x023fea0003c00000 */
[----:B------:R-:W-:Y:S01]  /*21870*/  VOTE.ANY R14, PT, P6 ;  /* 0x00000000000e7806 */ /* 0x000fe200030e0100 */
[----:B01---5:R-:W-:Y:S06]  /*21880*/  ENDCOLLECTIVE ;  /* 0x000000000000791b */ /* 0x023fec0003800000 */
.L_x_1057:
[----:B------:R-:W-:Y:S05]  /*21890*/  BSYNC B0 ;  /* 0x0000000000007941 */ /* 0x000fea0003800000 */
.L_x_1056:
[----:B------:R-:W-:Y:S01]  /*218a0*/  MOV R3, R14 ;  /* 0x0000000e00037202 */ /* 0x000fe20000000f00 */
[----:B------:R-:W-:Y:S01]  /*218b0*/  IMAD.MOV.U32 R13, RZ, RZ, R2 ;  /* 0x000000ffff0d7224 */ /* 0x000fe200078e0002 */
[----:B------:R-:W-:Y:S01]  /*218c0*/  MOV R15, 0xffffffff ;  /* 0xffffffff000f7802 */ /* 0x000fe20000000f00 */
[----:B------:R-:W-:Y:S01]  /*218d0*/  IMAD.MOV.U32 R11, RZ, RZ, 0x1f ;  /* 0x0000001fff0b7424 */ /* 0x000fe200078e00ff */
[----:B------:R-:W0:Y:S02]  /*218e0*/  POPC R4, R3 ;  /* 0x0000000300047309 */ /* 0x000e240000000000 */
[----:B0-----:R-:W-:-:S07]  /*218f0*/  MOV R12, R4 ;  /* 0x00000004000c7202 */ /* 0x001fce0000000f00 */
[----:B------:R-:W-:Y:S05]  /*21900*/  WARPSYNC.COLLECTIVE R15, `(.L_x_1058) ;  /* 0x000000000f087348 */ /* 0x000fea0003c00000 */
[----:B------:R0:W1:Y:S02]  /*21910*/  SHFL.IDX P6, R14, R13, R12, R11 ;  /* 0x0000000c0d0e7389 */ /* 0x00006400000c000b */
[----:B01----:R-:W-:Y:S01]  /*21920*/  ENDCOLLECTIVE ;  /* 0x000000000000791b */ /* 0x003fe20003800000 */
.L_x_1058:
[----:B------:R-:W-:Y:S01]  /*21930*/  IMAD.MOV.U32 R17, RZ, RZ, R14 ;  /* 0x000000ffff117224 */ /* 0x000fe200078e000e */
[----:B------:R-:W-:Y:S06]  /*21940*/  BRA `(.L_x_1059) ;  /* 0xffffffd4004c7947 */ /* 0x000fec000383ffff */
.L_x_965:
[----:B------:R-:W-:Y:S01]  /*21950*/  BSSY B0, `(.L_x_1060) ;  /* 0x0000007000007945 */ /* 0x000fe20003800000 */
[----:B------:R-:W-:Y:S01]  /*21960*/  MOV R13, R5 ;  /* 0x00000005000d7202 */ /* 0x000fe20000000f00 */
[----:B------:R-:W-:Y:S01]  /*21970*/  IMAD.MOV.U32 R11, RZ, RZ, 0x1f ;  /* 0x0000001fff0b7424 */ /* 0x000fe200078e00ff */
[----:B------:R-:W-:-:S07]  /*21980*/  MOV R15, 0xffffffff ;  /* 0xffffffff000f7802 */ /* 0x000fce0000000f00 */
[----:B01-3-5:R-:W-:Y:S05]  /*21990*/  WARPSYNC.COLLECTIVE R15, `(.L_x_1061) ;  /* 0x000000000f087348 */ /* 0x02bfea0003c00000 */
[----:B------:R2:W4:Y:S02]  /*219a0*/  SHFL.IDX P6, R14, R13, R12, R11 ;  /* 0x0000000c0d0e7389 */ /* 0x00052400000c000b */
[----:B012345:R-:W-:Y:S01]  /*219b0*/  ENDCOLLECTIVE ;  /* 0x000000000000791b */ /* 0x03ffe20003800000 */
.L_x_1061:
[----:B------:R-:W-:Y:S05]  /*219c0*/  BSYNC B0 ;  /* 0x0000000000007941 */ /* 0x000fea0003800000 */
.L_x_1060:
[----:B------:R-:W-:Y:S01]  /*219d0*/  IMAD.MOV.U32 R2, RZ, RZ, R14 ;  /* 0x000000ffff027224 */ /* 0x000fe200078e000e */
[----:B------:R-:W-:Y:S06]  /*219e0*/  BRA `(.L_x_964) ;  /* 0xffffffd400407947 */ /* 0x000fec000383ffff */
.L_x_969:
[----:B0-----:R0:W1:Y:S02]  /*219f0*/  SYNCS.PHASECHK.TRANS64.TRYWAIT P0, [R0+URZ+0x34820], R3 ;  /* 0x03482003000075a7 */ /* 0x001064000800017f */
[----:B-1----:R-:W-:Y:S05]  /*21a00*/  @!P0 NANOSLEEP.SYNCS 0x989680 ;  /* 0x009896800000895d */ /* 0x002fea0003900000 */
[----:B------:R-:W1:Y:S02]  /*21a10*/  @!P0 SYNCS.PHASECHK.TRANS64 P0, [R0+URZ+0x34820], R3 ;  /* 0x03482003000085a7 */ /* 0x000e64000800007f */
[----:B-1----:R-:W-:Y:S05]  /*21a20*/  @!P0 BRA `(.L_x_969) ;  /* 0xfffffffc00f08947 */ /* 0x002fea000383ffff */
[----:B------:R-:W-:Y:S05]  /*21a30*/  BRA `(.L_x_1062) ;  /* 0xffffffd800347947 */ /* 0x000fea000383ffff */
.L_x_970:
[----:B------:R-:W1:Y:S01]  /*21a40*/  S2R R2, SR_TID.X ;  /* 0x0000000000027919 */ /* 0x000e620000002100 */
[----:B------:R-:W-:Y:S01]  /*21a50*/  BSSY B0, `(.L_x_1063) ;  /* 0x000000a000007945 */ /* 0x000fe20003800000 */
[----:B------:R-:W-:Y:S01]  /*21a60*/  IMAD.MOV.U32 R12, RZ, RZ, RZ ;  /* 0x000000ffff0c7224 */ /* 0x000fe200078e00ff */
[----:B------:R-:W-:Y:S01]  /*21a70*/  MOV R11, 0x1f ;  /* 0x0000001f000b7802 */ /* 0x000fe20000000f00 */
[----:B------:R-:W-:Y:S01]  /*21a80*/  IMAD.MOV.U32 R15, RZ, RZ, -0x1 ;  /* 0xffffffffff0f7424 */ /* 0x000fe200078e00ff */
[----:B-1----:R-:W-:-:S04]  /*21a90*/  SHF.R.U32.HI R2, RZ, 0x5, R2 ;  /* 0x00000005ff027819 */ /* 0x002fc80000011602 */
[----:B------:R-:W-:-:S04]  /*21aa0*/  LOP3.LUT R2, R2, 0x3, RZ, 0xc0, !PT ;  /* 0x0000000302027812 */ /* 0x000fc800078ec0ff */
[----:B------:R-:W-:-:S07]  /*21ab0*/  MOV R13, R2 ;  /* 0x00000002000d7202 */ /* 0x000fce0000000f00 */
[----:B0---45:R-:W-:Y:S05]  /*21ac0*/  WARPSYNC.COLLECTIVE R15, `(.L_x_1064) ;  /* 0x000000000f087348 */ /* 0x031fea0003c00000 */
[----:B------:R1:W2:Y:S02]  /*21ad0*/  SHFL.IDX P6, R14, R13, R12, R11 ;  /* 0x0000000c0d0e7389 */ /* 0x0002a400000c000b */
[----:B012-45:R-:W-:Y:S01]  /*21ae0*/  ENDCOLLECTIVE ;  /* 0x000000000000791b */ /* 0x037fe20003800000 */
.L_x_1064:
[----:B------:R-:W-:Y:S05]  /*21af0*/  BSYNC B0 ;  /* 0x0000000000007941 */ /* 0x000fea0003800000 */
.L_x_1063:
[----:B------:R-:W-:Y:S05]  /*21b00*/  BRA `(.L_x_1065) ;  /* 0xffffffd8001c7947 */ /* 0x000fea000383ffff */
.L_x_971:
[----:B------:R-:W-:Y:S01]  /*21b10*/  BSSY B0, `(.L_x_1066) ;  /* 0x0000006000007945 */ /* 0x000fe20003800000 */
[----:B------:R-:W-:-:S07]  /*21b20*/  MOV R15, 0xffffffff ;  /* 0xffffffff000f7802 */ /* 0x000fce0000000f00 */
[----:B01--45:R-:W-:Y:S05]  /*21b30*/  WARPSYNC.COLLECTIVE R15, `(.L_x_1067) ;  /* 0x000000000f0c7348 */ /* 0x033fea0003c00000 */
[----:B------:R-:W-:Y:S02]  /*21b40*/  ELECT P6, UR62, PT ;  /* 0x00000000003e782f */ /* 0x000fe400038c0000 */
[----:B------:R-:W-:Y:S01]  /*21b50*/  MOV R14, UR62 ;  /* 0x0000003e000e7c02 */ /* 0x000fe20008000f00 */
[----:B01--45:R-:W-:Y:S10]  /*21b60*/  ENDCOLLECTIVE ;  /* 0x000000000000791b */ /* 0x033ff40003800000 */
.L_x_1067:
[----:B------:R-:W-:Y:S05]  /*21b70*/  BSYNC B0 ;  /* 0x0000000000007941 */ /* 0x000fea0003800000 */
.L_x_1066:
[----:B------:R-:W-:Y:S05]  /*21b80*/  BRA `(.L_x_1068) ;  /* 0xffffffd800107947 */ /* 0x000fea000383ffff */
.L_x_973:
[----:B0-----:R0:W1:Y:S02]  /*21b90*/  SYNCS.PHASECHK.TRANS64.TRYWAIT P0, [R6+URZ], R5 ;  /* 0x00000005060075a7 */ /* 0x001064000800017f */
[----:B-1----:R-:W-:Y:S05]  /*21ba0*/  @!P0 NANOSLEEP.SYNCS 0x989680 ;  /* 0x009896800000895d */ /* 0x002fea0003900000 */
[----:B------:R-:W1:Y:S02]  /*21bb0*/  @!P0 SYNCS.PHASECHK.TRANS64 P0, [R6+URZ], R5 ;  /* 0x00000005060085a7 */ /* 0x000e64000800007f */
[----:B-1----:R-:W-:Y:S05]  /*21bc0*/  @!P0 BRA `(.L_x_973) ;  /* 0xfffffffc00f08947 */ /* 0x002fea000383ffff */
[----:B------:R-:W-:Y:S05]  /*21bd0*/  BRA `(.L_x_1069) ;  /* 0xffffffd8004c7947 */ /* 0x000fea000383ffff */
.L_x_974:
[----:B-1----:R1:W2:Y:S02]  /*21be0*/  SYNCS.PHASECHK.TRANS64.TRYWAIT P0, [R7+URZ], R2 ;  /* 0x00000002070075a7 */ /* 0x0022a4000800017f */
[----:B--2---:R-:W-:Y:S05]  /*21bf0*/  @!P0 NANOSLEEP.SYNCS 0x989680 ;  /* 0x009896800000895d */ /* 0x004fea0003900000 */
[----:B------:R-:W2:Y:S02]  /*21c00*/  @!P0 SYNCS.PHASECHK.TRANS64 P0, [R7+URZ], R2 ;  /* 0x00000002070085a7 */ /* 0x000ea4000800007f */
[----:B--2---:R-:W-:Y:S05]  /*21c10*/  @!P0 BRA `(.L_x_974) ;  /* 0xfffffffc00f08947 */ /* 0x004fea000383ffff */
[----:B------:R-:W-:Y:S05]  /*21c20*/  BRA `(.L_x_1070) ;  /* 0xffffffd800407947 */ /* 0x000fea000383ffff */
.L_x_976:
[----:B--2---:R2:W3:Y:S02]  /*21c30*/  SYNCS.PHASECHK.TRANS64.TRYWAIT P0, [R4+URZ], R5 ;  /* 0x00000005040075a7 */ /* 0x0044e4000800017f */
[----:B---3--:R-:W-:Y:S05]  /*21c40*/  @!P0 NANOSLEEP.SYNCS 0x989680 ;  /* 0x009896800000895d */ /* 0x008fea0003900000 */
[----:B------:R-:W3:Y:S02]  /*21c50*/  @!P0 SYNCS.PHASECHK.TRANS64 P0, [R4+URZ], R5 ;  /* 0x00000005040085a7 */ /* 0x000ee4000800007f */
[----:B---3--:R-:W-:Y:S05]  /*21c60*/  @!P0 BRA `(.L_x_976) ;  /* 0xfffffffc00f08947 */ /* 0x008fea000383ffff */
[----:B------:R-:W-:Y:S05]  /*21c70*/  BRA `(.L_x_1071) ;  /* 0xffffffd800487947 */ /* 0x000fea000383ffff */
.L_x_1072:
        /* <DEDUP_REMOVED lines=16> */
.L_x_3196:


//--------------------- .text._ZN7cutlass13device_kernelIN5flash11enable_sm90INS1_16FlashAttnFwdSm90INS1_25CollectiveMainloopFwdSm90ILi2EN4cute5tupleIJNS5_1CILi1EEES8_S8_EEENS6_IJNS7_ILi128EEENS7_ILi96EEENS7_ILi192EEEEEELi128ENS_6half_tEfNS_4arch4Sm90ELb0ELb1ELb0ELb0ELb0ELb0ELb0ELb1ELb1ELb1ELb0ELb0EEENS1_21CollectiveEpilogueFwdINS6_IJSA_SA_SB_EEES9_SE_SG_Li256ELb0ELb1ELb0ELb0EEENS1_30DynamicPersistentTileSchedulerILi256ELi128ELb0ELb1ELb1EEEEEEEEEvNT_6ParamsE --------------------------
	.section	.text._ZN7cutlass13device_kernelIN5flash11enable_sm90INS1_16FlashAttnFwdSm90INS1_25CollectiveMainloopFwdSm90ILi2EN4cute5tupleIJNS5_1CILi1EEES8_S8_EEENS6_IJNS7_ILi128EEENS7_ILi96EEENS7_ILi192EEEEEELi128ENS_6half_tEfNS_4arch4Sm90ELb0ELb1ELb0ELb0ELb0ELb0ELb0ELb1ELb1ELb1ELb0ELb0EEENS1_21CollectiveEpilogueFwdINS6_IJSA_SA_SB_EEES9_SE_SG_Li256ELb0ELb1ELb0ELb0EEENS1_30DynamicPersistentTileSchedulerILi256ELi128ELb0ELb1ELb1EEEEEEEEEvNT_6ParamsE,"ax",@progbits
	.align	128
.text._ZN7cutlass13device_kernelIN5flash11enable_sm90INS1_16FlashAttnFwdSm90INS1_25CollectiveMainloopFwdSm90ILi2EN4cute5tupleIJNS5_1CILi1EEES8_S8_EEENS6_IJNS7_ILi128EEENS7_ILi96EEENS7_ILi192EEEEEELi128ENS_6half_tEfNS_4arch4Sm90ELb0ELb1ELb0ELb0ELb0ELb0ELb0ELb1ELb1ELb1ELb0ELb0EEENS1_21CollectiveEpilogueFwdINS6_IJSA_SA_SB_EEES9_SE_SG_Li256ELb0ELb1ELb0ELb0EEENS1_30DynamicPersistentTileSchedulerILi256ELi128ELb0ELb1ELb1EEEEEEEEEvNT_6ParamsE:
        .type           _ZN7cutlass13device_kernelIN5flash11enable_sm90INS1_16FlashAttnFwdSm90INS1_25CollectiveMainloopFwdSm90ILi2EN4cute5tupleIJNS5_1CILi1EEES8_S8_EEENS6_IJNS7_ILi128EEENS7_ILi96EEENS7_ILi192EEEEEELi128ENS_6half_tEfNS_4arch4Sm90ELb0ELb1ELb0ELb0ELb0ELb0ELb0ELb1ELb1ELb1ELb0ELb0EEENS1_21CollectiveEpilogueFwdINS6_IJSA_SA_SB_EEES9_SE_SG_Li256ELb0ELb1ELb0ELb0EEENS1_30DynamicPersistentTileSchedulerILi256ELi128ELb0ELb1ELb1EEEEEEEEEvNT_6ParamsE,@function
        .size           _ZN7cutlass13device_kernelIN5flash11enable_sm90INS1_16FlashAttnFwdSm90INS1_25CollectiveMainloopFwdSm90ILi2EN4cute5tupleIJNS5_1CILi1EEES8_S8_EEENS6_IJNS7_ILi128EEENS7_ILi96EEENS7_ILi192EEEEEELi128ENS_6half_tEfNS_4arch4Sm90ELb0ELb1ELb0ELb0ELb0ELb0ELb0ELb1ELb1ELb1ELb0ELb0EEENS1_21CollectiveEpilogueFwdINS6_IJSA_SA_SB_EEES9_SE_SG_Li256ELb0ELb1ELb0ELb0EEENS1_30DynamicPersistentTileSchedulerILi256ELi128ELb0ELb1ELb1EEEEEEEEEvNT_6ParamsE,(.L_x_3197 - _ZN7cutlass13device_kernelIN5flash11enable_sm90INS1_16FlashAttnFwdSm90INS1_25CollectiveMainloopFwdSm90ILi2EN4cute5tupleIJNS5_1CILi1EEES8_S8_EEENS6_IJNS7_ILi128EEENS7_ILi96EEENS7_ILi192EEEEEELi128ENS_6half_tEfNS_4arch4Sm90ELb0ELb1ELb0ELb0ELb0ELb0ELb0ELb1ELb1ELb1ELb0ELb0EEENS1_21CollectiveEpilogueFwdINS6_IJSA_SA_SB_EEES9_SE_SG_Li256ELb0ELb1ELb0ELb0EEENS1_30DynamicPersistentTileSchedulerILi256ELi128ELb0ELb1ELb1EEEEEEEEEvNT_6ParamsE)
        .other          _ZN7cutlass13device_kernelIN5flash11enable_sm90INS1_16FlashAttnFwdSm90INS1_25CollectiveMainloopFwdSm90ILi2EN4cute5tupleIJNS5_1CILi1EEES8_S8_EEENS6_IJNS7_ILi128EEENS7_ILi96EEENS7_ILi192EEEEEELi128ENS_6half_tEfNS_4arch4Sm90ELb0ELb1ELb0ELb0ELb0ELb0ELb0ELb1ELb1ELb1ELb0ELb0EEENS1_21CollectiveEpilogueFwdINS6_IJSA_SA_SB_EEES9_SE_SG_Li256ELb0ELb1ELb0ELb0EEENS1_30DynamicPersistentTileSchedulerILi256ELi128ELb0ELb1ELb1EEEEEEEEEvNT_6ParamsE,@"STO_CUDA_ENTRY STV_DEFAULT"
_ZN7cutlass13device_kernelIN5flash11enable_sm90INS1_16FlashAttnFwdSm90INS1_25CollectiveMainloopFwdSm90ILi2EN4cute5tupleIJNS5_1CILi1EEES8_S8_EEENS6_IJNS7_ILi128EEENS7_ILi96EEENS7_ILi192EEEEEELi128ENS_6half_tEfNS_4arch4Sm90ELb0ELb1ELb0ELb0ELb0ELb0ELb0ELb1ELb1ELb1ELb0ELb0EEENS1_21CollectiveEpilogueFwdINS6_IJSA_SA_SB_EEES9_SE_SG_Li256ELb0ELb1ELb0ELb0EEENS1_30DynamicPersistentTileSchedulerILi256ELi128ELb0ELb1ELb1EEEEEEEEEvNT_6ParamsE:
        /* <DEDUP_REMOVED lines=18> */
.L_x_1074:
[----:B------:R-:W-:Y:S05]  /*0120*/  BSYNC B0 ;  /* 0x0000000000007941 */ /* 0x000fea0003800000 */
.L_x_1073:
        /* <DEDUP_REMOVED lines=41> */
.L_x_1075:
        /* <DEDUP_REMOVED lines=22> */
.L_x_1076:
        /* <DEDUP_REMOVED lines=18> */
.L_x_1077:
        /* <DEDUP_REMOVED lines=22> */
.L_x_1078:
        /* <DEDUP_REMOVED lines=22> */
.L_x_1079:
        /* <DEDUP_REMOVED lines=8> */
.L_x_1081:
[----:B------:R-:W-:-:S08]  /*0980*/  NOP ;  /* 0x0000000000007918 */ /* 0x000fd00000000000 */
[----:B------:R-:W1:Y:S02]  /*0990*/  USETMAXREG.TRY_ALLOC.CTAPOOL UP0, 0xf0 ;  /* 0x000000f0000079c8 */ /* 0x000e640008000600 */
[----:B-1----:R-:W-:-:S13]  /*09a0*/  PLOP3.LUT P0, PT, PT, PT, UP0, 0x80, 0x0 ;  /* 0x000000000000781c */ /* 0x002fda0003f0f008 */
[----:B------:R-:W-:Y:S05]  /*09b0*/  @!P0 BRA `(.L_x_1081) ;  /* 0xfffffffc00f08947 */ /* 0x000fea000383ffff */
[----:B------:R-:W1:Y:S08]  /*09c0*/  S2UR UR4, SR_CTAID.X ;  /* 0x00000000000479c3 */ /* 0x000e700000002500 */
[----:B------:R-:W-:Y:S08]  /*09d0*/  BAR.ARV 0x4, 0x180 ;  /* 0x0106000000007b1d */ /* 0x000ff00000002000 */
[----:B------:R-:W1:Y:S08]  /*09e0*/  LDC R0, c[0x0][0xc38] ;  /* 0x00030e00ff007b82 */ /* 0x000e700000000800 */
[----:B------:R-:W-:Y:S06]  /*09f0*/  BAR.ARV 0x8, 0x180 ;  /* 0x0206000000007b1d */ /* 0x000fec0000002000 */
[----:B-1----:R-:W-:-:S13]  /*0a00*/  ISETP.LE.AND P0, PT, R0, UR4, PT ;  /* 0x0000000400007c0c */ /* 0x002fda000bf03270 */
[----:B------:R-:W-:Y:S05]  /*0a10*/  @P0 EXIT ;  /* 0x000000000000094d */ /* 0x000fea0003800000 */
[----:B------:R-:W2:Y:S01]  /*0a20*/  LDL R3, [R1+0x1c] ;  /* 0x00001c0001037983 */ /* 0x000ea20000100800 */
[----:B------:R-:W-:Y:S01]  /*0a30*/  IMAD.MOV.U32 R165, RZ, RZ, RZ ;  /* 0x000000ffffa57224 */ /* 0x000fe200078e00ff */
[----:B------:R-:W-:Y:S01]  /*0a40*/  UMOV UR38, URZ ;  /* 0x0000003f00267c82 */ /* 0x000fe20008000000 */
[----:B------:R-:W-:Y:S01]  /*0a50*/  UMOV UR36, URZ ;  /* 0x0000003f00247c82 */ /* 0x000fe20008000000 */
[----:B0-----:R-:W0:Y:S02]  /*0a60*/  S2R R2, SR_TID.X ;  /* 0x0000000000027919 */ /* 0x001e240000002100 */
[----:B0-----:R-:W-:-:S05]  /*0a70*/  VIADD R173, R2, 0xffffff80 ;  /* 0xffffff8002ad7836 */ /* 0x001fca0000000000 */
[----:B------:R-:W-:-:S04]  /*0a80*/  SHF.R.S32.HI R0, RZ, 0x1f, R173 ;  /* 0x0000001fff007819 */ /* 0x000fc800000114ad */
[CC--:B------:R-:W-:Y:S02]  /*0a90*/  LEA.HI R2, R0.reuse, R173.reuse, RZ, 0x7 ;  /* 0x000000ad00027211 */ /* 0x0c0fe400078f38ff */
[-C--:B------:R-:W-:Y:S02]  /*0aa0*/  LEA.HI R4, R0, R173.reuse, RZ, 0x5 ;  /* 0x000000ad00047211 */ /* 0x080fe400078f28ff */
[----:B------:R-:W-:Y:S02]  /*0ab0*/  LOP3.LUT R166, R2, 0xffffff80, RZ, 0xc0, !PT ;  /* 0xffffff8002a67812 */ /* 0x000fe400078ec0ff */
[-C--:B------:R-:W-:Y:S01]  /*0ac0*/  LEA.HI R11, R0, R173.reuse, RZ, 0x2 ;  /* 0x000000ad000b7211 */ /* 0x080fe200078f10ff */
[----:B------:R-:W-:Y:S01]  /*0ad0*/  IMAD.SHL.U32 R5, R4, 0x20, RZ ;  /* 0x0000002004057824 */ /* 0x000fe200078e00ff */
[----:B------:R-:W-:Y:S01]  /*0ae0*/  LEA.HI R164, R0, R173, RZ, 0x3 ;  /* 0x000000ad00a47211 */ /* 0x000fe200078f18ff */
[----:B------:R-:W-:Y:S01]  /*0af0*/  IMAD.IADD R166, R173, 0x1, -R166 ;  /* 0x00000001ada67824 */ /* 0x000fe200078e0aa6 */
[----:B------:R-:W-:-:S02]  /*0b00*/  SHF.R.S32.HI R167, RZ, 0x7, R2 ;  /* 0x00000007ffa77819 */ /* 0x000fc40000011402 */
[----:B------:R-:W-:Y:S02]  /*0b10*/  LOP3.LUT R162, R164, 0xfffffff8, RZ, 0xc0, !PT ;  /* 0xfffffff8a4a27812 */ /* 0x000fe400078ec0ff */
[----:B------:R-:W-:Y:S02]  /*0b20*/  SHF.R.S32.HI R7, RZ, 0x1f, R166 ;  /* 0x0000001fff077819 */ /* 0x000fe400000114a6 */
[----:B------:R-:W-:Y:S01]  /*0b30*/  LEA.HI R2, R2, R167, RZ, 0x1 ;  /* 0x000000a702027211 */ /* 0x000fe200078f08ff */
[----:B------:R-:W-:Y:S01]  /*0b40*/  IMAD.IADD R162, R173, 0x1, -R162 ;  /* 0x00000001ada27824 */ /* 0x000fe200078e0aa2 */
[CC--:B------:R-:W-:Y:S02]  /*0b50*/  LEA.HI R8, R7.reuse, R166.reuse, RZ, 0x2 ;  /* 0x000000a607087211 */ /* 0x0c0fe400078f10ff */
[----:B------:R-:W-:Y:S01]  /*0b60*/  LEA.HI R7, R7, R166, RZ, 0x5 ;  /* 0x000000a607077211 */ /* 0x000fe200078f28ff */
[----:B------:R-:W-:Y:S01]  /*0b70*/  IMAD.SHL.U32 R23, R162, 0x8, RZ ;  /* 0x00000008a2177824 */ /* 0x000fe200078e00ff */
[----:B------:R-:W-:-:S02]  /*0b80*/  SHF.R.S32.HI R9, RZ, 0x2, R8 ;  /* 0x00000002ff097819 */ /* 0x000fc40000011408 */
[----:B------:R-:W-:Y:S01]  /*0b90*/  SHF.R.S32.HI R10, RZ, 0x1f, R8 ;  /* 0x0000001fff0a7819 */ /* 0x000fe20000011408 */
[----:B------:R-:W-:Y:S01]  /*0ba0*/  VIADD R160, R23, 0x40 ;  /* 0x0000004017a07836 */ /* 0x000fe20000000000 */
[----:B------:R-:W-:Y:S02]  /*0bb0*/  LOP3.LUT R5, R5, 0xfffffc00, RZ, 0xc0, !PT ;  /* 0xfffffc0005057812 */ /* 0x000fe400078ec0ff */
[----:B------:R-:W-:Y:S02]  /*0bc0*/  LEA.HI R10, R10, R9, RZ, 0x3 ;  /* 0x000000090a0a7211 */ /* 0x000fe400078f18ff */
[----:B------:R-:W-:Y:S02]  /*0bd0*/  SHF.R.S32.HI R7, RZ, 0x5, R7 ;  /* 0x00000005ff077819 */ /* 0x000fe40000011407 */
[----:B------:R-:W-:Y:S02]  /*0be0*/  LOP3.LUT R10, R10, 0xfffffff8, RZ, 0xc0, !PT ;  /* 0xfffffff80a0a7812 */ /* 0x000fe400078ec0ff */
[----:B------:R-:W-:-:S02]  /*0bf0*/  LOP3.LUT R2, R2, 0x3fffffe, RZ, 0xc0, !PT ;  /* 0x03fffffe02027812 */ /* 0x000fc400078ec0ff */
[----:B------:R-:W-:Y:S01]  /*0c00*/  SHF.R.S32.HI R164, RZ, 0x3, R164 ;  /* 0x00000003ffa47819 */ /* 0x000fe200000114a4 */
[----:B------:R-:W-:Y:S01]  /*0c10*/  IMAD.IADD R10, R9, 0x1, -R10 ;  /* 0x00000001090a7824 */ /* 0x000fe200078e0a0a */
[----:B------:R-:W-:Y:S01]  /*0c20*/  SHF.R.S32.HI R172, RZ, 0x1f, R23 ;  /* 0x0000001fffac7819 */ /* 0x000fe20000011417 */
[----:B------:R-:W-:Y:S01]  /*0c30*/  IMAD.IADD R2, R167, 0x1, -R2 ;  /* 0x00000001a7027824 */ /* 0x000fe200078e0a02 */
[----:B------:R-:W-:Y:S01]  /*0c40*/  SHF.R.S32.HI R171, RZ, 0x1f, R160 ;  /* 0x0000001fffab7819 */ /* 0x000fe200000114a0 */
[----:B------:R-:W-:-:S04]  /*0c50*/  IMAD R7, R7, 0x10, R10 ;  /* 0x0000001007077824 */ /* 0x000fc800078e020a */
[----:B------:R-:W-:Y:S01]  /*0c60*/  IMAD R168, R2, 0x40, R7 ;  /* 0x0000004002a87824 */ /* 0x000fe200078e0207 */
[----:B--2---:R-:W-:Y:S02]  /*0c70*/  R2UR UR5, R3 ;  /* 0x00000000030572ca */ /* 0x004fe400000e0000 */
[----:B------:R-:W-:-:S04]  /*0c80*/  LEA.HI R3, R0, R173, RZ, 0x4 ;  /* 0x000000ad00037211 */ /* 0x000fc800078f20ff */
[----:B------:R-:W-:Y:S02]  /*0c90*/  SHF.R.S32.HI R6, RZ, 0x4, R3 ;  /* 0x00000004ff067819 */ /* 0x000fe40000011403 */
[C---:B------:R-:W-:Y:S02]  /*0ca0*/  LOP3.LUT R4, R3.reuse, 0x3fffff0, RZ, 0xc0, !PT ;  /* 0x03fffff003047812 */ /* 0x040fe400078ec0ff */
[----:B------:R-:W-:-:S03]  /*0cb0*/  LEA.HI R3, R3, R6, RZ, 0x1 ;  /* 0x0000000603037211 */ /* 0x000fc600078f08ff */
[----:B------:R-:W-:Y:S01]  /*0cc0*/  IMAD.IADD R4, R173, 0x1, -R4 ;  /* 0x00000001ad047824 */ /* 0x000fe200078e0a04 */
[----:B------:R-:W-:Y:S01]  /*0cd0*/  LOP3.LUT R3, R3, 0x1ffffffe, RZ, 0xc0, !PT ;  /* 0x1ffffffe03037812 */ /* 0x000fe200078ec0ff */
[----:B------:R-:W-:Y:S02]  /*0ce0*/  ULOP3.LUT UR5, UR5, 0x1, URZ, 0xfc, !UPT ;  /* 0x0000000105057892 */ /* 0x000fe4000f8efc3f */
[----:B------:R-:W-:Y:S02]  /*0cf0*/  IMAD R4, R4, 0x40, R5 ;  /* 0x0000004004047824 */ /* 0x000fe400078e0205 */
[----:B------:R-:W-:Y:S01]  /*0d00*/  IMAD.IADD R3, R6, 0x1, -R3 ;  /* 0x0000000106037824 */ /* 0x000fe200078e0a03 */
[----:B------:R-:W-:Y:S01]  /*0d10*/  LOP3.LUT R6, R11, 0xfffffffc, RZ, 0xc0, !PT ;  /* 0xfffffffc0b067812 */ /* 0x000fe200078ec0ff */
[----:B------:R-:W-:Y:S02]  /*0d20*/  IMAD.U32 R170, RZ, RZ, UR5 ;  /* 0x00000005ffaa7e24 */ /* 0x000fe4000f8e00ff */
[----:B------:R-:W-:Y:S01]  /*0d30*/  IMAD R169, R3, 0x8, R4 ;  /* 0x0000000803a97824 */ /* 0x000fe200078e0204 */
[----:B------:R-:W-:Y:S01]  /*0d40*/  LOP3.LUT R3, R8, 0x7ffffffc, RZ, 0xc0, !PT ;  /* 0x7ffffffc08037812 */ /* 0x000fe200078ec0ff */
[----:B------:R-:W-:-:S04]  /*0d50*/  IMAD.IADD R6, R173, 0x1, -R6 ;  /* 0x00000001ad067824 */ /* 0x000fc800078e0a06 */
[----:B------:R-:W-:Y:S01]  /*0d60*/  IMAD.IADD R18, R166, 0x1, -R3 ;  /* 0x00000001a6127824 */ /* 0x000fe200078e0a03 */
[----:B------:R-:W-:-:S04]  /*0d70*/  LEA.HI R0, R6, R6, RZ, 0x1 ;  /* 0x0000000606007211 */ /* 0x000fc800078f08ff */
[----:B------:R-:W-:Y:S01]  /*0d80*/  LOP3.LUT R5, R0, 0x1ffffffe, RZ, 0xc0, !PT ;  /* 0x1ffffffe00057812 */ /* 0x000fe200078ec0ff */
[----:B------:R-:W-:-:S04]  /*0d90*/  IMAD.U32 R0, RZ, RZ, UR4 ;  /* 0x00000004ff007e24 */ /* 0x000fc8000f8e00ff */
[----:B------:R-:W-:-:S04]  /*0da0*/  IMAD.IADD R5, R6, 0x1, -R5 ;  /* 0x0000000106057824 */ /* 0x000fc800078e0a05 */
[----:B------:R-:W-:-:S07]  /*0db0*/  IMAD R19, R5, 0x8, R168 ;  /* 0x0000000805137824 */ /* 0x000fce00078e02a8 */
.L_x_1178:
[----:B0----5:R-:W0:Y:S01]  /*0dc0*/  LDC R5, c[0x0][0xc60] ;  /* 0x00031800ff057b82 */ /* 0x021e220000000800 */
[----:B--2---:R-:W-:Y:S01]  /*0dd0*/  IMAD.MOV.U32 R2, RZ, RZ, R0 ;  /* 0x000000ffff027224 */ /* 0x004fe200078e0000 */
[----:B------:R-:W-:Y:S01]  /*0de0*/  ULDC UR4, c[0x0][0xc78] ;  /* 0x00031e0000047ab9 */ /* 0x000fe20000000800 */
[----:B0-----:R-:W-:-:S13]  /*0df0*/  ISETP.NE.AND P0, PT, R5, 0x1, PT ;  /* 0x000000010500780c */ /* 0x001fda0003f05270 */
[----:B---3--:R-:W0:Y:S08]  /*0e00*/  @P0 LDC R3, c[0x0][0xc64] ;  /* 0x00031900ff030b82 */ /* 0x008e300000000800 */
[----:B------:R-:W1:Y:S01]  /*0e10*/  @P0 LDC R4, c[0x0][0xc68] ;  /* 0x00031a00ff040b82 */ /* 0x000e620000000800 */
[----:B0-----:R-:W-:-:S05]  /*0e20*/  @P0 IMAD.HI.U32 R3, R0, R3, RZ ;  /* 0x0000000300030227 */ /* 0x001fca00078e00ff */
[----:B-1----:R-:W-:-:S04]  /*0e30*/  @P0 SHF.R.U32.HI R2, RZ, R4, R3 ;  /* 0x00000004ff020219 */ /* 0x002fc80000011603 */
[----:B------:R-:W-:Y:S01]  /*0e40*/  ISETP.GE.AND P0, PT, R2, UR4, PT ;  /* 0x0000000402007c0c */ /* 0x000fe2000bf06270 */
[----:B------:R-:W-:-:S04]  /*0e50*/  IMAD.MOV R3, RZ, RZ, -R2 ;  /* 0x000000ffff037224 */ /* 0x000fc800078e0a02 */
[----:B------:R-:W-:-:S08]  /*0e60*/  IMAD R15, R5, R3, R0 ;  /* 0x00000003050f7224 */ /* 0x000fd000078e0200 */
[----:B----4-:R-:W-:Y:S05]  /*0e70*/  @!P0 BRA `(.L_x_1082) ;  /* 0x0000000000208947 */ /* 0x010fea0003800000 */
[----:B------:R-:W0:Y:S01]  /*0e80*/  LDC R3, c[0x0][0xc6c] ;  /* 0x00031b00ff037b82 */ /* 0x000e220000000800 */
[----:B------:R-:W-:Y:S01]  /*0e90*/  IMAD.MOV.U32 R0, RZ, RZ, R15 ;  /* 0x000000ffff007224 */ /* 0x000fe200078e000f */
[----:B0-----:R-:W-:-:S13]  /*0ea0*/  ISETP.NE.AND P0, PT, R3, 0x1, PT ;  /* 0x000000010300780c */ /* 0x001fda0003f05270 */
[----:B------:R-:W0:Y:S02]  /*0eb0*/  @P0 LDC.64 R4, c[0x0][0xc70] ;  /* 0x00031c00ff040b82 */ /* 0x000e240000000a00 */
[----:B0-----:R-:W-:-:S05]  /*0ec0*/  @P0 IMAD.HI.U32 R4, R15, R4, RZ ;  /* 0x000000040f040227 */ /* 0x001fca00078e00ff */
[----:B------:R-:W-:-:S05]  /*0ed0*/  @P0 SHF.R.U32.HI R0, RZ, R5, R4 ;  /* 0x00000005ff000219 */ /* 0x000fca0000011604 */
[----:B------:R-:W-:Y:S01]  /*0ee0*/  IMAD R3, R0, R3, RZ ;  /* 0x0000000300037224 */ /* 0x000fe200078e02ff */
[----:B------:R-:W-:Y:S06]  /*0ef0*/  BRA `(.L_x_1083) ;  /* 0x00000000001c7947 */ /* 0x000fec0003800000 */
.L_x_1082:
[----:B------:R-:W0:Y:S01]  /*0f00*/  LDC R3, c[0x0][0xc54] ;  /* 0x00031500ff037b82 */ /* 0x000e220000000800 */
[----:B------:R-:W-:Y:S01]  /*0f10*/  IMAD.MOV.U32 R0, RZ, RZ, R15 ;  /* 0x000000ffff007224 */ /* 0x000fe200078e000f */
[----:B0-----:R-:W-:-:S13]  /*0f20*/  ISETP.NE.AND P0, PT, R3, 0x1, PT ;  /* 0x000000010300780c */ /* 0x001fda0003f05270 */
[----:B------:R-:W0:Y:S02]  /*0f30*/  @P0 LDC.64 R4, c[0x0][0xc58] ;  /* 0x00031600ff040b82 */ /* 0x000e240000000a00 */
[----:B0-----:R-:W-:-:S05]  /*0f40*/  @P0 IMAD.HI.U32 R4, R15, R4, RZ ;  /* 0x000000040f040227 */ /* 0x001fca00078e00ff */
[----:B------:R-:W-:-:S05]  /*0f50*/  @P0 SHF.R.U32.HI R0, RZ, R5, R4 ;  /* 0x00000005ff000219 */ /* 0x000fca0000011604 */
[----:B------:R-:W-:-:S07]  /*0f60*/  IMAD R3, R0, R3, RZ ;  /* 0x0000000300037224 */ /* 0x000fce00078e02ff */
.L_x_1083:
[----:B------:R-:W0:Y:S01]  /*0f70*/  LDC R163, c[0x0][0xc48] ;  /* 0x00031200ffa37b82 */ /* 0x000e220000000800 */
[----:B------:R-:W-:Y:S01]  /*0f80*/  LOP3.LUT R0, RZ, R0, RZ, 0x33, !PT ;  /* 0x00000000ff007212 */ /* 0x000fe200078e33ff */
[----:B------:R-:W-:Y:S01]  /*0f90*/  IMAD.IADD R3, R15, 0x1, -R3 ;  /* 0x000000010f037824 */ /* 0x000fe200078e0a03 */
[----:B------:R-:W-:Y:S01]  /*0fa0*/  ULDC UR4, c[0x0][0xc3c] ;  /* 0x00030f0000047ab9 */ /* 0x000fe20000000800 */
[----:B------:R-:W-:Y:S02]  /*0fb0*/  ULDC UR6, c[0x0][0xc54] ;  /* 0x0003150000067ab9 */ /* 0x000fe40000000800 */
[----:B------:R-:W-:Y:S01]  /*0fc0*/  VIADD R0, R0, UR4 ;  /* 0x0000000400007c36 */ /* 0x000fe20008000000 */
[----:B------:R-:W-:Y:S01]  /*0fd0*/  ULDC.64 UR4, c[0x0][0x418] ;  /* 0x0001060000047ab9 */ /* 0x000fe20000000a00 */
[----:B------:R-:W1:Y:S01]  /*0fe0*/  LDC R4, c[0x0][0x448] ;  /* 0x00011200ff047b82 */ /* 0x000e620000000800 */
[----:B------:R-:W-:Y:S01]  /*0ff0*/  IMAD R15, R2, UR6, R3 ;  /* 0x00000006020f7c24 */ /* 0x000fe2000f8e0203 */
[----:B------:R-:W-:Y:S01]  /*1000*/  ISETP.NE.U32.AND P0, PT, RZ, UR4, PT ;  /* 0x00000004ff007c0c */ /* 0x000fe2000bf05070 */
[----:B------:R-:W-:-:S02]  /*1010*/  IMAD.SHL.U32 R17, R0, 0x80, RZ ;  /* 0x0000008000117824 */ /* 0x000fc400078e00ff */
[----:B------:R-:W-:Y:S01]  /*1020*/  IMAD.MOV.U32 R161, RZ, RZ, R15 ;  /* 0x000000ffffa17224 */ /* 0x000fe200078e000f */
[----:B------:R-:W-:Y:S01]  /*1030*/  ISETP.NE.AND.EX P0, PT, RZ, UR5, PT, P0 ;  /* 0x00000005ff007c0c */ /* 0x000fe2000bf05300 */
[----:B------:R-:W-:Y:S01]  /*1040*/  VIADD R2, R17, 0x7f ;  /* 0x0000007f11027836 */ /* 0x000fe20000000000 */
[----:B------:R-:W2:Y:S01]  /*1050*/  LDC.64 R12, c[0x0][0x9e0] ;  /* 0x00027800ff0c7b82 */ /* 0x000ea20000000a00 */
[----:B0-----:R-:W-:-:S07]  /*1060*/  ISETP.NE.AND P2, PT, R163, 0x1, PT ;  /* 0x00000001a300780c */ /* 0x001fce0003f45270 */
[----:B------:R-:W0:Y:S01]  /*1070*/  LDC R8, c[0x0][0x288] ;  /* 0x0000a200ff087b82 */ /* 0x000e220000000800 */
[----:B-1----:R-:W-:-:S07]  /*1080*/  ISETP.NE.AND P1, PT, R4, 0x1, PT ;  /* 0x000000010400780c */ /* 0x002fce0003f25270 */
[----:B------:R-:W1:Y:S08]  /*1090*/  LDC R72, c[0x0][0x424] ;  /* 0x00010900ff487b82 */ /* 0x000e700000000800 */
[----:B------:R-:W3:Y:S08]  /*10a0*/  @P2 LDC R4, c[0x0][0xc4c] ;  /* 0x00031300ff042b82 */ /* 0x000ef00000000800 */
[----:B------:R-:W4:Y:S01]  /*10b0*/  @P2 LDC R7, c[0x0][0xc50] ;  /* 0x00031400ff072b82 */ /* 0x000f220000000800 */
[----:B0-----:R-:W-:-:S07]  /*10c0*/  IADD3 R5, -R8, 0x1, RZ ;  /* 0x0000000108057810 */ /* 0x001fce0007ffe1ff */
[----:B------:R-:W0:Y:S01]  /*10d0*/  @P1 LDC R11, c[0x0][0x44c] ;  /* 0x00011300ff0b1b82 */ /* 0x000e220000000800 */
[----:B-1----:R-:W-:-:S07]  /*10e0*/  SEL R72, R72, 0x1, P0 ;  /* 0x0000000148487807 */ /* 0x002fce0000000000 */
[----:B------:R-:W1:Y:S01]  /*10f0*/  @P1 LDC R6, c[0x0][0x450] ;  /* 0x00011400ff061b82 */ /* 0x000e620000000800 */
[----:B---3--:R-:W-:-:S07]  /*1100*/  @P2 IMAD.HI.U32 R0, R15, R4, RZ ;  /* 0x000000040f002227 */ /* 0x008fce00078e00ff */
[----:B------:R-:W3:Y:S01]  /*1110*/  LDC R9, c[0x0][0x2f0] ;  /* 0x0000bc00ff097b82 */ /* 0x000ee20000000800 */
[----:B----4-:R-:W-:Y:S02]  /*1120*/  @P2 SHF.R.U32.HI R161, RZ, R7, R0 ;  /* 0x00000007ffa12219 */ /* 0x010fe40000011600 */
[----:B--2---:R-:W-:-:S03]  /*1130*/  ISETP.GE.AND P2, PT, R13, 0x1, PT ;  /* 0x000000010d00780c */ /* 0x004fc60003f46270 */
[----:B------:R-:W-:Y:S02]  /*1140*/  IMAD.MOV R0, RZ, RZ, -R161 ;  /* 0x000000ffff007224 */ /* 0x000fe400078e0aa1 */
[----:B0-----:R-:W-:-:S04]  /*1150*/  @P1 IMAD.HI.U32 R3, R2, R11, RZ ;  /* 0x0000000b02031227 */ /* 0x001fc800078e00ff */
[----:B------:R-:W-:Y:S01]  /*1160*/  IMAD R163, R163, R0, R15 ;  /* 0x00000000a3a37224 */ /* 0x000fe200078e020f */
[----:B-1----:R-:W-:Y:S01]  /*1170*/  @P1 SHF.R.U32.HI R2, RZ, R6, R3 ;  /* 0x00000006ff021219 */ /* 0x002fe20000011603 */
[CC--:B---3--:R-:W-:Y:S02]  /*1180*/  IMAD R5, R72.reuse, R9.reuse, R5 ;  /* 0x0000000948057224 */ /* 0x0c8fe400078e0205 */
[----:B------:R-:W-:Y:S02]  /*1190*/  IMAD R16, R72, R9, RZ ;  /* 0x0000000948107224 */ /* 0x000fe400078e02ff */
[----:B------:R-:W-:-:S04]  /*11a0*/  IMAD.IADD R3, R5, 0x1, R2 ;  /* 0x0000000105037824 */ /* 0x000fc800078e0202 */
[----:B------:R-:W-:Y:S01]  /*11b0*/  IMAD.IADD R0, R3, 0x1, R12 ;  /* 0x0000000103007824 */ /* 0x000fe200078e020c */
[----:B------:R-:W-:Y:S06]  /*11c0*/  @!P2 BRA `(.L_x_1084) ;  /* 0x000000000040a947 */ /* 0x000fec0003800000 */
[C---:B------:R-:W-:Y:S01]  /*11d0*/  ISETP.GT.AND P0, PT, R3.reuse, RZ, PT ;  /* 0x000000ff0300720c */ /* 0x040fe20003f04270 */
[----:B------:R-:W-:-:S12]  /*11e0*/  VIADD R2, R3, 0xffffffff ;  /* 0xffffffff03027836 */ /* 0x000fd80000000000 */
[----:B------:R-:W-:Y:S05]  /*11f0*/  @P0 BRA `(.L_x_1085) ;  /* 0x00000000001c0947 */ /* 0x000fea0003800000 */
[----:B------:R-:W-:Y:S01]  /*1200*/  ISETP.NE.AND P0, PT, R13, 0x1, PT ;  /* 0x000000010d00780c */ /* 0x000fe20003f05270 */
[----:B------:R-:W-:-:S12]  /*1210*/  IMAD.MOV R3, RZ, RZ, -R3 ;  /* 0x000000ffff037224 */ /* 0x000fd800078e0a03 */
[----:B------:R-:W0:Y:S02]  /*1220*/  @P0 LDC.64 R4, c[0x0][0x9e8] ;  /* 0x00027a00ff040b82 */ /* 0x000e240000000a00 */
[----:B0-----:R-:W-:-:S05]  /*1230*/  @P0 IMAD.HI.U32 R2, R3, R4, RZ ;  /* 0x0000000403020227 */ /* 0x001fca00078e00ff */
[----:B------:R-:W-:-:S04]  /*1240*/  @P0 SHF.R.U32.HI R3, RZ, R5, R2 ;  /* 0x00000005ff030219 */ /* 0x000fc80000011602 */
[----:B------:R-:W-:Y:S01]  /*1250*/  LOP3.LUT R2, RZ, R3, RZ, 0x33, !PT ;  /* 0x00000003ff027212 */ /* 0x000fe200078e33ff */
[----:B------:R-:W-:Y:S06]  /*1260*/  BRA `(.L_x_1086) ;  /* 0x0000000000107947 */ /* 0x000fec0003800000 */
.L_x_1085:
[----:B------:R-:W-:-:S13]  /*1270*/  ISETP.NE.AND P0, PT, R13, 0x1, PT ;  /* 0x000000010d00780c */ /* 0x000fda0003f05270 */
[----:B------:R-:W0:Y:S02]  /*1280*/  @P0 LDC.64 R4, c[0x0][0x9e8] ;  /* 0x00027a00ff040b82 */ /* 0x000e240000000a00 */
[----:B0-----:R-:W-:-:S05]  /*1290*/  @P0 IMAD.HI.U32 R4, R2, R4, RZ ;  /* 0x0000000402040227 */ /* 0x001fca00078e00ff */
[----:B------:R-:W-:-:S07]  /*12a0*/  @P0 SHF.R.U32.HI R2, RZ, R5, R4 ;  /* 0x00000005ff020219 */ /* 0x000fce0000011604 */
.L_x_1086:
[----:B------:R-:W-:-:S05]  /*12b0*/  IMAD R3, R2, R13, R13 ;  /* 0x0000000d02037224 */ /* 0x000fca00078e020d */
[----:B------:R-:W-:-:S07]  /*12c0*/  VIMNMX R0, R0, R3, PT ;  /* 0x0000000300007248 */ /* 0x000fce0003fe0100 */
.L_x_1084:
[----:B------:R-:W0:Y:S01]  /*12d0*/  @P1 LDC R4, c[0x0][0x44c] ;  /* 0x00011300ff041b82 */ /* 0x000e220000000800 */
[----:B------:R-:W-:Y:S01]  /*12e0*/  VIADD R2, R0, 0x5f ;  /* 0x0000005f00027836 */ /* 0x000fe20000000000 */
[----:B------:R-:W-:Y:S01]  /*12f0*/  ULDC UR4, c[0x0][0x9dc] ;  /* 0x0002770000047ab9 */ /* 0x000fe20000000800 */
[----:B------:R-:W-:Y:S02]  /*1300*/  IMAD R0, R72, R9, 0x5f ;  /* 0x0000005f48007424 */ /* 0x000fe400078e0209 */
[----:B------:R-:W-:-:S03]  /*1310*/  IMAD.HI R2, R2, 0x2aaaaaab, RZ ;  /* 0x2aaaaaab02027827 */ /* 0x000fc600078e02ff */
[----:B------:R-:W1:Y:S01]  /*1320*/  @P1 LDC R11, c[0x0][0x450] ;  /* 0x00011400ff0b1b82 */ /* 0x000e620000000800 */
[----:B------:R-:W-:Y:S01]  /*1330*/  IMAD.HI R0, R0, 0x2aaaaaab, RZ ;  /* 0x2aaaaaab00007827 */ /* 0x000fe200078e02ff */
[----:B------:R-:W-:-:S03]  /*1340*/  SHF.R.U32.HI R5, RZ, 0x1f, R2 ;  /* 0x0000001fff057819 */ /* 0x000fc60000011602 */
[----:B------:R-:W-:Y:S01]  /*1350*/  IMAD.MOV.U32 R7, RZ, RZ, R17 ;  /* 0x000000ffff077224 */ /* 0x000fe200078e0011 */
[----:B------:R-:W-:Y:S01]  /*1360*/  SHF.R.U32.HI R3, RZ, 0x1f, R0 ;  /* 0x0000001fff037819 */ /* 0x000fe20000011600 */
[----:B------:R-:W-:Y:S01]  /*1370*/  IMAD R72, R72, R9, -R8 ;  /* 0x0000000948487224 */ /* 0x000fe200078e0a08 */
[----:B------:R-:W-:Y:S02]  /*1380*/  LEA.HI.SX32 R2, R2, R5, 0x1c ;  /* 0x0000000502027211 */ /* 0x000fe400078fe2ff */
[----:B------:R-:W-:-:S04]  /*1390*/  LEA.HI.SX32 R3, R0, R3, 0x1c ;  /* 0x0000000300037211 */ /* 0x000fc800078fe2ff */
[----:B------:R-:W-:Y:S01]  /*13a0*/  VIMNMX R73, R3, R2, PT ;  /* 0x0000000203497248 */ /* 0x000fe20003fe0100 */
[----:B0-----:R-:W-:-:S05]  /*13b0*/  @P1 IMAD.HI.U32 R4, R17, R4, RZ ;  /* 0x0000000411041227 */ /* 0x001fca00078e00ff */
[----:B-1----:R-:W-:-:S05]  /*13c0*/  @P1 SHF.R.U32.HI R7, RZ, R11, R4 ;  /* 0x0000000bff071219 */ /* 0x002fca0000011604 */
[----:B------:R-:W-:-:S04]  /*13d0*/  IMAD.IADD R0, R72, 0x1, R7 ;  /* 0x0000000148007824 */ /* 0x000fc800078e0207 */
[----:B------:R-:W-:Y:S01]  /*13e0*/  VIADD R2, R0, -UR4 ;  /* 0x8000000400027c36 */ /* 0x000fe20008000000 */
[----:B------:R-:W-:Y:S06]  /*13f0*/  @!P2 BRA `(.L_x_1087) ;  /* 0x00000000003ca947 */ /* 0x000fec0003800000 */
[----:B------:R-:W-:-:S13]  /*1400*/  ISETP.GT.AND P0, PT, R0, -0x1, PT ;  /* 0xffffffff0000780c */ /* 0x000fda0003f04270 */
[----:B------:R-:W-:Y:S05]  /*1410*/  @P0 BRA `(.L_x_1088) ;  /* 0x00000000001c0947 */ /* 0x000fea0003800000 */
[----:B------:R-:W-:Y:S02]  /*1420*/  ISETP.NE.AND P0, PT, R13, 0x1, PT ;  /* 0x000000010d00780c */ /* 0x000fe40003f05270 */
[----:B------:R-:W-:-:S11]  /*1430*/  LOP3.LUT R3, RZ, R0, RZ, 0x33, !PT ;  /* 0x00000000ff037212 */ /* 0x000fd600078e33ff */
[----:B------:R-:W0:Y:S02]  /*1440*/  @P0 LDC.64 R4, c[0x0][0x9e8] ;  /* 0x00027a00ff040b82 */ /* 0x000e240000000a00 */
[----:B0-----:R-:W-:-:S05]  /*1450*/  @P0 IMAD.HI.U32 R0, R3, R4, RZ ;  /* 0x0000000403000227 */ /* 0x001fca00078e00ff */
[----:B------:R-:W-:-:S04]  /*1460*/  @P0 SHF.R.U32.HI R3, RZ, R5, R0 ;  /* 0x00000005ff030219 */ /* 0x000fc80000011600 */
[----:B------:R-:W-:Y:S01]  /*1470*/  LOP3.LUT R0, RZ, R3, RZ, 0x33, !PT ;  /* 0x00000003ff007212 */ /* 0x000fe200078e33ff */
[----:B------:R-:W-:Y:S06]  /*1480*/  BRA `(.L_x_1089) ;  /* 0x0000000000107947 */ /* 0x000fec0003800000 */
.L_x_1088:
[----:B------:R-:W-:-:S13]  /*1490*/  ISETP.NE.AND P0, PT, R13, 0x1, PT ;  /* 0x000000010d00780c */ /* 0x000fda0003f05270 */
[----:B------:R-:W0:Y:S02]  /*14a0*/  @P0 LDC.64 R4, c[0x0][0x9e8] ;  /* 0x00027a00ff040b82 */ /* 0x000e240000000a00 */
[----:B0-----:R-:W-:-:S05]  /*14b0*/  @P0 IMAD.HI.U32 R4, R0, R4, RZ ;  /* 0x0000000400040227 */ /* 0x001fca00078e00ff */
[----:B------:R-:W-:-:S07]  /*14c0*/  @P0 SHF.R.U32.HI R0, RZ, R5, R4 ;  /* 0x00000005ff000219 */ /* 0x000fce0000011604 */
.L_x_1089:
[----:B------:R-:W-:-:S05]  /*14d0*/  IMAD R3, R0, R13, RZ ;  /* 0x0000000d00037224 */ /* 0x000fca00078e02ff */
[----:B------:R-:W-:-:S07]  /*14e0*/  VIMNMX R2, R2, R3, !PT ;  /* 0x0000000302027248 */ /* 0x000fce0007fe0100 */
.L_x_1087:
[----:B------:R-:W-:Y:S01]  /*14f0*/  IMAD.HI R2, R2, 0x2aaaaaab, RZ ;  /* 0x2aaaaaab02027827 */ /* 0x000fe200078e02ff */
[----:B------:R-:W-:Y:S02]  /*1500*/  PLOP3.LUT P0, PT, PT, PT, PT, 0x80, 0x0 ;  /* 0x000000000000781c */ /* 0x000fe40003f0f070 */
[----:B------:R-:W-:Y:S02]  /*1510*/  CS2R R88, SRZ ;  /* 0x0000000000587805 */ /* 0x000fe4000001ff00 */
[----:B------:R-:W-:Y:S02]  /*1520*/  CS2R R86, SRZ ;  /* 0x0000000000567805 */ /* 0x000fe4000001ff00 */
[----:B------:R-:W-:Y:S02]  /*1530*/  CS2R R84, SRZ ;  /* 0x0000000000547805 */ /* 0x000fe4000001ff00 */
[----:B------:R-:W-:Y:S02]  /*1540*/  SHF.R.U32.HI R3, RZ, 0x1f, R2 ;  /* 0x0000001fff037819 */ /* 0x000fe40000011602 */
[----:B------:R-:W-:-:S02]  /*1550*/  CS2R R82, SRZ ;  /* 0x0000000000527805 */ /* 0x000fc4000001ff00 */
[----:B------:R-:W-:Y:S01]  /*1560*/  CS2R R80, SRZ ;  /* 0x0000000000507805 */ /* 0x000fe2000001ff00 */
[----:B------:R-:W-:Y:S01]  /*1570*/  IMAD.MOV.U32 R50, RZ, RZ, RZ ;  /* 0x000000ffff327224 */ /* 0x000fe200078e00ff */
[----:B------:R-:W-:Y:S02]  /*1580*/  LEA.HI.SX32 R3, R2, R3, 0x1c ;  /* 0x0000000302037211 */ /* 0x000fe400078fe2ff */
[----:B------:R-:W-:Y:S02]  /*1590*/  CS2R R46, SRZ ;  /* 0x00000000002e7805 */ /* 0x000fe4000001ff00 */
[----:B------:R-:W-:Y:S02]  /*15a0*/  CS2R R76, SRZ ;  /* 0x00000000004c7805 */ /* 0x000fe4000001ff00 */
[----:B------:R-:W-:Y:S02]  /*15b0*/  CS2R R74, SRZ ;  /* 0x00000000004a7805 */ /* 0x000fe4000001ff00 */
[----:B------:R-:W-:-:S02]  /*15c0*/  VIMNMX R22, RZ, R3, !PT ;  /* 0x00000003ff167248 */ /* 0x000fc40007fe0100 */
[----:B------:R-:W-:Y:S02]  /*15d0*/  CS2R R44, SRZ ;  /* 0x00000000002c7805 */ /* 0x000fe4000001ff00 */
[----:B------:R-:W-:Y:S02]  /*15e0*/  CS2R R70, SRZ ;  /* 0x0000000000467805 */ /* 0x000fe4000001ff00 */
[----:B------:R-:W-:Y:S02]  /*15f0*/  CS2R R68, SRZ ;  /* 0x0000000000447805 */ /* 0x000fe4000001ff00 */
[----:B------:R-:W-:Y:S02]  /*1600*/  ISETP.GT.AND P1, PT, R73, R22, PT ;  /* 0x000000164900720c */ /* 0x000fe40003f24270 */
[----:B------:R-:W-:Y:S02]  /*1610*/  CS2R R66, SRZ ;  /* 0x0000000000427805 */ /* 0x000fe4000001ff00 */
[----:B------:R-:W-:-:S02]  /*1620*/  CS2R R64, SRZ ;  /* 0x0000000000407805 */ /* 0x000fc4000001ff00 */
[----:B------:R-:W-:Y:S02]  /*1630*/  CS2R R62, SRZ ;  /* 0x00000000003e7805 */ /* 0x000fe4000001ff00 */
[----:B------:R-:W-:Y:S02]  /*1640*/  CS2R R60, SRZ ;  /* 0x00000000003c7805 */ /* 0x000fe4000001ff00 */
[----:B------:R-:W-:Y:S02]  /*1650*/  CS2R R58, SRZ ;  /* 0x00000000003a7805 */ /* 0x000fe4000001ff00 */
[----:B------:R-:W-:Y:S01]  /*1660*/  CS2R R56, SRZ ;  /* 0x0000000000387805 */ /* 0x000fe2000001ff00 */
[----:B------:R-:W-:Y:S01]  /*1670*/  IMAD.MOV.U32 R55, RZ, RZ, RZ ;  /* 0x000000ffff377224 */ /* 0x000fe200078e00ff */
        /* <DEDUP_REMOVED lines=11> */
[----:B------:R-:W-:Y:S01]  /*1730*/  IMAD.MOV.U32 R108, RZ, RZ, RZ ;  /* 0x000000ffff6c7224 */ /* 0x000fe200078e00ff */
[----:B------:R-:W-:Y:S02]  /*1740*/  CS2R R6, SRZ ;  /* 0x0000000000067805 */ /* 0x000fe4000001ff00 */
[----:B------:R-:W-:Y:S01]  /*1750*/  CS2R R28, SRZ ;  /* 0x00000000001c7805 */ /* 0x000fe2000001ff00 */
[----:B------:R-:W-:Y:S02]  /*1760*/  IMAD.MOV.U32 R27, RZ, RZ, RZ ;  /* 0x000000ffff1b7224 */ /* 0x000fe400078e00ff */
[----:B------:R-:W-:-:S02]  /*1770*/  IMAD.MOV.U32 R110, RZ, RZ, RZ ;  /* 0x000000ffff6e7224 */ /* 0x000fc400078e00ff */
[----:B------:R-:W-:Y:S01]  /*1780*/  IMAD.MOV.U32 R3, RZ, RZ, RZ ;  /* 0x000000ffff037224 */ /* 0x000fe200078e00ff */
[----:B------:R-:W-:Y:S06]  /*1790*/  @!P1 BRA `(.L_x_1090) ;  /* 0x000000b400449947 */ /* 0x000fec0003800000 */
[----:B------:R-:W0:Y:S01]  /*17a0*/  SHFL.IDX PT, R0, R167, RZ, 0x1f ;  /* 0x00001fffa7007589 */ /* 0x000e2200000e0000 */
[----:B------:R-:W1:Y:S01]  /*17b0*/  S2UR UR6, SR_CgaCtaId ;  /* 0x00000000000679c3 */ /* 0x000e620000008800 */
[----:B------:R-:W-:Y:S01]  /*17c0*/  UMOV UR37, 0x400 ;  /* 0x0000040000257882 */ /* 0x000fe20000000000 */
        /* <DEDUP_REMOVED lines=28> */
.L_x_1091:
[----:B------:R-:W-:Y:S02]  /*1990*/  LEA.HI R0, R165, R165, RZ, 0x1 ;  /* 0x000000a5a5007211 */ /* 0x000fe400078f08ff */
[----:B------:R-:W-:Y:S02]  /*19a0*/  R2UR UR4, R170 ;  /* 0x00000000aa0472ca */ /* 0x000fe400000e0000 */
[----:B------:R-:W-:-:S05]  /*19b0*/  LOP3.LUT R0, R0, 0xfffffffe, RZ, 0xc0, !PT ;  /* 0xfffffffe00007812 */ /* 0x000fca00078ec0ff */
[----:B------:R-:W-:-:S05]  /*19c0*/  IMAD.IADD R0, R165, 0x1, -R0 ;  /* 0x00000001a5007824 */ /* 0x000fca00078e0a00 */
[----:B------:R-:W-:Y:S01]  /*19d0*/  SHF.L.U32 R0, R0, 0x1f, RZ ;  /* 0x0000001f00007819 */ /* 0x000fe200000006ff */
[----:B------:R-:W-:-:S03]  /*19e0*/  IMAD.U32 R2, RZ, RZ, UR4 ;  /* 0x00000004ff027e24 */ /* 0x000fc6000f8e00ff */
[----:B------:R-:W0:Y:S02]  /*19f0*/  SYNCS.PHASECHK.TRANS64.TRYWAIT P1, [UR37+0x2a800], R0 ;  /* 0x02a80000ff0075a7 */ /* 0x000e240008020165 */
[----:B------:R-:W-:Y:S01]  /*1a00*/  ISETP.NE.AND P0, PT, R2, 0x3, PT ;  /* 0x000000030200780c */ /* 0x000fe20003f05270 */
[----:B0-----:R-:W-:-:S12]  /*1a10*/  @!P1 BRA `(.L_x_1092) ;  /* 0x0000011c00ac9947 */ /* 0x001fd80003800000 */
.L_x_1288:
[----:B------:R-:W-:Y:S05]  /*1a20*/  @!P0 BRA `(.L_x_1093) ;  /* 0x0000000000048947 */ /* 0x000fea0003800000 */
[----:B------:R-:W-:Y:S01]  /*1a30*/  BPT.TRAP 0x1 ;  /* 0x000000040000795c */ /* 0x000fe20000300000 */
.L_x_1093:
[----:B------:R-:W-:Y:S02]  /*1a40*/  IMAD.U32 R7, RZ, RZ, UR36 ;  /* 0x00000024ff077e24 */ /* 0x000fe4000f8e00ff */
[----:B0-----:R-:W-:-:S03]  /*1a50*/  IMAD.U32 R0, RZ, RZ, UR38 ;  /* 0x00000026ff007e24 */ /* 0x001fc6000f8e00ff */
[----:B------:R-:W-:Y:S02]  /*1a60*/  LEA R7, R7, UR37, 0x3 ;  /* 0x0000002507077c11 */ /* 0x000fe4000f8e18ff */
[----:B------:R-:W-:-:S04]  /*1a70*/  SHF.L.U32 R0, R0, 0x1f, RZ ;  /* 0x0000001f00007819 */ /* 0x000fc800000006ff */
[----:B------:R0:W1:Y:S01]  /*1a80*/  SYNCS.PHASECHK.TRANS64.TRYWAIT P1, [R7+URZ+0x2a830], R0 ;  /* 0x02a83000070075a7 */ /* 0x000062000802017f */
[----:B------:R-:W-:Y:S05]  /*1a90*/  @!P0 BRA `(.L_x_1094) ;  /* 0x0000000000048947 */ /* 0x000fea0003800000 */
[----:B------:R-:W-:Y:S01]  /*1aa0*/  BPT.TRAP 0x1 ;  /* 0x000000040000795c */ /* 0x000fe20000300000 */
.L_x_1094:
[----:B------:R-:W2:Y:S01]  /*1ab0*/  LDL.LU R2, [R1+0xc] ;  /* 0x00000c0001027983 */ /* 0x000ea20000300800 */
[----:B------:R-:W3:Y:S02]  /*1ac0*/  S2R R3, SR_TID.X ;  /* 0x0000000000037919 */ /* 0x000ee40000002100 */
[----:B---3--:R-:W-:Y:S02]  /*1ad0*/  LOP3.LUT P2, RZ, R3, 0x7f, RZ, 0xc0, !PT ;  /* 0x0000007f03ff7812 */ /* 0x008fe4000784c0ff */
[----:B--2---:R-:W-:-:S11]  /*1ae0*/  LOP3.LUT R2, R2, 0xffefffff, RZ, 0xc0, !PT ;  /* 0xffefffff02027812 */ /* 0x004fd600078ec0ff */
[----:B------:R-:W-:-:S05]  /*1af0*/  @P2 LOP3.LUT R2, R2, 0x100000, RZ, 0xfc, !PT ;  /* 0x0010000002022812 */ /* 0x000fca00078efcff */
[----:B------:R2:W-:Y:S01]  /*1b00*/  STL [R1+0xc], R2 ;  /* 0x00000c0201007387 */ /* 0x0005e20000100800 */
[----:B-1----:R-:W-:Y:S05]  /*1b10*/  @P1 BRA `(.L_x_1095) ;  /* 0x0000000000081947 */ /* 0x002fea0003800000 */
[----:B------:R-:W1:Y:S02]  /*1b20*/  SYNCS.PHASECHK.TRANS64.TRYWAIT P1, [R7+URZ+0x2a830], R0 ;  /* 0x02a83000070075a7 */ /* 0x000e64000802017f */
[----:B-1----:R-:W-:Y:S05]  /*1b30*/  @!P1 BRA `(.L_x_1096) ;  /* 0x0000011c007c9947 */ /* 0x002fea0003800000 */
.L_x_1095:
[----:B------:R-:W-:Y:S05]  /*1b40*/  WARPSYNC.ALL ;  /* 0x0000000000007948 */ /* 0x000fea0003800000 */
[----:B------:R-:W-:Y:S01]  /*1b50*/  UIADD3 UR4, UR37, 0x18400, URZ ;  /* 0x0001840025047890 */ /* 0x000fe2000fffe03f */
[----:B------:R-:W-:Y:S01]  /*1b60*/  WARPGROUP.ARRIVE ;  /* 0x00000000000079c5 */ /* 0x000fe20000000000 */
[----:B------:R-:W-:Y:S01]  /*1b70*/  UMOV UR9, 0x40000040 ;  /* 0x4000004000097882 */ /* 0x000fe20000000000 */
[----:B------:R-:W-:Y:S01]  /*1b80*/  UMOV UR11, 0x40000040 ;  /* 0x40000040000b7882 */ /* 0x000fe20000000000 */
[----:B------:R-:W-:Y:S01]  /*1b90*/  USHF.R.U32.HI UR4, URZ, 0x4, UR4 ;  /* 0x000000043f047899 */ /* 0x000fe20008011604 */
[----:B------:R-:W-:Y:S01]  /*1ba0*/  IMAD.U32 R5, RZ, RZ, UR9 ;  /* 0x00000009ff057e24 */ /* 0x000fe2000f8e00ff */
[----:B------:R-:W-:Y:S01]  /*1bb0*/  UMOV UR13, 0x40000040 ;  /* 0x40000040000d7882 */ /* 0x000fe20000000000 */
[----:B------:R-:W-:Y:S01]  /*1bc0*/  UMOV UR15, 0x40000040 ;  /* 0x40000040000f7882 */ /* 0x000fe20000000000 */
[----:B------:R-:W-:Y:S01]  /*1bd0*/  ULOP3.LUT UR4, UR4, 0x3fff, URZ, 0xc0, !UPT ;  /* 0x00003fff04047892 */ /* 0x000fe2000f8ec03f */
[----:B------:R-:W3:Y:S01]  /*1be0*/  LDC R174, c[0x0][0x448] ;  /* 0x00011200ffae7b82 */ /* 0x000ee20000000800 */
[----:B------:R-:W-:Y:S01]  /*1bf0*/  UMOV UR17, 0x40000040 ;  /* 0x4000004000117882 */ /* 0x000fe20000000000 */
[----:B------:R-:W-:Y:S01]  /*1c00*/  UMOV UR19, 0x40000040 ;  /* 0x4000004000137882 */ /* 0x000fe20000000000 */
[----:B------:R-:W-:Y:S01]  /*1c10*/  ULOP3.LUT UR39, UR4, 0x10000, URZ, 0xfc, !UPT ;  /* 0x0001000004277892 */ /* 0x000fe2000f8efc3f */
[----:B------:R-:W4:Y:S01]  /*1c20*/  S2R R8, SR_TID.X ;  /* 0x0000000000087919 */ /* 0x000f220000002100 */
[----:B------:R-:W-:Y:S01]  /*1c30*/  ULOP3.LUT UR4, UR40, 0x10000, URZ, 0xfc, !UPT ;  /* 0x0001000028047892 */ /* 0x000fe2000f8efc3f */
[----:B01----:R-:W-:Y:S01]  /*1c40*/  IMAD.IADD R0, R19, 0x1, R17 ;  /* 0x0000000113007824 */ /* 0x003fe200078e0211 */
[----:B------:R-:W-:Y:S01]  /*1c50*/  UIMAD UR5, UR36, 0x900, UR39 ;  /* 0x00000900240578a4 */ /* 0x000fe2000f8e0227 */
[----:B------:R-:W0:Y:S01]  /*1c60*/  LDC.64 R14, c[0x0][0x9e0] ;  /* 0x00027800ff0e7b82 */ /* 0x000e220000000a00 */
[----:B------:R-:W-:Y:S01]  /*1c70*/  UIADD3 UR12, UR4, 0x4, URZ ;  /* 0x00000004040c7890 */ /* 0x000fe2000fffe03f */
[----:B--2---:R-:W-:Y:S01]  /*1c80*/  IMAD.MOV.U32 R2, RZ, RZ, R0 ;  /* 0x000000ffff027224 */ /* 0x004fe200078e0000 */
[----:B------:R-:W-:Y:S01]  /*1c90*/  UIADD3 UR14, UR5, 0x4, URZ ;  /* 0x00000004050e7890 */ /* 0x000fe2000fffe03f */
[----:B------:R-:W-:-:S02]  /*1ca0*/  UMOV UR8, UR4 ;  /* 0x0000000400087c82 */ /* 0x000fc40008000000 */
[----:B------:R-:W-:Y:S01]  /*1cb0*/  UMOV UR10, UR5 ;  /* 0x00000005000a7c82 */ /* 0x000fe20008000000 */
[----:B------:R-:W-:Y:S01]  /*1cc0*/  IMAD.U32 R4, RZ, RZ, UR8 ;  /* 0x00000008ff047e24 */ /* 0x000fe2000f8e00ff */
[----:B------:R-:W-:Y:S01]  /*1cd0*/  HGMMA.64x96x16.F32 R24, gdesc[UR8], RZ, !UPT, gsb0 ;  /* 0x01600000081879f0 */ /* 0x000fe2000c0008ff */
[----:B------:R-:W-:Y:S01]  /*1ce0*/  UIADD3 UR8, UR4, 0x2, URZ ;  /* 0x0000000204087890 */ /* 0x000fe2000fffe03f */
[----:B------:R-:W1:Y:S01]  /*1cf0*/  LDC R11, c[0x0][0x288] ;  /* 0x0000a200ff0b7b82 */ /* 0x000e620000000800 */
[----:B------:R-:W-:Y:S01]  /*1d00*/  UIADD3 UR10, UR5, 0x2, URZ ;  /* 0x00000002050a7890 */ /* 0x000fe2000fffe03f */
[----:B------:R-:W-:Y:S01]  /*1d10*/  UMOV UR9, 0x40000040 ;  /* 0x4000004000097882 */ /* 0x000fe20000000000 */
[----:B------:R-:W-:Y:S01]  /*1d20*/  UMOV UR11, 0x40000040 ;  /* 0x40000040000b7882 */ /* 0x000fe20000000000 */
[----:B------:R-:W-:Y:S01]  /*1d30*/  UIADD3 UR16, UR4, 0x6, URZ ;  /* 0x0000000604107890 */ /* 0x000fe2000fffe03f */
[----:B---3--:R-:W-:Y:S01]  /*1d40*/  ISETP.NE.AND P2, PT, R174, 0x1, PT ;  /* 0x00000001ae00780c */ /* 0x008fe20003f45270 */
[----:B------:R-:W-:-:S02]  /*1d50*/  UIADD3 UR18, UR5, 0x6, URZ ;  /* 0x0000000605127890 */ /* 0x000fc4000fffe03f */
[----:B------:R-:W-:Y:S02]  /*1d60*/  UIADD3 UR20, UR4, 0x400, URZ ;  /* 0x0000040004147890 */ /* 0x000fe4000fffe03f */
[----:B------:R-:W-:Y:S01]  /*1d70*/  UIADD3 UR22, UR5, 0x300, URZ ;  /* 0x0000030005167890 */ /* 0x000fe2000fffe03f */
[----:B------:R-:W-:Y:S01]  /*1d80*/  UMOV UR21, 0x40000040 ;  /* 0x4000004000157882 */ /* 0x000fe20000000000 */
[----:B------:R-:W-:Y:S01]  /*1d90*/  UMOV UR23, 0x40000040 ;  /* 0x4000004000177882 */ /* 0x000fe20000000000 */
[----:B------:R-:W-:Y:S02]  /*1da0*/  UIADD3 UR24, UR4, 0x402, URZ ;  /* 0x0000040204187890 */ /* 0x000fe4000fffe03f */
[----:B------:R-:W-:Y:S01]  /*1db0*/  UIADD3 UR26, UR5, 0x302, URZ ;  /* 0x00000302051a7890 */ /* 0x000fe2000fffe03f */
[----:B----4-:R-:W-:Y:S01]  /*1dc0*/  LOP3.LUT P1, RZ, R8, 0x7f, RZ, 0xc0, !PT ;  /* 0x0000007f08ff7812 */ /* 0x010fe2000782c0ff */
[----:B------:R-:W-:Y:S01]  /*1dd0*/  UMOV UR25, 0x40000040 ;  /* 0x4000004000197882 */ /* 0x000fe20000000000 */
[----:B------:R-:W-:Y:S01]  /*1de0*/  UMOV UR27, 0x40000040 ;  /* 0x40000040001b7882 */ /* 0x000fe20000000000 */
[----:B------:R-:W-:Y:S01]  /*1df0*/  UIADD3 UR28, UR4, 0x404, URZ ;  /* 0x00000404041c7890 */ /* 0x000fe2000fffe03f */
[----:B------:R-:W2:Y:S01]  /*1e00*/  @P2 LDC R3, c[0x0][0x44c] ;  /* 0x00011300ff032b82 */ /* 0x000ea20000000800 */
[----:B------:R-:W-:Y:S01]  /*1e10*/  UIADD3 UR30, UR5, 0x304, URZ ;  /* 0x00000304051e7890 */ /* 0x000fe2000fffe03f */
[----:B------:R-:W-:Y:S01]  /*1e20*/  UMOV UR29, 0x40000040 ;  /* 0x40000040001d7882 */ /* 0x000fe20000000000 */
[----:B------:R-:W-:Y:S01]  /*1e30*/  UMOV UR31, 0x40000040 ;  /* 0x40000040001f7882 */ /* 0x000fe20000000000 */
[----:B------:R-:W-:-:S02]  /*1e40*/  UIADD3 UR32, UR4, 0x406, URZ ;  /* 0x0000040604207890 */ /* 0x000fc4000fffe03f */
[----:B------:R-:W-:Y:S02]  /*1e50*/  UIADD3 UR34, UR5, 0x306, URZ ;  /* 0x0000030605227890 */ /* 0x000fe4000fffe03f */
[----:B------:R-:W3:Y:S01]  /*1e60*/  @P2 LDC R6, c[0x0][0x450] ;  /* 0x00011400ff062b82 */ /* 0x000ee20000000800 */
        /* <DEDUP_REMOVED lines=10> */
[----:B------:R-:W-:Y:S01]  /*1f10*/  UIADD3 UR48, UR4, 0x804, URZ ;  /* 0x0000080404307890 */ /* 0x000fe2000fffe03f */
[----:B--2---:R-:W-:Y:S01]  /*1f20*/  @P2 IMAD.HI.U32 R3, R0, R3, RZ ;  /* 0x0000000300032227 */ /* 0x004fe200078e00ff */
[----:B------:R-:W-:Y:S01]  /*1f30*/  UIADD3 UR50, UR5, 0x604, URZ ;  /* 0x0000060405327890 */ /* 0x000fe2000fffe03f */
[----:B------:R-:W-:Y:S01]  /*1f40*/  UMOV UR49, 0x40000040 ;  /* 0x4000004000317882 */ /* 0x000fe20000000000 */
[----:B------:R-:W-:Y:S01]  /*1f50*/  UMOV UR51, 0x40000040 ;  /* 0x4000004000337882 */ /* 0x000fe20000000000 */
[----:B------:R-:W-:Y:S01]  /*1f60*/  UIADD3 UR56, UR4, 0x806, URZ ;  /* 0x0000080604387890 */ /* 0x000fe2000fffe03f */
[----:B------:R-:W-:Y:S01]  /*1f70*/  @!P1 VIADD R0, R7, 0x2a840 ;  /* 0x0002a84007009836 */ /* 0x000fe20000000000 */
[----:B------:R-:W-:Y:S01]  /*1f80*/  UIADD3 UR58, UR5, 0x606, URZ ;  /* 0x00000606053a7890 */ /* 0x000fe2000fffe03f */
[----:B---3--:R-:W-:Y:S01]  /*1f90*/  @P2 SHF.R.U32.HI R2, RZ, R6, R3 ;  /* 0x00000006ff022219 */ /* 0x008fe20000011603 */
[----:B------:R-:W-:Y:S01]  /*1fa0*/  UMOV UR57, 0x40000040 ;  /* 0x4000004000397882 */ /* 0x000fe20000000000 */
[----:B------:R-:W-:Y:S01]  /*1fb0*/  UMOV UR59, 0x40000040 ;  /* 0x40000040003b7882 */ /* 0x000fe20000000000 */
[----:B------:R-:W-:Y:S01]  /*1fc0*/  IMAD.MOV.U32 R6, RZ, RZ, -0x60 ;  /* 0xffffffa0ff067424 */ /* 0x000fe200078e00ff */
[----:B------:R-:W-:Y:S01]  /*1fd0*/  @!P1 PRMT R0, RZ, 0x654, R0 ;  /* 0x00000654ff009816 */ /* 0x000fe20000000000 */
[----:B------:R-:W2:Y:S02]  /*1fe0*/  SHFL.IDX PT, R77, R2, RZ, 0x1c1f ;  /* 0x001c1fff024d7589 */ /* 0x000ea400000e0000 */
[----:B------:R-:W-:-:S04]  /*1ff0*/  IMAD R7, R73, R6, 0x61 ;  /* 0x0000006149077424 */ /* 0x000fc800078e0206 */
[----:B------:R-:W-:-:S04]  /*2000*/  IMAD R6, R18, -0x2, R7 ;  /* 0xfffffffe12067824 */ /* 0x000fc800078e0207 */
[C---:B------:R-:W-:Y:S01]  /*2010*/  VIADD R75, R6.reuse, 0xffffffff ;  /* 0xffffffff064b7836 */ /* 0x040fe20000000000 */
[----:B-1----:R-:W-:-:S05]  /*2020*/  IADD3 R9, R6, -R11, R16 ;  /* 0x8000000b06097210 */ /* 0x002fca0007ffe010 */
[----:B0-----:R-:W-:Y:S01]  /*2030*/  IMAD.IADD R20, R9, 0x1, R14 ;  /* 0x0000000109147824 */ /* 0x001fe200078e020e */
[----:B------:R-:W-:Y:S02]  /*2040*/  WARPGROUP.DEPBAR.LE gsb0, 0x0 ;  /* 0x00008000000079c5 */ /* 0x000fe40000010000 */
[----:B------:R-:W-:-:S06]  /*2050*/  WARPGROUP.ARRIVE ;  /* 0x00000000000079c5 */ /* 0x000fcc0000000000 */
[----:B------:R-:W-:Y:S03]  /*2060*/  HGMMA.64x96x16.F32 R24, gdesc[UR8], R24, gsb0 ;  /* 0x01600000081879f0 */ /* 0x000fe60008000818 */
        /* <DEDUP_REMOVED lines=29> */
[----:B------:R-:W-:Y:S01]  /*2240*/  HGMMA.64x96x16.F32 R24, gdesc[UR56], R24, gsb0 ;  /* 0x01600000381879f0 */ /* 0x000fe20008000818 */
[----:B------:R-:W-:Y:S02]  /*2250*/  ULDC UR59, c[0x0][0x9dc] ;  /* 0x00027700003b7ab9 */ /* 0x000fe40000000800 */
[----:B------:R-:W-:-:S06]  /*2260*/  ULOP3.LUT UR4, URZ, UR59, URZ, 0x33, !UPT ;  /* 0x0000003b3f047292 */ /* 0x000fcc000f8e333f */
[----:B------:R-:W-:Y:S02]  /*2270*/  VIADD R74, R9, UR4 ;  /* 0x00000004094a7c36 */ /* 0x000fe40008000000 */
[----:B------:R-:W-:Y:S01]  /*2280*/  VIADD R9, R7, 0xffffffff ;  /* 0xffffffff07097836 */ /* 0x000fe20000000000 */
[----:B------:R-:W-:Y:S02]  /*2290*/  WARPGROUP.DEPBAR.LE gsb0, 0x0 ;  /* 0x00008000000079c5 */ /* 0x000fe40000010000 */
[----:B------:R0:W-:Y:S01]  /*22a0*/  @!P1 SYNCS.ARRIVE.TRANS64.RED.A1T0 RZ, [R0+URZ], RZ ;  /* 0x000000ff00ff99a7 */ /* 0x0001e2000810043f */
[----:B------:R-:W-:-:S04]  /*22b0*/  ISETP.GE.AND P1, PT, R15, 0x1, PT ;  /* 0x000000010f00780c */ /* 0x000fc80003f26270 */
[----:B------:R-:W-:Y:S01]  /*22c0*/  P2R R21, PR, RZ, 0x2 ;  /* 0x00000002ff157803 */ /* 0x000fe20000000000 */
[----:B0-----:R-:W-:-:S04]  /*22d0*/  IMAD R0, R73, -0x60, R16 ;  /* 0xffffffa049007824 */ /* 0x001fc800078e0210 */
[----:B------:R-:W-:-:S04]  /*22e0*/  VIADD R3, R0, 0x60 ;  /* 0x0000006000037836 */ /* 0x000fc80000000000 */
[----:B------:R-:W-:Y:S02]  /*22f0*/  IMAD R13, R18, -0x2, R3 ;  /* 0xfffffffe120d7824 */ /* 0x000fe400078e0203 */
[----:B--2---:R-:W-:-:S03]  /*2300*/  IMAD.IADD R3, R74, 0x1, R77 ;  /* 0x000000014a037824 */ /* 0x004fc600078e024d */
[----:B------:R-:W-:Y:S01]  /*2310*/  VIADDMNMX R0, R77, R20, R13, PT ;  /* 0x000000144d007246 */ /* 0x000fe2000380010d */
[----:B------:R-:W-:Y:S06]  /*2320*/  @!P1 BRA `(.L_x_1097) ;  /* 0x00000000004c9947 */ /* 0x000fec0003800000 */
[----:B------:R-:W-:Y:S01]  /*2330*/  IADD3 R6, R16, -R11, R77 ;  /* 0x8000000b10067210 */ /* 0x000fe20007ffe04d */
[----:B------:R-:W-:Y:S03]  /*2340*/  BSSY B0, `(.L_x_1098) ;  /* 0x000000e000007945 */ /* 0x000fe60003800000 */
        /* <DEDUP_REMOVED lines=9> */
.L_x_1099:
[----:B------:R-:W-:-:S13]  /*23e0*/  ISETP.NE.AND P1, PT, R15, 0x1, PT ;  /* 0x000000010f00780c */ /* 0x000fda0003f25270 */
[----:B------:R-:W0:Y:S02]  /*23f0*/  @P1 LDC.64 R76, c[0x0][0x9e8] ;  /* 0x00027a00ff4c1b82 */ /* 0x000e240000000a00 */
[----:B0-----:R-:W-:-:S05]  /*2400*/  @P1 IMAD.HI.U32 R8, R6, R76, RZ ;  /* 0x0000004c06081227 */ /* 0x001fca00078e00ff */
[----:B------:R-:W-:-:S07]  /*2410*/  @P1 SHF.R.U32.HI R6, RZ, R77, R8 ;  /* 0x0000004dff061219 */ /* 0x000fce0000011608 */
.L_x_1100:
[----:B------:R-:W-:Y:S05]  /*2420*/  BSYNC B0 ;  /* 0x0000000000007941 */ /* 0x000fea0003800000 */
.L_x_1098:
[----:B------:R-:W-:-:S05]  /*2430*/  IMAD R6, R6, R15, R75 ;  /* 0x0000000f06067224 */ /* 0x000fca00078e024b */
[----:B------:R-:W-:Y:S02]  /*2440*/  VIMNMX R3, R3, R6, !PT ;  /* 0x0000000603037248 */ /* 0x000fe40007fe0100 */
[----:B------:R-:W-:-:S07]  /*2450*/  VIADDMNMX R0, R6, R15, R0, PT ;  /* 0x0000000f06007246 */ /* 0x000fce0003800100 */
.L_x_1097:
[C---:B------:R-:W-:Y:S02]  /*2460*/  ISETP.GE.AND P1, PT, R9.reuse, 0x2, PT ;  /* 0x000000020900780c */ /* 0x040fe40003f26270 */
[----:B------:R-:W-:Y:S02]  /*2470*/  ISETP.GE.AND P5, PT, R9, 0x9, PT ;  /* 0x000000090900780c */ /* 0x000fe40003fa6270 */
[----:B------:R-:W-:Y:S02]  /*2480*/  ISETP.GT.AND P2, PT, R3, 0x1, !P1 ;  /* 0x000000010300780c */ /* 0x000fe40004f44270 */
[C---:B------:R-:W-:Y:S02]  /*2490*/  ISETP.GE.AND P3, PT, R9.reuse, 0xa, PT ;  /* 0x0000000a0900780c */ /* 0x040fe40003f66270 */
[----:B------:R-:W-:Y:S02]  /*24a0*/  ISETP.LT.OR P2, PT, R0, 0x2, P2 ;  /* 0x000000020000780c */ /* 0x000fe40001741670 */
[----:B------:R-:W-:-:S02]  /*24b0*/  ISETP.GE.AND P6, PT, R9, 0x52, PT ;  /* 0x000000520900780c */ /* 0x000fc40003fc6270 */
[----:B------:R-:W-:Y:S02]  /*24c0*/  FSEL R77, R25, -INF , !P2 ;  /* 0xff800000194d7808 */ /* 0x000fe40005000000 */
[----:B------:R-:W-:Y:S02]  /*24d0*/  ISETP.GT.AND P2, PT, R3, 0x8, !P5 ;  /* 0x000000080300780c */ /* 0x000fe40006f44270 */
[----:B------:R-:W-:Y:S02]  /*24e0*/  P2R R25, PR, RZ, 0x8 ;  /* 0x00000008ff197803 */ /* 0x000fe40000000000 */
[----:B------:R-:W-:-:S04]  /*24f0*/  ISETP.LT.OR P2, PT, R0, 0x9, P2 ;  /* 0x000000090000780c */ /* 0x000fc80001741670 */
[----:B------:R-:W-:Y:S02]  /*2500*/  FSEL R79, R28, -INF , !P2 ;  /* 0xff8000001c4f7808 */ /* 0x000fe40005000000 */
[----:B------:R-:W-:Y:S02]  /*2510*/  ISETP.GT.AND P2, PT, R3, 0x9, !P3 ;  /* 0x000000090300780c */ /* 0x000fe40005f44270 */
[----:B------:R-:W-:Y:S02]  /*2520*/  ISETP.GE.AND P3, PT, R9, 0x11, PT ;  /* 0x000000110900780c */ /* 0x000fe40003f66270 */
[----:B------:R-:W-:Y:S02]  /*2530*/  ISETP.LT.OR P2, PT, R0, 0xa, P2 ;  /* 0x0000000a0000780c */ /* 0x000fe40001741670 */
[----:B------:R-:W-:Y:S02]  /*2540*/  P2R R76, PR, RZ, 0x8 ;  /* 0x00000008ff4c7803 */ /* 0x000fe40000000000 */
[----:B------:R-:W-:-:S02]  /*2550*/  FSEL R81, R29, -INF , !P2 ;  /* 0xff8000001d517808 */ /* 0x000fc40005000000 */
[----:B------:R-:W-:Y:S02]  /*2560*/  ISETP.GT.AND P2, PT, R3, 0x10, !P3 ;  /* 0x000000100300780c */ /* 0x000fe40005f44270 */
[----:B------:R-:W-:Y:S02]  /*2570*/  ISETP.GE.AND P3, PT, R9, 0x12, PT ;  /* 0x000000120900780c */ /* 0x000fe40003f66270 */
[----:B------:R-:W-:Y:S02]  /*2580*/  ISETP.LT.OR P2, PT, R0, 0x11, P2 ;  /* 0x000000110000780c */ /* 0x000fe40001741670 */
[----:B------:R-:W-:Y:S02]  /*2590*/  P2R R78, PR, RZ, 0x8 ;  /* 0x00000008ff4e7803 */ /* 0x000fe40000000000 */
[----:B------:R-:W-:Y:S02]  /*25a0*/  FSEL R83, R32, -INF , !P2 ;  /* 0xff80000020537808 */ /* 0x000fe40005000000 */
[----:B------:R-:W-:-:S02]  /*25b0*/  ISETP.GT.AND P2, PT, R3, 0x11, !P3 ;  /* 0x000000110300780c */ /* 0x000fc40005f44270 */
[----:B------:R-:W-:Y:S02]  /*25c0*/  ISETP.GE.AND P3, PT, R9, 0x19, PT ;  /* 0x000000190900780c */ /* 0x000fe40003f66270 */
[----:B------:R-:W-:Y:S02]  /*25d0*/  ISETP.LT.OR P2, PT, R0, 0x12, P2 ;  /* 0x000000120000780c */ /* 0x000fe40001741670 */
[----:B------:R-:W-:Y:S02]  /*25e0*/  P2R R80, PR, RZ, 0x8 ;  /* 0x00000008ff507803 */ /* 0x000fe40000000000 */
[----:B------:R-:W-:Y:S02]  /*25f0*/  FSEL R85, R33, -INF , !P2 ;  /* 0xff80000021557808 */ /* 0x000fe40005000000 */
[----:B------:R-:W-:Y:S02]  /*2600*/  ISETP.GT.AND P2, PT, R3, 0x18, !P3 ;  /* 0x000000180300780c */ /* 0x000fe40005f44270 */
[----:B------:R-:W-:-:S02]  /*2610*/  ISETP.GE.AND P3, PT, R9, 0x1a, PT ;  /* 0x0000001a0900780c */ /* 0x000fc40003f66270 */
[----:B------:R-:W-:Y:S02]  /*2620*/  ISETP.LT.OR P2, PT, R0, 0x19, P2 ;  /* 0x000000190000780c */ /* 0x000fe40001741670 */
[----:B------:R-:W-:Y:S02]  /*2630*/  P2R R28, PR, RZ, 0x8 ;  /* 0x00000008ff1c7803 */ /* 0x000fe40000000000 */
[----:B------:R-:W-:Y:S02]  /*2640*/  FSEL R87, R36, -INF , !P2 ;  /* 0xff80000024577808 */ /* 0x000fe40005000000 */
[----:B------:R-:W-:Y:S02]  /*2650*/  ISETP.GT.AND P2, PT, R3, 0x19, !P3 ;  /* 0x000000190300780c */ /* 0x000fe40005f44270 */
[----:B------:R-:W-:Y:S02]  /*2660*/  ISETP.GE.AND P3, PT, R9, 0x21, PT ;  /* 0x000000210900780c */ /* 0x000fe40003f66270 */
[----:B------:R-:W-:-:S02]  /*2670*/  ISETP.LT.OR P2, PT, R0, 0x1a, P2 ;  /* 0x0000001a0000780c */ /* 0x000fc40001741670 */
[----:B------:R-:W-:Y:S02]  /*2680*/  P2R R36, PR, RZ, 0x8 ;  /* 0x00000008ff247803 */ /* 0x000fe40000000000 */
[----:B------:R-:W-:Y:S02]  /*2690*/  FSEL R89, R37, -INF , !P2 ;  /* 0xff80000025597808 */ /* 0x000fe40005000000 */
[----:B------:R-:W-:Y:S02]  /*26a0*/  ISETP.GT.AND P2, PT, R3, 0x20, !P3 ;  /* 0x000000200300780c */ /* 0x000fe40005f44270 */
[----:B------:R-:W-:Y:S02]  /*26b0*/  ISETP.GE.AND P3, PT, R9, 0x22, PT ;  /* 0x000000220900780c */ /* 0x000fe40003f66270 */
[----:B------:R-:W-:Y:S02]  /*26c0*/  ISETP.LT.OR P2, PT, R0, 0x21, P2 ;  /* 0x000000210000780c */ /* 0x000fe40001741670 */
[----:B------:R-:W-:-:S02]  /*26d0*/  P2R R37, PR, RZ, 0x8 ;  /* 0x00000008ff257803 */ /* 0x000fc40000000000 */
        /* <DEDUP_REMOVED lines=8> */
[----:B------:R-:W-:-:S04]  /*2760*/  ISETP.LT.OR P2, PT, R0, 0x29, P2 ;  /* 0x000000290000780c */ /* 0x000fc80001741670 */
[----:B------:R-:W-:Y:S02]  /*2770*/  FSEL R93, R44, -INF , !P2 ;  /* 0xff8000002c5d7808 */ /* 0x000fe40005000000 */
[----:B------:R-:W-:Y:S02]  /*2780*/  ISETP.GT.AND P2, PT, R3, 0x29, !P3 ;  /* 0x000000290300780c */ /* 0x000fe40005f44270 */
[----:B------:R-:W-:Y:S02]  /*2790*/  P2R R44, PR, RZ, 0x8 ;  /* 0x00000008ff2c7803 */ /* 0x000fe40000000000 */
[----:B------:R-:W-:Y:S02]  /*27a0*/  ISETP.LT.OR P2, PT, R0, 0x2a, P2 ;  /* 0x0000002a0000780c */ /* 0x000fe40001741670 */
[----:B------:R-:W-:Y:S02]  /*27b0*/  ISETP.GE.AND P3, PT, R9, 0x31, PT ;  /* 0x000000310900780c */ /* 0x000fe40003f66270 */
[----:B------:R-:W-:-:S02]  /*27c0*/  FSEL R45, R45, -INF , !P2 ;  /* 0xff8000002d2d7808 */ /* 0x000fc40005000000 */
[----:B------:R-:W-:Y:S02]  /*27d0*/  ISETP.GT.AND P2, PT, R3, 0x30, !P3 ;  /* 0x000000300300780c */ /* 0x000fe40005f44270 */
[----:B------:R-:W-:Y:S02]  /*27e0*/  P2R R84, PR, RZ, 0x8 ;  /* 0x00000008ff547803 */ /* 0x000fe40000000000 */
[----:B------:R-:W-:Y:S02]  /*27f0*/  ISETP.LT.OR P2, PT, R0, 0x31, P2 ;  /* 0x000000310000780c */ /* 0x000fe40001741670 */
[----:B------:R-:W-:Y:S02]  /*2800*/  ISETP.GE.AND P3, PT, R9, 0x32, PT ;  /* 0x000000320900780c */ /* 0x000fe40003f66270 */
[----:B------:R-:W-:Y:S02]  /*2810*/  FSEL R95, R48, -INF , !P2 ;  /* 0xff800000305f7808 */ /* 0x000fe40005000000 */
[----:B------:R-:W-:-:S02]  /*2820*/  ISETP.GT.AND P2, PT, R3, 0x31, !P3 ;  /* 0x000000310300780c */ /* 0x000fc40005f44270 */
[----:B------:R-:W-:Y:S02]  /*2830*/  P2R R48, PR, RZ, 0x8 ;  /* 0x00000008ff307803 */ /* 0x000fe40000000000 */
[----:B------:R-:W-:Y:S02]  /*2840*/  ISETP.LT.OR P2, PT, R0, 0x32, P2 ;  /* 0x000000320000780c */ /* 0x000fe40001741670 */
[----:B------:R-:W-:Y:S02]  /*2850*/  ISETP.GE.AND P3, PT, R9, 0x39, PT ;  /* 0x000000390900780c */ /* 0x000fe40003f66270 */
[----:B------:R-:W-:Y:S02]  /*2860*/  FSEL R49, R49, -INF , !P2 ;  /* 0xff80000031317808 */ /* 0x000fe40005000000 */
[----:B------:R-:W-:Y:S02]  /*2870*/  ISETP.GT.AND P2, PT, R3, 0x38, !P3 ;  /* 0x000000380300780c */ /* 0x000fe40005f44270 */
[----:B------:R-:W-:-:S02]  /*2880*/  P2R R86, PR, RZ, 0x8 ;  /* 0x00000008ff567803 */ /* 0x000fc40000000000 */
[----:B------:R-:W-:Y:S02]  /*2890*/  ISETP.LT.OR P2, PT, R0, 0x39, P2 ;  /* 0x000000390000780c */ /* 0x000fe40001741670 */
[----:B------:R-:W-:Y:S02]  /*28a0*/  ISETP.GE.AND P3, PT, R9, 0x3a, PT ;  /* 0x0000003a0900780c */ /* 0x000fe40003f66270 */
[----:B------:R-:W-:Y:S02]  /*28b0*/  FSEL R97, R52, -INF , !P2 ;  /* 0xff80000034617808 */ /* 0x000fe40005000000 */
[----:B------:R-:W-:Y:S02]  /*28c0*/  ISETP.GT.AND P2, PT, R3, 0x39, !P3 ;  /* 0x000000390300780c */ /* 0x000fe40005f44270 */
[----:B------:R-:W-:Y:S02]  /*28d0*/  P2R R52, PR, RZ, 0x8 ;  /* 0x00000008ff347803 */ /* 0x000fe40000000000 */
[----:B------:R-:W-:-:S02]  /*28e0*/  ISETP.LT.OR P2, PT, R0, 0x3a, P2 ;  /* 0x0000003a0000780c */ /* 0x000fc40001741670 */
[----:B------:R-:W-:Y:S02]  /*28f0*/  ISETP.GE.AND P3, PT, R9, 0x41, PT ;  /* 0x000000410900780c */ /* 0x000fe40003f66270 */
[----:B------:R-:W-:Y:S02]  /*2900*/  FSEL R53, R53, -INF , !P2 ;  /* 0xff80000035357808 */ /* 0x000fe40005000000 */
[----:B------:R-:W-:Y:S02]  /*2910*/  ISETP.GT.AND P2, PT, R3, 0x40, !P3 ;  /* 0x000000400300780c */ /* 0x000fe40005f44270 */
[----:B------:R-:W-:Y:S02]  /*2920*/  P2R R88, PR, RZ, 0x8 ;  /* 0x00000008ff587803 */ /* 0x000fe40000000000 */
[----:B------:R-:W-:Y:S02]  /*2930*/  ISETP.LT.OR P2, PT, R0, 0x41, P2 ;  /* 0x000000410000780c */ /* 0x000fe40001741670 */
[----:B------:R-:W-:-:S02]  /*2940*/  ISETP.GE.AND P3, PT, R9, 0x42, PT ;  /* 0x000000420900780c */ /* 0x000fc40003f66270 */
        /* <DEDUP_REMOVED lines=18> */
[----:B------:R-:W-:-:S04]  /*2a70*/  ISETP.LT.OR P2, PT, R0, 0x51, P2 ;  /* 0x000000510000780c */ /* 0x000fc80001741670 */
[----:B------:R-:W-:Y:S02]  /*2a80*/  FSEL R64, R64, -INF , !P2 ;  /* 0xff80000040407808 */ /* 0x000fe40005000000 */
[----:B------:R-:W-:-:S04]  /*2a90*/  ISETP.GT.AND P2, PT, R3, 0x51, !P6 ;  /* 0x000000510300780c */ /* 0x000fc80007744270 */
[----:B------:R-:W-:-:S04]  /*2aa0*/  ISETP.LT.OR P2, PT, R0, 0x52, P2 ;  /* 0x000000520000780c */ /* 0x000fc80001741670 */
[----:B------:R-:W-:Y:S02]  /*2ab0*/  FSEL R8, R65, -INF , !P2 ;  /* 0xff80000041087808 */ /* 0x000fe40005000000 */
[----:B------:R-:W-:-:S04]  /*2ac0*/  ISETP.GE.AND P2, PT, R9, 0x59, PT ;  /* 0x000000590900780c */ /* 0x000fc80003f46270 */
[----:B------:R-:W-:-:S04]  /*2ad0*/  ISETP.GT.AND P3, PT, R3, 0x58, !P2 ;  /* 0x000000580300780c */ /* 0x000fc80005764270 */
[----:B------:R-:W-:-:S04]  /*2ae0*/  ISETP.LT.OR P3, PT, R0, 0x59, P3 ;  /* 0x000000590000780c */ /* 0x000fc80001f61670 */
[----:B------:R-:W-:Y:S02]  /*2af0*/  FSEL R68, R68, -INF , !P3 ;  /* 0xff80000044447808 */ /* 0x000fe40005800000 */
[----:B------:R-:W-:-:S04]  /*2b00*/  ISETP.GE.AND P3, PT, R9, 0x1, PT ;  /* 0x000000010900780c */ /* 0x000fc80003f66270 */
[----:B------:R-:W-:-:S04]  /*2b10*/  ISETP.GT.AND P4, PT, R3, RZ, !P3 ;  /* 0x000000ff0300720c */ /* 0x000fc80005f84270 */
[----:B------:R-:W-:-:S04]  /*2b20*/  ISETP.LT.OR P4, PT, R0, 0x1, P4 ;  /* 0x000000010000780c */ /* 0x000fc80002781670 */
[----:B------:R-:W-:Y:S02]  /*2b30*/  FSEL R29, R24, -INF , !P4 ;  /* 0xff800000181d7808 */ /* 0x000fe40006000000 */
[----:B------:R-:W-:-:S04]  /*2b40*/  ISETP.GE.AND P4, PT, R9, 0x5a, PT ;  /* 0x0000005a0900780c */ /* 0x000fc80003f86270 */
[----:B------:R-:W-:Y:S02]  /*2b50*/  P2R R65, PR, RZ, 0x10 ;  /* 0x00000010ff417803 */ /* 0x000fe40000000000 */
[----:B------:R-:W-:Y:S02]  /*2b60*/  ISETP.GT.AND P4, PT, R3, 0x59, !P4 ;  /* 0x000000590300780c */ /* 0x000fe40006784270 */
[----:B------:R-:W0:Y:S02]  /*2b70*/  SHFL.IDX PT, R3, R2, 0x1, 0x1c1f ;  /* 0x003c1f0002037f89 */ /* 0x000e2400000e0000 */
[----:B------:R-:W-:-:S04]  /*2b80*/  ISETP.LT.OR P4, PT, R0, 0x5a, P4 ;  /* 0x0000005a0000780c */ /* 0x000fc80002781670 */
[----:B------:R-:W-:Y:S02]  /*2b90*/  FSEL R6, R69, -INF , !P4 ;  /* 0xff80000045067808 */ /* 0x000fe40006000000 */
[----:B------:R-:W-:Y:S02]  /*2ba0*/  ISETP.GE.AND P4, PT, R15, 0x1, PT ;  /* 0x000000010f00780c */ /* 0x000fe40003f86270 */
[----:B0-----:R-:W-:Y:S01]  /*2bb0*/  VIADDMNMX R24, R3, R20, R13, PT ;  /* 0x0000001403187246 */ /* 0x001fe2000380010d */
[----:B------:R-:W-:-:S10]  /*2bc0*/  IMAD.IADD R7, R74, 0x1, R3 ;  /* 0x000000014a077824 */ /* 0x000fd400078e0203 */
[----:B------:R-:W-:Y:S05]  /*2bd0*/  @!P4 BRA `(.L_x_1101) ;  /* 0x00000000004cc947 */ /* 0x000fea0003800000 */
        /* <DEDUP_REMOVED lines=11> */
.L_x_1103:
[----:B------:R-:W-:-:S13]  /*2c90*/  ISETP.NE.AND P4, PT, R15, 0x1, PT ;  /* 0x000000010f00780c */ /* 0x000fda0003f85270 */
[----:B------:R-:W0:Y:S02]  /*2ca0*/  @P4 LDC.64 R2, c[0x0][0x9e8] ;  /* 0x00027a00ff024b82 */ /* 0x000e240000000a00 */
[----:B0-----:R-:W-:-:S05]  /*2cb0*/  @P4 IMAD.HI.U32 R2, R0, R2, RZ ;  /* 0x0000000200024227 */ /* 0x001fca00078e00ff */
[----:B------:R-:W-:-:S07]  /*2cc0*/  @P4 SHF.R.U32.HI R0, RZ, R3, R2 ;  /* 0x00000003ff004219 */ /* 0x000fce0000011602 */
.L_x_1104:
[----:B------:R-:W-:Y:S05]  /*2cd0*/  BSYNC B0 ;  /* 0x0000000000007941 */ /* 0x000fea0003800000 */
.L_x_1102:
[----:B------:R-:W-:-:S05]  /*2ce0*/  IMAD R0, R0, R15, R75 ;  /* 0x0000000f00007224 */ /* 0x000fca00078e024b */
[----:B------:R-:W-:Y:S02]  /*2cf0*/  VIMNMX R7, R7, R0, !PT ;  /* 0x0000000007077248 */ /* 0x000fe40007fe0100 */
[----:B------:R-:W-:-:S07]  /*2d00*/  VIADDMNMX R24, R0, R15, R24, PT ;  /* 0x0000000f00187246 */ /* 0x000fce0003800118 */
.L_x_1101:
[C---:B------:R-:W-:Y:S01]  /*2d10*/  ISETP.GT.AND P1, PT, R7.reuse, 0x1, !P1 ;  /* 0x000000010700780c */ /* 0x040fe20004f24270 */
[----:B------:R-:W-:Y:S01]  /*2d20*/  ULDC UR4, c[0x0][0x988] ;  /* 0x0002620000047ab9 */ /* 0x000fe20000000800 */
[----:B------:R-:W-:Y:S01]  /*2d30*/  ISETP.GT.AND P5, PT, R7, 0x8, !P5 ;  /* 0x000000080700780c */ /* 0x000fe20006fa4270 */
[----:B------:R-:W-:Y:S01]  /*2d40*/  IMAD.U32 R9, RZ, RZ, UR4 ;  /* 0x00000004ff097e24 */ /* 0x000fe2000f8e00ff */
[C---:B------:R-:W-:Y:S02]  /*2d50*/  ISETP.LT.OR P1, PT, R24.reuse, 0x2, P1 ;  /* 0x000000021800780c */ /* 0x040fe40000f21670 */
[----:B------:R-:W-:Y:S02]  /*2d60*/  ISETP.LT.OR P5, PT, R24, 0x9, P5 ;  /* 0x000000091800780c */ /* 0x000fe40002fa1670 */
[----:B------:R-:W-:Y:S02]  /*2d70*/  FSEL R27, R27, -INF , !P1 ;  /* 0xff8000001b1b7808 */ /* 0x000fe40004800000 */
[----:B------:R-:W-:-:S02]  /*2d80*/  ISETP.NE.AND P1, PT, R25, RZ, PT ;  /* 0x000000ff1900720c */ /* 0x000fc40003f25270 */
[----:B------:R-:W-:Y:S02]  /*2d90*/  FSEL R30, R30, -INF , !P5 ;  /* 0xff8000001e1e7808 */ /* 0x000fe40006800000 */
[----:B------:R-:W-:Y:S02]  /*2da0*/  ISETP.GT.AND P1, PT, R7, 0x9, !P1 ;  /* 0x000000090700780c */ /* 0x000fe40004f24270 */
[----:B------:R-:W-:Y:S02]  /*2db0*/  ISETP.NE.AND P5, PT, R28, RZ, PT ;  /* 0x000000ff1c00720c */ /* 0x000fe40003fa5270 */
[----:B------:R-:W-:Y:S02]  /*2dc0*/  ISETP.LT.OR P1, PT, R24, 0xa, P1 ;  /* 0x0000000a1800780c */ /* 0x000fe40000f21670 */
[----:B------:R-:W-:Y:S02]  /*2dd0*/  FMNMX.FTZ R3, R29, R77, !PT ;  /* 0x0000004d1d037209 */ /* 0x000fe40007810000 */
[----:B------:R-:W-:-:S02]  /*2de0*/  FSEL R28, R31, -INF , !P1 ;  /* 0xff8000001f1c7808 */ /* 0x000fc40004800000 */
[----:B------:R-:W-:Y:S02]  /*2df0*/  ISETP.NE.AND P1, PT, R76, RZ, PT ;  /* 0x000000ff4c00720c */ /* 0x000fe40003f25270 */
[----:B------:R-:W-:Y:S02]  /*2e00*/  ISETP.NE.AND P4, PT, R36, RZ, PT ;  /* 0x000000ff2400720c */ /* 0x000fe40003f85270 */
[----:B------:R-:W-:Y:S02]  /*2e10*/  ISETP.GT.AND P1, PT, R7, 0x10, !P1 ;  /* 0x000000100700780c */ /* 0x000fe40004f24270 */
[----:B------:R-:W-:Y:S02]  /*2e20*/  FMNMX.FTZ R3, R79, R3, !PT ;  /* 0x000000034f037209 */ /* 0x000fe40007810000 */
[----:B------:R-:W-:Y:S02]  /*2e30*/  ISETP.LT.OR P1, PT, R24, 0x11, P1 ;  /* 0x000000111800780c */ /* 0x000fe40000f21670 */
[----:B------:R-:W-:-:S02]  /*2e40*/  FMNMX.FTZ R3, R81, R3, !PT ;  /* 0x0000000351037209 */ /* 0x000fc40007810000 */
[----:B------:R-:W-:Y:S02]  /*2e50*/  FSEL R34, R34, -INF , !P1 ;  /* 0xff80000022227808 */ /* 0x000fe40004800000 */
[----:B------:R-:W-:Y:S02]  /*2e60*/  ISETP.NE.AND P1, PT, R78, RZ, PT ;  /* 0x000000ff4e00720c */ /* 0x000fe40003f25270 */
[----:B------:R-:W-:Y:S02]  /*2e70*/  FMNMX.FTZ R3, R83, R3, !PT ;  /* 0x0000000353037209 */ /* 0x000fe40007810000 */
[----:B------:R-:W-:Y:S02]  /*2e80*/  ISETP.GT.AND P1, PT, R7, 0x11, !P1 ;  /* 0x000000110700780c */ /* 0x000fe40004f24270 */
[----:B------:R-:W-:Y:S02]  /*2e90*/  FMNMX.FTZ R3, R85, R3, !PT ;  /* 0x0000000355037209 */ /* 0x000fe40007810000 */
[----:B------:R-:W-:-:S02]  /*2ea0*/  ISETP.LT.OR P1, PT, R24, 0x12, P1 ;  /* 0x000000121800780c */ /* 0x000fc40000f21670 */
[----:B------:R-:W-:Y:S02]  /*2eb0*/  FMNMX.FTZ R3, R87, R3, !PT ;  /* 0x0000000357037209 */ /* 0x000fe40007810000 */
[----:B------:R-:W-:Y:S02]  /*2ec0*/  FSEL R32, R35, -INF , !P1 ;  /* 0xff80000023207808 */ /* 0x000fe40004800000 */
[----:B------:R-:W-:Y:S02]  /*2ed0*/  ISETP.NE.AND P1, PT, R80, RZ, PT ;  /* 0x000000ff5000720c */ /* 0x000fe40003f25270 */
[----:B------:R-:W-:Y:S02]  /*2ee0*/  FMNMX.FTZ R3, R89, R3, !PT ;  /* 0x0000000359037209 */ /* 0x000fe40007810000 */
[----:B------:R-:W-:Y:S02]  /*2ef0*/  ISETP.GT.AND P1, PT, R7, 0x18, !P1 ;  /* 0x000000180700780c */ /* 0x000fe40004f24270 */
[----:B------:R-:W-:-:S02]  /*2f00*/  FMNMX.FTZ R3, R91, R3, !PT ;  /* 0x000000035b037209 */ /* 0x000fc40007810000 */
[----:B------:R-:W-:Y:S02]  /*2f10*/  ISETP.LT.OR P1, PT, R24, 0x19, P1 ;  /* 0x000000191800780c */ /* 0x000fe40000f21670 */
[----:B------:R-:W-:Y:S02]  /*2f20*/  FMNMX.FTZ R3, R41, R3, !PT ;  /* 0x0000000329037209 */ /* 0x000fe40007810000 */
[----:B------:R-:W-:Y:S02]  /*2f30*/  FSEL R38, R38, -INF , !P1 ;  /* 0xff80000026267808 */ /* 0x000fe40004800000 */
[----:B------:R-:W-:Y:S02]  /*2f40*/  ISETP.GT.AND P1, PT, R7, 0x19, !P5 ;  /* 0x000000190700780c */ /* 0x000fe40006f24270 */
[----:B------:R-:W-:Y:S02]  /*2f50*/  ISETP.NE.AND P5, PT, R40, RZ, PT ;  /* 0x000000ff2800720c */ /* 0x000fe40003fa5270 */
[----:B------:R-:W-:-:S02]  /*2f60*/  ISETP.LT.OR P1, PT, R24, 0x1a, P1 ;  /* 0x0000001a1800780c */ /* 0x000fc40000f21670 */
[----:B------:R-:W-:Y:S02]  /*2f70*/  FMNMX.FTZ R3, R93, R3, !PT ;  /* 0x000000035d037209 */ /* 0x000fe40007810000 */
[----:B------:R-:W-:Y:S02]  /*2f80*/  FSEL R36, R39, -INF , !P1 ;  /* 0xff80000027247808 */ /* 0x000fe40004800000 */
        /* <DEDUP_REMOVED lines=19> */
[----:B------:R-:W-:Y:S02]  /*30c0*/  ISETP.NE.AND P1, PT, R44, RZ, PT ;  /* 0x000000ff2c00720c */ /* 0x000fe40003f25270 */
[----:B------:R-:W-:Y:S02]  /*30d0*/  FMNMX.FTZ R3, R10, R3, !PT ;  /* 0x000000030a037209 */ /* 0x000fe40007810000 */
[----:B------:R-:W-:-:S02]  /*30e0*/  ISETP.GT.AND P1, PT, R7, 0x29, !P1 ;  /* 0x000000290700780c */ /* 0x000fc40004f24270 */
[----:B------:R-:W-:Y:S02]  /*30f0*/  FMNMX.FTZ R3, R64, R3, !PT ;  /* 0x0000000340037209 */ /* 0x000fe40007810000 */
[----:B------:R-:W-:Y:S02]  /*3100*/  ISETP.LT.OR P1, PT, R24, 0x2a, P1 ;  /* 0x0000002a1800780c */ /* 0x000fe40000f21670 */
[----:B------:R-:W-:Y:S02]  /*3110*/  FMNMX.FTZ R3, R8, R3, !PT ;  /* 0x0000000308037209 */ /* 0x000fe40007810000 */
[----:B------:R-:W-:Y:S02]  /*3120*/  FSEL R44, R47, -INF , !P1 ;  /* 0xff8000002f2c7808 */ /* 0x000fe40004800000 */
[----:B------:R-:W-:Y:S02]  /*3130*/  ISETP.NE.AND P1, PT, R84, RZ, PT ;  /* 0x000000ff5400720c */ /* 0x000fe40003f25270 */
[----:B------:R-:W-:-:S02]  /*3140*/  FMNMX.FTZ R3, R68, R3, !PT ;  /* 0x0000000344037209 */ /* 0x000fc40007810000 */
[C---:B------:R-:W-:Y:S02]  /*3150*/  ISETP.GT.AND P1, PT, R7.reuse, 0x30, !P1 ;  /* 0x000000300700780c */ /* 0x040fe40004f24270 */
[----:B------:R-:W-:Y:S02]  /*3160*/  FMNMX.FTZ R13, R6, R3, !PT ;  /* 0x00000003060d7209 */ /* 0x000fe40007810000 */
[----:B------:R-:W-:Y:S02]  /*3170*/  ISETP.LT.OR P1, PT, R24, 0x31, P1 ;  /* 0x000000311800780c */ /* 0x000fe40000f21670 */
[----:B------:R-:W-:Y:S02]  /*3180*/  ISETP.GT.AND P3, PT, R7, RZ, !P3 ;  /* 0x000000ff0700720c */ /* 0x000fe40005f64270 */
[----:B------:R-:W-:Y:S02]  /*3190*/  FSEL R50, R50, -INF , !P1 ;  /* 0xff80000032327808 */ /* 0x000fe40004800000 */
[----:B------:R-:W-:-:S02]  /*31a0*/  ISETP.NE.AND P1, PT, R48, RZ, PT ;  /* 0x000000ff3000720c */ /* 0x000fc40003f25270 */
[----:B------:R-:W-:Y:S02]  /*31b0*/  ISETP.LT.OR P3, PT, R24, 0x1, P3 ;  /* 0x000000011800780c */ /* 0x000fe40001f61670 */
[----:B------:R-:W-:Y:S02]  /*31c0*/  ISETP.GT.AND P1, PT, R7, 0x31, !P1 ;  /* 0x000000310700780c */ /* 0x000fe40004f24270 */
[----:B------:R-:W-:Y:S02]  /*31d0*/  FSEL R26, R26, -INF , !P3 ;  /* 0xff8000001a1a7808 */ /* 0x000fe40005800000 */
[----:B------:R-:W-:Y:S02]  /*31e0*/  ISETP.LT.OR P1, PT, R24, 0x32, P1 ;  /* 0x000000321800780c */ /* 0x000fe40000f21670 */
[----:B------:R-:W-:Y:S02]  /*31f0*/  ISETP.NE.AND P4, PT, R57, RZ, PT ;  /* 0x000000ff3900720c */ /* 0x000fe40003f85270 */
[----:B------:R-:W-:-:S02]  /*3200*/  FSEL R48, R51, -INF , !P1 ;  /* 0xff80000033307808 */ /* 0x000fc40004800000 */
[----:B------:R-:W-:Y:S02]  /*3210*/  ISETP.NE.AND P1, PT, R86, RZ, PT ;  /* 0x000000ff5600720c */ /* 0x000fe40003f25270 */
[C---:B------:R-:W-:Y:S02]  /*3220*/  ISETP.GT.AND P6, PT, R7.reuse, 0x51, !P6 ;  /* 0x000000510700780c */ /* 0x040fe400077c4270 */
[C---:B------:R-:W-:Y:S02]  /*3230*/  ISETP.GT.AND P1, PT, R7.reuse, 0x38, !P1 ;  /* 0x000000380700780c */ /* 0x040fe40004f24270 */
[----:B------:R-:W-:Y:S02]  /*3240*/  ISETP.GT.AND P2, PT, R7, 0x58, !P2 ;  /* 0x000000580700780c */ /* 0x000fe40005744270 */
[C---:B------:R-:W-:Y:S02]  /*3250*/  ISETP.LT.OR P1, PT, R24.reuse, 0x39, P1 ;  /* 0x000000391800780c */ /* 0x040fe40000f21670 */
[----:B------:R-:W-:-:S02]  /*3260*/  ISETP.LT.OR P6, PT, R24, 0x52, P6 ;  /* 0x000000521800780c */ /* 0x000fc400037c1670 */
[----:B------:R-:W-:Y:S02]  /*3270*/  FSEL R54, R54, -INF , !P1 ;  /* 0xff80000036367808 */ /* 0x000fe40004800000 */
[----:B------:R-:W-:Y:S02]  /*3280*/  ISETP.NE.AND P1, PT, R52, RZ, PT ;  /* 0x000000ff3400720c */ /* 0x000fe40003f25270 */
[----:B------:R-:W0:Y:S01]  /*3290*/  SHFL.BFLY PT, R52, R13, 0x2, 0x1f ;  /* 0x0c401f000d347f89 */ /* 0x000e2200000e0000 */
[----:B------:R-:W-:Y:S02]  /*32a0*/  ISETP.LT.OR P2, PT, R24, 0x59, P2 ;  /* 0x000000591800780c */ /* 0x000fe40001741670 */
[----:B------:R-:W-:Y:S02]  /*32b0*/  ISETP.GT.AND P1, PT, R7, 0x39, !P1 ;  /* 0x000000390700780c */ /* 0x000fe40004f24270 */
[----:B------:R-:W-:Y:S02]  /*32c0*/  FSEL R70, R70, -INF , !P2 ;  /* 0xff80000046467808 */ /* 0x000fe40005000000 */
[----:B------:R-:W-:-:S04]  /*32d0*/  ISETP.LT.OR P1, PT, R24, 0x3a, P1 ;  /* 0x0000003a1800780c */ /* 0x000fc80000f21670 */
[----:B------:R-:W-:Y:S02]  /*32e0*/  FSEL R20, R55, -INF , !P1 ;  /* 0xff80000037147808 */ /* 0x000fe40004800000 */
[----:B------:R-:W-:-:S04]  /*32f0*/  ISETP.NE.AND P1, PT, R88, RZ, PT ;  /* 0x000000ff5800720c */ /* 0x000fc80003f25270 */
[----:B------:R-:W-:-:S04]  /*3300*/  ISETP.GT.AND P1, PT, R7, 0x40, !P1 ;  /* 0x000000400700780c */ /* 0x000fc80004f24270 */
[----:B------:R-:W-:Y:S02]  /*3310*/  ISETP.LT.OR P1, PT, R24, 0x41, P1 ;  /* 0x000000411800780c */ /* 0x000fe40000f21670 */
[----:B0-----:R-:W-:Y:S02]  /*3320*/  FMNMX.FTZ R52, R13, R52, !PT ;  /* 0x000000340d347209 */ /* 0x001fe40007810000 */
[----:B------:R-:W-:Y:S02]  /*3330*/  FMNMX.FTZ R13, R26, R27, !PT ;  /* 0x0000001b1a0d7209 */ /* 0x000fe40007810000 */
[----:B------:R-:W-:Y:S01]  /*3340*/  FSEL R58, R58, -INF , !P1 ;  /* 0xff8000003a3a7808 */ /* 0x000fe20004800000 */
[----:B------:R-:W0:Y:S01]  /*3350*/  SHFL.BFLY PT, R3, R52, 0x1, 0x1f ;  /* 0x0c201f0034037f89 */ /* 0x000e2200000e0000 */
[----:B------:R-:W-:Y:S02]  /*3360*/  FMNMX.FTZ R13, R30, R13, !PT ;  /* 0x0000000d1e0d7209 */ /* 0x000fe40007810000 */
[----:B------:R-:W-:-:S02]  /*3370*/  ISETP.NE.AND P1, PT, R56, RZ, PT ;  /* 0x000000ff3800720c */ /* 0x000fc40003f25270 */
[----:B------:R-:W-:Y:S02]  /*3380*/  FMNMX.FTZ R13, R28, R13, !PT ;  /* 0x0000000d1c0d7209 */ /* 0x000fe40007810000 */
[----:B------:R-:W-:Y:S02]  /*3390*/  ISETP.GT.AND P1, PT, R7, 0x41, !P1 ;  /* 0x000000410700780c */ /* 0x000fe40004f24270 */
[----:B------:R-:W-:Y:S02]  /*33a0*/  FMNMX.FTZ R13, R34, R13, !PT ;  /* 0x0000000d220d7209 */ /* 0x000fe40007810000 */
[----:B------:R-:W-:Y:S02]  /*33b0*/  ISETP.LT.OR P1, PT, R24, 0x42, P1 ;  /* 0x000000421800780c */ /* 0x000fe40000f21670 */
[----:B------:R-:W-:Y:S02]  /*33c0*/  FMNMX.FTZ R13, R32, R13, !PT ;  /* 0x0000000d200d7209 */ /* 0x000fe40007810000 */
[----:B------:R-:W-:-:S02]  /*33d0*/  FSEL R2, R59, -INF , !P1 ;  /* 0xff8000003b027808 */ /* 0x000fc40004800000 */
        /* <DEDUP_REMOVED lines=9> */
[----:B0-----:R-:W-:Y:S02]  /*3470*/  FMNMX.FTZ R3, R52, R3, !PT ;  /* 0x0000000334037209 */ /* 0x001fe40007810000 */
[----:B------:R-:W-:Y:S02]  /*3480*/  FMNMX.FTZ R13, R44, R13, !PT ;  /* 0x0000000d2c0d7209 */ /* 0x000fe40007810000 */
[----:B------:R-:W-:Y:S01]  /*3490*/  ISETP.LT.OR P1, PT, R24, 0x4a, P1 ;  /* 0x0000004a1800780c */ /* 0x000fe20000f21670 */
[----:B------:R-:W-:Y:S01]  /*34a0*/  FMUL.FTZ R25, R3, R9 ;  /* 0x0000000903197220 */ /* 0x000fe20000410000 */
[----:B------:R-:W-:-:S02]  /*34b0*/  FMNMX.FTZ R13, R50, R13, !PT ;  /* 0x0000000d320d7209 */ /* 0x000fc40007810000 */
[----:B------:R-:W-:Y:S02]  /*34c0*/  FSEL R0, R63, -INF , !P1 ;  /* 0xff8000003f007808 */ /* 0x000fe40004800000 */
[----:B------:R-:W-:Y:S02]  /*34d0*/  FMNMX.FTZ R13, R48, R13, !PT ;  /* 0x0000000d300d7209 */ /* 0x000fe40007810000 */
[----:B------:R-:W-:Y:S02]  /*34e0*/  FSETP.NEU.FTZ.AND P1, PT, R3, -INF , PT ;  /* 0xff8000000300780b */ /* 0x000fe40003f3d000 */
[----:B------:R-:W-:Y:S02]  /*34f0*/  FMNMX.FTZ R13, R54, R13, !PT ;  /* 0x0000000d360d7209 */ /* 0x000fe40007810000 */
[----:B------:R-:W-:Y:S02]  /*3500*/  ISETP.NE.AND P4, PT, R61, RZ, PT ;  /* 0x000000ff3d00720c */ /* 0x000fe40003f85270 */
[----:B------:R-:W-:-:S02]  /*3510*/  FMNMX.FTZ R13, R20, R13, !PT ;  /* 0x0000000d140d7209 */ /* 0x000fc40007810000 */
[----:B------:R-:W-:Y:S02]  /*3520*/  FSEL R74, R25, RZ, P1 ;  /* 0x000000ff194a7208 */ /* 0x000fe40000800000 */
[----:B------:R-:W-:Y:S02]  /*3530*/  FMNMX.FTZ R13, R58, R13, !PT ;  /* 0x0000000d3a0d7209 */ /* 0x000fe40007810000 */
[----:B------:R-:W-:Y:S01]  /*3540*/  ISETP.GT.AND P1, PT, R7, 0x50, !P4 ;  /* 0x000000500700780c */ /* 0x000fe20006724270 */
[--C-:B------:R-:W-:Y:S01]  /*3550*/  FFMA.FTZ R39, R45, R9, -R74.reuse ;  /* 0x000000092d277223 */ /* 0x100fe2000001084a */
[----:B------:R-:W-:Y:S01]  /*3560*/  FMNMX.FTZ R13, R2, R13, !PT ;  /* 0x0000000d020d7209 */ /* 0x000fe20007810000 */
[--C-:B------:R-:W-:Y:S01]  /*3570*/  FFMA.FTZ R25, R29, R9, -R74.reuse ;  /* 0x000000091d197223 */ /* 0x100fe2000001084a */
[----:B------:R-:W-:Y:S01]  /*3580*/  ISETP.LT.OR P1, PT, R24, 0x51, P1 ;  /* 0x000000511800780c */ /* 0x000fe20000f21670 */
[----:B------:R0:W-:Y:S01]  /*3590*/  MUFU.EX2 R150, R39 ;  /* 0x0000002700967308 */ /* 0x0001e20000000800 */
[----:B------:R-:W-:Y:S01]  /*35a0*/  FMNMX.FTZ R13, R62, R13, !PT ;  /* 0x0000000d3e0d7209 */ /* 0x000fe20007810000 */
[-CC-:B------:R-:W-:Y:S01]  /*35b0*/  FFMA.FTZ R29, R77, R9.reuse, -R74.reuse ;  /* 0x000000094d1d7223 */ /* 0x180fe2000001084a */
[----:B------:R-:W-:Y:S01]  /*35c0*/  ISETP.NE.AND P4, PT, R65, RZ, PT ;  /* 0x000000ff4100720c */ /* 0x000fe20003f85270 */
[-CC-:B------:R-:W-:Y:S01]  /*35d0*/  FFMA.FTZ R31, R79, R9.reuse, -R74.reuse ;  /* 0x000000094f1f7223 */ /* 0x180fe2000001084a */
[----:B------:R-:W-:Y:S01]  /*35e0*/  FSEL R66, R66, -INF , !P1 ;  /* 0xff80000042427808 */ /* 0x000fe20004800000 */
[--C-:B------:R-:W-:Y:S01]  /*35f0*/  FFMA.FTZ R33, R81, R9, -R74.reuse ;  /* 0x0000000951217223 */ /* 0x100fe2000001084a */
[----:B------:R-:W-:Y:S01]  /*3600*/  FMNMX.FTZ R13, R0, R13, !PT ;  /* 0x0000000d000d7209 */ /* 0x000fe20007810000 */
[----:B------:R-:W-:Y:S01]  /*3610*/  MUFU.EX2 R25, R25 ;  /* 0x0000001900197308 */ /* 0x000fe20000000800 */
[----:B------:R-:W-:Y:S01]  /*3620*/  ISETP.GT.AND P1, PT, R7, 0x59, !P4 ;  /* 0x000000590700780c */ /* 0x000fe20006724270 */
[-CC-:B------:R-:W-:Y:S01]  /*3630*/  FFMA.FTZ R7, R41, R9.reuse, -R74.reuse ;  /* 0x0000000929077223 */ /* 0x180fe2000001084a */
[----:B------:R-:W-:Y:S01]  /*3640*/  FSEL R52, R67, -INF , !P6 ;  /* 0xff80000043347808 */ /* 0x000fe20007000000 */
[--C-:B0-----:R-:W-:Y:S01]  /*3650*/  FFMA.FTZ R39, R8, R9, -R74.reuse ;  /* 0x0000000908277223 */ /* 0x101fe2000001084a */
[----:B------:R-:W-:Y:S01]  /*3660*/  FMNMX.FTZ R13, R66, R13, !PT ;  /* 0x0000000d420d7209 */ /* 0x000fe20007810000 */
[--C-:B------:R-:W-:Y:S01]  /*3670*/  FFMA.FTZ R35, R83, R9, -R74.reuse ;  /* 0x0000000953237223 */ /* 0x100fe2000001084a */
[----:B------:R-:W-:Y:S01]  /*3680*/  ISETP.LT.OR P1, PT, R24, 0x5a, P1 ;  /* 0x0000005a1800780c */ /* 0x000fe20000f21670 */
[----:B------:R-:W-:Y:S01]  /*3690*/  MUFU.EX2 R148, R7 ;  /* 0x0000000700947308 */ /* 0x000fe20000000800 */
[----:B------:R-:W-:Y:S01]  /*36a0*/  FMNMX.FTZ R13, R52, R13, !PT ;  /* 0x0000000d340d7209 */ /* 0x000fe20007810000 */
[-CC-:B------:R-:W-:Y:S01]  /*36b0*/  FFMA.FTZ R43, R49, R9.reuse, -R74.reuse ;  /* 0x00000009312b7223 */ /* 0x180fe2000001084a */
[----:B------:R-:W-:Y:S01]  /*36c0*/  FSEL R24, R71, -INF , !P1 ;  /* 0xff80000047187808 */ /* 0x000fe20004800000 */
[--C-:B------:R-:W-:Y:S01]  /*36d0*/  FFMA.FTZ R6, R6, R9, -R74.reuse ;  /* 0x0000000906067223 */ /* 0x100fe2000001084a */
[----:B------:R-:W-:Y:S01]  /*36e0*/  FMNMX.FTZ R13, R70, R13, !PT ;  /* 0x0000000d460d7209 */ /* 0x000fe20007810000 */
[-CC-:B------:R-:W-:Y:S01]  /*36f0*/  FFMA.FTZ R47, R53, R9.reuse, -R74.reuse ;  /* 0x00000009352f7223 */ /* 0x180fe2000001084a */
[--C-:B------:R-:W-:Y:S01]  /*3700*/  FFMA.FTZ R37, R87, R9, -R74.reuse ;  /* 0x0000000957257223 */ /* 0x100fe2000001084a */
[----:B------:R0:W1:Y:S01]  /*3710*/  MUFU.EX2 R156, R29 ;  /* 0x0000001d009c7308 */ /* 0x0000620000000800 */
[----:B------:R-:W-:Y:S01]  /*3720*/  FMNMX.FTZ R13, R24, R13, !PT ;  /* 0x0000000d180d7209 */ /* 0x000fe20007810000 */
[-CC-:B------:R-:W-:Y:S01]  /*3730*/  FFMA.FTZ R10, R10, R9.reuse, -R74.reuse ;  /* 0x000000090a0a7223 */ /* 0x180fe2000001084a */
[-CC-:B------:R-:W-:Y:S01]  /*3740*/  FFMA.FTZ R41, R95, R9.reuse, -R74.reuse ;  /* 0x000000095f297223 */ /* 0x180fe2000001084a */
[-CC-:B------:R-:W-:Y:S01]  /*3750*/  FFMA.FTZ R45, R97, R9.reuse, -R74.reuse ;  /* 0x00000009612d7223 */ /* 0x180fe2000001084a */
[----:B------:R-:W-:Y:S01]  /*3760*/  ISETP.NE.AND P4, PT, R174, 0x1, PT ;  /* 0x00000001ae00780c */ /* 0x000fe20003f85270 */
[----:B------:R-:W2:Y:S01]  /*3770*/  SHFL.BFLY PT, R56, R13, 0x2, 0x1f ;  /* 0x0c401f000d387f89 */ /* 0x000ea200000e0000 */
[-CC-:B------:R-:W-:Y:S01]  /*3780*/  FFMA.FTZ R49, R99, R9.reuse, -R74.reuse ;  /* 0x0000000963317223 */ /* 0x180fe2000001084a */
[----:B------:R-:W3:Y:S01]  /*3790*/  MUFU.EX2 R31, R31 ;  /* 0x0000001f001f7308 */ /* 0x000ee20000000800 */
[-CC-:B0-----:R-:W-:Y:S01]  /*37a0*/  FFMA.FTZ R29, R85, R9.reuse, -R74.reuse ;  /* 0x00000009551d7223 */ /* 0x181fe2000001084a */
[-CC-:B------:R-:W-:Y:S01]  /*37b0*/  FFMA.FTZ R12, R12, R9.reuse, -R74.reuse ;  /* 0x000000090c0c7223 */ /* 0x180fe2000001084a */
[-CC-:B------:R-:W-:Y:S01]  /*37c0*/  FFMA.FTZ R60, R60, R9.reuse, -R74.reuse ;  /* 0x000000093c3c7223 */ /* 0x180fe2000001084a */
[-CC-:B------:R-:W-:Y:S01]  /*37d0*/  FFMA.FTZ R64, R64, R9.reuse, -R74.reuse ;  /* 0x0000000940407223 */ /* 0x180fe2000001084a */
[----:B------:R-:W-:Y:S01]  /*37e0*/  FFMA.FTZ R68, R68, R9, -R74 ;  /* 0x0000000944447223 */ /* 0x000fe2000001084a */
[----:B------:R-:W-:-:S02]  /*37f0*/  IMAD.MOV.U32 R53, RZ, RZ, R17 ;  /* 0x000000ffff357224 */ /* 0x000fc400078e0011 */
[----:B------:R0:W4:Y:S02]  /*3800*/  MUFU.EX2 R158, R33 ;  /* 0x00000021009e7308 */ /* 0x0001240000000800 */
[----:B------:R-:W5:Y:S06]  /*3810*/  @P4 LDC R55, c[0x0][0x450] ;  /* 0x00011400ff374b82 */ /* 0x000f6c0000000800 */
[----:B------:R-:W4:Y:S01]  /*3820*/  MUFU.EX2 R35, R35 ;  /* 0x0000002300237308 */ /* 0x000f220000000800 */
[----:B0-----:R-:W-:Y:S01]  /*3830*/  FFMA.FTZ R33, R89, R9, -R74 ;  /* 0x0000000959217223 */ /* 0x001fe2000001084a */
[----:B--2---:R-:W-:-:S06]  /*3840*/  FMNMX.FTZ R56, R13, R56, !PT ;  /* 0x000000380d387209 */ /* 0x004fcc0007810000 */
[----:B------:R-:W-:Y:S01]  /*3850*/  MUFU.EX2 R144, R43 ;  /* 0x0000002b00907308 */ /* 0x000fe20000000800 */
[----:B------:R-:W0:Y:S07]  /*3860*/  SHFL.BFLY PT, R7, R56, 0x1, 0x1f ;  /* 0x0c201f0038077f89 */ /* 0x000e2e00000e0000 */
[----:B------:R1:W-:Y:S08]  /*3870*/  MUFU.EX2 R43, R6 ;  /* 0x00000006002b7308 */ /* 0x0003f00000000800 */
[----:B------:R3:W-:Y:S01]  /*3880*/  MUFU.EX2 R146, R47 ;  /* 0x0000002f00927308 */ /* 0x0007e20000000800 */
[----:B-1----:R-:W-:Y:S01]  /*3890*/  FADD.FTZ R6, R25, R156 ;  /* 0x0000009c19067221 */ /* 0x002fe20000010000 */
[----:B------:R-:W-:-:S06]  /*38a0*/  F2FP.F16.F32.PACK_AB R156, R156, R25 ;  /* 0x000000199c9c723e */ /* 0x000fcc00000000ff */
[----:B------:R1:W-:Y:S01]  /*38b0*/  MUFU.EX2 R152, R29 ;  /* 0x0000001d00987308 */ /* 0x0003e20000000800 */
[----:B---3--:R-:W-:Y:S01]  /*38c0*/  FADD.FTZ R47, R31, R6 ;  /* 0x000000061f2f7221 */ /* 0x008fe20000010000 */
[----:B0-----:R-:W-:-:S03]  /*38d0*/  FMNMX.FTZ R8, R56, R7, !PT ;  /* 0x0000000738087209 */ /* 0x001fc60007810000 */
[C---:B----4-:R-:W-:Y:S01]  /*38e0*/  FADD.FTZ R6, R158.reuse, R47 ;  /* 0x0000002f9e067221 */ /* 0x050fe20000010000 */
[----:B------:R-:W-:Y:S01]  /*38f0*/  F2FP.F16.F32.PACK_AB R158, R158, R31 ;  /* 0x0000001f9e9e723e */ /* 0x000fe200000000ff */
[CC--:B------:R-:W-:Y:S01]  /*3900*/  FMUL.FTZ R7, R8.reuse, R9.reuse ;  /* 0x0000000908077220 */ /* 0x0c0fe20000410000 */
[----:B------:R-:W-:Y:S01]  /*3910*/  FSETP.NEU.FTZ.AND P1, PT, R8, -INF , PT ;  /* 0xff8000000800780b */ /* 0x000fe20003f3d000 */
[----:B------:R-:W-:Y:S01]  /*3920*/  MUFU.EX2 R37, R37 ;  /* 0x0000002500257308 */ /* 0x000fe20000000800 */
[----:B------:R-:W-:Y:S01]  /*3930*/  FADD.FTZ R51, R35, R6 ;  /* 0x0000000623337221 */ /* 0x000fe20000010000 */
[----:B-1----:R-:W-:Y:S01]  /*3940*/  FFMA.FTZ R29, R91, R9, -R74 ;  /* 0x000000095b1d7223 */ /* 0x002fe2000001084a */
[----:B------:R-:W-:-:S05]  /*3950*/  FSEL R7, R7, RZ, P1 ;  /* 0x000000ff07077208 */ /* 0x000fca0000800000 */
        /* <DEDUP_REMOVED lines=14> */
[----:B------:R-:W0:Y:S01]  /*3a40*/  MUFU.EX2 R27, R27 ;  /* 0x0000001b001b7308 */ /* 0x000e220000000800 */
        /* <DEDUP_REMOVED lines=8> */
[-CC-:B------:R-:W-:Y:S01]  /*3ad0*/  FFMA.FTZ R66, R66, R9.reuse, -R7.reuse ;  /* 0x0000000942427223 */ /* 0x180fe20000010807 */
[-CC-:B------:R-:W-:Y:S01]  /*3ae0*/  FFMA.FTZ R52, R52, R9.reuse, -R7.reuse ;  /* 0x0000000934347223 */ /* 0x180fe20000010807 */
[-CC-:B------:R-:W-:Y:S01]  /*3af0*/  FFMA.FTZ R70, R70, R9.reuse, -R7.reuse ;  /* 0x0000000946467223 */ /* 0x180fe20000010807 */
[----:B------:R-:W-:-:S04]  /*3b00*/  FFMA.FTZ R24, R24, R9, -R7 ;  /* 0x0000000918187223 */ /* 0x000fc80000010807 */
[----:B------:R2:W3:Y:S01]  /*3b10*/  MUFU.EX2 R159, R28 ;  /* 0x0000001c009f7308 */ /* 0x0004e20000000800 */
[----:B0-----:R-:W-:Y:S01]  /*3b20*/  FADD.FTZ R47, R26, R27 ;  /* 0x0000001b1a2f7221 */ /* 0x001fe20000010000 */
[----:B------:R-:W-:-:S06]  /*3b30*/  F2FP.F16.F32.PACK_AB R157, R27, R26 ;  /* 0x0000001a1b9d723e */ /* 0x000fcc00000000ff */
[----:B------:R-:W0:Y:S01]  /*3b40*/  MUFU.EX2 R34, R34 ;  /* 0x0000002200227308 */ /* 0x000e220000000800 */
[----:B-1----:R-:W-:Y:S01]  /*3b50*/  FADD.FTZ R6, R30, R47 ;  /* 0x0000002f1e067221 */ /* 0x002fe20000010000 */
[----:B--2---:R-:W1:Y:S06]  /*3b60*/  @P4 LDC R28, c[0x0][0x44c] ;  /* 0x00011300ff1c4b82 */ /* 0x004e6c0000000800 */
[----:B------:R-:W2:Y:S01]  /*3b70*/  MUFU.EX2 R153, R32 ;  /* 0x0000002000997308 */ /* 0x000ea20000000800 */
[C---:B---3--:R-:W-:Y:S01]  /*3b80*/  FADD.FTZ R47, R159.reuse, R6 ;  /* 0x000000069f2f7221 */ /* 0x048fe20000010000 */
[----:B------:R-:W-:-:S06]  /*3b90*/  F2FP.F16.F32.PACK_AB R159, R159, R30 ;  /* 0x0000001e9f9f723e */ /* 0x000fcc00000000ff */
[----:B------:R-:W3:Y:S01]  /*3ba0*/  MUFU.EX2 R38, R38 ;  /* 0x0000002600267308 */ /* 0x000ee20000000800 */
[----:B0-----:R-:W-:-:S07]  /*3bb0*/  FADD.FTZ R6, R34, R47 ;  /* 0x0000002f22067221 */ /* 0x001fce0000010000 */
[----:B------:R0:W-:Y:S01]  /*3bc0*/  MUFU.EX2 R154, R33 ;  /* 0x00000021009a7308 */ /* 0x0001e20000000800 */
[----:B--2---:R-:W-:Y:S01]  /*3bd0*/  FADD.FTZ R47, R153, R6 ;  /* 0x00000006992f7221 */ /* 0x004fe20000010000 */
[----:B-1----:R-:W-:Y:S01]  /*3be0*/  @P4 IMAD.HI.U32 R28, R17, R28, RZ ;  /* 0x0000001c111c4227 */ /* 0x002fe200078e00ff */
[----:B------:R-:W-:-:S04]  /*3bf0*/  F2FP.F16.F32.PACK_AB R153, R153, R34 ;  /* 0x000000229999723e */ /* 0x000fc800000000ff */
[----:B-----5:R-:W-:Y:S01]  /*3c00*/  @P4 SHF.R.U32.HI R53, RZ, R55, R28 ;  /* 0x00000037ff354219 */ /* 0x020fe2000001161c */
[----:B------:R-:W1:Y:S01]  /*3c10*/  MUFU.EX2 R155, R36 ;  /* 0x00000024009b7308 */ /* 0x000e620000000800 */
[----:B0-----:R-:W-:Y:S01]  /*3c20*/  FFMA.FTZ R33, R93, R9, -R74 ;  /* 0x000000095d217223 */ /* 0x001fe2000001084a */
[----:B---3--:R-:W-:Y:S01]  /*3c30*/  FADD.FTZ R6, R38, R47 ;  /* 0x0000002f26067221 */ /* 0x008fe20000010000 */
[----:B------:R-:W-:-:S05]  /*3c40*/  ISETP.GE.AND P4, PT, R15, 0x1, PT ;  /* 0x000000010f00780c */ /* 0x000fca0003f86270 */
[----:B------:R-:W-:Y:S08]  /*3c50*/  MUFU.EX2 R29, R29 ;  /* 0x0000001d001d7308 */ /* 0x000ff00000000800 */
[----:B------:R-:W0:Y:S01]  /*3c60*/  MUFU.EX2 R42, R42 ;  /* 0x0000002a002a7308 */ /* 0x000e220000000800 */
[C---:B-1----:R-:W-:Y:S01]  /*3c70*/  FADD.FTZ R47, R155.reuse, R6 ;  /* 0x000000069b2f7221 */ /* 0x042fe20000010000 */
[----:B------:R-:W-:-:S06]  /*3c80*/  F2FP.F16.F32.PACK_AB R155, R155, R38 ;  /* 0x000000269b9b723e */ /* 0x000fcc00000000ff */
[----:B------:R1:W-:Y:S08]  /*3c90*/  MUFU.EX2 R13, R10 ;  /* 0x0000000a000d7308 */ /* 0x0003f00000000800 */
[----:B------:R-:W2:Y:S01]  /*3ca0*/  MUFU.EX2 R149, R40 ;  /* 0x0000002800957308 */ /* 0x000ea20000000800 */
[----:B-1----:R-:W-:Y:S01]  /*3cb0*/  FADD.FTZ R10, R152, R51 ;  /* 0x00000033980a7221 */ /* 0x002fe20000010000 */
[----:B0-----:R-:W-:Y:S01]  /*3cc0*/  FADD.FTZ R6, R42, R47 ;  /* 0x0000002f2a067221 */ /* 0x001fe20000010000 */
[----:B------:R-:W-:-:S02]  /*3cd0*/  F2FP.F16.F32.PACK_AB R152, R152, R35 ;  /* 0x000000239898723e */ /* 0x000fc400000000ff */
[----:B------:R-:W-:-:S03]  /*3ce0*/  FADD.FTZ R51, R37, R10 ;  /* 0x0000000a25337221 */ /* 0x000fc60000010000 */
[----:B------:R-:W0:Y:S01]  /*3cf0*/  MUFU.EX2 R33, R33 ;  /* 0x0000002100217308 */ /* 0x000e220000000800 */
[C---:B------:R-:W-:Y:S01]  /*3d00*/  FADD.FTZ R10, R154.reuse, R51 ;  /* 0x000000339a0a7221 */ /* 0x040fe20000010000 */
[----:B------:R-:W-:-:S03]  /*3d10*/  F2FP.F16.F32.PACK_AB R154, R154, R37 ;  /* 0x000000259a9a723e */ /* 0x000fc600000000ff */
[----:B------:R-:W-:-:S03]  /*3d20*/  FADD.FTZ R51, R29, R10 ;  /* 0x0000000a1d337221 */ /* 0x000fc60000010000 */
[----:B------:R-:W-:Y:S01]  /*3d30*/  MUFU.EX2 R46, R46 ;  /* 0x0000002e002e7308 */ /* 0x000fe20000000800 */
[C---:B------:R-:W-:Y:S01]  /*3d40*/  FADD.FTZ R10, R148.reuse, R51 ;  /* 0x00000033940a7221 */ /* 0x040fe20000010000 */
[C---:B--2---:R-:W-:Y:S01]  /*3d50*/  FADD.FTZ R47, R149.reuse, R6 ;  /* 0x00000006952f7221 */ /* 0x044fe20000010000 */
[----:B------:R-:W-:Y:S02]  /*3d60*/  F2FP.F16.F32.PACK_AB R148, R148, R29 ;  /* 0x0000001d9494723e */ /* 0x000fe400000000ff */
[----:B------:R-:W-:-:S03]  /*3d70*/  F2FP.F16.F32.PACK_AB R149, R149, R42 ;  /* 0x0000002a9595723e */ /* 0x000fc600000000ff */
[----:B------:R-:W-:Y:S01]  /*3d80*/  MUFU.EX2 R151, R44 ;  /* 0x0000002c00977308 */ /* 0x000fe20000000800 */
[----:B0-----:R-:W-:-:S04]  /*3d90*/  FADD.FTZ R51, R33, R10 ;  /* 0x0000000a21337221 */ /* 0x001fc80000010000 */
[C---:B------:R-:W-:Y:S01]  /*3da0*/  FADD.FTZ R10, R150.reuse, R51 ;  /* 0x00000033960a7221 */ /* 0x040fe20000010000 */
[----:B------:R-:W-:Y:S02]  /*3db0*/  F2FP.F16.F32.PACK_AB R150, R150, R33 ;  /* 0x000000219696723e */ /* 0x000fe400000000ff */
[----:B------:R-:W0:Y:S08]  /*3dc0*/  MUFU.EX2 R41, R41 ;  /* 0x0000002900297308 */ /* 0x000e300000000800 */
[----:B------:R-:W-:Y:S08]  /*3dd0*/  MUFU.EX2 R50, R50 ;  /* 0x0000003200327308 */ /* 0x000ff00000000800 */
[----:B------:R-:W-:Y:S01]  /*3de0*/  MUFU.EX2 R145, R48 ;  /* 0x0000003000917308 */ /* 0x000fe20000000800 */
[----:B0-----:R-:W-:-:S04]  /*3df0*/  FADD.FTZ R51, R41, R10 ;  /* 0x0000000a29337221 */ /* 0x001fc80000010000 */
[C---:B------:R-:W-:Y:S01]  /*3e00*/  FADD.FTZ R6, R144.reuse, R51 ;  /* 0x0000003390067221 */ /* 0x040fe20000010000 */
[----:B------:R-:W-:Y:S02]  /*3e10*/  F2FP.F16.F32.PACK_AB R144, R144, R41 ;  /* 0x000000299090723e */ /* 0x000fe400000000ff */
[----:B------:R-:W0:Y:S08]  /*3e20*/  MUFU.EX2 R45, R45 ;  /* 0x0000002d002d7308 */ /* 0x000e300000000800 */
[----:B------:R-:W-:Y:S08]  /*3e30*/  MUFU.EX2 R54, R54 ;  /* 0x0000003600367308 */ /* 0x000ff00000000800 */
[----:B------:R1:W-:Y:S08]  /*3e40*/  MUFU.EX2 R141, R2 ;  /* 0x00000002008d7308 */ /* 0x0003f00000000800 */
[----:B------:R-:W-:Y:S01]  /*3e50*/  MUFU.EX2 R147, R20 ;  /* 0x0000001400937308 */ /* 0x000fe20000000800 */
[----:B-1----:R-:W-:Y:S01]  /*3e60*/  FADD.FTZ R2, R46, R47 ;  /* 0x0000002f2e027221 */ /* 0x002fe20000010000 */
[----:B0-----:R-:W-:-:S03]  /*3e70*/  FADD.FTZ R47, R45, R6 ;  /* 0x000000062d2f7221 */ /* 0x001fc60000010000 */
[----:B------:R-:W-:Y:S01]  /*3e80*/  FADD.FTZ R7, R151, R2 ;  /* 0x0000000297077221 */ /* 0x000fe20000010000 */
[----:B------:R-:W-:Y:S01]  /*3e90*/  FADD.FTZ R6, R146, R47 ;  /* 0x0000002f92067221 */ /* 0x000fe20000010000 */
[----:B------:R-:W-:Y:S01]  /*3ea0*/  IMAD.IADD R47, R72, 0x1, R53 ;  /* 0x00000001482f7824 */ /* 0x000fe200078e0235 */
[----:B------:R-:W0:Y:S01]  /*3eb0*/  MUFU.EX2 R49, R49 ;  /* 0x0000003100317308 */ /* 0x000e220000000800 */
[----:B------:R-:W-:Y:S01]  /*3ec0*/  FADD.FTZ R2, R50, R7 ;  /* 0x0000000732027221 */ /* 0x000fe20000010000 */
[----:B------:R-:W-:Y:S01]  /*3ed0*/  F2FP.F16.F32.PACK_AB R146, R146, R45 ;  /* 0x0000002d9292723e */ /* 0x000fe200000000ff */
[----:B------:R-:W-:Y:S01]  /*3ee0*/  IMAD.IADD R14, R47, 0x1, R14 ;  /* 0x000000012f0e7824 */ /* 0x000fe200078e020e */
[----:B------:R-:W-:Y:S01]  /*3ef0*/  F2FP.F16.F32.PACK_AB R151, R151, R46 ;  /* 0x0000002e9797723e */ /* 0x000fe200000000ff */
[C---:B------:R-:W-:Y:S01]  /*3f00*/  FADD.FTZ R7, R145.reuse, R2 ;  /* 0x0000000291077221 */ /* 0x040fe20000010000 */
[----:B------:R-:W-:Y:S02]  /*3f10*/  F2FP.F16.F32.PACK_AB R145, R145, R50 ;  /* 0x000000329191723e */ /* 0x000fe400000000ff */
[----:B------:R-:W-:Y:S08]  /*3f20*/  MUFU.EX2 R58, R58 ;  /* 0x0000003a003a7308 */ /* 0x000ff00000000800 */
[----:B------:R-:W1:Y:S01]  /*3f30*/  MUFU.EX2 R12, R12 ;  /* 0x0000000c000c7308 */ /* 0x000e620000000800 */
[----:B0-----:R-:W-:-:S07]  /*3f40*/  FADD.FTZ R25, R49, R6 ;  /* 0x0000000631197221 */ /* 0x001fce0000010000 */
[----:B------:R-:W0:Y:S08]  /*3f50*/  MUFU.EX2 R60, R60 ;  /* 0x0000003c003c7308 */ /* 0x000e300000000800 */
[----:B------:R-:W2:Y:S01]  /*3f60*/  MUFU.EX2 R62, R62 ;  /* 0x0000003e003e7308 */ /* 0x000ea20000000800 */
[C---:B-1----:R-:W-:Y:S01]  /*3f70*/  FADD.FTZ R25, R12.reuse, R25 ;  /* 0x000000190c197221 */ /* 0x042fe20000010000 */
[----:B------:R-:W-:-:S06]  /*3f80*/  F2FP.F16.F32.PACK_AB R140, R12, R49 ;  /* 0x000000310c8c723e */ /* 0x000fcc00000000ff */
[----:B------:R1:W3:Y:S01]  /*3f90*/  MUFU.EX2 R143, R0 ;  /* 0x00000000008f7308 */ /* 0x0002e20000000800 */
[----:B0-----:R-:W-:Y:S01]  /*3fa0*/  FADD.FTZ R2, R60, R25 ;  /* 0x000000193c027221 */ /* 0x001fe20000010000 */
[----:B------:R-:W-:-:S03]  /*3fb0*/  F2FP.F16.F32.PACK_AB R142, R13, R60 ;  /* 0x0000003c0d8e723e */ /* 0x000fc600000000ff */
[----:B------:R-:W-:-:S03]  /*3fc0*/  FADD.FTZ R25, R13, R2 ;  /* 0x000000020d197221 */ /* 0x000fc60000010000 */
[----:B------:R-:W0:Y:S01]  /*3fd0*/  MUFU.EX2 R66, R66 ;  /* 0x0000004200427308 */ /* 0x000e220000000800 */
[----:B-1----:R-:W-:-:S04]  /*3fe0*/  FADD.FTZ R0, R54, R7 ;  /* 0x0000000736007221 */ /* 0x002fc80000010000 */
[C---:B------:R-:W-:Y:S01]  /*3ff0*/  FADD.FTZ R7, R147.reuse, R0 ;  /* 0x0000000093077221 */ /* 0x040fe20000010000 */
[----:B------:R-:W-:Y:S02]  /*4000*/  F2FP.F16.F32.PACK_AB R147, R147, R54 ;  /* 0x000000369393723e */ /* 0x000fe400000000ff */
[----:B------:R-:W1:Y:S01]  /*4010*/  MUFU.EX2 R64, R64 ;  /* 0x0000004000407308 */ /* 0x000e620000000800 */
[----:B------:R-:W-:-:S04]  /*4020*/  FADD.FTZ R0, R58, R7 ;  /* 0x000000073a007221 */ /* 0x000fc80000010000 */
[C---:B------:R-:W-:Y:S01]  /*4030*/  FADD.FTZ R7, R141.reuse, R0 ;  /* 0x000000008d077221 */ /* 0x040fe20000010000 */
[----:B------:R-:W-:Y:S02]  /*4040*/  F2FP.F16.F32.PACK_AB R141, R141, R58 ;  /* 0x0000003a8d8d723e */ /* 0x000fe400000000ff */
[----:B------:R-:W4:Y:S01]  /*4050*/  MUFU.EX2 R137, R52 ;  /* 0x0000003400897308 */ /* 0x000f220000000800 */
[----:B--2---:R-:W-:-:S04]  /*4060*/  FADD.FTZ R0, R62, R7 ;  /* 0x000000073e007221 */ /* 0x004fc80000010000 */
[C---:B---3--:R-:W-:Y:S01]  /*4070*/  FADD.FTZ R13, R143.reuse, R0 ;  /* 0x000000008f0d7221 */ /* 0x048fe20000010000 */
[----:B------:R-:W-:Y:S02]  /*4080*/  F2FP.F16.F32.PACK_AB R143, R143, R62 ;  /* 0x0000003e8f8f723e */ /* 0x000fe400000000ff */
[----:B------:R-:W2:Y:S01]  /*4090*/  MUFU.EX2 R39, R39 ;  /* 0x0000002700277308 */ /* 0x000ea20000000800 */
[----:B0-----:R-:W-:Y:S01]  /*40a0*/  FADD.FTZ R0, R66, R13 ;  /* 0x0000000d42007221 */ /* 0x001fe20000010000 */
[----:B-1----:R-:W-:-:S06]  /*40b0*/  FADD.FTZ R2, R64, R25 ;  /* 0x0000001940027221 */ /* 0x002fcc0000010000 */
[----:B------:R-:W0:Y:S01]  /*40c0*/  MUFU.EX2 R70, R70 ;  /* 0x0000004600467308 */ /* 0x000e220000000800 */
[C---:B----4-:R-:W-:Y:S01]  /*40d0*/  FADD.FTZ R13, R137.reuse, R0 ;  /* 0x00000000890d7221 */ /* 0x050fe20000010000 */
[----:B------:R-:W-:-:S06]  /*40e0*/  F2FP.F16.F32.PACK_AB R137, R137, R66 ;  /* 0x000000428989723e */ /* 0x000fcc00000000ff */
[----:B------:R-:W1:Y:S01]  /*40f0*/  MUFU.EX2 R68, R68 ;  /* 0x0000004400447308 */ /* 0x000e620000000800 */
[C---:B--2---:R-:W-:Y:S01]  /*4100*/  FADD.FTZ R25, R39.reuse, R2 ;  /* 0x0000000227197221 */ /* 0x044fe20000010000 */
[----:B------:R-:W-:-:S06]  /*4110*/  F2FP.F16.F32.PACK_AB R136, R39, R64 ;  /* 0x000000402788723e */ /* 0x000fcc00000000ff */
[----:B------:R-:W2:Y:S01]  /*4120*/  MUFU.EX2 R139, R24 ;  /* 0x00000018008b7308 */ /* 0x000ea20000000800 */
[----:B0-----:R-:W-:Y:S01]  /*4130*/  FADD.FTZ R6, R70, R13 ;  /* 0x0000000d46067221 */ /* 0x001fe20000010000 */
[----:B------:R-:W-:Y:S02]  /*4140*/  VIADD R13, R73, 0xfffffffe ;  /* 0xfffffffe490d7836 */ /* 0x000fe40000000000 */
[----:B-1----:R-:W-:Y:S01]  /*4150*/  FADD.FTZ R2, R68, R25 ;  /* 0x0000001944027221 */ /* 0x002fe20000010000 */
[----:B------:R-:W-:-:S03]  /*4160*/  F2FP.F16.F32.PACK_AB R138, R43, R68 ;  /* 0x000000442b8a723e */ /* 0x000fc600000000ff */
[----:B------:R-:W-:Y:S01]  /*4170*/  FADD.FTZ R7, R43, R2 ;  /* 0x000000022b077221 */ /* 0x000fe20000010000 */
[C---:B--2---:R-:W-:Y:S01]  /*4180*/  FADD.FTZ R6, R139.reuse, R6 ;  /* 0x000000068b067221 */ /* 0x044fe20000010000 */
[----:B------:R-:W-:Y:S01]  /*4190*/  F2FP.F16.F32.PACK_AB R139, R139, R70 ;  /* 0x000000468b8b723e */ /* 0x000fe200000000ff */
        /* <DEDUP_REMOVED lines=11> */
.L_x_1106:
[----:B------:R-:W-:-:S13]  /*4250*/  ISETP.NE.AND P1, PT, R15, 0x1, PT ;  /* 0x000000010f00780c */ /* 0x000fda0003f25270 */
[----:B------:R-:W0:Y:S02]  /*4260*/  @P1 LDC.64 R24, c[0x0][0x9e8] ;  /* 0x00027a00ff181b82 */ /* 0x000e240000000a00 */
[----:B0-----:R-:W-:-:S05]  /*4270*/  @P1 IMAD.HI.U32 R2, R0, R24, RZ ;  /* 0x0000001800021227 */ /* 0x001fca00078e00ff */
[----:B------:R-:W-:-:S07]  /*4280*/  @P1 SHF.R.U32.HI R0, RZ, R25, R2 ;  /* 0x00000019ff001219 */ /* 0x000fce0000011602 */
.L_x_1107:
[----:B------:R-:W-:-:S05]  /*4290*/  IMAD R15, R0, R15, R15 ;  /* 0x0000000f000f7224 */ /* 0x000fca00078e020f */
[----:B------:R-:W-:-:S07]  /*42a0*/  VIMNMX R14, R14, R15, PT ;  /* 0x0000000f0e0e7248 */ /* 0x000fce0003fe0100 */
.L_x_1105:
[----:B------:R-:W-:Y:S01]  /*42b0*/  IMAD.HI R14, R14, 0x2aaaaaab, RZ ;  /* 0x2aaaaaab0e0e7827 */ /* 0x000fe200078e02ff */
[----:B------:R-:W-:Y:S02]  /*42c0*/  CS2R R86, SRZ ;  /* 0x0000000000567805 */ /* 0x000fe4000001ff00 */
[----:B------:R-:W-:Y:S02]  /*42d0*/  CS2R R84, SRZ ;  /* 0x0000000000547805 */ /* 0x000fe4000001ff00 */
[----:B------:R-:W-:Y:S01]  /*42e0*/  CS2R R82, SRZ ;  /* 0x0000000000527805 */ /* 0x000fe2000001ff00 */
[----:B------:R-:W-:Y:S01]  /*42f0*/  IMAD.MOV.U32 R2, RZ, RZ, 0x3f800000 ;  /* 0x3f800000ff027424 */ /* 0x000fe200078e00ff */
[----:B------:R-:W-:Y:S01]  /*4300*/  SHF.R.U32.HI R15, RZ, 0x1f, R14 ;  /* 0x0000001fff0f7819 */ /* 0x000fe2000001160e */
[----:B------:R-:W-:Y:S01]  /*4310*/  IMAD.MOV.U32 R0, RZ, RZ, 0x3f800000 ;  /* 0x3f800000ff007424 */ /* 0x000fe200078e00ff */
[----:B------:R-:W-:Y:S02]  /*4320*/  CS2R R80, SRZ ;  /* 0x0000000000507805 */ /* 0x000fe4000001ff00 */
[----:B------:R-:W-:-:S02]  /*4330*/  CS2R R78, SRZ ;  /* 0x00000000004e7805 */ /* 0x000fc4000001ff00 */
[----:B------:R-:W-:Y:S02]  /*4340*/  LEA.HI.SX32 R15, R14, R15, 0x1c ;  /* 0x0000000f0e0f7211 */ /* 0x000fe400078fe2ff */
[----:B------:R-:W-:Y:S02]  /*4350*/  CS2R R76, SRZ ;  /* 0x00000000004c7805 */ /* 0x000fe4000001ff00 */
[----:B------:R-:W-:Y:S02]  /*4360*/  CS2R R74, SRZ ;  /* 0x00000000004a7805 */ /* 0x000fe4000001ff00 */
[----:B------:R-:W-:Y:S02]  /*4370*/  CS2R R72, SRZ ;  /* 0x0000000000487805 */ /* 0x000fe4000001ff00 */
[----:B------:R-:W-:Y:S02]  /*4380*/  VIMNMX R10, R22, R15, !PT ;  /* 0x0000000f160a7248 */ /* 0x000fe40007fe0100 */
[----:B------:R-:W-:-:S02]  /*4390*/  CS2R R70, SRZ ;  /* 0x0000000000467805 */ /* 0x000fc4000001ff00 */
[----:B------:R-:W-:Y:S02]  /*43a0*/  CS2R R68, SRZ ;  /* 0x0000000000447805 */ /* 0x000fe4000001ff00 */
[----:B------:R-:W-:Y:S02]  /*43b0*/  CS2R R66, SRZ ;  /* 0x0000000000427805 */ /* 0x000fe4000001ff00 */
        /* <DEDUP_REMOVED lines=21> */
[----:B------:R-:W-:Y:S01]  /*4510*/  CS2R R24, SRZ ;  /* 0x0000000000187805 */ /* 0x000fe2000001ff00 */
[----:B------:R-:W-:Y:S06]  /*4520*/  @!P1 BRA `(.L_x_1108) ;  /* 0x0000002c006c9947 */ /* 0x000fec0003800000 */
[----:B------:R-:W-:Y:S01]  /*4530*/  IMAD.MOV.U32 R2, RZ, RZ, 0x3f800000 ;  /* 0x3f800000ff027424 */ /* 0x000fe200078e00ff */
[----:B------:R-:W-:Y:S01]  /*4540*/  ULDC UR58, c[0x0][0x9e4] ;  /* 0x00027900003a7ab9 */ /* 0x000fe20000000800 */
[----:B------:R-:W-:Y:S01]  /*4550*/  IMAD.MOV.U32 R87, RZ, RZ, RZ ;  /* 0x000000ffff577224 */ /* 0x000fe200078e00ff */
[----:B------:R-:W-:Y:S01]  /*4560*/  ULDC UR59, c[0x0][0x9dc] ;  /* 0x00027700003b7ab9 */ /* 0x000fe20000000800 */
[----:B------:R-:W-:-:S05]  /*4570*/  ULDC UR60, c[0x0][0x9e0] ;  /* 0x00027800003c7ab9 */ /* 0x000fca0000000800 */
.L_x_1125:
[----:B------:R-:W-:-:S04]  /*4580*/  UIADD3 UR4, UR36, 0x1, URZ ;  /* 0x0000000124047890 */ /* 0x000fc8000fffe03f */
[----:B------:R-:W-:-:S04]  /*4590*/  UISETP.NE.AND UP0, UPT, UR4, 0x2, UPT ;  /* 0x000000020400788c */ /* 0x000fc8000bf05270 */
[----:B------:R-:W-:Y:S02]  /*45a0*/  USEL UR7, URZ, 0x1, UP0 ;  /* 0x000000013f077887 */ /* 0x000fe40008000000 */
[----:B------:R-:W-:Y:S02]  /*45b0*/  USEL UR4, UR4, URZ, UP0 ;  /* 0x0000003f04047287 */ /* 0x000fe40008000000 */
[----:B------:R-:W-:Y:S01]  /*45c0*/  ULOP3.LUT UR7, UR38, UR7, URZ, 0x3c, !UPT ;  /* 0x0000000726077292 */ /* 0x000fe2000f8e3c3f */
[----:B------:R-:W-:Y:S11]  /*45d0*/  @!P0 BRA `(.L_x_1109) ;  /* 0x0000000000048947 */ /* 0x000ff60003800000 */
[----:B------:R-:W-:Y:S01]  /*45e0*/  BPT.TRAP 0x1 ;  /* 0x000000040000795c */ /* 0x000fe20000300000 */
.L_x_1109:
[----:B------:R-:W-:Y:S01]  /*45f0*/  ULEA UR6, UR4, UR37, 0x3 ;  /* 0x0000002504067291 */ /* 0x000fe2000f8e183f */
[----:B------:R-:W-:-:S05]  /*4600*/  IMAD.U32 R9, RZ, RZ, UR7 ;  /* 0x00000007ff097e24 */ /* 0x000fca000f8e00ff */
[----:B------:R-:W-:-:S04]  /*4610*/  SHF.L.U32 R9, R9, 0x1f, RZ ;  /* 0x0000001f09097819 */ /* 0x000fc800000006ff */
[----:B------:R0:W1:Y:S01]  /*4620*/  SYNCS.PHASECHK.TRANS64.TRYWAIT P1, [UR6+0x2a830], R9 ;  /* 0x02a83009ff0075a7 */ /* 0x0000620008020146 */
[----:B------:R-:W-:Y:S05]  /*4630*/  @!P0 BRA `(.L_x_1110) ;  /* 0x0000000000048947 */ /* 0x000fea0003800000 */
[----:B------:R-:W-:Y:S01]  /*4640*/  BPT.TRAP 0x1 ;  /* 0x000000040000795c */ /* 0x000fe20000300000 */
.L_x_1110:
[----:B-1----:R-:W-:Y:S05]  /*4650*/  @P1 BRA `(.L_x_1111) ;  /* 0x0000000000081947 */ /* 0x002fea0003800000 */
[----:B------:R-:W1:Y:S02]  /*4660*/  SYNCS.PHASECHK.TRANS64.TRYWAIT P1, [UR6+0x2a830], R9 ;  /* 0x02a83009ff0075a7 */ /* 0x000e640008020146 */
[----:B-1----:R-:W-:Y:S05]  /*4670*/  @!P1 BRA `(.L_x_1112) ;  /* 0x000000f000c09947 */ /* 0x002fea0003800000 */
.L_x_1111:
        /* <DEDUP_REMOVED lines=15> */
[----:B------:R-:W-:Y:S01]  /*4770*/  HGMMA.64x96x16.F32 R88, gdesc[UR52], RZ, !UPT, gsb0 ;  /* 0x01600000345879f0 */ /* 0x000fe2000c0008ff */
        /* <DEDUP_REMOVED lines=113> */
[----:B------:R-:W-:Y:S05]  /*4e90*/  @!P0 BRA `(.L_x_1113) ;  /* 0x0000000000048947 */ /* 0x000fea0003800000 */
[----:B------:R-:W-:Y:S01]  /*4ea0*/  BPT.TRAP 0x1 ;  /* 0x000000040000795c */ /* 0x000fe20000300000 */
.L_x_1113:
[----:B------:R-:W-:Y:S01]  /*4eb0*/  ULEA UR11, UR36, UR37, 0x3 ;  /* 0x00000025240b7291 */ /* 0x000fe2000f8e183f */
[----:B------:R-:W-:-:S05]  /*4ec0*/  IMAD.U32 R0, RZ, RZ, UR38 ;  /* 0x00000026ff007e24 */ /* 0x000fca000f8e00ff */
[----:B------:R-:W-:-:S04]  /*4ed0*/  SHF.L.U32 R0, R0, 0x1f, RZ ;  /* 0x0000001f00007819 */ /* 0x000fc800000006ff */
[----:B------:R2:W3:Y:S01]  /*4ee0*/  SYNCS.PHASECHK.TRANS64.TRYWAIT P1, [UR11+0x2a850], R0 ;  /* 0x02a85000ff0075a7 */ /* 0x0004e2000802014b */
[----:B------:R-:W-:Y:S05]  /*4ef0*/  @!P0 BRA `(.L_x_1114) ;  /* 0x0000000000048947 */ /* 0x000fea0003800000 */
[----:B------:R-:W-:Y:S01]  /*4f00*/  BPT.TRAP 0x1 ;  /* 0x000000040000795c */ /* 0x000fe20000300000 */
.L_x_1114:
[----:B---3--:R-:W-:Y:S05]  /*4f10*/  @P1 BRA `(.L_x_1115) ;  /* 0x0000000000081947 */ /* 0x008fea0003800000 */
[----:B------:R-:W3:Y:S02]  /*4f20*/  SYNCS.PHASECHK.TRANS64.TRYWAIT P1, [UR11+0x2a850], R0 ;  /* 0x02a85000ff0075a7 */ /* 0x000ee4000802014b */
[----:B---3--:R-:W-:Y:S05]  /*4f30*/  @!P1 BRA `(.L_x_1116) ;  /* 0x000000e800a89947 */ /* 0x008fea0003800000 */
.L_x_1115:
[----:B------:R-:W-:Y:S01]  /*4f40*/  UIADD3 UR5, UR37, 0x400, URZ ;  /* 0x0000040025057890 */ /* 0x000fe2000fffe03f */
[----:B------:R-:W-:Y:S01]  /*4f50*/  WARPGROUP.ARRIVE ;  /* 0x00000000000079c5 */ /* 0x000fe20000000000 */
[----:B------:R-:W-:Y:S01]  /*4f60*/  UMOV UR15, 0x40000040 ;  /* 0x40000040000f7882 */ /* 0x000fe20000000000 */
[----:B------:R-:W-:Y:S01]  /*4f70*/  ISETP.NE.AND P3, PT, R174, 0x1, PT ;  /* 0x00000001ae00780c */ /* 0x000fe20003f65270 */
[----:B------:R-:W-:-:S03]  /*4f80*/  USHF.R.U32.HI UR5, URZ, 0x4, UR5 ;  /* 0x000000043f057899 */ /* 0x000fc60008011605 */
[----:B------:R-:W3:Y:S01]  /*4f90*/  S2R R175, SR_TID.X ;  /* 0x0000000000af7919 */ /* 0x000ee20000002100 */
[----:B01----:R-:W-:Y:S01]  /*4fa0*/  IMAD.IADD R9, R19, 0x1, R17 ;  /* 0x0000000113097824 */ /* 0x003fe200078e0211 */
[----:B------:R-:W0:Y:S01]  /*4fb0*/  LDC R11, c[0x0][0x288] ;  /* 0x0000a200ff0b7b82 */ /* 0x000e220000000800 */
[----:B------:R-:W-:Y:S01]  /*4fc0*/  ULOP3.LUT UR5, UR5, 0x3fff, URZ, 0xc0, !UPT ;  /* 0x00003fff05057892 */ /* 0x000fe2000f8ec03f */
[----:B------:R-:W-:-:S03]  /*4fd0*/  ISETP.NE.AND P1, PT, R21, RZ, PT ;  /* 0x000000ff1500720c */ /* 0x000fc60003f25270 */
[----:B------:R-:W-:-:S04]  /*4fe0*/  ULOP3.LUT UR5, UR5, 0x3000000, URZ, 0xfc, !UPT ;  /* 0x0300000005057892 */ /* 0x000fc8000f8efc3f */
[----:B------:R-:W-:Y:S01]  /*4ff0*/  UIMAD UR10, UR36, 0x600, UR5 ;  /* 0x00000600240a78a4 */ /* 0x000fe2000f8e0205 */
[----:B--2---:R-:W1:Y:S01]  /*5000*/  @P3 LDC R0, c[0x0][0x44c] ;  /* 0x00011300ff003b82 */ /* 0x004e620000000800 */
[----:B------:R-:W-:-:S05]  /*5010*/  ULOP3.LUT UR5, URZ, UR59, URZ, 0x33, !UPT ;  /* 0x0000003b3f057292 */ /* 0x000fca000f8e333f */
[----:B------:R-:W-:Y:S02]  /*5020*/  UMOV UR14, UR10 ;  /* 0x0000000a000e7c82 */ /* 0x000fe40008000000 */
[----:B------:R-:W-:Y:S01]  /*5030*/  HGMMA.64x128x16.F32 R24, R156, gdesc[UR12].tnspB, R24, gsb0 ;  /* 0x41e0000c9c187df0 */ /* 0x000fe20008000818 */
[----:B------:R-:W-:Y:S01]  /*5040*/  UIADD3 UR14, UR10, 0x80, URZ ;  /* 0x000000800a0e7890 */ /* 0x000fe2000fffe03f */
[----:B------:R-:W2:Y:S01]  /*5050*/  @P3 LDC R15, c[0x0][0x450] ;  /* 0x00011400ff0f3b82 */ /* 0x000ea20000000800 */
[----:B------:R-:W-:Y:S01]  /*5060*/  UMOV UR15, 0x40000040 ;  /* 0x40000040000f7882 */ /* 0x000fe20000000000 */
[----:B---3--:R-:W-:Y:S01]  /*5070*/  LOP3.LUT P2, RZ, R175, 0x7f, RZ, 0xc0, !PT ;  /* 0x0000007fafff7812 */ /* 0x008fe2000784c0ff */
[----:B-1----:R-:W-:-:S05]  /*5080*/  @P3 IMAD.HI.U32 R0, R9, R0, RZ ;  /* 0x0000000009003227 */ /* 0x002fca00078e00ff */
[----:B--2---:R-:W-:Y:S01]  /*5090*/  @P3 SHF.R.U32.HI R9, RZ, R15, R0 ;  /* 0x0000000fff093219 */ /* 0x004fe20000011600 */
[----:B------:R-:W-:-:S06]  /*50a0*/  IMAD.U32 R0, RZ, RZ, UR6 ;  /* 0x00000006ff007e24 */ /* 0x000fcc000f8e00ff */
[----:B------:R-:W-:-:S05]  /*50b0*/  @!P2 VIADD R0, R0, 0x2a840 ;  /* 0x0002a8400000a836 */ /* 0x000fca0000000000 */
[----:B------:R-:W-:Y:S01]  /*50c0*/  @!P2 PRMT R0, RZ, 0x654, R0 ;  /* 0x00000654ff00a816 */ /* 0x000fe20000000000 */
        /* <DEDUP_REMOVED lines=22> */
[----:B------:R-:W-:Y:S01]  /*5230*/  WARPGROUP.ARRIVE ;  /* 0x00000000000079c5 */ /* 0x000fe20000000000 */
[----:B------:R-:W-:-:S04]  /*5240*/  IMAD R140, R13, -0x60, RZ ;  /* 0xffffffa00d8c7824 */ /* 0x000fc800078e02ff */
[----:B------:R-:W-:Y:S02]  /*5250*/  VIADD R15, R140, 0x1 ;  /* 0x000000018c0f7836 */ /* 0x000fe40000000000 */
[----:B------:R-:W-:Y:S02]  /*5260*/  HGMMA.64x128x16.F32 R24, R136, gdesc[UR12].tnspB, R24, gsb0 ;  /* 0x41e0000c88187df0 */ /* 0x000fe40008000818 */
[----:B------:R-:W-:-:S04]  /*5270*/  IMAD R15, R18, -0x2, R15 ;  /* 0xfffffffe120f7824 */ /* 0x000fc800078e020f */
[C---:B------:R-:W-:Y:S01]  /*5280*/  VIADD R144, R15.reuse, 0xffffffff ;  /* 0xffffffff0f907836 */ /* 0x040fe20000000000 */
[----:B------:R-:W-:Y:S02]  /*5290*/  WARPGROUP.DEPBAR.LE gsb0, 0x0 ;  /* 0x00008000000079c5 */ /* 0x000fe40000010000 */
[----:B------:R-:W1:Y:S01]  /*52a0*/  SHFL.IDX PT, R139, R9, RZ, 0x1c1f ;  /* 0x001c1fff098b7589 */ /* 0x000e6200000e0000 */
[----:B------:R0:W-:Y:S02]  /*52b0*/  @!P2 SYNCS.ARRIVE.TRANS64.RED.A1T0 RZ, [R0+URZ], RZ ;  /* 0x000000ff00ffa9a7 */ /* 0x0001e4000810043f */
[----:B0-----:R-:W-:-:S05]  /*52c0*/  IADD3 R0, R15, -R11, R16 ;  /* 0x8000000b0f007210 */ /* 0x001fca0007ffe010 */
[C---:B------:R-:W-:Y:S02]  /*52d0*/  VIADD R141, R0.reuse, UR60 ;  /* 0x0000003c008d7c36 */ /* 0x040fe40008000000 */
[----:B------:R-:W-:Y:S02]  /*52e0*/  VIADD R142, R0, UR5 ;  /* 0x00000005008e7c36 */ /* 0x000fe40008000000 */
[--C-:B-1----:R-:W-:Y:S02]  /*52f0*/  IMAD.IADD R15, R141, 0x1, R139.reuse ;  /* 0x000000018d0f7824 */ /* 0x102fe400078e028b */
[----:B------:R-:W-:Y:S01]  /*5300*/  IMAD.IADD R137, R142, 0x1, R139 ;  /* 0x000000018e897824 */ /* 0x000fe200078e028b */
[----:B------:R-:W-:Y:S06]  /*5310*/  @!P1 BRA `(.L_x_1117) ;  /* 0x0000000000549947 */ /* 0x000fec0003800000 */
[----:B------:R-:W-:Y:S01]  /*5320*/  IADD3 R139, R16, -R11, R139 ;  /* 0x8000000b108b7210 */ /* 0x000fe20007ffe08b */
[----:B------:R-:W-:Y:S03]  /*5330*/  BSSY B0, `(.L_x_1118) ;  /* 0x0000010000007945 */ /* 0x000fe60003800000 */
[----:B------:R-:W-:-:S13]  /*5340*/  ISETP.GT.AND P1, PT, R139, -0x1, PT ;  /* 0xffffffff8b00780c */ /* 0x000fda0003f24270 */
[----:B------:R-:W-:Y:S05]  /*5350*/  @P1 BRA `(.L_x_1119) ;  /* 0x0000000000201947 */ /* 0x000fea0003800000 */
[----:B------:R-:W-:Y:S01]  /*5360*/  IMAD.U32 R2, RZ, RZ, UR58 ;  /* 0x0000003aff027e24 */ /* 0x000fe2000f8e00ff */
[----:B------:R-:W-:-:S04]  /*5370*/  LOP3.LUT R139, RZ, R139, RZ, 0x33, !PT ;  /* 0x0000008bff8b7212 */ /* 0x000fc800078e33ff */
[----:B------:R-:W-:-:S13]  /*5380*/  ISETP.NE.AND P1, PT, R2, 0x1, PT ;  /* 0x000000010200780c */ /* 0x000fda0003f25270 */
[----:B------:R-:W0:Y:S02]  /*5390*/  @P1 LDC.64 R146, c[0x0][0x9e8] ;  /* 0x00027a00ff921b82 */ /* 0x000e240000000a00 */
[----:B0-----:R-:W-:-:S05]  /*53a0*/  @P1 IMAD.HI.U32 R0, R139, R146, RZ ;  /* 0x000000928b001227 */ /* 0x001fca00078e00ff */
[----:B------:R-:W-:-:S04]  /*53b0*/  @P1 SHF.R.U32.HI R139, RZ, R147, R0 ;  /* 0x00000093ff8b1219 */ /* 0x000fc80000011600 */
[----:B------:R-:W-:Y:S01]  /*53c0*/  LOP3.LUT R139, RZ, R139, RZ, 0x33, !PT ;  /* 0x0000008bff8b7212 */ /* 0x000fe200078e33ff */
[----:B------:R-:W-:Y:S06]  /*53d0*/  BRA `(.L_x_1120) ;  /* 0x0000000000147947 */ /* 0x000fec0003800000 */
.L_x_1119:
[----:B------:R-:W-:-:S05]  /*53e0*/  IMAD.U32 R2, RZ, RZ, UR58 ;  /* 0x0000003aff027e24 */ /* 0x000fca000f8e00ff */
[----:B------:R-:W-:-:S13]  /*53f0*/  ISETP.NE.AND P1, PT, R2, 0x1, PT ;  /* 0x000000010200780c */ /* 0x000fda0003f25270 */
[----:B------:R-:W0:Y:S02]  /*5400*/  @P1 LDC.64 R146, c[0x0][0x9e8] ;  /* 0x00027a00ff921b82 */ /* 0x000e240000000a00 */
[----:B0-----:R-:W-:-:S05]  /*5410*/  @P1 IMAD.HI.U32 R0, R139, R146, RZ ;  /* 0x000000928b001227 */ /* 0x001fca00078e00ff */
[----:B------:R-:W-:-:S07]  /*5420*/  @P1 SHF.R.U32.HI R139, RZ, R147, R0 ;  /* 0x00000093ff8b1219 */ /* 0x000fce0000011600 */
.L_x_1120:
[----:B------:R-:W-:Y:S05]  /*5430*/  BSYNC B0 ;  /* 0x0000000000007941 */ /* 0x000fea0003800000 */
.L_x_1118:
[----:B------:R-:W-:-:S05]  /*5440*/  IMAD R0, R139, R2, R144 ;  /* 0x000000028b007224 */ /* 0x000fca00078e0290 */
[----:B------:R-:W-:Y:S02]  /*5450*/  VIADDMNMX R15, R0, R2, R15, PT ;  /* 0x00000002000f7246 */ /* 0x000fe4000380010f */
[----:B------:R-:W-:-:S07]  /*5460*/  VIMNMX R137, R137, R0, !PT ;  /* 0x0000000089897248 */ /* 0x000fce0007fe0100 */
.L_x_1117:
[C---:B------:R-:W-:Y:S01]  /*5470*/  ISETP.GE.AND P1, PT, R140.reuse, 0x2, PT ;  /* 0x000000028c00780c */ /* 0x040fe20003f26270 */
[----:B------:R-:W0:Y:S01]  /*5480*/  SHFL.IDX PT, R9, R9, 0x1, 0x1c1f ;  /* 0x003c1f0009097f89 */ /* 0x000e2200000e0000 */
[C---:B------:R-:W-:Y:S02]  /*5490*/  ISETP.GE.AND P4, PT, R140.reuse, 0xa, PT ;  /* 0x0000000a8c00780c */ /* 0x040fe40003f86270 */
[----:B------:R-:W-:Y:S02]  /*54a0*/  ISETP.GT.AND P2, PT, R137, 0x1, !P1 ;  /* 0x000000018900780c */ /* 0x000fe40004f44270 */
[----:B------:R-:W-:Y:S02]  /*54b0*/  P2R R139, PR, RZ, 0x10 ;  /* 0x00000010ff8b7803 */ /* 0x000fe40000000000 */
[----:B------:R-:W-:Y:S02]  /*54c0*/  ISETP.LT.OR P3, PT, R15, 0x2, P2 ;  /* 0x000000020f00780c */ /* 0x000fe40001761670 */
[----:B------:R-:W-:-:S02]  /*54d0*/  ISETP.GE.AND P2, PT, R140, 0x9, PT ;  /* 0x000000098c00780c */ /* 0x000fc40003f46270 */
[----:B------:R-:W-:Y:S02]  /*54e0*/  FSEL R186, R89, -INF , !P3 ;  /* 0xff80000059ba7808 */ /* 0x000fe40005800000 */
[----:B------:R-:W-:-:S04]  /*54f0*/  ISETP.GT.AND P3, PT, R137, 0x8, !P2 ;  /* 0x000000088900780c */ /* 0x000fc80005764270 */
[----:B------:R-:W-:-:S04]  /*5500*/  ISETP.LT.OR P3, PT, R15, 0x9, P3 ;  /* 0x000000090f00780c */ /* 0x000fc80001f61670 */
[----:B------:R-:W-:Y:S02]  /*5510*/  FSEL R184, R92, -INF , !P3 ;  /* 0xff8000005cb87808 */ /* 0x000fe40005800000 */
[----:B------:R-:W-:Y:S01]  /*5520*/  ISETP.GT.AND P3, PT, R137, 0x9, !P4 ;  /* 0x000000098900780c */ /* 0x000fe20006764270 */
[----:B0-----:R-:W-:Y:S01]  /*5530*/  IMAD.IADD R89, R142, 0x1, R9 ;  /* 0x000000018e597824 */ /* 0x001fe200078e0209 */
        /* <DEDUP_REMOVED lines=10> */
[C---:B------:R-:W-:Y:S02]  /*55e0*/  ISETP.GE.AND P4, PT, R140.reuse, 0x19, PT ;  /* 0x000000198c00780c */ /* 0x040fe40003f86270 */
        /* <DEDUP_REMOVED lines=69> */
[----:B------:R-:W-:-:S04]  /*5a40*/  ISETP.LT.OR P3, PT, R15, 0x4a, P3 ;  /* 0x0000004a0f00780c */ /* 0x000fc80001f61670 */
[----:B------:R-:W-:Y:S02]  /*5a50*/  FSEL R12, R125, -INF , !P3 ;  /* 0xff8000007d0c7808 */ /* 0x000fe40005800000 */
[----:B------:R-:W-:-:S04]  /*5a60*/  ISETP.GE.AND P3, PT, R140, 0x51, PT ;  /* 0x000000518c00780c */ /* 0x000fc80003f66270 */
        /* <DEDUP_REMOVED lines=12> */
[----:B------:R-:W-:Y:S02]  /*5b30*/  P2R R97, PR, RZ, 0x40 ;  /* 0x00000040ff617803 */ /* 0x000fe40000000000 */
[----:B------:R-:W-:-:S04]  /*5b40*/  ISETP.GT.AND P6, PT, R137, RZ, !P6 ;  /* 0x000000ff8900720c */ /* 0x000fc800077c4270 */
[----:B------:R-:W-:-:S04]  /*5b50*/  ISETP.LT.OR P6, PT, R15, 0x1, P6 ;  /* 0x000000010f00780c */ /* 0x000fc800037c1670 */
[----:B------:R-:W-:Y:S02]  /*5b60*/  FSEL R188, R88, -INF , !P6 ;  /* 0xff80000058bc7808 */ /* 0x000fe40007000000 */
[----:B------:R-:W-:-:S04]  /*5b70*/  ISETP.GE.AND P6, PT, R140, 0x5a, PT ;  /* 0x0000005a8c00780c */ /* 0x000fc80003fc6270 */
[----:B------:R-:W-:Y:S02]  /*5b80*/  P2R R125, PR, RZ, 0x40 ;  /* 0x00000040ff7d7803 */ /* 0x000fe40000000000 */
[----:B------:R-:W-:-:S04]  /*5b90*/  ISETP.GT.AND P6, PT, R137, 0x59, !P6 ;  /* 0x000000598900780c */ /* 0x000fc800077c4270 */
[----:B------:R-:W-:Y:S01]  /*5ba0*/  ISETP.LT.OR P6, PT, R15, 0x5a, P6 ;  /* 0x0000005a0f00780c */ /* 0x000fe200037c1670 */
[----:B------:R-:W-:-:S03]  /*5bb0*/  IMAD.IADD R15, R141, 0x1, R9 ;  /* 0x000000018d0f7824 */ /* 0x000fc600078e0209 */
[----:B------:R-:W-:Y:S02]  /*5bc0*/  FSEL R88, R133, -INF , !P6 ;  /* 0xff80000085587808 */ /* 0x000fe40007000000 */
[----:B------:R-:W-:-:S13]  /*5bd0*/  ISETP.NE.AND P6, PT, R21, RZ, PT ;  /* 0x000000ff1500720c */ /* 0x000fda0003fc5270 */
[----:B------:R-:W-:Y:S05]  /*5be0*/  @!P6 BRA `(.L_x_1121) ;  /* 0x000000000054e947 */ /* 0x000fea0003800000 */
        /* <DEDUP_REMOVED lines=12> */
.L_x_1123:
[----:B------:R-:W-:-:S05]  /*5cb0*/  IMAD.U32 R93, RZ, RZ, UR58 ;  /* 0x0000003aff5d7e24 */ /* 0x000fca000f8e00ff */
[----:B------:R-:W-:-:S13]  /*5cc0*/  ISETP.NE.AND P6, PT, R93, 0x1, PT ;  /* 0x000000015d00780c */ /* 0x000fda0003fc5270 */
[----:B------:R-:W0:Y:S02]  /*5cd0*/  @P6 LDC.64 R140, c[0x0][0x9e8] ;  /* 0x00027a00ff8c6b82 */ /* 0x000e240000000a00 */
[----:B0-----:R-:W-:-:S05]  /*5ce0*/  @P6 IMAD.HI.U32 R140, R9, R140, RZ ;  /* 0x0000008c098c6227 */ /* 0x001fca00078e00ff */
[----:B------:R-:W-:-:S07]  /*5cf0*/  @P6 SHF.R.U32.HI R9, RZ, R141, R140 ;  /* 0x0000008dff096219 */ /* 0x000fce000001168c */
.L_x_1124:
[----:B------:R-:W-:Y:S05]  /*5d00*/  BSYNC B0 ;  /* 0x0000000000007941 */ /* 0x000fea0003800000 */
.L_x_1122:
[----:B------:R-:W-:-:S05]  /*5d10*/  IMAD R140, R9, R93, R144 ;  /* 0x0000005d098c7224 */ /* 0x000fca00078e0290 */
[----:B------:R-:W-:Y:S02]  /*5d20*/  VIADDMNMX R15, R140, R93, R15, PT ;  /* 0x0000005d8c0f7246 */ /* 0x000fe4000380010f */
[----:B------:R-:W-:-:S07]  /*5d30*/  VIMNMX R89, R89, R140, !PT ;  /* 0x0000008c59597248 */ /* 0x000fce0007fe0100 */
.L_x_1121:
[C---:B------:R-:W-:Y:S01]  /*5d40*/  ISETP.GT.AND P1, PT, R89.reuse, 0x1, !P1 ;  /* 0x000000015900780c */ /* 0x040fe20004f24270 */
[----:B------:R-:W-:Y:S01]  /*5d50*/  UMOV UR38, UR7 ;  /* 0x0000000700267c82 */ /* 0x000fe20008000000 */
[----:B------:R-:W-:Y:S01]  /*5d60*/  ISETP.GT.AND P2, PT, R89, 0x8, !P2 ;  /* 0x000000085900780c */ /* 0x000fe20005744270 */
[----:B------:R-:W-:Y:S01]  /*5d70*/  UMOV UR36, UR4 ;  /* 0x0000000400247c82 */ /* 0x000fe20008000000 */
        /* <DEDUP_REMOVED lines=8> */
[----:B------:R-:W-:Y:S02]  /*5e00*/  ISETP.NE.AND P6, PT, R101, RZ, PT ;  /* 0x000000ff6500720c */ /* 0x000fe40003fc5270 */
[----:B------:R-:W-:-:S02]  /*5e10*/  FSEL R150, R95, -INF , !P1 ;  /* 0xff8000005f967808 */ /* 0x000fc40004800000 */
[----:B------:R-:W-:Y:S02]  /*5e20*/  ISETP.NE.AND P1, PT, R143, RZ, PT ;  /* 0x000000ff8f00720c */ /* 0x000fe40003f25270 */
[----:B------:R-:W-:Y:S02]  /*5e30*/  FMNMX.FTZ R9, R188, R3, !PT ;  /* 0x00000003bc097209 */ /* 0x000fe40007810000 */
        /* <DEDUP_REMOVED lines=20> */
[----:B------:R-:W-:Y:S02]  /*5f80*/  FMNMX.FTZ R9, R96, R9, !PT ;  /* 0x0000000960097209 */ /* 0x000fe40007810000 */
        /* <DEDUP_REMOVED lines=30> */
[----:B------:R-:W-:-:S02]  /*6170*/  ISETP.GT.AND P3, PT, R89, 0x50, !P3 ;  /* 0x000000505900780c */ /* 0x000fc40005f64270 */
[----:B------:R-:W-:Y:S02]  /*6180*/  ISETP.GT.AND P1, PT, R89, 0x30, !P1 ;  /* 0x000000305900780c */ /* 0x000fe40004f24270 */
[----:B------:R-:W-:Y:S02]  /*6190*/  FMNMX.FTZ R9, R132, R9, !PT ;  /* 0x0000000984097209 */ /* 0x000fe40007810000 */
[C---:B------:R-:W-:Y:S02]  /*61a0*/  ISETP.LT.OR P1, PT, R15.reuse, 0x31, P1 ;  /* 0x000000310f00780c */ /* 0x040fe40000f21670 */
[----:B------:R-:W-:Y:S02]  /*61b0*/  ISETP.LT.OR P3, PT, R15, 0x51, P3 ;  /* 0x000000510f00780c */ /* 0x000fe40001f61670 */
[----:B------:R-:W-:Y:S02]  /*61c0*/  FSEL R114, R114, -INF , !P1 ;  /* 0xff80000072727808 */ /* 0x000fe40004800000 */
[----:B------:R-:W-:-:S02]  /*61d0*/  ISETP.NE.AND P1, PT, R153, RZ, PT ;  /* 0x000000ff9900720c */ /* 0x000fc40003f25270 */
[----:B------:R-:W-:Y:S02]  /*61e0*/  FMNMX.FTZ R91, R88, R9, !PT ;  /* 0x00000009585b7209 */ /* 0x000fe40007810000 */
[----:B------:R-:W-:Y:S01]  /*61f0*/  ISETP.GT.AND P1, PT, R89, 0x31, !P1 ;  /* 0x000000315900780c */ /* 0x000fe20004f24270 */
[----:B------:R-:W0:Y:S01]  /*6200*/  LDC R9, c[0x0][0x988] ;  /* 0x00026200ff097b82 */ /* 0x000e220000000800 */
[----:B------:R-:W-:Y:S02]  /*6210*/  FSEL R180, R130, -INF , !P3 ;  /* 0xff80000082b47808 */ /* 0x000fe40005800000 */
[----:B------:R-:W-:Y:S01]  /*6220*/  ISETP.LT.OR P1, PT, R15, 0x32, P1 ;  /* 0x000000320f00780c */ /* 0x000fe20000f21670 */
[----:B------:R-:W1:Y:S01]  /*6230*/  SHFL.BFLY PT, R130, R91, 0x2, 0x1f ;  /* 0x0c401f005b827f89 */ /* 0x000e6200000e0000 */
[----:B------:R-:W-:Y:S02]  /*6240*/  ISETP.NE.AND P2, PT, R121, RZ, PT ;  /* 0x000000ff7900720c */ /* 0x000fe40003f45270 */
[----:B------:R-:W-:-:S02]  /*6250*/  FSEL R110, R115, -INF , !P1 ;  /* 0xff800000736e7808 */ /* 0x000fc40004800000 */
[----:B------:R-:W-:Y:S02]  /*6260*/  ISETP.NE.AND P1, PT, R113, RZ, PT ;  /* 0x000000ff7100720c */ /* 0x000fe40003f25270 */
[----:B------:R-:W-:Y:S02]  /*6270*/  ISETP.NE.AND P6, PT, R157, RZ, PT ;  /* 0x000000ff9d00720c */ /* 0x000fe40003fc5270 */
[C---:B------:R-:W-:Y:S02]  /*6280*/  ISETP.GT.AND P1, PT, R89.reuse, 0x38, !P1 ;  /* 0x000000385900780c */ /* 0x040fe40004f24270 */
[----:B------:R-:W-:Y:S02]  /*6290*/  ISETP.GT.AND P4, PT, R89, 0x51, !P4 ;  /* 0x000000515900780c */ /* 0x000fe40006784270 */
[C---:B------:R-:W-:Y:S02]  /*62a0*/  ISETP.LT.OR P1, PT, R15.reuse, 0x39, P1 ;  /* 0x000000390f00780c */ /* 0x040fe40000f21670 */
[----:B------:R-:W-:-:S02]  /*62b0*/  ISETP.LT.OR P4, PT, R15, 0x52, P4 ;  /* 0x000000520f00780c */ /* 0x000fc40002781670 */
[----:B------:R-:W-:Y:S02]  /*62c0*/  FSEL R118, R118, -INF , !P1 ;  /* 0xff80000076767808 */ /* 0x000fe40004800000 */
[----:B------:R-:W-:Y:S02]  /*62d0*/  ISETP.NE.AND P1, PT, R154, RZ, PT ;  /* 0x000000ff9a00720c */ /* 0x000fe40003f25270 */
[C---:B------:R-:W-:Y:S02]  /*62e0*/  ISETP.GT.AND P5, PT, R89.reuse, 0x58, !P5 ;  /* 0x000000585900780c */ /* 0x040fe40006fa4270 */
[----:B------:R-:W-:Y:S02]  /*62f0*/  ISETP.GT.AND P1, PT, R89, 0x39, !P1 ;  /* 0x000000395900780c */ /* 0x000fe40004f24270 */
[----:B-1----:R-:W-:Y:S02]  /*6300*/  FMNMX.FTZ R93, R91, R130, !PT ;  /* 0x000000825b5d7209 */ /* 0x002fe40007810000 */
[----:B------:R-:W-:-:S02]  /*6310*/  ISETP.LT.OR P1, PT, R15, 0x3a, P1 ;  /* 0x0000003a0f00780c */ /* 0x000fc40000f21670 */
[----:B------:R-:W-:Y:S01]  /*6320*/  FSEL R182, R131, -INF , !P4 ;  /* 0xff80000083b67808 */ /* 0x000fe20006000000 */
[----:B------:R-:W1:Y:S01]  /*6330*/  SHFL.BFLY PT, R130, R93, 0x1, 0x1f ;  /* 0x0c201f005d827f89 */ /* 0x000e6200000e0000 */
[----:B------:R-:W-:Y:S02]  /*6340*/  FSEL R154, R119, -INF , !P1 ;  /* 0xff800000779a7808 */ /* 0x000fe40004800000 */
[----:B------:R-:W-:Y:S02]  /*6350*/  ISETP.NE.AND P1, PT, R117, RZ, PT ;  /* 0x000000ff7500720c */ /* 0x000fe40003f25270 */
[----:B------:R-:W-:Y:S02]  /*6360*/  ISETP.LT.OR P5, PT, R15, 0x59, P5 ;  /* 0x000000590f00780c */ /* 0x000fe40002fa1670 */
[----:B------:R-:W-:Y:S02]  /*6370*/  ISETP.GT.AND P1, PT, R89, 0x40, !P1 ;  /* 0x000000405900780c */ /* 0x000fe40004f24270 */
[----:B------:R-:W-:-:S02]  /*6380*/  FSEL R134, R134, -INF , !P5 ;  /* 0xff80000086867808 */ /* 0x000fc40006800000 */
[----:B------:R-:W-:-:S04]  /*6390*/  ISETP.LT.OR P1, PT, R15, 0x41, P1 ;  /* 0x000000410f00780c */ /* 0x000fc80000f21670 */
[----:B------:R-:W-:Y:S02]  /*63a0*/  FSEL R122, R122, -INF , !P1 ;  /* 0xff8000007a7a7808 */ /* 0x000fe40004800000 */
[----:B------:R-:W-:-:S04]  /*63b0*/  ISETP.NE.AND P1, PT, R155, RZ, PT ;  /* 0x000000ff9b00720c */ /* 0x000fc80003f25270 */
[----:B------:R-:W-:Y:S02]  /*63c0*/  ISETP.GT.AND P1, PT, R89, 0x41, !P1 ;  /* 0x000000415900780c */ /* 0x000fe40004f24270 */
[----:B-1----:R-:W-:Y:S02]  /*63d0*/  FMNMX.FTZ R130, R93, R130, !PT ;  /* 0x000000825d827209 */ /* 0x002fe40007810000 */
[----:B------:R-:W-:-:S04]  /*63e0*/  ISETP.LT.OR P1, PT, R15, 0x42, P1 ;  /* 0x000000420f00780c */ /* 0x000fc80000f21670 */
[----:B------:R-:W-:Y:S02]  /*63f0*/  FSEL R158, R123, -INF , !P1 ;  /* 0xff8000007b9e7808 */ /* 0x000fe40004800000 */
[----:B------:R-:W-:-:S04]  /*6400*/  ISETP.GT.AND P1, PT, R89, 0x48, !P2 ;  /* 0x000000485900780c */ /* 0x000fc80005724270 */
[----:B------:R-:W-:-:S04]  /*6410*/  ISETP.LT.OR P1, PT, R15, 0x49, P1 ;  /* 0x000000490f00780c */ /* 0x000fc80000f21670 */
[----:B------:R-:W-:Y:S02]  /*6420*/  FSEL R126, R126, -INF , !P1 ;  /* 0xff8000007e7e7808 */ /* 0x000fe40004800000 */
[----:B------:R-:W-:Y:S02]  /*6430*/  ISETP.GT.AND P1, PT, R89, 0x49, !P6 ;  /* 0x000000495900780c */ /* 0x000fe40007724270 */
[----:B------:R-:W-:Y:S02]  /*6440*/  ISETP.NE.AND P6, PT, R97, RZ, PT ;  /* 0x000000ff6100720c */ /* 0x000fe40003fc5270 */
[----:B------:R-:W-:-:S04]  /*6450*/  ISETP.LT.OR P1, PT, R15, 0x4a, P1 ;  /* 0x0000004a0f00780c */ /* 0x000fc80000f21670 */
[----:B------:R-:W-:Y:S02]  /*6460*/  FSEL R176, R127, -INF , !P1 ;  /* 0xff8000007fb07808 */ /* 0x000fe40004800000 */
[----:B------:R-:W-:Y:S02]  /*6470*/  ISETP.GT.AND P1, PT, R89, RZ, !P6 ;  /* 0x000000ff5900720c */ /* 0x000fe40007724270 */
[----:B------:R-:W-:Y:S02]  /*6480*/  ISETP.NE.AND P6, PT, R125, RZ, PT ;  /* 0x000000ff7d00720c */ /* 0x000fe40003fc5270 */
[----:B------:R-:W-:Y:S02]  /*6490*/  ISETP.LT.OR P1, PT, R15, 0x1, P1 ;  /* 0x000000010f00780c */ /* 0x000fe40000f21670 */
[----:B------:R-:W-:Y:S02]  /*64a0*/  ISETP.GT.AND P2, PT, R89, 0x59, !P6 ;  /* 0x000000595900780c */ /* 0x000fe40007744270 */
[----:B------:R-:W-:Y:S01]  /*64b0*/  FSEL R111, R90, -INF , !P1 ;  /* 0xff8000005a6f7808 */ /* 0x000fe20004800000 */
[C---:B0-----:R-:W-:Y:S01]  /*64c0*/  FMUL.FTZ R90, R130.reuse, R9 ;  /* 0x00000009825a7220 */ /* 0x041fe20000410000 */
[----:B------:R-:W-:-:S02]  /*64d0*/  FSETP.NEU.FTZ.AND P1, PT, R130, -INF , PT ;  /* 0xff8000008200780b */ /* 0x000fc40003f3d000 */
[----:B------:R-:W-:Y:S02]  /*64e0*/  FMNMX.FTZ R91, R111, R8, !PT ;  /* 0x000000086f5b7209 */ /* 0x000fe40007810000 */
[----:B------:R-:W-:Y:S02]  /*64f0*/  FSEL R113, R90, RZ, P1 ;  /* 0x000000ff5a717208 */ /* 0x000fe40000800000 */
[----:B------:R-:W-:Y:S02]  /*6500*/  FMNMX.FTZ R93, R152, R91, !PT ;  /* 0x0000005b985d7209 */ /* 0x000fe40007810000 */
[----:B------:R-:W-:Y:S01]  /*6510*/  ISETP.LT.OR P2, PT, R15, 0x5a, P2 ;  /* 0x0000005a0f00780c */ /* 0x000fe20001741670 */
[--C-:B------:R-:W-:Y:S01]  /*6520*/  FFMA.FTZ R104, R104, R9, -R113.reuse ;  /* 0x0000000968687223 */ /* 0x100fe20000010871 */
[----:B------:R-:W-:Y:S01]  /*6530*/  FMNMX.FTZ R93, R94, R93, !PT ;  /* 0x0000005d5e5d7209 */ /* 0x000fe20007810000 */
[-CC-:B------:R-:W-:Y:S01]  /*6540*/  FFMA.FTZ R15, R108, R9.reuse, -R113.reuse ;  /* 0x000000096c0f7223 */ /* 0x180fe20000010871 */
[-CC-:B------:R-:W-:Y:S01]  /*6550*/  FFMA.FTZ R107, R2, R9.reuse, -R113.reuse ;  /* 0x00000009026b7223 */ /* 0x180fe20000010871 */
[--C-:B------:R-:W-:Y:S01]  /*6560*/  FFMA.FTZ R89, R112, R9, -R113.reuse ;  /* 0x0000000970597223 */ /* 0x100fe20000010871 */
[----:B------:R-:W-:Y:S01]  /*6570*/  FMNMX.FTZ R93, R150, R93, !PT ;  /* 0x0000005d965d7209 */ /* 0x000fe20007810000 */
[-CC-:B------:R-:W-:Y:S01]  /*6580*/  FFMA.FTZ R112, R12, R9.reuse, -R113.reuse ;  /* 0x000000090c707223 */ /* 0x180fe20000010871 */
[----:B------:R-:W-:Y:S01]  /*6590*/  FSEL R2, R130, RZ, P1 ;  /* 0x000000ff82027208 */ /* 0x000fe20000800000 */
[--C-:B------:R-:W-:Y:S01]  /*65a0*/  FFMA.FTZ R136, R136, R9, -R113.reuse ;  /* 0x0000000988887223 */ /* 0x100fe20000010871 */
[----:B------:R-:W-:Y:S01]  /*65b0*/  FMNMX.FTZ R93, R98, R93, !PT ;  /* 0x0000005d625d7209 */ /* 0x000fe20007810000 */
[-CC-:B------:R-:W-:Y:S01]  /*65c0*/  FFMA.FTZ R188, R188, R9.reuse, -R113.reuse ;  /* 0x00000009bcbc7223 */ /* 0x180fe20000010871 */
[----:B------:R-:W-:Y:S01]  /*65d0*/  FFMA.FTZ R90, R186, R9, -R113 ;  /* 0x00000009ba5a7223 */ /* 0x000fe20000010871 */
[----:B------:R-:W-:Y:S01]  /*65e0*/  FADD.FTZ R2, -R2, R3 ;  /* 0x0000000302027221 */ /* 0x000fe20000010100 */
[----:B------:R-:W-:Y:S01]  /*65f0*/  FMNMX.FTZ R95, R148, R93, !PT ;  /* 0x0000005d945f7209 */ /* 0x000fe20007810000 */
[-CC-:B------:R-:W-:Y:S01]  /*6600*/  FFMA.FTZ R184, R184, R9.reuse, -R113.reuse ;  /* 0x00000009b8b87223 */ /* 0x180fe20000010871 */
[-CC-:B------:R-:W-:Y:S01]  /*6610*/  FFMA.FTZ R178, R178, R9.reuse, -R113.reuse ;  /* 0x00000009b2b27223 */ /* 0x180fe20000010871 */
[----:B------:R-:W-:Y:S01]  /*6620*/  FMUL.FTZ R2, R2, R9 ;  /* 0x0000000902027220 */ /* 0x000fe20000410000 */
        /* <DEDUP_REMOVED lines=13> */
[----:B------:R-:W-:Y:S01]  /*6700*/  FFMA.FTZ R88, R88, R9, -R113 ;  /* 0x0000000958587223 */ /* 0x000fe20000010871 */
[----:B------:R-:W-:Y:S01]  /*6710*/  MUFU.EX2 R91, R188 ;  /* 0x000000bc005b7308 */ /* 0x000fe20000000800 */
[----:B------:R-:W-:-:S02]  /*6720*/  LOP3.LUT P6, RZ, R175, 0x7f, RZ, 0xc0, !PT ;  /* 0x0000007fafff7812 */ /* 0x000fc400078cc0ff */
[----:B------:R-:W-:-:S04]  /*6730*/  FMNMX.FTZ R97, R140, R97, !PT ;  /* 0x000000618c617209 */ /* 0x000fc80007810000 */
[----:B------:R-:W-:Y:S01]  /*6740*/  FMNMX.FTZ R97, R142, R97, !PT ;  /* 0x000000618e617209 */ /* 0x000fe20007810000 */
[----:B------:R-:W0:Y:S03]  /*6750*/  MUFU.EX2 R90, R90 ;  /* 0x0000005a005a7308 */ /* 0x000e260000000800 */
[----:B------:R-:W-:-:S04]  /*6760*/  FMNMX.FTZ R97, R114, R97, !PT ;  /* 0x0000006172617209 */ /* 0x000fc80007810000 */
[----:B------:R-:W-:Y:S01]  /*6770*/  FMNMX.FTZ R99, R110, R97, !PT ;  /* 0x000000616e637209 */ /* 0x000fe20007810000 */
[----:B------:R-:W-:Y:S03]  /*6780*/  MUFU.EX2 R93, R184 ;  /* 0x000000b8005d7308 */ /* 0x000fe60000000800 */
[----:B------:R-:W-:-:S04]  /*6790*/  FMNMX.FTZ R99, R118, R99, !PT ;  /* 0x0000006376637209 */ /* 0x000fc80007810000 */
[----:B------:R-:W-:Y:S01]  /*67a0*/  FMNMX.FTZ R99, R154, R99, !PT ;  /* 0x000000639a637209 */ /* 0x000fe20007810000 */
[----:B------:R1:W-:Y:S03]  /*67b0*/  MUFU.EX2 R97, R136 ;  /* 0x0000008800617308 */ /* 0x0003e60000000800 */
[----:B------:R-:W-:-:S04]  /*67c0*/  FMNMX.FTZ R99, R122, R99, !PT ;  /* 0x000000637a637209 */ /* 0x000fc80007810000 */
[----:B------:R-:W-:Y:S01]  /*67d0*/  FMNMX.FTZ R101, R158, R99, !PT ;  /* 0x000000639e657209 */ /* 0x000fe20007810000 */
[----:B------:R-:W-:Y:S01]  /*67e0*/  MUFU.EX2 R178, R178 ;  /* 0x000000b200b27308 */ /* 0x000fe20000000800 */
[----:B-1----:R-:W-:Y:S02]  /*67f0*/  FFMA.FTZ R136, R128, R9, -R113 ;  /* 0x0000000980887223 */ /* 0x002fe40000010871 */
[----:B------:R-:W-:-:S04]  /*6800*/  FMNMX.FTZ R101, R126, R101, !PT ;  /* 0x000000657e657209 */ /* 0x000fc80007810000 */
[----:B------:R-:W-:Y:S01]  /*6810*/  FMNMX.FTZ R101, R176, R101, !PT ;  /* 0x00000065b0657209 */ /* 0x000fe20007810000 */
[----:B------:R1:W-:Y:S03]  /*6820*/  MUFU.EX2 R99, R104 ;  /* 0x0000006800637308 */ /* 0x0003e60000000800 */
[----:B------:R-:W-:-:S04]  /*6830*/  FMNMX.FTZ R101, R180, R101, !PT ;  /* 0x00000065b4657209 */ /* 0x000fc80007810000 */
[----:B------:R-:W-:Y:S01]  /*6840*/  FMNMX.FTZ R101, R182, R101, !PT ;  /* 0x00000065b6657209 */ /* 0x000fe20007810000 */
[----:B------:R0:W-:Y:S01]  /*6850*/  MUFU.EX2 R95, R156 ;  /* 0x0000009c005f7308 */ /* 0x0001e20000000800 */
[----:B-1----:R-:W-:Y:S02]  /*6860*/  FSEL R104, R135, -INF , !P2 ;  /* 0xff80000087687808 */ /* 0x002fe40005000000 */
[----:B------:R-:W-:-:S04]  /*6870*/  FMNMX.FTZ R101, R134, R101, !PT ;  /* 0x0000006586657209 */ /* 0x000fc80007810000 */
[----:B------:R-:W-:Y:S01]  /*6880*/  FMNMX.FTZ R105, R104, R101, !PT ;  /* 0x0000006568697209 */ /* 0x000fe20007810000 */
[--C-:B------:R-:W-:Y:S01]  /*6890*/  FFMA.FTZ R101, R116, R9, -R113.reuse ;  /* 0x0000000974657223 */ /* 0x100fe20000010871 */
[----:B------:R-:W-:Y:S01]  /*68a0*/  MUFU.EX2 R138, R138 ;  /* 0x0000008a008a7308 */ /* 0x000fe20000000800 */
[----:B0-----:R-:W-:Y:S02]  /*68b0*/  F2FP.F16.F32.PACK_AB R156, R90, R91 ;  /* 0x0000005b5a9c723e */ /* 0x001fe400000000ff */
[----:B------:R-:W0:Y:S05]  /*68c0*/  SHFL.BFLY PT, R108, R105, 0x2, 0x1f ;  /* 0x0c401f00696c7f89 */ /* 0x000e2a00000e0000 */
[----:B------:R-:W-:Y:S08]  /*68d0*/  MUFU.EX2 R100, R100 ;  /* 0x0000006400647308 */ /* 0x000ff00000000800 */
[----:B------:R-:W-:Y:S08]  /*68e0*/  MUFU.EX2 R96, R96 ;  /* 0x0000006000607308 */ /* 0x000ff00000000800 */
[----:B------:R-:W-:Y:S01]  /*68f0*/  MUFU.EX2 R15, R15 ;  /* 0x0000000f000f7308 */ /* 0x000fe20000000800 */
[----:B0-----:R-:W-:Y:S01]  /*6900*/  FMNMX.FTZ R109, R105, R108, !PT ;  /* 0x0000006c696d7209 */ /* 0x001fe20007810000 */
[-CC-:B------:R-:W-:Y:S01]  /*6910*/  FFMA.FTZ R108, R0, R9.reuse, -R113.reuse ;  /* 0x00000009006c7223 */ /* 0x180fe20000010871 */
[----:B------:R-:W-:-:S03]  /*6920*/  FFMA.FTZ R105, R124, R9, -R113 ;  /* 0x000000097c697223 */ /* 0x000fc60000010871 */
[----:B------:R-:W0:Y:S02]  /*6930*/  SHFL.BFLY PT, R0, R109, 0x1, 0x1f ;  /* 0x0c201f006d007f89 */ /* 0x000e2400000e0000 */
[----:B------:R-:W-:Y:S08]  /*6940*/  MUFU.EX2 R14, R14 ;  /* 0x0000000e000e7308 */ /* 0x000ff00000000800 */
[----:B------:R-:W-:Y:S08]  /*6950*/  MUFU.EX2 R89, R89 ;  /* 0x0000005900597308 */ /* 0x000ff00000000800 */
[----:B------:R-:W-:Y:S01]  /*6960*/  MUFU.EX2 R92, R92 ;  /* 0x0000005c005c7308 */ /* 0x000fe20000000800 */
[----:B0-----:R-:W-:-:S07]  /*6970*/  FMNMX.FTZ R12, R109, R0, !PT ;  /* 0x000000006d0c7209 */ /* 0x001fce0007810000 */
[----:B------:R-:W-:Y:S01]  /*6980*/  MUFU.EX2 R101, R101 ;  /* 0x0000006500657308 */ /* 0x000fe20000000800 */
[C---:B------:R-:W-:Y:S01]  /*6990*/  FSETP.NEU.FTZ.AND P1, PT, R12.reuse, -INF , PT ;  /* 0xff8000000c00780b */ /* 0x040fe20003f3d000 */
[----:B------:R-:W-:-:S03]  /*69a0*/  FMUL.FTZ R0, R12, R9 ;  /* 0x000000090c007220 */ /* 0x000fc60000410000 */
[----:B------:R-:W-:-:S03]  /*69b0*/  FSEL R3, R12, RZ, P1 ;  /* 0x000000ff0c037208 */ /* 0x000fc60000800000 */
[----:B------:R-:W-:Y:S01]  /*69c0*/  MUFU.EX2 R20, R20 ;  /* 0x0000001400147308 */ /* 0x000fe20000000800 */
[----:B------:R-:W-:Y:S02]  /*69d0*/  FSEL R113, R0, RZ, P1 ;  /* 0x000000ff00717208 */ /* 0x000fe40000800000 */
[C---:B------:R-:W-:Y:S01]  /*69e0*/  ISETP.GT.AND P1, PT, R13.reuse, R10, PT ;  /* 0x0000000a0d00720c */ /* 0x040fe20003f24270 */
[----:B------:R-:W-:Y:S02]  /*69f0*/  VIADD R13, R13, 0xffffffff ;  /* 0xffffffff0d0d7836 */ /* 0x000fe40000000000 */
[-CC-:B------:R-:W-:Y:S01]  /*6a00*/  FFMA.FTZ R157, R111, R9.reuse, -R113.reuse ;  /* 0x000000096f9d7223 */ /* 0x180fe20000010871 */
[-CC-:B------:R-:W-:Y:S01]  /*6a10*/  FFMA.FTZ R116, R152, R9.reuse, -R113.reuse ;  /* 0x0000000998747223 */ /* 0x180fe20000010871 */
[----:B------:R0:W1:Y:S01]  /*6a20*/  MUFU.EX2 R0, R2 ;  /* 0x0000000200007308 */ /* 0x0000620000000800 */
        /* <DEDUP_REMOVED lines=8> */
[----:B0-----:R-:W-:Y:S01]  /*6ab0*/  FADD.FTZ R2, -R3, R8 ;  /* 0x0000000803027221 */ /* 0x001fe20000010100 */
[-CC-:B------:R-:W-:Y:S01]  /*6ac0*/  FFMA.FTZ R106, R144, R9.reuse, -R113.reuse ;  /* 0x00000009906a7223 */ /* 0x180fe20000010871 */
[-CC-:B------:R-:W-:Y:S01]  /*6ad0*/  FFMA.FTZ R151, R140, R9.reuse, -R113.reuse ;  /* 0x000000098c977223 */ /* 0x180fe20000010871 */
[-CC-:B------:R-:W-:Y:S01]  /*6ae0*/  FFMA.FTZ R142, R142, R9.reuse, -R113.reuse ;  /* 0x000000098e8e7223 */ /* 0x180fe20000010871 */
[-C--:B------:R-:W-:Y:S01]  /*6af0*/  FMUL.FTZ R2, R2, R9.reuse ;  /* 0x0000000902027220 */ /* 0x080fe20000410000 */
[-CC-:B------:R-:W-:Y:S01]  /*6b00*/  FFMA.FTZ R114, R114, R9.reuse, -R113.reuse ;  /* 0x0000000972727223 */ /* 0x180fe20000010871 */
[----:B------:R-:W-:Y:S01]  /*6b10*/  FFMA.FTZ R110, R110, R9, -R113 ;  /* 0x000000096e6e7223 */ /* 0x000fe20000010871 */
[----:B------:R-:W-:Y:S01]  /*6b20*/  MUFU.EX2 R116, R116 ;  /* 0x0000007400747308 */ /* 0x000fe20000000800 */
[----:B-1----:R-:W-:Y:S01]  /*6b30*/  FFMA.FTZ R7, R0, R7, R91 ;  /* 0x0000000700077223 */ /* 0x002fe2000001005b */
[-CC-:B------:R-:W-:Y:S01]  /*6b40*/  FFMA.FTZ R118, R118, R9.reuse, -R113.reuse ;  /* 0x0000000976767223 */ /* 0x180fe20000010871 */
[-CC-:B------:R-:W-:Y:S01]  /*6b50*/  FFMA.FTZ R154, R154, R9.reuse, -R113.reuse ;  /* 0x000000099a9a7223 */ /* 0x180fe20000010871 */
[-C--:B------:R-:W-:Y:S01]  /*6b60*/  FFMA.FTZ R122, R122, R9.reuse, -R113 ;  /* 0x000000097a7a7223 */ /* 0x080fe20000010871 */
[----:B------:R-:W-:Y:S01]  /*6b70*/  FADD.FTZ R120, R90, R7 ;  /* 0x000000075a787221 */ /* 0x000fe20000010000 */
[-CC-:B------:R-:W-:Y:S01]  /*6b80*/  FFMA.FTZ R158, R158, R9.reuse, -R113.reuse ;  /* 0x000000099e9e7223 */ /* 0x180fe20000010871 */
[-CC-:B------:R-:W-:Y:S01]  /*6b90*/  FFMA.FTZ R126, R126, R9.reuse, -R113.reuse ;  /* 0x000000097e7e7223 */ /* 0x180fe20000010871 */
[----:B------:R-:W0:Y:S01]  /*6ba0*/  MUFU.EX2 R2, R2 ;  /* 0x0000000200027308 */ /* 0x000e220000000800 */
[----:B------:R-:W-:Y:S01]  /*6bb0*/  FADD.FTZ R3, R93, R120 ;  /* 0x000000785d037221 */ /* 0x000fe20000010000 */
[-CC-:B------:R-:W-:Y:S01]  /*6bc0*/  FFMA.FTZ R176, R176, R9.reuse, -R113.reuse ;  /* 0x00000009b0b07223 */ /* 0x180fe20000010871 */
[-CC-:B------:R-:W-:Y:S01]  /*6bd0*/  FFMA.FTZ R180, R180, R9.reuse, -R113.reuse ;  /* 0x00000009b4b47223 */ /* 0x180fe20000010871 */
[-C--:B------:R-:W-:Y:S01]  /*6be0*/  FFMA.FTZ R182, R182, R9.reuse, -R113 ;  /* 0x00000009b6b67223 */ /* 0x080fe20000010871 */
[----:B------:R-:W-:Y:S01]  /*6bf0*/  FADD.FTZ R120, R178, R3 ;  /* 0x00000003b2787221 */ /* 0x000fe20000010000 */
[-CC-:B------:R-:W-:Y:S01]  /*6c00*/  FFMA.FTZ R134, R134, R9.reuse, -R113.reuse ;  /* 0x0000000986867223 */ /* 0x180fe20000010871 */
[----:B------:R-:W-:Y:S01]  /*6c10*/  FFMA.FTZ R104, R104, R9, -R113 ;  /* 0x0000000968687223 */ /* 0x000fe20000010871 */
[----:B------:R-:W1:Y:S01]  /*6c20*/  MUFU.EX2 R159, R159 ;  /* 0x0000009f009f7308 */ /* 0x000e620000000800 */
[----:B------:R-:W-:Y:S01]  /*6c30*/  FADD.FTZ R7, R95, R120 ;  /* 0x000000785f077221 */ /* 0x000fe20000010000 */
[----:B------:R-:W-:Y:S01]  /*6c40*/  IMAD.U32 R111, RZ, RZ, UR11 ;  /* 0x0000000bff6f7e24 */ /* 0x000fe2000f8e00ff */
[----:B------:R-:W-:-:S02]  /*6c50*/  F2FP.F16.F32.PACK_AB R152, R138, R95 ;  /* 0x0000005f8a98723e */ /* 0x000fc400000000ff */
[----:B------:R-:W-:Y:S01]  /*6c60*/  FADD.FTZ R120, R138, R7 ;  /* 0x000000078a787221 */ /* 0x000fe20000010000 */
[----:B------:R-:W-:Y:S01]  /*6c70*/  @!P6 VIADD R111, R111, 0x2a860 ;  /* 0x0002a8606f6fe836 */ /* 0x000fe20000000000 */
[----:B------:R-:W-:Y:S01]  /*6c80*/  F2FP.F16.F32.PACK_AB R148, R96, R99 ;  /* 0x000000636094723e */ /* 0x000fe200000000ff */
[----:B------:R-:W2:Y:S01]  /*6c90*/  MUFU.EX2 R94, R94 ;  /* 0x0000005e005e7308 */ /* 0x000ea20000000800 */
[----:B0-----:R-:W-:Y:S01]  /*6ca0*/  FFMA.FTZ R3, R2, R6, R157 ;  /* 0x0000000602037223 */ /* 0x001fe2000001009d */
[----:B------:R-:W-:Y:S01]  /*6cb0*/  FADD.FTZ R7, R97, R120 ;  /* 0x0000007861077221 */ /* 0x000fe20000010000 */
[----:B------:R-:W-:Y:S02]  /*6cc0*/  @!P6 PRMT R111, RZ, 0x654, R111 ;  /* 0x00000654ff6fe816 */ /* 0x000fe4000000006f */
[----:B------:R-:W-:Y:S01]  /*6cd0*/  FADD.FTZ R6, R116, R3 ;  /* 0x0000000374067221 */ /* 0x000fe20000010000 */
[----:B------:R-:W-:Y:S01]  /*6ce0*/  F2FP.F16.F32.PACK_AB R150, R14, R15 ;  /* 0x0000000f0e96723e */ /* 0x000fe200000000ff */
[----:B------:R0:W-:Y:S01]  /*6cf0*/  @!P6 SYNCS.ARRIVE.TRANS64.RED.A1T0 RZ, [R111+URZ], RZ ;  /* 0x000000ff6fffe9a7 */ /* 0x0001e2000810043f */
[----:B------:R-:W3:Y:S01]  /*6d00*/  MUFU.EX2 R153, R153 ;  /* 0x0000009900997308 */ /* 0x000ee20000000800 */
[----:B-1----:R-:W-:Y:S01]  /*6d10*/  FADD.FTZ R3, R159, R6 ;  /* 0x000000069f037221 */ /* 0x002fe20000010000 */
[----:B------:R-:W-:-:S02]  /*6d20*/  F2FP.F16.F32.PACK_AB R144, R92, R89 ;  /* 0x000000595c90723e */ /* 0x000fc400000000ff */
[----:B------:R-:W-:Y:S02]  /*6d30*/  F2FP.F16.F32.PACK_AB R146, R20, R101 ;  /* 0x000000651492723e */ /* 0x000fe400000000ff */
[----:B------:R-:W-:Y:S02]  /*6d40*/  F2FP.F16.F32.PACK_AB R157, R116, R157 ;  /* 0x0000009d749d723e */ /* 0x000fe400000000ff */
[----:B------:R-:W1:Y:S01]  /*6d50*/  MUFU.EX2 R98, R98 ;  /* 0x0000006200627308 */ /* 0x000e620000000800 */
[C---:B--2---:R-:W-:Y:S01]  /*6d60*/  FADD.FTZ R6, R94.reuse, R3 ;  /* 0x000000035e067221 */ /* 0x044fe20000010000 */
[----:B------:R-:W-:-:S06]  /*6d70*/  F2FP.F16.F32.PACK_AB R159, R94, R159 ;  /* 0x0000009f5e9f723e */ /* 0x000fcc00000000ff */
[----:B------:R-:W2:Y:S01]  /*6d80*/  MUFU.EX2 R155, R155 ;  /* 0x0000009b009b7308 */ /* 0x000ea20000000800 */
[----:B---3--:R-:W-:-:S07]  /*6d90*/  FADD.FTZ R3, R153, R6 ;  /* 0x0000000699037221 */ /* 0x008fce0000010000 */
[----:B------:R-:W3:Y:S01]  /*6da0*/  MUFU.EX2 R102, R102 ;  /* 0x0000006600667308 */ /* 0x000ee20000000800 */
[C---:B-1----:R-:W-:Y:S01]  /*6db0*/  FADD.FTZ R6, R98.reuse, R3 ;  /* 0x0000000362067221 */ /* 0x042fe20000010000 */
[----:B------:R-:W-:-:S06]  /*6dc0*/  F2FP.F16.F32.PACK_AB R153, R98, R153 ;  /* 0x000000996299723e */ /* 0x000fcc00000000ff */
[----:B------:R-:W1:Y:S01]  /*6dd0*/  MUFU.EX2 R149, R149 ;  /* 0x0000009500957308 */ /* 0x000e620000000800 */
[----:B--2---:R-:W-:-:S07]  /*6de0*/  FADD.FTZ R3, R155, R6 ;  /* 0x000000069b037221 */ /* 0x004fce0000010000 */
[----:B------:R-:W2:Y:S01]  /*6df0*/  MUFU.EX2 R106, R106 ;  /* 0x0000006a006a7308 */ /* 0x000ea20000000800 */
[C---:B---3--:R-:W-:Y:S01]  /*6e00*/  FADD.FTZ R6, R102.reuse, R3 ;  /* 0x0000000366067221 */ /* 0x048fe20000010000 */
[----:B------:R-:W-:-:S06]  /*6e10*/  F2FP.F16.F32.PACK_AB R155, R102, R155 ;  /* 0x0000009b669b723e */ /* 0x000fcc00000000ff */
[----:B------:R-:W3:Y:S01]  /*6e20*/  MUFU.EX2 R151, R151 ;  /* 0x0000009700977308 */ /* 0x000ee20000000800 */
[----:B-1----:R-:W-:-:S07]  /*6e30*/  FADD.FTZ R3, R149, R6 ;  /* 0x0000000695037221 */ /* 0x002fce0000010000 */
[----:B------:R-:W1:Y:S01]  /*6e40*/  MUFU.EX2 R8, R142 ;  /* 0x0000008e00087308 */ /* 0x000e620000000800 */
[C---:B--2---:R-:W-:Y:S01]  /*6e50*/  FADD.FTZ R6, R106.reuse, R3 ;  /* 0x000000036a067221 */ /* 0x044fe20000010000 */
[----:B------:R-:W-:-:S06]  /*6e60*/  F2FP.F16.F32.PACK_AB R149, R106, R149 ;  /* 0x000000956a95723e */ /* 0x000fcc00000000ff */
[----:B------:R2:W4:Y:S01]  /*6e70*/  MUFU.EX2 R124, R114 ;  /* 0x00000072007c7308 */ /* 0x0005220000000800 */
[----:B---3--:R-:W-:-:S07]  /*6e80*/  FADD.FTZ R3, R151, R6 ;  /* 0x0000000697037221 */ /* 0x008fce0000010000 */
[----:B------:R3:W5:Y:S01]  /*6e90*/  MUFU.EX2 R145, R110 ;  /* 0x0000006e00917308 */ /* 0x0007620000000800 */
[----:B--2---:R-:W-:Y:S01]  /*6ea0*/  FADD.FTZ R114, R100, R7 ;  /* 0x0000000764727221 */ /* 0x004fe20000010000 */
[C---:B-1----:R-:W-:Y:S01]  /*6eb0*/  FADD.FTZ R3, R8.reuse, R3 ;  /* 0x0000000308037221 */ /* 0x042fe20000010000 */
[----:B------:R-:W-:Y:S01]  /*6ec0*/  F2FP.F16.F32.PACK_AB R151, R8, R151 ;  /* 0x000000970897723e */ /* 0x000fe200000000ff */
[----:B------:R-:W-:Y:S02]  /*6ed0*/  IMAD.MOV.U32 R8, RZ, RZ, R12 ;  /* 0x000000ffff087224 */ /* 0x000fe400078e000c */
[----:B------:R-:W-:Y:S02]  /*6ee0*/  FADD.FTZ R7, R99, R114 ;  /* 0x0000007263077221 */ /* 0x000fe40000010000 */
[----:B------:R-:W1:Y:S02]  /*6ef0*/  MUFU.EX2 R118, R118 ;  /* 0x0000007600767308 */ /* 0x000e640000000800 */
[----:B---3--:R-:W-:Y:S01]  /*6f00*/  FADD.FTZ R110, R96, R7 ;  /* 0x00000007606e7221 */ /* 0x008fe20000010000 */
[----:B----4-:R-:W-:-:S03]  /*6f10*/  FADD.FTZ R3, R124, R3 ;  /* 0x000000037c037221 */ /* 0x010fc60000010000 */
[----:B------:R-:W-:Y:S02]  /*6f20*/  FADD.FTZ R7, R15, R110 ;  /* 0x0000006e0f077221 */ /* 0x000fe40000010000 */
[----:B------:R2:W3:Y:S02]  /*6f30*/  MUFU.EX2 R147, R154 ;  /* 0x0000009a00937308 */ /* 0x0004e40000000800 */
[----:B------:R-:W-:Y:S01]  /*6f40*/  FADD.FTZ R110, R14, R7 ;  /* 0x000000070e6e7221 */ /* 0x000fe20000010000 */
[C---:B-----5:R-:W-:Y:S01]  /*6f50*/  FADD.FTZ R3, R145.reuse, R3 ;  /* 0x0000000391037221 */ /* 0x060fe20000010000 */
[----:B------:R-:W-:Y:S02]  /*6f60*/  F2FP.F16.F32.PACK_AB R145, R145, R124 ;  /* 0x0000007c9191723e */ /* 0x000fe400000000ff */
[----:B------:R-:W-:Y:S02]  /*6f70*/  FADD.FTZ R7, R89, R110 ;  /* 0x0000006e59077221 */ /* 0x000fe40000010000 */
[----:B------:R-:W4:Y:S02]  /*6f80*/  MUFU.EX2 R122, R122 ;  /* 0x0000007a007a7308 */ /* 0x000f240000000800 */
[----:B------:R-:W-:Y:S01]  /*6f90*/  FADD.FTZ R110, R92, R7 ;  /* 0x000000075c6e7221 */ /* 0x000fe20000010000 */
[----:B-1----:R-:W-:Y:S01]  /*6fa0*/  FADD.FTZ R3, R118, R3 ;  /* 0x0000000376037221 */ /* 0x002fe20000010000 */
[----:B--2---:R-:W-:-:S02]  /*6fb0*/  F2FP.F16.F32.PACK_AB R154, R100, R97 ;  /* 0x00000061649a723e */ /* 0x004fc400000000ff */
[----:B------:R-:W-:Y:S02]  /*6fc0*/  FADD.FTZ R7, R101, R110 ;  /* 0x0000006e65077221 */ /* 0x000fe40000010000 */
[----:B------:R-:W1:Y:S01]  /*6fd0*/  MUFU.EX2 R103, R103 ;  /* 0x0000006700677308 */ /* 0x000e620000000800 */
[C---:B---3--:R-:W-:Y:S01]  /*6fe0*/  FADD.FTZ R3, R147.reuse, R3 ;  /* 0x0000000393037221 */ /* 0x048fe20000010000 */
[----:B------:R-:W-:Y:S01]  /*6ff0*/  FADD.FTZ R6, R20, R7 ;  /* 0x0000000714067221 */ /* 0x000fe20000010000 */
[----:B------:R-:W-:-:S05]  /*7000*/  F2FP.F16.F32.PACK_AB R147, R147, R118 ;  /* 0x000000769393723e */ /* 0x000fca00000000ff */
[----:B------:R2:W3:Y:S01]  /*7010*/  MUFU.EX2 R141, R158 ;  /* 0x0000009e008d7308 */ /* 0x0004e20000000800 */
[----:B----4-:R-:W-:-:S07]  /*7020*/  FADD.FTZ R3, R122, R3 ;  /* 0x000000037a037221 */ /* 0x010fce0000010000 */
[----:B------:R-:W4:Y:S01]  /*7030*/  MUFU.EX2 R108, R108 ;  /* 0x0000006c006c7308 */ /* 0x000f220000000800 */
[----:B-1----:R-:W-:Y:S01]  /*7040*/  FADD.FTZ R7, R103, R6 ;  /* 0x0000000667077221 */ /* 0x002fe20000010000 */
[----:B--2---:R-:W-:-:S06]  /*7050*/  F2FP.F16.F32.PACK_AB R158, R178, R93 ;  /* 0x0000005db29e723e */ /* 0x004fcc00000000ff */
[----:B------:R-:W1:Y:S01]  /*7060*/  MUFU.EX2 R126, R126 ;  /* 0x0000007e007e7308 */ /* 0x000e620000000800 */
[C---:B---3--:R-:W-:Y:S01]  /*7070*/  FADD.FTZ R3, R141.reuse, R3 ;  /* 0x000000038d037221 */ /* 0x048fe20000010000 */
[----:B------:R-:W-:-:S06]  /*7080*/  F2FP.F16.F32.PACK_AB R141, R141, R122 ;  /* 0x0000007a8d8d723e */ /* 0x000fcc00000000ff */
[----:B------:R-:W2:Y:S01]  /*7090*/  MUFU.EX2 R105, R105 ;  /* 0x0000006900697308 */ /* 0x000ea20000000800 */
[C---:B----4-:R-:W-:Y:S01]  /*70a0*/  FADD.FTZ R6, R108.reuse, R7 ;  /* 0x000000076c067221 */ /* 0x050fe20000010000 */
[----:B------:R-:W-:-:S06]  /*70b0*/  F2FP.F16.F32.PACK_AB R140, R108, R103 ;  /* 0x000000676c8c723e */ /* 0x000fcc00000000ff */
[----:B------:R-:W3:Y:S01]  /*70c0*/  MUFU.EX2 R143, R176 ;  /* 0x000000b0008f7308 */ /* 0x000ee20000000800 */
[----:B-1----:R-:W-:-:S07]  /*70d0*/  FADD.FTZ R3, R126, R3 ;  /* 0x000000037e037221 */ /* 0x002fce0000010000 */
[----:B------:R-:W1:Y:S01]  /*70e0*/  MUFU.EX2 R112, R112 ;  /* 0x0000007000707308 */ /* 0x000e620000000800 */
[----:B--2---:R-:W-:-:S07]  /*70f0*/  FADD.FTZ R7, R105, R6 ;  /* 0x0000000669077221 */ /* 0x004fce0000010000 */
[----:B------:R-:W2:Y:S01]  /*7100*/  MUFU.EX2 R180, R180 ;  /* 0x000000b400b47308 */ /* 0x000ea20000000800 */
[C---:B---3--:R-:W-:Y:S01]  /*7110*/  FADD.FTZ R3, R143.reuse, R3 ;  /* 0x000000038f037221 */ /* 0x048fe20000010000 */
[----:B------:R-:W-:-:S06]  /*7120*/  F2FP.F16.F32.PACK_AB R143, R143, R126 ;  /* 0x0000007e8f8f723e */ /* 0x000fcc00000000ff */
[----:B------:R-:W3:Y:S01]  /*7130*/  MUFU.EX2 R136, R136 ;  /* 0x0000008800887308 */ /* 0x000ee20000000800 */
[C---:B-1----:R-:W-:Y:S01]  /*7140*/  FADD.FTZ R7, R112.reuse, R7 ;  /* 0x0000000770077221 */ /* 0x042fe20000010000 */
[----:B------:R-:W-:-:S06]  /*7150*/  F2FP.F16.F32.PACK_AB R142, R112, R105 ;  /* 0x00000069708e723e */ /* 0x000fcc00000000ff */
[----:B------:R-:W1:Y:S01]  /*7160*/  MUFU.EX2 R137, R182 ;  /* 0x000000b600897308 */ /* 0x000e620000000800 */
[----:B--2---:R-:W-:-:S07]  /*7170*/  FADD.FTZ R3, R180, R3 ;  /* 0x00000003b4037221 */ /* 0x004fce0000010000 */
[----:B------:R-:W2:Y:S01]  /*7180*/  MUFU.EX2 R107, R107 ;  /* 0x0000006b006b7308 */ /* 0x000ea20000000800 */
[----:B---3--:R-:W-:-:S07]  /*7190*/  FADD.FTZ R6, R136, R7 ;  /* 0x0000000788067221 */ /* 0x008fce0000010000 */
[----:B------:R-:W3:Y:S01]  /*71a0*/  MUFU.EX2 R134, R134 ;  /* 0x0000008600867308 */ /* 0x000ee20000000800 */
[C---:B-1----:R-:W-:Y:S01]  /*71b0*/  FADD.FTZ R3, R137.reuse, R3 ;  /* 0x0000000389037221 */ /* 0x042fe20000010000 */
[----:B------:R-:W-:-:S06]  /*71c0*/  F2FP.F16.F32.PACK_AB R137, R137, R180 ;  /* 0x000000b48989723e */ /* 0x000fcc00000000ff */
[----:B------:R-:W1:Y:S01]  /*71d0*/  MUFU.EX2 R109, R132 ;  /* 0x00000084006d7308 */ /* 0x000e620000000800 */
[C---:B--2---:R-:W-:Y:S01]  /*71e0*/  FADD.FTZ R6, R107.reuse, R6 ;  /* 0x000000066b067221 */ /* 0x044fe20000010000 */
[----:B------:R-:W-:-:S06]  /*71f0*/  F2FP.F16.F32.PACK_AB R136, R107, R136 ;  /* 0x000000886b88723e */ /* 0x000fcc00000000ff */
[----:B------:R-:W2:Y:S01]  /*7200*/  MUFU.EX2 R104, R104 ;  /* 0x0000006800687308 */ /* 0x000ea20000000800 */
[----:B---3--:R-:W-:-:S07]  /*7210*/  FADD.FTZ R3, R134, R3 ;  /* 0x0000000386037221 */ /* 0x008fce0000010000 */
[----:B------:R-:W3:Y:S01]  /*7220*/  MUFU.EX2 R88, R88 ;  /* 0x0000005800587308 */ /* 0x000ee20000000800 */
[----:B-1----:R-:W-:Y:S01]  /*7230*/  FADD.FTZ R7, R109, R6 ;  /* 0x000000066d077221 */ /* 0x002fe20000010000 */
[C---:B--2---:R-:W-:Y:S01]  /*7240*/  FADD.FTZ R6, R104.reuse, R3 ;  /* 0x0000000368067221 */ /* 0x044fe20000010000 */
[----:B------:R-:W-:Y:S01]  /*7250*/  F2FP.F16.F32.PACK_AB R139, R104, R134 ;  /* 0x00000086688b723e */ /* 0x000fe200000000ff */
[----:B------:R-:W-:Y:S02]  /*7260*/  IMAD.MOV.U32 R3, RZ, RZ, R130 ;  /* 0x000000ffff037224 */ /* 0x000fe400078e0082 */
[C---:B---3--:R-:W-:Y:S01]  /*7270*/  FADD.FTZ R7, R88.reuse, R7 ;  /* 0x0000000758077221 */ /* 0x048fe20000010000 */
[----:B------:R-:W-:Y:S01]  /*7280*/  F2FP.F16.F32.PACK_AB R138, R88, R109 ;  /* 0x0000006d588a723e */ /* 0x000fe200000000ff */
[----:B0-----:R-:W-:Y:S06]  /*7290*/  @P1 BRA `(.L_x_1125) ;  /* 0xffffffd000b81947 */ /* 0x001fec000383ffff */
[----:B------:R-:W-:Y:S01]  /*72a0*/  IMAD.MOV.U32 R8, RZ, RZ, R12 ;  /* 0x000000ffff087224 */ /* 0x000fe200078e000c */
[----:B------:R-:W-:Y:S01]  /*72b0*/  UMOV UR36, UR4 ;  /* 0x0000000400247c82 */ /* 0x000fe20008000000 */
[----:B------:R-:W-:Y:S01]  /*72c0*/  IMAD.MOV.U32 R3, RZ, RZ, R130 ;  /* 0x000000ffff037224 */ /* 0x000fe200078e0082 */
[----:B------:R-:W-:-:S06]  /*72d0*/  UMOV UR38, UR7 ;  /* 0x0000000700267c82 */ /* 0x000fcc0008000000 */
.L_x_1108:
[----:B------:R-:W0:Y:S01]  /*72e0*/  LDC R14, c[0x0][0x448] ;  /* 0x00011200ff0e7b82 */ /* 0x000e220000000800 */
[----:B------:R-:W-:Y:S01]  /*72f0*/  VIADD R12, R17, 0x7f ;  /* 0x0000007f110c7836 */ /* 0x000fe20000000000 */
[----:B------:R-:W-:-:S06]  /*7300*/  IADD3 R11, R16, 0x1, -R11 ;  /* 0x00000001100b7810 */ /* 0x000fcc0007ffe80b */
[----:B------:R-:W1:Y:S01]  /*7310*/  LDC R10, c[0x0][0x9e4] ;  /* 0x00027900ff0a7b82 */ /* 0x000e620000000800 */
[----:B0-----:R-:W-:-:S13]  /*7320*/  ISETP.NE.AND P1, PT, R14, 0x1, PT ;  /* 0x000000010e00780c */ /* 0x001fda0003f25270 */
[----:B------:R-:W0:Y:S08]  /*7330*/  @P1 LDC R15, c[0x0][0x44c] ;  /* 0x00011300ff0f1b82 */ /* 0x000e300000000800 */
[----:B------:R-:W2:Y:S01]  /*7340*/  @P1 LDC R20, c[0x0][0x450] ;  /* 0x00011400ff141b82 */ /* 0x000ea20000000800 */
[----:B0-----:R-:W-:-:S05]  /*7350*/  @P1 IMAD.HI.U32 R15, R12, R15, RZ ;  /* 0x0000000f0c0f1227 */ /* 0x001fca00078e00ff */
[----:B--2---:R-:W-:Y:S02]  /*7360*/  @P1 SHF.R.U32.HI R12, RZ, R20, R15 ;  /* 0x00000014ff0c1219 */ /* 0x004fe4000001160f */
[----:B-1----:R-:W-:-:S03]  /*7370*/  ISETP.GE.AND P1, PT, R10, 0x1, PT ;  /* 0x000000010a00780c */ /* 0x002fc60003f26270 */
[----:B------:R-:W-:-:S04]  /*7380*/  IMAD.IADD R11, R11, 0x1, R12 ;  /* 0x000000010b0b7824 */ /* 0x000fc800078e020c */
[----:B------:R-:W-:-:S06]  /*7390*/  VIADD R12, R11, -UR59 ;  /* 0x8000003b0b0c7c36 */ /* 0x000fcc0008000000 */
[----:B------:R-:W-:Y:S05]  /*73a0*/  @!P1 BRA `(.L_x_1126) ;  /* 0x00000000003c9947 */ /* 0x000fea0003800000 */
        /* <DEDUP_REMOVED lines=9> */
.L_x_1127:
[----:B------:R-:W-:-:S13]  /*7440*/  ISETP.NE.AND P1, PT, R10, 0x1, PT ;  /* 0x000000010a00780c */ /* 0x000fda0003f25270 */
[----:B------:R-:W0:Y:S02]  /*7450*/  @P1 LDC.64 R20, c[0x0][0x9e8] ;  /* 0x00027a00ff141b82 */ /* 0x000e240000000a00 */
[----:B0-----:R-:W-:-:S05]  /*7460*/  @P1 IMAD.HI.U32 R20, R11, R20, RZ ;  /* 0x000000140b141227 */ /* 0x001fca00078e00ff */
[----:B------:R-:W-:-:S07]  /*7470*/  @P1 SHF.R.U32.HI R11, RZ, R21, R20 ;  /* 0x00000015ff0b1219 */ /* 0x000fce0000011614 */
.L_x_1128:
[----:B------:R-:W-:-:S05]  /*7480*/  IMAD R11, R11, R10, RZ ;  /* 0x0000000a0b0b7224 */ /* 0x000fca00078e02ff */
[----:B------:R-:W-:-:S07]  /*7490*/  VIMNMX R12, R12, R11, !PT ;  /* 0x0000000b0c0c7248 */ /* 0x000fce0007fe0100 */
.L_x_1126:
[----:B------:R-:W-:-:S04]  /*74a0*/  VIADD R12, R12, 0x5f ;  /* 0x0000005f0c0c7836 */ /* 0x000fc80000000000 */
[----:B------:R-:W-:-:S05]  /*74b0*/  IMAD.HI R12, R12, 0x2aaaaaab, RZ ;  /* 0x2aaaaaab0c0c7827 */ /* 0x000fca00078e02ff */
[----:B------:R-:W-:-:S04]  /*74c0*/  SHF.R.U32.HI R11, RZ, 0x1f, R12 ;  /* 0x0000001fff0b7819 */ /* 0x000fc8000001160c */
[----:B------:R-:W-:-:S04]  /*74d0*/  LEA.HI.SX32 R11, R12, R11, 0x1c ;  /* 0x0000000b0c0b7211 */ /* 0x000fc800078fe2ff */
[----:B------:R-:W-:-:S04]  /*74e0*/  VIMNMX R12, R22, R11, !PT ;  /* 0x0000000b160c7248 */ /* 0x000fc80007fe0100 */
[----:B------:R-:W-:-:S13]  /*74f0*/  ISETP.GE.AND P1, PT, R13, R12, PT ;  /* 0x0000000c0d00720c */ /* 0x000fda0003f26270 */
[----:B------:R-:W-:Y:S05]  /*7500*/  @!P1 BRA `(.L_x_1129) ;  /* 0x0000001c00109947 */ /* 0x000fea0003800000 */
[----:B------:R-:W-:Y:S01]  /*7510*/  IMAD.MOV.U32 R11, RZ, RZ, R8 ;  /* 0x000000ffff0b7224 */ /* 0x000fe200078e0008 */
[----:B------:R-:W-:Y:S01]  /*7520*/  UMOV UR6, UR38 ;  /* 0x0000002600067c82 */ /* 0x000fe20008000000 */
[----:B------:R-:W-:Y:S01]  /*7530*/  IMAD.MOV.U32 R15, RZ, RZ, R3 ;  /* 0x000000ffff0f7224 */ /* 0x000fe200078e0003 */
[----:B------:R-:W-:-:S06]  /*7540*/  UMOV UR4, UR36 ;  /* 0x0000002400047c82 */ /* 0x000fcc0008000000 */
.L_x_1138:
[----:B------:R-:W-:-:S04]  /*7550*/  UIADD3 UR7, UR4, 0x1, URZ ;  /* 0x0000000104077890 */ /* 0x000fc8000fffe03f */
[----:B------:R-:W-:-:S04]  /*7560*/  UISETP.NE.AND UP0, UPT, UR7, 0x2, UPT ;  /* 0x000000020700788c */ /* 0x000fc8000bf05270 */
[----:B------:R-:W-:Y:S02]  /*7570*/  USEL UR7, UR7, URZ, UP0 ;  /* 0x0000003f07077287 */ /* 0x000fe40008000000 */
[----:B------:R-:W-:-:S04]  /*7580*/  USEL UR38, URZ, 0x1, UP0 ;  /* 0x000000013f267887 */ /* 0x000fc80008000000 */
[----:B------:R-:W-:Y:S01]  /*7590*/  ULOP3.LUT UR38, UR6, UR38, URZ, 0x3c, !UPT ;  /* 0x0000002606267292 */ /* 0x000fe2000f8e3c3f */
[----:B------:R-:W-:Y:S01]  /*75a0*/  UMOV UR36, UR7 ;  /* 0x0000000700247c82 */ /* 0x000fe20008000000 */
[----:B------:R-:W-:Y:S10]  /*75b0*/  @!P0 BRA `(.L_x_1130) ;  /* 0x0000000000048947 */ /* 0x000ff40003800000 */
[----:B------:R-:W-:Y:S01]  /*75c0*/  BPT.TRAP 0x1 ;  /* 0x000000040000795c */ /* 0x000fe20000300000 */
.L_x_1130:
[----:B------:R-:W-:Y:S01]  /*75d0*/  ULEA UR5, UR36, UR37, 0x3 ;  /* 0x0000002524057291 */ /* 0x000fe2000f8e183f */
[----:B------:R-:W-:-:S05]  /*75e0*/  IMAD.U32 R3, RZ, RZ, UR38 ;  /* 0x00000026ff037e24 */ /* 0x000fca000f8e00ff */
[----:B------:R-:W-:-:S04]  /*75f0*/  SHF.L.U32 R3, R3, 0x1f, RZ ;  /* 0x0000001f03037819 */ /* 0x000fc800000006ff */
[----:B------:R0:W1:Y:S01]  /*7600*/  SYNCS.PHASECHK.TRANS64.TRYWAIT P1, [UR5+0x2a830], R3 ;  /* 0x02a83003ff0075a7 */ /* 0x0000620008020145 */
[----:B------:R-:W-:Y:S05]  /*7610*/  @!P0 BRA `(.L_x_1131) ;  /* 0x0000000000048947 */ /* 0x000fea0003800000 */
[----:B------:R-:W-:Y:S01]  /*7620*/  BPT.TRAP 0x1 ;  /* 0x000000040000795c */ /* 0x000fe20000300000 */
.L_x_1131:
[----:B-1----:R-:W-:Y:S05]  /*7630*/  @P1 BRA `(.L_x_1132) ;  /* 0x0000000000081947 */ /* 0x002fea0003800000 */
[----:B------:R-:W1:Y:S02]  /*7640*/  SYNCS.PHASECHK.TRANS64.TRYWAIT P1, [UR5+0x2a830], R3 ;  /* 0x02a83003ff0075a7 */ /* 0x000e640008020145 */
[----:B-1----:R-:W-:Y:S05]  /*7650*/  @!P1 BRA `(.L_x_1133) ;  /* 0x000000c000f89947 */ /* 0x002fea0003800000 */
.L_x_1132:
        /* <DEDUP_REMOVED lines=131> */
.L_x_1134:
[----:B------:R-:W-:Y:S01]  /*7e90*/  ULEA UR10, UR4, UR37, 0x3 ;  /* 0x00000025040a7291 */ /* 0x000fe2000f8e183f */
[----:B------:R-:W-:-:S05]  /*7ea0*/  IMAD.U32 R0, RZ, RZ, UR6 ;  /* 0x00000006ff007e24 */ /* 0x000fca000f8e00ff */
[----:B------:R-:W-:-:S04]  /*7eb0*/  SHF.L.U32 R0, R0, 0x1f, RZ ;  /* 0x0000001f00007819 */ /* 0x000fc800000006ff */
[----:B------:R2:W3:Y:S01]  /*7ec0*/  SYNCS.PHASECHK.TRANS64.TRYWAIT P1, [UR10+0x2a850], R0 ;  /* 0x02a85000ff0075a7 */ /* 0x0004e2000802014a */
[----:B------:R-:W-:Y:S05]  /*7ed0*/  @!P0 BRA `(.L_x_1135) ;  /* 0x0000000000048947 */ /* 0x000fea0003800000 */
[----:B------:R-:W-:Y:S01]  /*7ee0*/  BPT.TRAP 0x1 ;  /* 0x000000040000795c */ /* 0x000fe20000300000 */
.L_x_1135:
[----:B---3--:R-:W-:Y:S05]  /*7ef0*/  @P1 BRA `(.L_x_1136) ;  /* 0x0000000000081947 */ /* 0x008fea0003800000 */
[----:B------:R-:W3:Y:S02]  /*7f00*/  SYNCS.PHASECHK.TRANS64.TRYWAIT P1, [UR10+0x2a850], R0 ;  /* 0x02a85000ff0075a7 */ /* 0x000ee4000802014a */
[----:B---3--:R-:W-:Y:S05]  /*7f10*/  @!P1 BRA `(.L_x_1137) ;  /* 0x000000b800e09947 */ /* 0x008fea0003800000 */
.L_x_1136:
[----:B------:R-:W-:Y:S01]  /*7f20*/  UIADD3 UR5, UR37, 0x400, URZ ;  /* 0x0000040025057890 */ /* 0x000fe2000fffe03f */
[----:B------:R-:W-:Y:S01]  /*7f30*/  WARPGROUP.ARRIVE ;  /* 0x00000000000079c5 */ /* 0x000fe20000000000 */
[----:B------:R-:W-:Y:S01]  /*7f40*/  UMOV UR15, 0x40000040 ;  /* 0x40000040000f7882 */ /* 0x000fe20000000000 */
[----:B0-2---:R-:W-:Y:S01]  /*7f50*/  FMNMX.FTZ R0, R88, R15, !PT ;  /* 0x0000000f58007209 */ /* 0x005fe20007810000 */
[----:B------:R-:W-:Y:S01]  /*7f60*/  USHF.R.U32.HI UR5, URZ, 0x4, UR5 ;  /* 0x000000043f057899 */ /* 0x000fe20008011605 */
[----:B------:R-:W0:Y:S02]  /*7f70*/  LDC R9, c[0x0][0x988] ;  /* 0x00026200ff097b82 */ /* 0x000e240000000800 */
[----:B------:R-:W2:Y:S01]  /*7f80*/  S2R R175, SR_TID.X ;  /* 0x0000000000af7919 */ /* 0x000ea20000002100 */
[----:B-1----:R-:W-:Y:S01]  /*7f90*/  FMNMX.FTZ R3, R89, R0, !PT ;  /* 0x0000000059037209 */ /* 0x002fe20007810000 */
[----:B------:R-:W-:-:S03]  /*7fa0*/  ULOP3.LUT UR5, UR5, 0x3fff, URZ, 0xc0, !UPT ;  /* 0x00003fff05057892 */ /* 0x000fc6000f8ec03f */
[----:B------:R-:W-:Y:S01]  /*7fb0*/  FMNMX.FTZ R0, R92, R3, !PT ;  /* 0x000000035c007209 */ /* 0x000fe20007810000 */
[----:B------:R-:W-:-:S03]  /*7fc0*/  ULOP3.LUT UR5, UR5, 0x3000000, URZ, 0xfc, !UPT ;  /* 0x0300000005057892 */ /* 0x000fc6000f8efc3f */
[----:B------:R-:W-:Y:S01]  /*7fd0*/  FMNMX.FTZ R3, R93, R0, !PT ;  /* 0x000000005d037209 */ /* 0x000fe20007810000 */
[----:B------:R-:W-:-:S03]  /*7fe0*/  UIMAD UR4, UR4, 0x600, UR5 ;  /* 0x00000600040478a4 */ /* 0x000fc6000f8e0205 */
[----:B------:R-:W-:Y:S01]  /*7ff0*/  FMNMX.FTZ R0, R96, R3, !PT ;  /* 0x0000000360007209 */ /* 0x000fe20007810000 */
[----:B------:R-:W-:-:S03]  /*8000*/  UIADD3 UR6, UR4, 0x80, URZ ;  /* 0x0000008004067890 */ /* 0x000fc6000fffe03f */
        /* <DEDUP_REMOVED lines=8> */
[----:B------:R-:W-:Y:S02]  /*8090*/  FMNMX.FTZ R0, R104, R3, !PT ;  /* 0x0000000368007209 */ /* 0x000fe40007810000 */
[----:B--2---:R-:W-:Y:S02]  /*80a0*/  LOP3.LUT P1, RZ, R175, 0x7f, RZ, 0xc0, !PT ;  /* 0x0000007fafff7812 */ /* 0x004fe4000782c0ff */
        /* <DEDUP_REMOVED lines=15> */
[----:B------:R-:W1:Y:S02]  /*81a0*/  SHFL.BFLY PT, R3, R0, 0x2, 0x1f ;  /* 0x0c401f0000037f89 */ /* 0x000e6400000e0000 */
[----:B-1----:R-:W-:-:S05]  /*81b0*/  FMNMX.FTZ R8, R0, R3, !PT ;  /* 0x0000000300087209 */ /* 0x002fca0007810000 */
[----:B------:R-:W1:Y:S02]  /*81c0*/  SHFL.BFLY PT, R3, R8, 0x1, 0x1f ;  /* 0x0c201f0008037f89 */ /* 0x000e6400000e0000 */
[----:B-1----:R-:W-:-:S05]  /*81d0*/  FMNMX.FTZ R3, R8, R3, !PT ;  /* 0x0000000308037209 */ /* 0x002fca0007810000 */
[C---:B------:R-:W-:Y:S01]  /*81e0*/  FADD.FTZ R2, -R3.reuse, R15 ;  /* 0x0000000f03027221 */ /* 0x040fe20000010100 */
[----:B0-----:R-:W-:-:S03]  /*81f0*/  FMUL.FTZ R174, R3, R9 ;  /* 0x0000000903ae7220 */ /* 0x001fc60000410000 */
[----:B------:R-:W-:Y:S01]  /*8200*/  FMUL.FTZ R20, R2, R9 ;  /* 0x0000000902147220 */ /* 0x000fe20000410000 */
[----:B------:R-:W-:Y:S01]  /*8210*/  FMNMX.FTZ R2, R90, R11, !PT ;  /* 0x0000000b5a027209 */ /* 0x000fe20007810000 */
[-CC-:B------:R-:W-:Y:S01]  /*8220*/  FFMA.FTZ R15, R88, R9.reuse, -R174.reuse ;  /* 0x00000009580f7223 */ /* 0x180fe200000108ae */
[----:B------:R-:W-:Y:S02]  /*8230*/  WARPGROUP.DEPBAR.LE gsb0, 0x0 ;  /* 0x00008000000079c5 */ /* 0x000fe40000010000 */
[----:B------:R-:W-:Y:S01]  /*8240*/  WARPGROUP.ARRIVE ;  /* 0x00000000000079c5 */ /* 0x000fe20000000000 */
[----:B------:R-:W-:Y:S01]  /*8250*/  FMNMX.FTZ R21, R91, R2, !PT ;  /* 0x000000025b157209 */ /* 0x000fe20007810000 */
[-CC-:B------:R-:W-:Y:S01]  /*8260*/  FFMA.FTZ R156, R89, R9.reuse, -R174.reuse ;  /* 0x00000009599c7223 */ /* 0x180fe200000108ae */
[----:B------:R0:W-:Y:S01]  /*8270*/  MUFU.EX2 R0, R20 ;  /* 0x0000001400007308 */ /* 0x0001e20000000800 */
[--C-:B------:R-:W-:Y:S01]  /*8280*/  FFMA.FTZ R158, R92, R9, -R174.reuse ;  /* 0x000000095c9e7223 */ /* 0x100fe200000108ae */
[----:B------:R-:W-:Y:S01]  /*8290*/  FMNMX.FTZ R2, R94, R21, !PT ;  /* 0x000000155e027209 */ /* 0x000fe20007810000 */
[----:B------:R-:W-:Y:S01]  /*82a0*/  HGMMA.64x128x16.F32 R24, R152, gdesc[UR12].tnspB, R24, gsb0 ;  /* 0x41e0000c98187df0 */ /* 0x000fe20008000818 */
[----:B------:R-:W-:Y:S01]  /*82b0*/  UMOV UR14, UR6 ;  /* 0x00000006000e7c82 */ /* 0x000fe20008000000 */
[----:B------:R-:W-:Y:S01]  /*82c0*/  UMOV UR15, 0x40000040 ;  /* 0x40000040000f7882 */ /* 0x000fe20000000000 */
[----:B------:R-:W-:Y:S01]  /*82d0*/  UIADD3 UR6, UR4, 0x180, URZ ;  /* 0x0000018004067890 */ /* 0x000fe2000fffe03f */
[----:B------:R-:W-:Y:S01]  /*82e0*/  FMNMX.FTZ R21, R95, R2, !PT ;  /* 0x000000025f157209 */ /* 0x000fe20007810000 */
[----:B------:R-:W1:Y:S01]  /*82f0*/  MUFU.EX2 R15, R15 ;  /* 0x0000000f000f7308 */ /* 0x000e620000000800 */
[-CC-:B0-----:R-:W-:Y:S01]  /*8300*/  FFMA.FTZ R20, R120, R9.reuse, -R174.reuse ;  /* 0x0000000978147223 */ /* 0x181fe200000108ae */
[--C-:B------:R-:W-:Y:S01]  /*8310*/  FFMA.FTZ R88, R124, R9, -R174.reuse ;  /* 0x000000097c587223 */ /* 0x100fe200000108ae */
[----:B------:R-:W-:Y:S01]  /*8320*/  FMNMX.FTZ R2, R98, R21, !PT ;  /* 0x0000001562027209 */ /* 0x000fe20007810000 */
[-CC-:B------:R-:W-:Y:S01]  /*8330*/  FFMA.FTZ R92, R128, R9.reuse, -R174.reuse ;  /* 0x00000009805c7223 */ /* 0x180fe200000108ae */
[----:B------:R-:W-:-:S02]  /*8340*/  FFMA.FTZ R133, R133, R9, -R174 ;  /* 0x0000000985857223 */ /* 0x000fc400000108ae */
[----:B------:R-:W-:Y:S01]  /*8350*/  FMNMX.FTZ R21, R99, R2, !PT ;  /* 0x0000000263157209 */ /* 0x000fe20007810000 */
[----:B------:R-:W0:Y:S03]  /*8360*/  MUFU.EX2 R156, R156 ;  /* 0x0000009c009c7308 */ /* 0x000e260000000800 */
[----:B------:R-:W-:Y:S01]  /*8370*/  FMNMX.FTZ R2, R102, R21, !PT ;  /* 0x0000001566027209 */ /* 0x000fe20007810000 */
[----:B------:R-:W-:-:S03]  /*8380*/  FFMA.FTZ R21, R93, R9, -R174 ;  /* 0x000000095d157223 */ /* 0x000fc600000108ae */
[----:B------:R-:W-:Y:S01]  /*8390*/  FMNMX.FTZ R89, R103, R2, !PT ;  /* 0x0000000267597209 */ /* 0x000fe20007810000 */
[----:B------:R-:W-:Y:S01]  /*83a0*/  MUFU.EX2 R158, R158 ;  /* 0x0000009e009e7308 */ /* 0x000fe20000000800 */
[----:B-1----:R-:W-:Y:S02]  /*83b0*/  FFMA.FTZ R7, R0, R7, R15 ;  /* 0x0000000700077223 */ /* 0x002fe4000001000f */
[----:B------:R-:W-:-:S04]  /*83c0*/  FMNMX.FTZ R2, R106, R89, !PT ;  /* 0x000000596a027209 */ /* 0x000fc80007810000 */
[----:B------:R-:W-:Y:S01]  /*83d0*/  FMNMX.FTZ R89, R107, R2, !PT ;  /* 0x000000026b597209 */ /* 0x000fe20007810000 */
[----:B------:R-:W-:Y:S01]  /*83e0*/  MUFU.EX2 R21, R21 ;  /* 0x0000001500157308 */ /* 0x000fe20000000800 */
[C---:B0-----:R-:W-:Y:S01]  /*83f0*/  FADD.FTZ R7, R156.reuse, R7 ;  /* 0x000000079c077221 */ /* 0x041fe20000010000 */
[----:B------:R-:W-:Y:S01]  /*8400*/  F2FP.F16.F32.PACK_AB R156, R156, R15 ;  /* 0x0000000f9c9c723e */ /* 0x000fe200000000ff */
[----:B------:R-:W-:Y:S01]  /*8410*/  IMAD.MOV.U32 R15, RZ, RZ, R3 ;  /* 0x000000ffff0f7224 */ /* 0x000fe200078e0003 */
[----:B------:R-:W-:Y:S01]  /*8420*/  FMNMX.FTZ R2, R110, R89, !PT ;  /* 0x000000596e027209 */ /* 0x000fe20007810000 */
[----:B------:R-:W-:-:S03]  /*8430*/  FFMA.FTZ R89, R97, R9, -R174 ;  /* 0x0000000961597223 */ /* 0x000fc600000108ae */
[----:B------:R-:W-:Y:S01]  /*8440*/  FMNMX.FTZ R93, R111, R2, !PT ;  /* 0x000000026f5d7209 */ /* 0x000fe20007810000 */
[----:B------:R-:W-:Y:S03]  /*8450*/  MUFU.EX2 R20, R20 ;  /* 0x0000001400147308 */ /* 0x000fe60000000800 */
[----:B------:R-:W-:-:S04]  /*8460*/  FMNMX.FTZ R2, R114, R93, !PT ;  /* 0x0000005d72027209 */ /* 0x000fc80007810000 */
[----:B------:R-:W-:Y:S01]  /*8470*/  FMNMX.FTZ R93, R115, R2, !PT ;  /* 0x00000002735d7209 */ /* 0x000fe20007810000 */
[----:B------:R-:W-:Y:S03]  /*8480*/  MUFU.EX2 R89, R89 ;  /* 0x0000005900597308 */ /* 0x000fe60000000800 */
        /* <DEDUP_REMOVED lines=8> */
[-CC-:B------:R-:W-:Y:S01]  /*8510*/  FFMA.FTZ R97, R105, R9.reuse, -R174.reuse ;  /* 0x0000000969617223 */ /* 0x180fe200000108ae */
[-CC-:B------:R-:W-:Y:S01]  /*8520*/  FFMA.FTZ R105, R113, R9.reuse, -R174.reuse ;  /* 0x0000000971697223 */ /* 0x180fe200000108ae */
[-CC-:B------:R-:W-:Y:S01]  /*8530*/  FFMA.FTZ R113, R121, R9.reuse, -R174.reuse ;  /* 0x0000000979717223 */ /* 0x180fe200000108ae */
[----:B------:R-:W-:Y:S01]  /*8540*/  FMNMX.FTZ R101, R127, R2, !PT ;  /* 0x000000027f657209 */ /* 0x000fe20007810000 */
[----:B------:R-:W-:Y:S01]  /*8550*/  FFMA.FTZ R121, R129, R9, -R174 ;  /* 0x0000000981797223 */ /* 0x000fe200000108ae */
[----:B------:R-:W-:Y:S02]  /*8560*/  MUFU.EX2 R92, R92 ;  /* 0x0000005c005c7308 */ /* 0x000fe40000000800 */
[----:B------:R-:W-:-:S04]  /*8570*/  FMNMX.FTZ R2, R130, R101, !PT ;  /* 0x0000006582027209 */ /* 0x000fc80007810000 */
[----:B------:R-:W-:Y:S02]  /*8580*/  FMNMX.FTZ R101, R131, R2, !PT ;  /* 0x0000000283657209 */ /* 0x000fe40007810000 */
[----:B------:R-:W-:Y:S02]  /*8590*/  MUFU.EX2 R97, R97 ;  /* 0x0000006100617308 */ /* 0x000fe40000000800 */
[----:B------:R-:W-:Y:S01]  /*85a0*/  FMNMX.FTZ R2, R134, R101, !PT ;  /* 0x0000006586027209 */ /* 0x000fe20007810000 */
[-CC-:B------:R-:W-:Y:S01]  /*85b0*/  FFMA.FTZ R101, R109, R9.reuse, -R174.reuse ;  /* 0x000000096d657223 */ /* 0x180fe200000108ae */
[-CC-:B------:R-:W-:Y:S01]  /*85c0*/  FFMA.FTZ R109, R117, R9.reuse, -R174.reuse ;  /* 0x00000009756d7223 */ /* 0x180fe200000108ae */
[----:B------:R-:W-:Y:S01]  /*85d0*/  FFMA.FTZ R117, R125, R9, -R174 ;  /* 0x000000097d757223 */ /* 0x000fe200000108ae */
[----:B------:R-:W-:Y:S02]  /*85e0*/  FMNMX.FTZ R2, R135, R2, !PT ;  /* 0x0000000287027209 */ /* 0x000fe40007810000 */
        /* <DEDUP_REMOVED lines=10> */
[----:B------:R-:W-:-:S03]  /*8690*/  FFMA.FTZ R96, R132, R9, -R174 ;  /* 0x0000000984607223 */ /* 0x000fc600000108ae */
[----:B------:R-:W-:Y:S01]  /*86a0*/  HGMMA.64x128x16.F32 R24, R148, gdesc[UR12].tnspB, R24, gsb0 ;  /* 0x41e0000c94187df0 */ /* 0x000fe20008000818 */
[----:B------:R-:W-:Y:S01]  /*86b0*/  UMOV UR14, UR6 ;  /* 0x00000006000e7c82 */ /* 0x000fe20008000000 */
[----:B------:R-:W-:Y:S01]  /*86c0*/  UMOV UR15, 0x40000040 ;  /* 0x40000040000f7882 */ /* 0x000fe20000000000 */
[----:B------:R-:W-:Y:S01]  /*86d0*/  UIADD3 UR6, UR4, 0x200, URZ ;  /* 0x0000020004067890 */ /* 0x000fe2000fffe03f */
[----:B------:R-:W-:Y:S01]  /*86e0*/  MUFU.EX2 R152, R152 ;  /* 0x0000009800987308 */ /* 0x000fe20000000800 */
[----:B------:R-:W-:-:S07]  /*86f0*/  UIADD3 UR4, UR4, 0x280, URZ ;  /* 0x0000028004047890 */ /* 0x000fce000fffe03f */
[----:B------:R-:W-:Y:S08]  /*8700*/  MUFU.EX2 R154, R154 ;  /* 0x0000009a009a7308 */ /* 0x000ff00000000800 */
[----:B------:R-:W-:Y:S01]  /*8710*/  MUFU.EX2 R96, R96 ;  /* 0x0000006000607308 */ /* 0x000fe20000000800 */
[----:B------:R-:W-:Y:S02]  /*8720*/  WARPGROUP.DEPBAR.LE gsb0, 0x0 ;  /* 0x00008000000079c5 */ /* 0x000fe40000010000 */
[----:B------:R-:W-:Y:S01]  /*8730*/  WARPGROUP.ARRIVE ;  /* 0x00000000000079c5 */ /* 0x000fe20000000000 */
[-CC-:B------:R-:W-:Y:S01]  /*8740*/  FFMA.FTZ R148, R104, R9.reuse, -R174.reuse ;  /* 0x0000000968947223 */ /* 0x180fe200000108ae */
[----:B------:R-:W-:-:S04]  /*8750*/  FFMA.FTZ R150, R108, R9, -R174 ;  /* 0x000000096c967223 */ /* 0x000fc800000108ae */
[----:B------:R-:W-:Y:S01]  /*8760*/  HGMMA.64x128x16.F32 R24, R144, gdesc[UR12].tnspB, R24, gsb0 ;  /* 0x41e0000c90187df0 */ /* 0x000fe20008000818 */
[----:B------:R-:W-:Y:S01]  /*8770*/  UMOV UR14, UR6 ;  /* 0x00000006000e7c82 */ /* 0x000fe20008000000 */
[----:B------:R-:W-:Y:S01]  /*8780*/  UMOV UR15, 0x40000040 ;  /* 0x40000040000f7882 */ /* 0x000fe20000000000 */
[----:B------:R-:W-:Y:S01]  /*8790*/  UMOV UR6, UR4 ;  /* 0x0000000400067c82 */ /* 0x000fe20008000000 */
[----:B------:R-:W-:Y:S01]  /*87a0*/  MUFU.EX2 R148, R148 ;  /* 0x0000009400947308 */ /* 0x000fe20000000800 */
[----:B------:R-:W-:-:S07]  /*87b0*/  UMOV UR4, UR36 ;  /* 0x0000002400047c82 */ /* 0x000fce0008000000 */
[----:B------:R-:W-:Y:S01]  /*87c0*/  MUFU.EX2 R150, R150 ;  /* 0x0000009600967308 */ /* 0x000fe20000000800 */
[----:B------:R-:W-:Y:S02]  /*87d0*/  WARPGROUP.DEPBAR.LE gsb0, 0x0 ;  /* 0x00008000000079c5 */ /* 0x000fe40000010000 */
[----:B------:R-:W-:Y:S01]  /*87e0*/  WARPGROUP.ARRIVE ;  /* 0x00000000000079c5 */ /* 0x000fe20000000000 */
[----:B------:R-:W0:Y:S01]  /*87f0*/  SHFL.BFLY PT, R145, R2, 0x2, 0x1f ;  /* 0x0c401f0002917f89 */ /* 0x000e2200000e0000 */
[-CC-:B------:R-:W-:Y:S01]  /*8800*/  FFMA.FTZ R144, R112, R9.reuse, -R174.reuse ;  /* 0x0000000970907223 */ /* 0x180fe200000108ae */
[----:B------:R-:W-:-:S03]  /*8810*/  FFMA.FTZ R146, R116, R9, -R174 ;  /* 0x0000000974927223 */ /* 0x000fc600000108ae */
[----:B------:R-:W-:Y:S02]  /*8820*/  HGMMA.64x128x16.F32 R24, R140, gdesc[UR12].tnspB, R24, gsb0 ;  /* 0x41e0000c8c187df0 */ /* 0x000fe40008000818 */
[----:B------:R-:W-:Y:S08]  /*8830*/  MUFU.EX2 R144, R144 ;  /* 0x0000009000907308 */ /* 0x000ff00000000800 */
[----:B------:R-:W-:Y:S01]  /*8840*/  MUFU.EX2 R146, R146 ;  /* 0x0000009200927308 */ /* 0x000fe20000000800 */
[----:B0-----:R-:W-:-:S05]  /*8850*/  FMNMX.FTZ R145, R2, R145, !PT ;  /* 0x0000009102917209 */ /* 0x001fca0007810000 */
[----:B------:R-:W0:Y:S02]  /*8860*/  SHFL.BFLY PT, R8, R145, 0x1, 0x1f ;  /* 0x0c201f0091087f89 */ /* 0x000e2400000e0000 */
[----:B0-----:R-:W-:-:S05]  /*8870*/  FMNMX.FTZ R8, R145, R8, !PT ;  /* 0x0000000891087209 */ /* 0x001fca0007810000 */
[CC--:B------:R-:W-:Y:S01]  /*8880*/  FMUL.FTZ R100, R8.reuse, R9.reuse ;  /* 0x0000000908647220 */ /* 0x0c0fe20000410000 */
[----:B------:R-:W-:Y:S02]  /*8890*/  FADD.FTZ R2, -R8, R11 ;  /* 0x0000000b08027221 */ /* 0x000fe40000010100 */
[----:B------:R-:W-:Y:S01]  /*88a0*/  MUFU.EX2 R11, R133 ;  /* 0x00000085000b7308 */ /* 0x000fe20000000800 */
[-CC-:B------:R-:W-:Y:S01]  /*88b0*/  FFMA.FTZ R90, R90, R9.reuse, -R100.reuse ;  /* 0x000000095a5a7223 */ /* 0x180fe20000010864 */
[-C--:B------:R-:W-:Y:S01]  /*88c0*/  FMUL.FTZ R2, R2, R9.reuse ;  /* 0x0000000902027220 */ /* 0x080fe20000410000 */
        /* <DEDUP_REMOVED lines=14> */
[----:B0-----:R-:W-:Y:S01]  /*89b0*/  IMAD.U32 R90, RZ, RZ, UR7 ;  /* 0x00000007ff5a7e24 */ /* 0x001fe2000f8e00ff */
[----:B------:R-:W-:Y:S01]  /*89c0*/  UMOV UR7, 0x40000040 ;  /* 0x4000004000077882 */ /* 0x000fe20000000000 */
[-CC-:B------:R-:W-:Y:S01]  /*89d0*/  FFMA.FTZ R115, R115, R9.reuse, -R100.reuse ;  /* 0x0000000973737223 */ /* 0x180fe20000010864 */
[-CC-:B------:R-:W-:Y:S01]  /*89e0*/  FFMA.FTZ R118, R118, R9.reuse, -R100.reuse ;  /* 0x0000000976767223 */ /* 0x180fe20000010864 */
[-CC-:B------:R-:W-:Y:S01]  /*89f0*/  FFMA.FTZ R119, R119, R9.reuse, -R100.reuse ;  /* 0x0000000977777223 */ /* 0x180fe20000010864 */
[----:B------:R-:W-:Y:S01]  /*8a00*/  @!P1 LEA R90, R90, UR37, 0x3 ;  /* 0x000000255a5a9c11 */ /* 0x000fe2000f8e18ff */
[-CC-:B------:R-:W-:Y:S01]  /*8a10*/  FFMA.FTZ R122, R122, R9.reuse, -R100.reuse ;  /* 0x000000097a7a7223 */ /* 0x180fe20000010864 */
[----:B------:R-:W0:Y:S01]  /*8a20*/  MUFU.EX2 R91, R91 ;  /* 0x0000005b005b7308 */ /* 0x000e220000000800 */
[-CC-:B------:R-:W-:Y:S01]  /*8a30*/  FFMA.FTZ R123, R123, R9.reuse, -R100.reuse ;  /* 0x000000097b7b7223 */ /* 0x180fe20000010864 */
[----:B------:R-:W-:Y:S01]  /*8a40*/  FFMA.FTZ R126, R126, R9, -R100 ;  /* 0x000000097e7e7223 */ /* 0x000fe20000010864 */
[----:B------:R-:W-:-:S02]  /*8a50*/  @!P1 VIADD R90, R90, 0x2a840 ;  /* 0x0002a8405a5a9836 */ /* 0x000fc40000000000 */
[-CC-:B------:R-:W-:Y:S01]  /*8a60*/  FFMA.FTZ R127, R127, R9.reuse, -R100.reuse ;  /* 0x000000097f7f7223 */ /* 0x180fe20000010864 */
[-CC-:B------:R-:W-:Y:S01]  /*8a70*/  FFMA.FTZ R130, R130, R9.reuse, -R100.reuse ;  /* 0x0000000982827223 */ /* 0x180fe20000010864 */
[-CC-:B------:R-:W-:Y:S01]  /*8a80*/  FFMA.FTZ R131, R131, R9.reuse, -R100.reuse ;  /* 0x0000000983837223 */ /* 0x180fe20000010864 */
[-C--:B------:R-:W-:Y:S01]  /*8a90*/  FFMA.FTZ R134, R134, R9.reuse, -R100 ;  /* 0x0000000986867223 */ /* 0x080fe20000010864 */
[----:B------:R2:W3:Y:S01]  /*8aa0*/  MUFU.EX2 R159, R94 ;  /* 0x0000005e009f7308 */ /* 0x0004e20000000800 */
[----:B------:R-:W-:Y:S01]  /*8ab0*/  @!P1 PRMT R90, RZ, 0x654, R90 ;  /* 0x00000654ff5a9816 */ /* 0x000fe2000000005a */
[----:B-1----:R-:W-:Y:S01]  /*8ac0*/  FFMA.FTZ R6, R2, R6, R157 ;  /* 0x0000000602067223 */ /* 0x002fe2000001009d */
[----:B------:R-:W-:-:S05]  /*8ad0*/  FFMA.FTZ R100, R135, R9, -R100 ;  /* 0x0000000987647223 */ /* 0x000fca0000010864 */
[----:B------:R-:W1:Y:S01]  /*8ae0*/  MUFU.EX2 R95, R95 ;  /* 0x0000005f005f7308 */ /* 0x000e620000000800 */
[----:B--2---:R-:W-:Y:S02]  /*8af0*/  IMAD.U32 R94, RZ, RZ, UR10 ;  /* 0x0000000aff5e7e24 */ /* 0x004fe4000f8e00ff */
[C---:B0-----:R-:W-:Y:S01]  /*8b00*/  FADD.FTZ R6, R91.reuse, R6 ;  /* 0x000000065b067221 */ /* 0x041fe20000010000 */
[----:B------:R-:W-:-:S04]  /*8b10*/  F2FP.F16.F32.PACK_AB R157, R91, R157 ;  /* 0x0000009d5b9d723e */ /* 0x000fc800000000ff */
[----:B------:R-:W0:Y:S01]  /*8b20*/  MUFU.EX2 R153, R98 ;  /* 0x0000006200997308 */ /* 0x000e220000000800 */
[----:B---3--:R-:W-:-:S07]  /*8b30*/  FADD.FTZ R6, R159, R6 ;  /* 0x000000069f067221 */ /* 0x008fce0000010000 */
[----:B------:R-:W2:Y:S01]  /*8b40*/  MUFU.EX2 R99, R99 ;  /* 0x0000006300637308 */ /* 0x000ea20000000800 */
[C---:B-1----:R-:W-:Y:S01]  /*8b50*/  FADD.FTZ R6, R95.reuse, R6 ;  /* 0x000000065f067221 */ /* 0x042fe20000010000 */
[----:B------:R-:W-:-:S06]  /*8b60*/  F2FP.F16.F32.PACK_AB R159, R95, R159 ;  /* 0x0000009f5f9f723e */ /* 0x000fcc00000000ff */
[----:B------:R-:W1:Y:S01]  /*8b70*/  MUFU.EX2 R155, R102 ;  /* 0x00000066009b7308 */ /* 0x000e620000000800 */
[----:B0-----:R-:W-:-:S07]  /*8b80*/  FADD.FTZ R6, R153, R6 ;  /* 0x0000000699067221 */ /* 0x001fce0000010000 */
[----:B------:R-:W0:Y:S01]  /*8b90*/  MUFU.EX2 R103, R103 ;  /* 0x0000006700677308 */ /* 0x000e220000000800 */
[C---:B--2---:R-:W-:Y:S01]  /*8ba0*/  FADD.FTZ R6, R99.reuse, R6 ;  /* 0x0000000663067221 */ /* 0x044fe20000010000 */
[----:B------:R-:W-:-:S06]  /*8bb0*/  F2FP.F16.F32.PACK_AB R153, R99, R153 ;  /* 0x000000996399723e */ /* 0x000fcc00000000ff */
[----:B------:R-:W2:Y:S01]  /*8bc0*/  MUFU.EX2 R149, R106 ;  /* 0x0000006a00957308 */ /* 0x000ea20000000800 */
[----:B-1----:R-:W-:Y:S01]  /*8bd0*/  FADD.FTZ R6, R155, R6 ;  /* 0x000000069b067221 */ /* 0x002fe20000010000 */
[----:B------:R-:W-:Y:S02]  /*8be0*/  WARPGROUP.DEPBAR.LE gsb0, 0x0 ;  /* 0x00008000000079c5 */ /* 0x000fe40000010000 */
[----:B------:R-:W-:-:S04]  /*8bf0*/  WARPGROUP.ARRIVE ;  /* 0x00000000000079c5 */ /* 0x000fc80000000000 */
[----:B------:R-:W1:Y:S01]  /*8c00*/  MUFU.EX2 R107, R107 ;  /* 0x0000006b006b7308 */ /* 0x000e620000000800 */
[----:B0-----:R-:W-:Y:S01]  /*8c10*/  FADD.FTZ R6, R103, R6 ;  /* 0x0000000667067221 */ /* 0x001fe20000010000 */
[----:B------:R-:W-:Y:S02]  /*8c20*/  F2FP.F16.F32.PACK_AB R140, R113, R20 ;  /* 0x00000014718c723e */ /* 0x000fe400000000ff */
[----:B------:R-:W-:Y:S01]  /*8c30*/  F2FP.F16.F32.PACK_AB R155, R103, R155 ;  /* 0x0000009b679b723e */ /* 0x000fe200000000ff */
[----:B------:R-:W-:Y:S01]  /*8c40*/  HGMMA.64x128x16.F32 R24, R136, gdesc[UR4].tnspB, R24, gsb0 ;  /* 0x41e0000488187df0 */ /* 0x000fe20008000818 */
[----:B------:R-:W-:Y:S01]  /*8c50*/  UMOV UR6, UR38 ;  /* 0x0000002600067c82 */ /* 0x000fe20008000000 */
[----:B------:R-:W-:Y:S01]  /*8c60*/  F2FP.F16.F32.PACK_AB R142, R117, R88 ;  /* 0x00000058758e723e */ /* 0x000fe200000000ff */
        /* <DEDUP_REMOVED lines=25> */
[----:B------:R-:W-:Y:S01]  /*8e00*/  MUFU.EX2 R131, R131 ;  /* 0x0000008300837308 */ /* 0x000fe20000000800 */
[----:B-1----:R-:W-:-:S07]  /*8e10*/  FADD.FTZ R6, R143, R6 ;  /* 0x000000068f067221 */ /* 0x002fce0000010000 */
[----:B------:R-:W-:Y:S01]  /*8e20*/  MUFU.EX2 R100, R100 ;  /* 0x0000006400647308 */ /* 0x000fe20000000800 */
[C---:B0-----:R-:W-:Y:S01]  /*8e30*/  FADD.FTZ R6, R127.reuse, R6 ;  /* 0x000000067f067221 */ /* 0x041fe20000010000 */
[----:B------:R-:W-:Y:S01]  /*8e40*/  F2FP.F16.F32.PACK_AB R143, R127, R143 ;  /* 0x0000008f7f8f723e */ /* 0x000fe200000000ff */
[----:B------:R-:W-:Y:S02]  /*8e50*/  WARPGROUP.DEPBAR.LE gsb0, 0x0 ;  /* 0x00008000000079c5 */ /* 0x000fe40000010000 */
[----:B------:R0:W-:Y:S03]  /*8e60*/  @!P1 SYNCS.ARRIVE.TRANS64.RED.A1T0 RZ, [R90+URZ], RZ ;  /* 0x000000ff5aff99a7 */ /* 0x0001e6000810043f */
[----:B------:R-:W1:Y:S01]  /*8e70*/  MUFU.EX2 R137, R130 ;  /* 0x0000008200897308 */ /* 0x000e620000000800 */
[----:B------:R-:W-:Y:S02]  /*8e80*/  F2FP.F16.F32.PACK_AB R138, R11, R96 ;  /* 0x000000600b8a723e */ /* 0x000fe400000000ff */
[----:B------:R-:W-:Y:S01]  /*8e90*/  F2FP.F16.F32.PACK_AB R136, R121, R92 ;  /* 0x0000005c7988723e */ /* 0x000fe200000000ff */
[----:B0-----:R-:W-:-:S04]  /*8ea0*/  @!P1 VIADD R90, R94, 0x2a860 ;  /* 0x0002a8605e5a9836 */ /* 0x001fc80000000000 */
[----:B------:R-:W0:Y:S01]  /*8eb0*/  MUFU.EX2 R139, R134 ;  /* 0x00000086008b7308 */ /* 0x000e220000000800 */
[----:B------:R-:W-:-:S04]  /*8ec0*/  @!P1 PRMT R90, RZ, 0x654, R90 ;  /* 0x00000654ff5a9816 */ /* 0x000fc8000000005a */
[----:B------:R2:W-:Y:S01]  /*8ed0*/  @!P1 SYNCS.ARRIVE.TRANS64.RED.A1T0 RZ, [R90+URZ], RZ ;  /* 0x000000ff5aff99a7 */ /* 0x0005e2000810043f */
[----:B------:R-:W-:Y:S01]  /*8ee0*/  ISETP.GT.AND P1, PT, R13, R12, PT ;  /* 0x0000000c0d00720c */ /* 0x000fe20003f24270 */
[----:B-1----:R-:W-:Y:S01]  /*8ef0*/  FADD.FTZ R6, R137, R6 ;  /* 0x0000000689067221 */ /* 0x002fe20000010000 */
[----:B------:R-:W-:Y:S01]  /*8f00*/  F2FP.F16.F32.PACK_AB R137, R131, R137 ;  /* 0x000000898389723e */ /* 0x000fe200000000ff */
[----:B------:R-:W-:Y:S02]  /*8f10*/  VIADD R13, R13, 0xffffffff ;  /* 0xffffffff0d0d7836 */ /* 0x000fe40000000000 */
[----:B------:R-:W-:Y:S01]  /*8f20*/  FADD.FTZ R6, R131, R6 ;  /* 0x0000000683067221 */ /* 0x000fe20000010000 */
[----:B--2---:R-:W-:Y:S01]  /*8f30*/  FADD.FTZ R90, R158, R7 ;  /* 0x000000079e5a7221 */ /* 0x004fe20000010000 */
[----:B------:R-:W-:Y:S02]  /*8f40*/  F2FP.F16.F32.PACK_AB R158, R21, R158 ;  /* 0x0000009e159e723e */ /* 0x000fe400000000ff */
[----:B0-----:R-:W-:Y:S01]  /*8f50*/  FADD.FTZ R6, R139, R6 ;  /* 0x000000068b067221 */ /* 0x001fe20000010000 */
[----:B------:R-:W-:Y:S01]  /*8f60*/  F2FP.F16.F32.PACK_AB R139, R100, R139 ;  /* 0x0000008b648b723e */ /* 0x000fe200000000ff */
[----:B------:R-:W-:-:S02]  /*8f70*/  FADD.FTZ R7, R21, R90 ;  /* 0x0000005a15077221 */ /* 0x000fc40000010000 */
[----:B------:R-:W-:Y:S02]  /*8f80*/  FADD.FTZ R6, R100, R6 ;  /* 0x0000000664067221 */ /* 0x000fe40000010000 */
[----:B------:R-:W-:Y:S01]  /*8f90*/  FADD.FTZ R90, R152, R7 ;  /* 0x00000007985a7221 */ /* 0x000fe20000010000 */
[----:B------:R-:W-:-:S03]  /*8fa0*/  F2FP.F16.F32.PACK_AB R152, R89, R152 ;  /* 0x000000985998723e */ /* 0x000fc600000000ff */
[----:B------:R-:W-:-:S04]  /*8fb0*/  FADD.FTZ R7, R89, R90 ;  /* 0x0000005a59077221 */ /* 0x000fc80000010000 */
        /* <DEDUP_REMOVED lines=15> */
[----:B------:R-:W-:-:S04]  /*90b0*/  FADD.FTZ R90, R20, R7 ;  /* 0x00000007145a7221 */ /* 0x000fc80000010000 */
[----:B------:R-:W-:-:S04]  /*90c0*/  FADD.FTZ R7, R113, R90 ;  /* 0x0000005a71077221 */ /* 0x000fc80000010000 */
[----:B------:R-:W-:-:S04]  /*90d0*/  FADD.FTZ R90, R88, R7 ;  /* 0x00000007585a7221 */ /* 0x000fc80000010000 */
[----:B------:R-:W-:-:S04]  /*90e0*/  FADD.FTZ R7, R117, R90 ;  /* 0x0000005a75077221 */ /* 0x000fc80000010000 */
[----:B------:R-:W-:-:S04]  /*90f0*/  FADD.FTZ R20, R92, R7 ;  /* 0x000000075c147221 */ /* 0x000fc80000010000 */
[----:B------:R-:W-:-:S04]  /*9100*/  FADD.FTZ R7, R121, R20 ;  /* 0x0000001479077221 */ /* 0x000fc80000010000 */
[----:B------:R-:W-:-:S04]  /*9110*/  FADD.FTZ R20, R96, R7 ;  /* 0x0000000760147221 */ /* 0x000fc80000010000 */
[----:B------:R-:W-:Y:S01]  /*9120*/  FADD.FTZ R7, R11, R20 ;  /* 0x000000140b077221 */ /* 0x000fe20000010000 */
[----:B------:R-:W-:Y:S01]  /*9130*/  IMAD.MOV.U32 R11, RZ, RZ, R8 ;  /* 0x000000ffff0b7224 */ /* 0x000fe200078e0008 */
[----:B------:R-:W-:Y:S06]  /*9140*/  @P1 BRA `(.L_x_1138) ;  /* 0xffffffe400001947 */ /* 0x000fec000383ffff */
.L_x_1129:
[----:B------:R-:W-:-:S13]  /*9150*/  ISETP.GE.AND P1, PT, R13, R22, PT ;  /* 0x000000160d00720c */ /* 0x000fda0003f26270 */
[----:B------:R-:W-:Y:S05]  /*9160*/  @!P1 BRA `(.L_x_1139) ;  /* 0x0000002c007c9947 */ /* 0x000fea0003800000 */
[----:B------:R-:W-:Y:S01]  /*9170*/  IMAD.MOV.U32 R11, RZ, RZ, R8 ;  /* 0x000000ffff0b7224 */ /* 0x000fe200078e0008 */
[----:B------:R-:W-:Y:S01]  /*9180*/  UMOV UR6, UR38 ;  /* 0x0000002600067c82 */ /* 0x000fe20008000000 */
[----:B------:R-:W-:Y:S01]  /*9190*/  IMAD.MOV.U32 R12, RZ, RZ, R3 ;  /* 0x000000ffff0c7224 */ /* 0x000fe200078e0003 */
[----:B------:R-:W-:Y:S01]  /*91a0*/  UMOV UR4, UR36 ;  /* 0x0000002400047c82 */ /* 0x000fe20008000000 */
[----:B------:R-:W-:Y:S01]  /*91b0*/  ULDC UR58, c[0x0][0x9e4] ;  /* 0x00027900003a7ab9 */ /* 0x000fe20000000800 */
[----:B------:R-:W-:Y:S01]  /*91c0*/  ULDC UR59, c[0x0][0x288] ;  /* 0x0000a200003b7ab9 */ /* 0x000fe20000000800 */
[----:B------:R-:W-:Y:S01]  /*91d0*/  ULDC UR60, c[0x0][0x9dc] ;  /* 0x00027700003c7ab9 */ /* 0x000fe20000000800 */
[----:B------:R-:W-:-:S05]  /*91e0*/  ULDC UR61, c[0x0][0x9e0] ;  /* 0x00027800003d7ab9 */ /* 0x000fca0000000800 */
.L_x_1156:
        /* <DEDUP_REMOVED lines=8> */
.L_x_1140:
[----:B------:R-:W-:Y:S01]  /*9270*/  ULEA UR5, UR36, UR37, 0x3 ;  /* 0x0000002524057291 */ /* 0x000fe2000f8e183f */
[----:B------:R-:W-:-:S05]  /*9280*/  IMAD.U32 R3, RZ, RZ, UR38 ;  /* 0x00000026ff037e24 */ /* 0x000fca000f8e00ff */
[----:B------:R-:W-:-:S04]  /*9290*/  SHF.L.U32 R3, R3, 0x1f, RZ ;  /* 0x0000001f03037819 */ /* 0x000fc800000006ff */
[----:B------:R0:W1:Y:S01]  /*92a0*/  SYNCS.PHASECHK.TRANS64.TRYWAIT P1, [UR5+0x2a830], R3 ;  /* 0x02a83003ff0075a7 */ /* 0x0000620008020145 */
[----:B------:R-:W-:Y:S05]  /*92b0*/  @!P0 BRA `(.L_x_1141) ;  /* 0x0000000000048947 */ /* 0x000fea0003800000 */
[----:B------:R-:W-:Y:S01]  /*92c0*/  BPT.TRAP 0x1 ;  /* 0x000000040000795c */ /* 0x000fe20000300000 */
.L_x_1141:
[----:B-1----:R-:W-:Y:S05]  /*92d0*/  @P1 BRA `(.L_x_1142) ;  /* 0x0000000000081947 */ /* 0x002fea0003800000 */
[----:B------:R-:W1:Y:S02]  /*92e0*/  SYNCS.PHASECHK.TRANS64.TRYWAIT P1, [UR5+0x2a830], R3 ;  /* 0x02a83003ff0075a7 */ /* 0x000e640008020145 */
[----:B-1----:R-:W-:Y:S05]  /*92f0*/  @!P1 BRA `(.L_x_1143) ;  /* 0x000000a800009947 */ /* 0x002fea0003800000 */
.L_x_1142:
        /* <DEDUP_REMOVED lines=131> */
.L_x_1144:
[----:B------:R-:W-:Y:S01]  /*9b30*/  ULEA UR14, UR4, UR37, 0x3 ;  /* 0x00000025040e7291 */ /* 0x000fe2000f8e183f */
[----:B------:R-:W-:-:S05]  /*9b40*/  IMAD.U32 R0, RZ, RZ, UR6 ;  /* 0x00000006ff007e24 */ /* 0x000fca000f8e00ff */
[----:B------:R-:W-:-:S04]  /*9b50*/  SHF.L.U32 R0, R0, 0x1f, RZ ;  /* 0x0000001f00007819 */ /* 0x000fc800000006ff */
[----:B------:R2:W3:Y:S01]  /*9b60*/  SYNCS.PHASECHK.TRANS64.TRYWAIT P1, [UR14+0x2a850], R0 ;  /* 0x02a85000ff0075a7 */ /* 0x0004e2000802014e */
[----:B------:R-:W-:Y:S05]  /*9b70*/  @!P0 BRA `(.L_x_1145) ;  /* 0x0000000000048947 */ /* 0x000fea0003800000 */
[----:B------:R-:W-:Y:S01]  /*9b80*/  BPT.TRAP 0x1 ;  /* 0x000000040000795c */ /* 0x000fe20000300000 */
.L_x_1145:
[----:B---3--:R-:W-:Y:S05]  /*9b90*/  @P1 BRA `(.L_x_1146) ;  /* 0x0000000000081947 */ /* 0x008fea0003800000 */
[----:B------:R-:W3:Y:S02]  /*9ba0*/  SYNCS.PHASECHK.TRANS64.TRYWAIT P1, [UR14+0x2a850], R0 ;  /* 0x02a85000ff0075a7 */ /* 0x000ee4000802014e */
[----:B---3--:R-:W-:Y:S05]  /*9bb0*/  @!P1 BRA `(.L_x_1147) ;  /* 0x0000009c00e89947 */ /* 0x008fea0003800000 */
.L_x_1146:
[----:B------:R-:W-:Y:S01]  /*9bc0*/  UIADD3 UR5, UR37, 0x400, URZ ;  /* 0x0000040025057890 */ /* 0x000fe2000fffe03f */
[----:B------:R-:W-:Y:S01]  /*9bd0*/  WARPGROUP.ARRIVE ;  /* 0x00000000000079c5 */ /* 0x000fe20000000000 */
[----:B------:R-:W-:-:S05]  /*9be0*/  UMOV UR11, 0x40000040 ;  /* 0x40000040000b7882 */ /* 0x000fca0000000000 */
[----:B------:R-:W3:Y:S01]  /*9bf0*/  S2R R175, SR_TID.X ;  /* 0x0000000000af7919 */ /* 0x000ee20000002100 */
[----:B------:R-:W-:Y:S01]  /*9c00*/  USHF.R.U32.HI UR5, URZ, 0x4, UR5 ;  /* 0x000000043f057899 */ /* 0x000fe20008011605 */
[----:B------:R-:W-:Y:S01]  /*9c10*/  ISETP.NE.AND P2, PT, R14, 0x1, PT ;  /* 0x000000010e00780c */ /* 0x000fe20003f45270 */
[----:B01----:R-:W-:Y:S02]  /*9c20*/  IMAD.IADD R3, R19, 0x1, R17 ;  /* 0x0000000113037824 */ /* 0x003fe400078e0211 */
[----:B------:R-:W-:Y:S01]  /*9c30*/  ULOP3.LUT UR5, UR5, 0x3fff, URZ, 0xc0, !UPT ;  /* 0x00003fff05057892 */ /* 0x000fe2000f8ec03f */
[----:B------:R-:W-:-:S03]  /*9c40*/  IMAD.U32 R8, RZ, RZ, UR7 ;  /* 0x00000007ff087e24 */ /* 0x000fc6000f8e00ff */
[----:B------:R-:W-:-:S04]  /*9c50*/  ULOP3.LUT UR5, UR5, 0x3000000, URZ, 0xfc, !UPT ;  /* 0x0300000005057892 */ /* 0x000fc8000f8efc3f */
[----:B------:R-:W-:Y:S02]  /*9c60*/  UIMAD UR4, UR4, 0x600, UR5 ;  /* 0x00000600040478a4 */ /* 0x000fe4000f8e0205 */
[----:B--2---:R-:W0:Y:S02]  /*9c70*/  @P2 LDC R0, c[0x0][0x44c] ;  /* 0x00011300ff002b82 */ /* 0x004e240000000800 */
[----:B------:R-:W-:-:S03]  /*9c80*/  UIADD3 UR6, UR4, 0x80, URZ ;  /* 0x0000008004067890 */ /* 0x000fc6000fffe03f */
[----:B------:R-:W-:Y:S02]  /*9c90*/  UMOV UR10, UR4 ;  /* 0x00000004000a7c82 */ /* 0x000fe40008000000 */
[----:B------:R-:W-:Y:S01]  /*9ca0*/  HGMMA.64x128x16.F32 R24, R156, gdesc[UR8].tnspB, R24, gsb0 ;  /* 0x41e000089c187df0 */ /* 0x000fe20008000818 */
[----:B------:R-:W-:Y:S01]  /*9cb0*/  UMOV UR11, 0x40000040 ;  /* 0x40000040000b7882 */ /* 0x000fe20000000000 */
[----:B------:R-:W-:Y:S01]  /*9cc0*/  UMOV UR10, UR6 ;  /* 0x00000006000a7c82 */ /* 0x000fe20008000000 */
[----:B------:R-:W-:Y:S01]  /*9cd0*/  UIADD3 UR6, UR4, 0x100, URZ ;  /* 0x0000010004067890 */ /* 0x000fe2000fffe03f */
[----:B------:R-:W1:Y:S01]  /*9ce0*/  @P2 LDC R9, c[0x0][0x450] ;  /* 0x00011400ff092b82 */ /* 0x000e620000000800 */
[----:B---3--:R-:W-:Y:S01]  /*9cf0*/  LOP3.LUT P1, RZ, R175, 0x7f, RZ, 0xc0, !PT ;  /* 0x0000007fafff7812 */ /* 0x008fe2000782c0ff */
[----:B0-----:R-:W-:-:S12]  /*9d00*/  @P2 IMAD.HI.U32 R2, R3, R0, RZ ;  /* 0x0000000003022227 */ /* 0x001fd800078e00ff */
[----:B------:R-:W-:Y:S02]  /*9d10*/  @!P1 LEA R0, R8, UR37, 0x3 ;  /* 0x0000002508009c11 */ /* 0x000fe4000f8e18ff */
[----:B-1----:R-:W-:-:S03]  /*9d20*/  @P2 SHF.R.U32.HI R3, RZ, R9, R2 ;  /* 0x00000009ff032219 */ /* 0x002fc60000011602 */
[----:B------:R-:W-:Y:S02]  /*9d30*/  @!P1 VIADD R0, R0, 0x2a840 ;  /* 0x0002a84000009836 */ /* 0x000fe40000000000 */
[----:B------:R-:W0:Y:S03]  /*9d40*/  SHFL.IDX PT, R21, R3, RZ, 0x1c1f ;  /* 0x001c1fff03157589 */ /* 0x000e2600000e0000 */
[----:B------:R-:W-:Y:S01]  /*9d50*/  @!P1 PRMT R0, RZ, 0x654, R0 ;  /* 0x00000654ff009816 */ /* 0x000fe20000000000 */
        /* <DEDUP_REMOVED lines=20> */
[----:B------:R-:W-:Y:S01]  /*9ea0*/  HGMMA.64x128x16.F32 R24, R140, gdesc[UR8].tnspB, R24, gsb0 ;  /* 0x41e000088c187df0 */ /* 0x000fe20008000818 */
[----:B------:R-:W-:Y:S01]  /*9eb0*/  UMOV UR10, UR4 ;  /* 0x00000004000a7c82 */ /* 0x000fe20008000000 */
[----:B------:R-:W-:Y:S01]  /*9ec0*/  UMOV UR11, 0x40000040 ;  /* 0x40000040000b7882 */ /* 0x000fe20000000000 */
[----:B------:R-:W-:Y:S01]  /*9ed0*/  ULOP3.LUT UR4, URZ, UR60, URZ, 0x33, !UPT ;  /* 0x0000003c3f047292 */ /* 0x000fe2000f8e333f */
[----:B------:R-:W-:Y:S02]  /*9ee0*/  WARPGROUP.DEPBAR.LE gsb0, 0x0 ;  /* 0x00008000000079c5 */ /* 0x000fe40000010000 */
[----:B------:R-:W-:-:S06]  /*9ef0*/  WARPGROUP.ARRIVE ;  /* 0x00000000000079c5 */ /* 0x000fcc0000000000 */
[----:B------:R-:W-:Y:S03]  /*9f00*/  HGMMA.64x128x16.F32 R24, R136, gdesc[UR8].tnspB, R24, gsb0 ;  /* 0x41e0000888187df0 */ /* 0x000fe60008000818 */
[----:B------:R-:W-:Y:S02]  /*9f10*/  WARPGROUP.DEPBAR.LE gsb0, 0x0 ;  /* 0x00008000000079c5 */ /* 0x000fe40000010000 */
[----:B------:R-:W-:Y:S01]  /*9f20*/  IMAD R137, R13, -0x60, RZ ;  /* 0xffffffa00d897824 */ /* 0x000fe200078e02ff */
[----:B------:R1:W-:Y:S01]  /*9f30*/  @!P1 SYNCS.ARRIVE.TRANS64.RED.A1T0 RZ, [R0+URZ], RZ ;  /* 0x000000ff00ff99a7 */ /* 0x0003e2000810043f */
[----:B------:R-:W-:Y:S02]  /*9f40*/  ISETP.GE.AND P1, PT, R10, 0x1, PT ;  /* 0x000000010a00780c */ /* 0x000fe40003f26270 */
[----:B------:R-:W-:-:S04]  /*9f50*/  VIADD R9, R137, 0x1 ;  /* 0x0000000189097836 */ /* 0x000fc80000000000 */
[----:B------:R-:W-:-:S04]  /*9f60*/  IMAD R9, R18, -0x2, R9 ;  /* 0xfffffffe12097824 */ /* 0x000fc800078e0209 */
[C---:B------:R-:W-:Y:S01]  /*9f70*/  VIADD R142, R9.reuse, 0xffffffff ;  /* 0xffffffff098e7836 */ /* 0x040fe20000000000 */
[----:B-1----:R-:W-:-:S05]  /*9f80*/  IADD3 R0, R9, -UR59, R16 ;  /* 0x8000003b09007c10 */ /* 0x002fca000fffe010 */
[C---:B------:R-:W-:Y:S02]  /*9f90*/  VIADD R139, R0.reuse, UR61 ;  /* 0x0000003d008b7c36 */ /* 0x040fe40008000000 */
[----:B------:R-:W-:Y:S02]  /*9fa0*/  VIADD R140, R0, UR4 ;  /* 0x00000004008c7c36 */ /* 0x000fe40008000000 */
[--C-:B0-----:R-:W-:Y:S02]  /*9fb0*/  IMAD.IADD R9, R139, 0x1, R21.reuse ;  /* 0x000000018b097824 */ /* 0x101fe400078e0215 */
[----:B------:R-:W-:Y:S01]  /*9fc0*/  IMAD.IADD R15, R140, 0x1, R21 ;  /* 0x000000018c0f7824 */ /* 0x000fe200078e0215 */
[----:B------:R-:W-:Y:S06]  /*9fd0*/  @!P1 BRA `(.L_x_1148) ;  /* 0x0000000000549947 */ /* 0x000fec0003800000 */
[----:B------:R-:W-:Y:S01]  /*9fe0*/  IADD3 R21, R16, -UR59, R21 ;  /* 0x8000003b10157c10 */ /* 0x000fe2000fffe015 */
        /* <DEDUP_REMOVED lines=11> */
.L_x_1150:
[----:B------:R-:W-:-:S05]  /*a0a0*/  IMAD.U32 R2, RZ, RZ, UR58 ;  /* 0x0000003aff027e24 */ /* 0x000fca000f8e00ff */
[----:B------:R-:W-:-:S13]  /*a0b0*/  ISETP.NE.AND P1, PT, R2, 0x1, PT ;  /* 0x000000010200780c */ /* 0x000fda0003f25270 */
[----:B------:R-:W0:Y:S02]  /*a0c0*/  @P1 LDC.64 R144, c[0x0][0x9e8] ;  /* 0x00027a00ff901b82 */ /* 0x000e240000000a00 */
[----:B0-----:R-:W-:-:S05]  /*a0d0*/  @P1 IMAD.HI.U32 R0, R21, R144, RZ ;  /* 0x0000009015001227 */ /* 0x001fca00078e00ff */
[----:B------:R-:W-:-:S07]  /*a0e0*/  @P1 SHF.R.U32.HI R21, RZ, R145, R0 ;  /* 0x00000091ff151219 */ /* 0x000fce0000011600 */
.L_x_1151:
[----:B------:R-:W-:Y:S05]  /*a0f0*/  BSYNC B0 ;  /* 0x0000000000007941 */ /* 0x000fea0003800000 */
.L_x_1149:
[----:B------:R-:W-:-:S05]  /*a100*/  IMAD R0, R21, R2, R142 ;  /* 0x0000000215007224 */ /* 0x000fca00078e028e */
[----:B------:R-:W-:Y:S02]  /*a110*/  VIADDMNMX R9, R0, R2, R9, PT ;  /* 0x0000000200097246 */ /* 0x000fe40003800109 */
[----:B------:R-:W-:-:S07]  /*a120*/  VIMNMX R15, R15, R0, !PT ;  /* 0x000000000f0f7248 */ /* 0x000fce0007fe0100 */
.L_x_1148:
[C---:B------:R-:W-:Y:S01]  /*a130*/  ISETP.GE.AND P1, PT, R137.reuse, 0x2, PT ;  /* 0x000000028900780c */ /* 0x040fe20003f26270 */
[----:B------:R-:W0:Y:S01]  /*a140*/  SHFL.IDX PT, R3, R3, 0x1, 0x1c1f ;  /* 0x003c1f0003037f89 */ /* 0x000e2200000e0000 */
[----:B------:R-:W-:Y:S02]  /*a150*/  ISETP.GE.AND P4, PT, R137, 0xa, PT ;  /* 0x0000000a8900780c */ /* 0x000fe40003f86270 */
        /* <DEDUP_REMOVED lines=111> */
[----:B------:R-:W-:Y:S01]  /*a850*/  ISETP.GT.AND P6, PT, R15, 0x59, !P6 ;  /* 0x000000590f00780c */ /* 0x000fe200077c4270 */
[----:B------:R-:W-:-:S03]  /*a860*/  IMAD.IADD R15, R139, 0x1, R3 ;  /* 0x000000018b0f7824 */ /* 0x000fc600078e0203 */
[----:B------:R-:W-:-:S04]  /*a870*/  ISETP.LT.OR P6, PT, R9, 0x5a, P6 ;  /* 0x0000005a0900780c */ /* 0x000fc800037c1670 */
[----:B------:R-:W-:Y:S02]  /*a880*/  FSEL R88, R133, -INF , !P6 ;  /* 0xff80000085587808 */ /* 0x000fe40007000000 */
[----:B------:R-:W-:-:S13]  /*a890*/  ISETP.GE.AND P6, PT, R10, 0x1, PT ;  /* 0x000000010a00780c */ /* 0x000fda0003fc6270 */
[----:B------:R-:W-:Y:S05]  /*a8a0*/  @!P6 BRA `(.L_x_1152) ;  /* 0x000000000054e947 */ /* 0x000fea0003800000 */
        /* <DEDUP_REMOVED lines=12> */
.L_x_1154:
[----:B------:R-:W-:-:S05]  /*a970*/  IMAD.U32 R9, RZ, RZ, UR58 ;  /* 0x0000003aff097e24 */ /* 0x000fca000f8e00ff */
[----:B------:R-:W-:-:S13]  /*a980*/  ISETP.NE.AND P6, PT, R9, 0x1, PT ;  /* 0x000000010900780c */ /* 0x000fda0003fc5270 */
[----:B------:R-:W0:Y:S02]  /*a990*/  @P6 LDC.64 R140, c[0x0][0x9e8] ;  /* 0x00027a00ff8c6b82 */ /* 0x000e240000000a00 */
[----:B0-----:R-:W-:-:S05]  /*a9a0*/  @P6 IMAD.HI.U32 R140, R3, R140, RZ ;  /* 0x0000008c038c6227 */ /* 0x001fca00078e00ff */
[----:B------:R-:W-:-:S07]  /*a9b0*/  @P6 SHF.R.U32.HI R3, RZ, R141, R140 ;  /* 0x0000008dff036219 */ /* 0x000fce000001168c */
.L_x_1155:
[----:B------:R-:W-:Y:S05]  /*a9c0*/  BSYNC B0 ;  /* 0x0000000000007941 */ /* 0x000fea0003800000 */
.L_x_1153:
[----:B------:R-:W-:-:S05]  /*a9d0*/  IMAD R140, R3, R9, R142 ;  /* 0x00000009038c7224 */ /* 0x000fca00078e028e */
[----:B------:R-:W-:Y:S02]  /*a9e0*/  VIADDMNMX R15, R140, R9, R15, PT ;  /* 0x000000098c0f7246 */ /* 0x000fe4000380010f */
[----:B------:R-:W-:-:S07]  /*a9f0*/  VIMNMX R21, R21, R140, !PT ;  /* 0x0000008c15157248 */ /* 0x000fce0007fe0100 */
.L_x_1152:
[C---:B------:R-:W-:Y:S01]  /*aa00*/  ISETP.GT.AND P1, PT, R21.reuse, 0x1, !P1 ;  /* 0x000000011500780c */ /* 0x040fe20004f24270 */
[----:B------:R-:W0:Y:S01]  /*aa10*/  LDC R9, c[0x0][0x988] ;  /* 0x00026200ff097b82 */ /* 0x000e220000000800 */
[----:B------:R-:W-:Y:S01]  /*aa20*/  ISETP.GT.AND P2, PT, R21, 0x8, !P2 ;  /* 0x000000081500780c */ /* 0x000fe20005744270 */
[----:B------:R-:W-:Y:S01]  /*aa30*/  UMOV UR6, UR38 ;  /* 0x0000002600067c82 */ /* 0x000fe20008000000 */
[C---:B------:R-:W-:Y:S01]  /*aa40*/  ISETP.LT.OR P1, PT, R15.reuse, 0x2, P1 ;  /* 0x000000020f00780c */ /* 0x040fe20000f21670 */
[----:B------:R-:W-:Y:S01]  /*aa50*/  UMOV UR4, UR36 ;  /* 0x0000002400047c82 */ /* 0x000fe20008000000 */
        /* <DEDUP_REMOVED lines=59> */
[----:B------:R-:W-:Y:S02]  /*ae10*/  ISETP.NE.AND P6, PT, R156, RZ, PT ;  /* 0x000000ff9c00720c */ /* 0x000fe40003fc5270 */
[----:B------:R-:W-:Y:S02]  /*ae20*/  FSEL R142, R111, -INF , !P1 ;  /* 0xff8000006f8e7808 */ /* 0x000fe40004800000 */
[----:B------:R-:W-:Y:S02]  /*ae30*/  ISETP.NE.AND P1, PT, R109, RZ, PT ;  /* 0x000000ff6d00720c */ /* 0x000fe40003f25270 */
[----:B------:R-:W-:-:S02]  /*ae40*/  FMNMX.FTZ R3, R2, R3, !PT ;  /* 0x0000000302037209 */ /* 0x000fc40007810000 */
[----:B------:R-:W-:Y:S02]  /*ae50*/  ISETP.GT.AND P1, PT, R21, 0x30, !P1 ;  /* 0x000000301500780c */ /* 0x000fe40004f24270 */
[----:B------:R-:W-:Y:S02]  /*ae60*/  FMNMX.FTZ R3, R132, R3, !PT ;  /* 0x0000000384037209 */ /* 0x000fe40007810000 */
[----:B------:R-:W-:Y:S02]  /*ae70*/  ISETP.LT.OR P1, PT, R15, 0x31, P1 ;  /* 0x000000310f00780c */ /* 0x000fe40000f21670 */
[----:B------:R-:W-:Y:S02]  /*ae80*/  FMNMX.FTZ R91, R88, R3, !PT ;  /* 0x00000003585b7209 */ /* 0x000fe40007810000 */
[----:B------:R-:W-:Y:S02]  /*ae90*/  FSEL R114, R114, -INF , !P1 ;  /* 0xff80000072727808 */ /* 0x000fe40004800000 */
[----:B------:R-:W-:Y:S01]  /*aea0*/  ISETP.NE.AND P1, PT, R151, RZ, PT ;  /* 0x000000ff9700720c */ /* 0x000fe20003f25270 */
[----:B------:R-:W1:Y:S01]  /*aeb0*/  SHFL.BFLY PT, R186, R91, 0x2, 0x1f ;  /* 0x0c401f005bba7f89 */ /* 0x000e6200000e0000 */
[----:B------:R-:W-:-:S02]  /*aec0*/  ISETP.NE.AND P2, PT, R121, RZ, PT ;  /* 0x000000ff7900720c */ /* 0x000fc40003f45270 */
[C---:B------:R-:W-:Y:S02]  /*aed0*/  ISETP.GT.AND P1, PT, R21.reuse, 0x31, !P1 ;  /* 0x000000311500780c */ /* 0x040fe40004f24270 */
[----:B------:R-:W-:Y:S02]  /*aee0*/  ISETP.GT.AND P3, PT, R21, 0x50, !P3 ;  /* 0x000000501500780c */ /* 0x000fe40005f64270 */
[C---:B------:R-:W-:Y:S02]  /*aef0*/  ISETP.LT.OR P1, PT, R15.reuse, 0x32, P1 ;  /* 0x000000320f00780c */ /* 0x040fe40000f21670 */
[----:B------:R-:W-:Y:S02]  /*af00*/  ISETP.LT.OR P3, PT, R15, 0x51, P3 ;  /* 0x000000510f00780c */ /* 0x000fe40001f61670 */
[----:B------:R-:W-:Y:S02]  /*af10*/  FSEL R110, R115, -INF , !P1 ;  /* 0xff800000736e7808 */ /* 0x000fe40004800000 */
[----:B------:R-:W-:-:S02]  /*af20*/  ISETP.NE.AND P1, PT, R113, RZ, PT ;  /* 0x000000ff7100720c */ /* 0x000fc40003f25270 */
[C---:B------:R-:W-:Y:S02]  /*af30*/  ISETP.GT.AND P4, PT, R21.reuse, 0x51, !P4 ;  /* 0x000000511500780c */ /* 0x040fe40006784270 */
[----:B------:R-:W-:Y:S02]  /*af40*/  ISETP.GT.AND P1, PT, R21, 0x38, !P1 ;  /* 0x000000381500780c */ /* 0x000fe40004f24270 */
[----:B------:R-:W-:Y:S02]  /*af50*/  FSEL R130, R130, -INF , !P3 ;  /* 0xff80000082827808 */ /* 0x000fe40005800000 */
[C---:B------:R-:W-:Y:S02]  /*af60*/  ISETP.LT.OR P1, PT, R15.reuse, 0x39, P1 ;  /* 0x000000390f00780c */ /* 0x040fe40000f21670 */
[----:B------:R-:W-:Y:S02]  /*af70*/  ISETP.LT.OR P4, PT, R15, 0x52, P4 ;  /* 0x000000520f00780c */ /* 0x000fe40002781670 */
[----:B------:R-:W-:-:S02]  /*af80*/  FSEL R118, R118, -INF , !P1 ;  /* 0xff80000076767808 */ /* 0x000fc40004800000 */
[----:B------:R-:W-:Y:S02]  /*af90*/  ISETP.NE.AND P1, PT, R153, RZ, PT ;  /* 0x000000ff9900720c */ /* 0x000fe40003f25270 */
[C---:B------:R-:W-:Y:S02]  /*afa0*/  ISETP.GT.AND P5, PT, R21.reuse, 0x58, !P5 ;  /* 0x000000581500780c */ /* 0x040fe40006fa4270 */
[----:B------:R-:W-:Y:S02]  /*afb0*/  ISETP.GT.AND P1, PT, R21, 0x39, !P1 ;  /* 0x000000391500780c */ /* 0x000fe40004f24270 */
[----:B------:R-:W-:Y:S02]  /*afc0*/  FSEL R178, R131, -INF , !P4 ;  /* 0xff80000083b27808 */ /* 0x000fe40006000000 */
[C---:B------:R-:W-:Y:S02]  /*afd0*/  ISETP.LT.OR P1, PT, R15.reuse, 0x3a, P1 ;  /* 0x0000003a0f00780c */ /* 0x040fe40000f21670 */
[----:B------:R-:W-:-:S02]  /*afe0*/  ISETP.LT.OR P5, PT, R15, 0x59, P5 ;  /* 0x000000590f00780c */ /* 0x000fc40002fa1670 */
[----:B------:R-:W-:Y:S02]  /*aff0*/  FSEL R156, R119, -INF , !P1 ;  /* 0xff800000779c7808 */ /* 0x000fe40004800000 */
[----:B------:R-:W-:Y:S02]  /*b000*/  ISETP.NE.AND P1, PT, R117, RZ, PT ;  /* 0x000000ff7500720c */ /* 0x000fe40003f25270 */
[----:B------:R-:W-:Y:S02]  /*b010*/  FSEL R134, R134, -INF , !P5 ;  /* 0xff80000086867808 */ /* 0x000fe40006800000 */
[----:B------:R-:W-:-:S04]  /*b020*/  ISETP.GT.AND P1, PT, R21, 0x40, !P1 ;  /* 0x000000401500780c */ /* 0x000fc80004f24270 */
[----:B------:R-:W-:-:S04]  /*b030*/  ISETP.LT.OR P1, PT, R15, 0x41, P1 ;  /* 0x000000410f00780c */ /* 0x000fc80000f21670 */
[----:B------:R-:W-:Y:S02]  /*b040*/  FSEL R122, R122, -INF , !P1 ;  /* 0xff8000007a7a7808 */ /* 0x000fe40004800000 */
[----:B------:R-:W-:-:S04]  /*b050*/  ISETP.NE.AND P1, PT, R155, RZ, PT ;  /* 0x000000ff9b00720c */ /* 0x000fc80003f25270 */
[----:B------:R-:W-:-:S04]  /*b060*/  ISETP.GT.AND P1, PT, R21, 0x41, !P1 ;  /* 0x000000411500780c */ /* 0x000fc80004f24270 */
[----:B------:R-:W-:-:S04]  /*b070*/  ISETP.LT.OR P1, PT, R15, 0x42, P1 ;  /* 0x000000420f00780c */ /* 0x000fc80000f21670 */
[----:B------:R-:W-:Y:S02]  /*b080*/  FSEL R158, R123, -INF , !P1 ;  /* 0xff8000007b9e7808 */ /* 0x000fe40004800000 */
[----:B------:R-:W-:-:S04]  /*b090*/  ISETP.GT.AND P1, PT, R21, 0x48, !P2 ;  /* 0x000000481500780c */ /* 0x000fc80005724270 */
[----:B------:R-:W-:-:S04]  /*b0a0*/  ISETP.LT.OR P1, PT, R15, 0x49, P1 ;  /* 0x000000490f00780c */ /* 0x000fc80000f21670 */
[----:B------:R-:W-:Y:S02]  /*b0b0*/  FSEL R126, R126, -INF , !P1 ;  /* 0xff8000007e7e7808 */ /* 0x000fe40004800000 */
[----:B------:R-:W-:Y:S02]  /*b0c0*/  ISETP.GT.AND P1, PT, R21, 0x49, !P6 ;  /* 0x000000491500780c */ /* 0x000fe40007724270 */
[----:B------:R-:W-:Y:S02]  /*b0d0*/  ISETP.NE.AND P6, PT, R93, RZ, PT ;  /* 0x000000ff5d00720c */ /* 0x000fe40003fc5270 */
[----:B-1----:R-:W-:Y:S02]  /*b0e0*/  FMNMX.FTZ R93, R91, R186, !PT ;  /* 0x000000ba5b5d7209 */ /* 0x002fe40007810000 */
[----:B------:R-:W-:-:S03]  /*b0f0*/  ISETP.LT.OR P1, PT, R15, 0x4a, P1 ;  /* 0x0000004a0f00780c */ /* 0x000fc60000f21670 */
[----:B------:R-:W1:Y:S01]  /*b100*/  SHFL.BFLY PT, R186, R93, 0x1, 0x1f ;  /* 0x0c201f005dba7f89 */ /* 0x000e6200000e0000 */
[----:B------:R-:W-:Y:S02]  /*b110*/  FSEL R176, R127, -INF , !P1 ;  /* 0xff8000007fb07808 */ /* 0x000fe40004800000 */
[----:B------:R-:W-:Y:S02]  /*b120*/  ISETP.GT.AND P1, PT, R21, RZ, !P6 ;  /* 0x000000ff1500720c */ /* 0x000fe40007724270 */
[----:B------:R-:W-:Y:S02]  /*b130*/  ISETP.NE.AND P6, PT, R125, RZ, PT ;  /* 0x000000ff7d00720c */ /* 0x000fe40003fc5270 */
[----:B------:R-:W-:Y:S02]  /*b140*/  ISETP.LT.OR P1, PT, R15, 0x1, P1 ;  /* 0x000000010f00780c */ /* 0x000fe40000f21670 */
[----:B------:R-:W-:Y:S02]  /*b150*/  ISETP.GT.AND P2, PT, R21, 0x59, !P6 ;  /* 0x000000591500780c */ /* 0x000fe40007744270 */
[----:B------:R-:W-:-:S02]  /*b160*/  LOP3.LUT P6, RZ, R175, 0x7f, RZ, 0xc0, !PT ;  /* 0x0000007fafff7812 */ /* 0x000fc400078cc0ff */
[----:B------:R-:W-:Y:S02]  /*b170*/  ISETP.LT.OR P2, PT, R15, 0x5a, P2 ;  /* 0x0000005a0f00780c */ /* 0x000fe40001741670 */
[----:B-1----:R-:W-:Y:S02]  /*b180*/  FMNMX.FTZ R3, R93, R186, !PT ;  /* 0x000000ba5d037209 */ /* 0x002fe40007810000 */
[----:B------:R-:W-:Y:S02]  /*b190*/  FSEL R186, R90, -INF , !P1 ;  /* 0xff8000005aba7808 */ /* 0x000fe40004800000 */
[C---:B------:R-:W-:Y:S01]  /*b1a0*/  FSETP.NEU.FTZ.AND P1, PT, R3.reuse, -INF , PT ;  /* 0xff8000000300780b */ /* 0x040fe20003f3d000 */
[C---:B0-----:R-:W-:Y:S01]  /*b1b0*/  FMUL.FTZ R90, R3.reuse, R9 ;  /* 0x00000009035a7220 */ /* 0x041fe20000410000 */
[----:B------:R-:W-:Y:S02]  /*b1c0*/  FMNMX.FTZ R91, R186, R11, !PT ;  /* 0x0000000bba5b7209 */ /* 0x000fe40007810000 */
[----:B------:R-:W-:-:S02]  /*b1d0*/  FSEL R109, R3, RZ, P1 ;  /* 0x000000ff036d7208 */ /* 0x000fc40000800000 */
[----:B------:R-:W-:Y:S02]  /*b1e0*/  FMNMX.FTZ R91, R152, R91, !PT ;  /* 0x0000005b985b7209 */ /* 0x000fe40007810000 */
[----:B------:R-:W-:Y:S02]  /*b1f0*/  FSEL R111, R90, RZ, P1 ;  /* 0x000000ff5a6f7208 */ /* 0x000fe40000800000 */
[----:B------:R-:W-:-:S03]  /*b200*/  FMNMX.FTZ R91, R94, R91, !PT ;  /* 0x0000005b5e5b7209 */ /* 0x000fc60007810000 */
        /* <DEDUP_REMOVED lines=11> */
[--C-:B------:R-:W-:Y:S01]  /*b2c0*/  FFMA.FTZ R174, R174, R9, -R111.reuse ;  /* 0x00000009aeae7223 */ /* 0x100fe2000001086f */
[----:B------:R-:W-:Y:S01]  /*b2d0*/  MUFU.EX2 R89, R89 ;  /* 0x0000005900597308 */ /* 0x000fe20000000800 */
        /* <DEDUP_REMOVED lines=13> */
[----:B------:R-:W-:-:S02]  /*b3b0*/  FFMA.FTZ R105, R128, R9, -R111 ;  /* 0x0000000980697223 */ /* 0x000fc4000001086f */
        /* <DEDUP_REMOVED lines=12> */
[----:B------:R0:W-:Y:S01]  /*b480*/  MUFU.EX2 R97, R104 ;  /* 0x0000006800617308 */ /* 0x0001e20000000800 */
[----:B------:R-:W-:-:S04]  /*b490*/  FMNMX.FTZ R99, R126, R99, !PT ;  /* 0x000000637e637209 */ /* 0x000fc80007810000 */
[----:B------:R-:W-:-:S03]  /*b4a0*/  FMNMX.FTZ R99, R176, R99, !PT ;  /* 0x00000063b0637209 */ /* 0x000fc60007810000 */
[----:B------:R1:W-:Y:S01]  /*b4b0*/  MUFU.EX2 R95, R138 ;  /* 0x0000008a005f7308 */ /* 0x0003e20000000800 */
[----:B------:R-:W-:Y:S02]  /*b4c0*/  FMNMX.FTZ R99, R130, R99, !PT ;  /* 0x0000006382637209 */ /* 0x000fe40007810000 */
[----:B0-----:R-:W-:Y:S02]  /*b4d0*/  FSEL R104, R135, -INF , !P2 ;  /* 0xff80000087687808 */ /* 0x001fe40005000000 */
[----:B------:R-:W-:-:S03]  /*b4e0*/  FMNMX.FTZ R99, R178, R99, !PT ;  /* 0x00000063b2637209 */ /* 0x000fc60007810000 */
[----:B------:R-:W-:Y:S01]  /*b4f0*/  MUFU.EX2 R136, R136 ;  /* 0x0000008800887308 */ /* 0x000fe20000000800 */
[----:B------:R-:W-:Y:S01]  /*b500*/  FMNMX.FTZ R99, R134, R99, !PT ;  /* 0x0000006386637209 */ /* 0x000fe20007810000 */
[----:B-1----:R-:W-:-:S03]  /*b510*/  FFMA.FTZ R138, R132, R9, -R111 ;  /* 0x00000009848a7223 */ /* 0x002fc6000001086f */
[----:B------:R-:W-:Y:S01]  /*b520*/  FMNMX.FTZ R103, R104, R99, !PT ;  /* 0x0000006368677209 */ /* 0x000fe20007810000 */
[-CC-:B------:R-:W-:Y:S01]  /*b530*/  FFMA.FTZ R99, R116, R9.reuse, -R111.reuse ;  /* 0x0000000974637223 */ /* 0x180fe2000001086f */
[-CC-:B------:R-:W-:Y:S01]  /*b540*/  FFMA.FTZ R116, R2, R9.reuse, -R111.reuse ;  /* 0x0000000902747223 */ /* 0x180fe2000001086f */
[----:B------:R-:W-:Y:S02]  /*b550*/  MUFU.EX2 R100, R100 ;  /* 0x0000006400647308 */ /* 0x000fe40000000800 */
[----:B------:R-:W0:Y:S06]  /*b560*/  SHFL.BFLY PT, R108, R103, 0x2, 0x1f ;  /* 0x0c401f00676c7f89 */ /* 0x000e2c00000e0000 */
        /* <DEDUP_REMOVED lines=10> */
[----:B0-----:R-:W-:Y:S01]  /*b610*/  FMNMX.FTZ R8, R107, R0, !PT ;  /* 0x000000006b087209 */ /* 0x001fe20007810000 */
[----:B------:R-:W-:Y:S01]  /*b620*/  FADD.FTZ R0, -R109, R12 ;  /* 0x0000000c6d007221 */ /* 0x000fe20000010100 */
[----:B------:R-:W-:-:S05]  /*b630*/  FFMA.FTZ R107, R88, R9, -R111 ;  /* 0x00000009586b7223 */ /* 0x000fca000001086f */
[----:B------:R-:W-:Y:S01]  /*b640*/  MUFU.EX2 R101, R101 ;  /* 0x0000006500657308 */ /* 0x000fe20000000800 */
[C---:B------:R-:W-:Y:S01]  /*b650*/  FSETP.NEU.FTZ.AND P1, PT, R8.reuse, -INF , PT ;  /* 0xff8000000800780b */ /* 0x040fe20003f3d000 */
[-C--:B------:R-:W-:Y:S01]  /*b660*/  FMUL.FTZ R2, R8, R9.reuse ;  /* 0x0000000908027220 */ /* 0x080fe20000410000 */
[----:B------:R-:W-:Y:S01]  /*b670*/  FMUL.FTZ R0, R0, R9 ;  /* 0x0000000900007220 */ /* 0x000fe20000410000 */
[----:B------:R-:W-:-:S03]  /*b680*/  IMAD.U32 R111, RZ, RZ, UR14 ;  /* 0x0000000eff6f7e24 */ /* 0x000fc6000f8e00ff */
[----:B------:R-:W-:Y:S01]  /*b690*/  FSEL R109, R2, RZ, P1 ;  /* 0x000000ff026d7208 */ /* 0x000fe20000800000 */
[----:B------:R-:W-:Y:S01]  /*b6a0*/  MUFU.EX2 R108, R108 ;  /* 0x0000006c006c7308 */ /* 0x000fe20000000800 */
[----:B------:R-:W-:Y:S01]  /*b6b0*/  FSEL R2, R8, RZ, P1 ;  /* 0x000000ff08027208 */ /* 0x000fe20000800000 */
[----:B------:R-:W-:Y:S01]  /*b6c0*/  @!P6 VIADD R111, R111, 0x2a860 ;  /* 0x0002a8606f6fe836 */ /* 0x000fe20000000000 */
[----:B------:R-:W-:Y:S01]  /*b6d0*/  ISETP.GT.AND P1, PT, R13, R22, PT ;  /* 0x000000160d00720c */ /* 0x000fe20003f24270 */
[-CC-:B------:R-:W-:Y:S01]  /*b6e0*/  FFMA.FTZ R157, R186, R9.reuse, -R109.reuse ;  /* 0x00000009ba9d7223 */ /* 0x180fe2000001086d */
[-C--:B------:R-:W-:Y:S01]  /*b6f0*/  FFMA.FTZ R12, R152, R9.reuse, -R109 ;  /* 0x00000009980c7223 */ /* 0x080fe2000001086d */
[----:B------:R-:W-:Y:S01]  /*b700*/  FADD.FTZ R2, -R2, R11 ;  /* 0x0000000b02027221 */ /* 0x000fe20000010100 */
[-CC-:B------:R-:W-:Y:S01]  /*b710*/  FFMA.FTZ R159, R94, R9.reuse, -R109.reuse ;  /* 0x000000095e9f7223 */ /* 0x180fe2000001086d */
[----:B------:R-:W0:Y:S01]  /*b720*/  MUFU.EX2 R0, R0 ;  /* 0x0000000000007308 */ /* 0x000e220000000800 */
[-CC-:B------:R-:W-:Y:S01]  /*b730*/  FFMA.FTZ R88, R150, R9.reuse, -R109.reuse ;  /* 0x0000000996587223 */ /* 0x180fe2000001086d */
[-C--:B------:R-:W-:Y:S01]  /*b740*/  FMUL.FTZ R2, R2, R9.reuse ;  /* 0x0000000902027220 */ /* 0x080fe20000410000 */
        /* <DEDUP_REMOVED lines=12> */
[----:B------:R-:W-:Y:S01]  /*b810*/  FFMA.FTZ R156, R156, R9, -R109 ;  /* 0x000000099c9c7223 */ /* 0x000fe2000001086d */
[----:B------:R-:W1:Y:S01]  /*b820*/  MUFU.EX2 R2, R2 ;  /* 0x0000000200027308 */ /* 0x000e620000000800 */
[----:B0-----:R-:W-:Y:S01]  /*b830*/  FFMA.FTZ R7, R0, R7, R89 ;  /* 0x0000000700077223 */ /* 0x001fe20000010059 */
        /* <DEDUP_REMOVED lines=10> */
[----:B------:R-:W-:Y:S01]  /*b8e0*/  FFMA.FTZ R104, R104, R9, -R109 ;  /* 0x0000000968687223 */ /* 0x000fe2000001086d */
[----:B------:R-:W-:Y:S01]  /*b8f0*/  FADD.FTZ R120, R180, R7 ;  /* 0x00000007b4787221 */ /* 0x000fe20000010000 */
[----:B------:R-:W-:Y:S01]  /*b900*/  @!P6 PRMT R111, RZ, 0x654, R111 ;  /* 0x00000654ff6fe816 */ /* 0x000fe2000000006f */
[----:B------:R-:W-:Y:S01]  /*b910*/  VIADD R13, R13, 0xffffffff ;  /* 0xffffffff0d0d7836 */ /* 0x000fe20000000000 */
[----:B------:R-:W2:Y:S01]  /*b920*/  MUFU.EX2 R159, R159 ;  /* 0x0000009f009f7308 */ /* 0x000ea20000000800 */
[----:B-1----:R-:W-:Y:S01]  /*b930*/  FFMA.FTZ R7, R2, R6, R157 ;  /* 0x0000000602077223 */ /* 0x002fe2000001009d */
[----:B------:R-:W-:Y:S01]  /*b940*/  FADD.FTZ R11, R93, R120 ;  /* 0x000000785d0b7221 */ /* 0x000fe20000010000 */
[----:B------:R-:W-:Y:S01]  /*b950*/  F2FP.F16.F32.PACK_AB R150, R20, R15 ;  /* 0x0000000f1496723e */ /* 0x000fe200000000ff */
[----:B------:R1:W-:Y:S01]  /*b960*/  @!P6 SYNCS.ARRIVE.TRANS64.RED.A1T0 RZ, [R111+URZ], RZ ;  /* 0x000000ff6fffe9a7 */ /* 0x0003e2000810043f */
[C---:B------:R-:W-:Y:S01]  /*b970*/  F2FP.F16.F32.PACK_AB R152, R154.reuse, R93 ;  /* 0x0000005d9a98723e */ /* 0x040fe200000000ff */
[----:B------:R-:W-:Y:S01]  /*b980*/  FADD.FTZ R120, R154, R11 ;  /* 0x0000000b9a787221 */ /* 0x000fe20000010000 */
[----:B------:R-:W-:Y:S01]  /*b990*/  F2FP.F16.F32.PACK_AB R154, R136, R95 ;  /* 0x0000005f889a723e */ /* 0x000fe200000000ff */
[----:B------:R-:W3:Y:S01]  /*b9a0*/  MUFU.EX2 R88, R88 ;  /* 0x0000005800587308 */ /* 0x000ee20000000800 */
[C---:B0-----:R-:W-:Y:S01]  /*b9b0*/  FADD.FTZ R6, R12.reuse, R7 ;  /* 0x000000070c067221 */ /* 0x041fe20000010000 */
[----:B------:R-:W-:Y:S01]  /*b9c0*/  FADD.FTZ R11, R95, R120 ;  /* 0x000000785f0b7221 */ /* 0x000fe20000010000 */
[----:B------:R-:W-:Y:S01]  /*b9d0*/  F2FP.F16.F32.PACK_AB R157, R12, R157 ;  /* 0x0000009d0c9d723e */ /* 0x000fe200000000ff */
[----:B------:R-:W-:Y:S01]  /*b9e0*/  IMAD.MOV.U32 R12, RZ, RZ, R3 ;  /* 0x000000ffff0c7224 */ /* 0x000fe200078e0003 */
[----:B------:R-:W-:-:S02]  /*b9f0*/  F2FP.F16.F32.PACK_AB R148, R100, R97 ;  /* 0x000000616494723e */ /* 0x000fc400000000ff */
[----:B------:R-:W-:Y:S01]  /*ba00*/  F2FP.F16.F32.PACK_AB R144, R96, R21 ;  /* 0x000000156090723e */ /* 0x000fe200000000ff */
[----:B------:R-:W0:Y:S01]  /*ba10*/  MUFU.EX2 R153, R153 ;  /* 0x0000009900997308 */ /* 0x000e220000000800 */
[----:B--2---:R-:W-:Y:S01]  /*ba20*/  FADD.FTZ R7, R159, R6 ;  /* 0x000000069f077221 */ /* 0x004fe20000010000 */
[----:B------:R-:W-:Y:S02]  /*ba30*/  F2FP.F16.F32.PACK_AB R146, R92, R99 ;  /* 0x000000635c92723e */ /* 0x000fe400000000ff */
[----:B------:R-:W-:-:S04]  /*ba40*/  F2FP.F16.F32.PACK_AB R140, R108, R101 ;  /* 0x000000656c8c723e */ /* 0x000fc800000000ff */
[----:B------:R-:W2:Y:S01]  /*ba50*/  MUFU.EX2 R94, R94 ;  /* 0x0000005e005e7308 */ /* 0x000ea20000000800 */
[C---:B---3--:R-:W-:Y:S01]  /*ba60*/  FADD.FTZ R6, R88.reuse, R7 ;  /* 0x0000000758067221 */ /* 0x048fe20000010000 */
[----:B------:R-:W-:-:S06]  /*ba70*/  F2FP.F16.F32.PACK_AB R159, R88, R159 ;  /* 0x0000009f589f723e */ /* 0x000fcc00000000ff */
[----:B------:R-:W3:Y:S01]  /*ba80*/  MUFU.EX2 R155, R155 ;  /* 0x0000009b009b7308 */ /* 0x000ee20000000800 */
[----:B0-----:R-:W-:-:S07]  /*ba90*/  FADD.FTZ R7, R153, R6 ;  /* 0x0000000699077221 */ /* 0x001fce0000010000 */
[----:B------:R-:W0:Y:S01]  /*baa0*/  MUFU.EX2 R98, R98 ;  /* 0x0000006200627308 */ /* 0x000e220000000800 */
[C---:B--2---:R-:W-:Y:S01]  /*bab0*/  FADD.FTZ R6, R94.reuse, R7 ;  /* 0x000000075e067221 */ /* 0x044fe20000010000 */
[----:B------:R-:W-:-:S06]  /*bac0*/  F2FP.F16.F32.PACK_AB R153, R94, R153 ;  /* 0x000000995e99723e */ /* 0x000fcc00000000ff */
[----:B------:R-:W2:Y:S01]  /*bad0*/  MUFU.EX2 R149, R149 ;  /* 0x0000009500957308 */ /* 0x000ea20000000800 */
[----:B---3--:R-:W-:-:S07]  /*bae0*/  FADD.FTZ R7, R155, R6 ;  /* 0x000000069b077221 */ /* 0x008fce0000010000 */
[----:B------:R3:W-:Y:S01]  /*baf0*/  MUFU.EX2 R124, R114 ;  /* 0x00000072007c7308 */ /* 0x0007e20000000800 */
[C---:B0-----:R-:W-:Y:S01]  /*bb00*/  FADD.FTZ R6, R98.reuse, R7 ;  /* 0x0000000762067221 */ /* 0x041fe20000010000 */
[----:B------:R-:W-:-:S06]  /*bb10*/  F2FP.F16.F32.PACK_AB R155, R98, R155 ;  /* 0x0000009b629b723e */ /* 0x000fcc00000000ff */
[----:B------:R-:W0:Y:S01]  /*bb20*/  MUFU.EX2 R102, R102 ;  /* 0x0000006600667308 */ /* 0x000e220000000800 */
[----:B---3--:R-:W-:Y:S01]  /*bb30*/  FADD.FTZ R114, R136, R11 ;  /* 0x0000000b88727221 */ /* 0x008fe20000010000 */
[----:B--2---:R-:W-:-:S03]  /*bb40*/  FADD.FTZ R7, R149, R6 ;  /* 0x0000000695077221 */ /* 0x004fc60000010000 */
[----:B------:R-:W-:-:S03]  /*bb50*/  FADD.FTZ R11, R97, R114 ;  /* 0x00000072610b7221 */ /* 0x000fc60000010000 */
[----:B------:R-:W2:Y:S08]  /*bb60*/  MUFU.EX2 R151, R151 ;  /* 0x0000009700977308 */ /* 0x000eb00000000800 */
[----:B------:R3:W-:Y:S01]  /*bb70*/  MUFU.EX2 R145, R110 ;  /* 0x0000006e00917308 */ /* 0x0007e20000000800 */
[C---:B0-----:R-:W-:Y:S01]  /*bb80*/  FADD.FTZ R6, R102.reuse, R7 ;  /* 0x0000000766067221 */ /* 0x041fe20000010000 */
[----:B------:R-:W-:-:S06]  /*bb90*/  F2FP.F16.F32.PACK_AB R149, R102, R149 ;  /* 0x000000956695723e */ /* 0x000fcc00000000ff */
[----:B------:R-:W0:Y:S01]  /*bba0*/  MUFU.EX2 R106, R106 ;  /* 0x0000006a006a7308 */ /* 0x000e220000000800 */
[----:B---3--:R-:W-:Y:S01]  /*bbb0*/  FADD.FTZ R110, R100, R11 ;  /* 0x0000000b646e7221 */ /* 0x008fe20000010000 */
[----:B--2---:R-:W-:-:S03]  /*bbc0*/  FADD.FTZ R7, R151, R6 ;  /* 0x0000000697077221 */ /* 0x004fc60000010000 */
[----:B------:R-:W-:-:S03]  /*bbd0*/  FADD.FTZ R11, R15, R110 ;  /* 0x0000006e0f0b7221 */ /* 0x000fc60000010000 */
[----:B------:R-:W2:Y:S01]  /*bbe0*/  MUFU.EX2 R118, R118 ;  /* 0x0000007600767308 */ /* 0x000ea20000000800 */
[----:B------:R-:W-:-:S04]  /*bbf0*/  FADD.FTZ R110, R20, R11 ;  /* 0x0000000b146e7221 */ /* 0x000fc80000010000 */
[----:B------:R-:W-:-:S03]  /*bc00*/  FADD.FTZ R11, R21, R110 ;  /* 0x0000006e150b7221 */ /* 0x000fc60000010000 */
[----:B------:R3:W4:Y:S01]  /*bc10*/  MUFU.EX2 R147, R156 ;  /* 0x0000009c00937308 */ /* 0x0007220000000800 */
[----:B------:R-:W-:Y:S01]  /*bc20*/  FADD.FTZ R110, R96, R11 ;  /* 0x0000000b606e7221 */ /* 0x000fe20000010000 */
[C---:B0-----:R-:W-:Y:S01]  /*bc30*/  FADD.FTZ R7, R106.reuse, R7 ;  /* 0x000000076a077221 */ /* 0x041fe20000010000 */
[----:B------:R-:W-:Y:S02]  /*bc40*/  F2FP.F16.F32.PACK_AB R151, R106, R151 ;  /* 0x000000976a97723e */ /* 0x000fe400000000ff */
[----:B------:R-:W-:Y:S01]  /*bc50*/  FADD.FTZ R11, R99, R110 ;  /* 0x0000006e630b7221 */ /* 0x000fe20000010000 */
[----:B------:R-:W-:Y:S02]  /*bc60*/  FADD.FTZ R7, R124, R7 ;  /* 0x000000077c077221 */ /* 0x000fe40000010000 */
[----:B------:R-:W0:Y:S01]  /*bc70*/  MUFU.EX2 R103, R103 ;  /* 0x0000006700677308 */ /* 0x000e220000000800 */
[----:B------:R-:W-:Y:S01]  /*bc80*/  FADD.FTZ R6, R92, R11 ;  /* 0x0000000b5c067221 */ /* 0x000fe20000010000 */
[----:B------:R-:W-:Y:S01]  /*bc90*/  FADD.FTZ R7, R145, R7 ;  /* 0x0000000791077221 */ /* 0x000fe20000010000 */
[----:B---3--:R-:W-:-:S02]  /*bca0*/  F2FP.F16.F32.PACK_AB R156, R90, R89 ;  /* 0x000000595a9c723e */ /* 0x008fc400000000ff */
[----:B------:R-:W-:Y:S01]  /*bcb0*/  FADD.FTZ R11, R101, R6 ;  /* 0x00000006650b7221 */ /* 0x000fe20000010000 */
[----:B--2---:R-:W-:Y:S01]  /*bcc0*/  FADD.FTZ R7, R118, R7 ;  /* 0x0000000776077221 */ /* 0x004fe20000010000 */
[----:B------:R-:W-:Y:S01]  /*bcd0*/  F2FP.F16.F32.PACK_AB R145, R145, R124 ;  /* 0x0000007c9191723e */ /* 0x000fe200000000ff */
[----:B------:R-:W2:Y:S01]  /*bce0*/  MUFU.EX2 R122, R122 ;  /* 0x0000007a007a7308 */ /* 0x000ea20000000800 */
[----:B------:R-:W-:Y:S01]  /*bcf0*/  FADD.FTZ R6, R108, R11 ;  /* 0x0000000b6c067221 */ /* 0x000fe20000010000 */
[C---:B----4-:R-:W-:Y:S01]  /*bd00*/  FADD.FTZ R7, R147.reuse, R7 ;  /* 0x0000000793077221 */ /* 0x050fe20000010000 */
[----:B------:R-:W-:-:S05]  /*bd10*/  F2FP.F16.F32.PACK_AB R147, R147, R118 ;  /* 0x000000769393723e */ /* 0x000fca00000000ff */
[----:B------:R-:W3:Y:S01]  /*bd20*/  MUFU.EX2 R112, R112 ;  /* 0x0000007000707308 */ /* 0x000ee20000000800 */
[----:B0-----:R-:W-:-:S07]  /*bd30*/  FADD.FTZ R11, R103, R6 ;  /* 0x00000006670b7221 */ /* 0x001fce0000010000 */
[----:B------:R0:W4:Y:S01]  /*bd40*/  MUFU.EX2 R141, R158 ;  /* 0x0000009e008d7308 */ /* 0x0001220000000800 */
[----:B--2---:R-:W-:-:S07]  /*bd50*/  FADD.FTZ R7, R122, R7 ;  /* 0x000000077a077221 */ /* 0x004fce0000010000 */
[----:B------:R-:W2:Y:S01]  /*bd60*/  MUFU.EX2 R105, R105 ;  /* 0x0000006900697308 */ /* 0x000ea20000000800 */
[----:B---3--:R-:W-:Y:S01]  /*bd70*/  FADD.FTZ R6, R112, R11 ;  /* 0x0000000b70067221 */ /* 0x008fe20000010000 */
[----:B0-----:R-:W-:Y:S02]  /*bd80*/  F2FP.F16.F32.PACK_AB R158, R180, R91 ;  /* 0x0000005bb49e723e */ /* 0x001fe400000000ff */
[----:B------:R-:W-:-:S04]  /*bd90*/  F2FP.F16.F32.PACK_AB R142, R112, R103 ;  /* 0x00000067708e723e */ /* 0x000fc800000000ff */
[----:B------:R-:W0:Y:S01]  /*bda0*/  MUFU.EX2 R126, R126 ;  /* 0x0000007e007e7308 */ /* 0x000e220000000800 */
[C---:B----4-:R-:W-:Y:S01]  /*bdb0*/  FADD.FTZ R7, R141.reuse, R7 ;  /* 0x000000078d077221 */ /* 0x050fe20000010000 */
[----:B------:R-:W-:-:S06]  /*bdc0*/  F2FP.F16.F32.PACK_AB R141, R141, R122 ;  /* 0x0000007a8d8d723e */ /* 0x000fcc00000000ff */
[----:B------:R-:W3:Y:S01]  /*bdd0*/  MUFU.EX2 R143, R176 ;  /* 0x000000b0008f7308 */ /* 0x000ee20000000800 */
[----:B--2---:R-:W-:-:S07]  /*bde0*/  FADD.FTZ R11, R105, R6 ;  /* 0x00000006690b7221 */ /* 0x004fce0000010000 */
[----:B------:R-:W2:Y:S01]  /*bdf0*/  MUFU.EX2 R137, R130 ;  /* 0x0000008200897308 */ /* 0x000ea20000000800 */
[----:B0-----:R-:W-:-:S07]  /*be00*/  FADD.FTZ R6, R126, R7 ;  /* 0x000000077e067221 */ /* 0x001fce0000010000 */
[----:B------:R-:W0:Y:S01]  /*be10*/  MUFU.EX2 R116, R116 ;  /* 0x0000007400747308 */ /* 0x000e220000000800 */
[C---:B---3--:R-:W-:Y:S01]  /*be20*/  FADD.FTZ R6, R143.reuse, R6 ;  /* 0x000000068f067221 */ /* 0x048fe20000010000 */
[----:B------:R-:W-:-:S06]  /*be30*/  F2FP.F16.F32.PACK_AB R143, R143, R126 ;  /* 0x0000007e8f8f723e */ /* 0x000fcc00000000ff */
[----:B------:R-:W3:Y:S01]  /*be40*/  MUFU.EX2 R178, R178 ;  /* 0x000000b200b27308 */ /* 0x000ee20000000800 */
[----:B--2---:R-:W-:-:S07]  /*be50*/  FADD.FTZ R6, R137, R6 ;  /* 0x0000000689067221 */ /* 0x004fce0000010000 */
[----:B------:R-:W2:Y:S01]  /*be60*/  MUFU.EX2 R138, R138 ;  /* 0x0000008a008a7308 */ /* 0x000ea20000000800 */
[C---:B0-----:R-:W-:Y:S01]  /*be70*/  FADD.FTZ R11, R116.reuse, R11 ;  /* 0x0000000b740b7221 */ /* 0x041fe20000010000 */
[----:B------:R-:W-:-:S06]  /*be80*/  F2FP.F16.F32.PACK_AB R136, R116, R105 ;  /* 0x000000697488723e */ /* 0x000fcc00000000ff */
[----:B------:R-:W0:Y:S01]  /*be90*/  MUFU.EX2 R139, R134 ;  /* 0x00000086008b7308 */ /* 0x000e220000000800 */
[C---:B---3--:R-:W-:Y:S01]  /*bea0*/  FADD.FTZ R6, R178.reuse, R6 ;  /* 0x00000006b2067221 */ /* 0x048fe20000010000 */
[----:B------:R-:W-:-:S06]  /*beb0*/  F2FP.F16.F32.PACK_AB R137, R178, R137 ;  /* 0x00000089b289723e */ /* 0x000fcc00000000ff */
[----:B------:R-:W3:Y:S01]  /*bec0*/  MUFU.EX2 R107, R107 ;  /* 0x0000006b006b7308 */ /* 0x000ee20000000800 */
[----:B--2---:R-:W-:Y:S01]  /*bed0*/  FADD.FTZ R20, R138, R11 ;  /* 0x0000000b8a147221 */ /* 0x004fe20000010000 */
[----:B------:R-:W-:-:S06]  /*bee0*/  IMAD.MOV.U32 R11, RZ, RZ, R8 ;  /* 0x000000ffff0b7224 */ /* 0x000fcc00078e0008 */
[----:B------:R-:W2:Y:S01]  /*bef0*/  MUFU.EX2 R104, R104 ;  /* 0x0000006800687308 */ /* 0x000ea20000000800 */
[----:B0-----:R-:W-:Y:S01]  /*bf00*/  FADD.FTZ R6, R139, R6 ;  /* 0x000000068b067221 */ /* 0x001fe20000010000 */
[C---:B---3--:R-:W-:Y:S01]  /*bf10*/  FADD.FTZ R7, R107.reuse, R20 ;  /* 0x000000146b077221 */ /* 0x048fe20000010000 */
[----:B------:R-:W-:Y:S02]  /*bf20*/  F2FP.F16.F32.PACK_AB R138, R107, R138 ;  /* 0x0000008a6b8a723e */ /* 0x000fe400000000ff */
[C---:B--2---:R-:W-:Y:S01]  /*bf30*/  FADD.FTZ R6, R104.reuse, R6 ;  /* 0x0000000668067221 */ /* 0x044fe20000010000 */
[----:B------:R-:W-:Y:S01]  /*bf40*/  F2FP.F16.F32.PACK_AB R139, R104, R139 ;  /* 0x0000008b688b723e */ /* 0x000fe200000000ff */
[----:B-1----:R-:W-:Y:S06]  /*bf50*/  @P1 BRA `(.L_x_1156) ;  /* 0xffffffd000a41947 */ /* 0x002fec000383ffff */
.L_x_1139:
        /* <DEDUP_REMOVED lines=67> */
.L_x_1157:
[----:B------:R-:W-:Y:S01]  /*c390*/  ULEA UR5, UR36, UR37, 0x3 ;  /* 0x0000002524057291 */ /* 0x000fe2000f8e183f */
[----:B------:R-:W-:-:S05]  /*c3a0*/  IMAD.U32 R0, RZ, RZ, UR38 ;  /* 0x00000026ff007e24 */ /* 0x000fca000f8e00ff */
[----:B------:R-:W-:-:S04]  /*c3b0*/  SHF.L.U32 R0, R0, 0x1f, RZ ;  /* 0x0000001f00007819 */ /* 0x000fc800000006ff */
[----:B------:R0:W1:Y:S01]  /*c3c0*/  SYNCS.PHASECHK.TRANS64.TRYWAIT P1, [UR5+0x2a850], R0 ;  /* 0x02a85000ff0075a7 */ /* 0x0000620008020145 */
[----:B------:R-:W-:Y:S05]  /*c3d0*/  @!P0 BRA `(.L_x_1158) ;  /* 0x0000000000048947 */ /* 0x000fea0003800000 */
[----:B------:R-:W-:Y:S01]  /*c3e0*/  BPT.TRAP 0x1 ;  /* 0x000000040000795c */ /* 0x000fe20000300000 */
.L_x_1158:
[----:B-1----:R-:W-:Y:S05]  /*c3f0*/  @P1 BRA `(.L_x_1159) ;  /* 0x0000000000081947 */ /* 0x002fea0003800000 */
[----:B------:R-:W1:Y:S02]  /*c400*/  SYNCS.PHASECHK.TRANS64.TRYWAIT P0, [UR5+0x2a850], R0 ;  /* 0x02a85000ff0075a7 */ /* 0x000e640008000145 */
[----:B-1----:R-:W-:Y:S05]  /*c410*/  @!P0 BRA `(.L_x_1160) ;  /* 0x0000007400e88947 */ /* 0x002fea0003800000 */
.L_x_1159:
[----:B------:R-:W-:Y:S01]  /*c420*/  UIADD3 UR37, UR37, 0x400, URZ ;  /* 0x0000040025257890 */ /* 0x000fe2000fffe03f */
[----:B------:R-:W-:Y:S01]  /*c430*/  WARPGROUP.ARRIVE ;  /* 0x00000000000079c5 */ /* 0x000fe20000000000 */
[----:B------:R-:W-:Y:S01]  /*c440*/  UMOV UR7, 0x40000040 ;  /* 0x4000004000077882 */ /* 0x000fe20000000000 */
[----:B-1----:R-:W1:Y:S01]  /*c450*/  SHFL.BFLY PT, R5, R6, 0x2, 0x1f ;  /* 0x0c401f0006057f89 */ /* 0x002e6200000e0000 */
[----:B------:R-:W-:Y:S01]  /*c460*/  USHF.R.U32.HI UR37, URZ, 0x4, UR37 ;  /* 0x000000043f257899 */ /* 0x000fe20008011625 */
[----:B------:R-:W-:Y:S02]  /*c470*/  IMAD.MOV.U32 R4, RZ, RZ, RZ ;  /* 0x000000ffff047224 */ /* 0x000fe400078e00ff */
[----:B0-----:R-:W0:Y:S01]  /*c480*/  SHFL.BFLY PT, R0, R7, 0x2, 0x1f ;  /* 0x0c401f0007007f89 */ /* 0x001e2200000e0000 */
[----:B------:R-:W-:Y:S01]  /*c490*/  ULOP3.LUT UR37, UR37, 0x3fff, URZ, 0xc0, !UPT ;  /* 0x00003fff25257892 */ /* 0x000fe2000f8ec03f */
[----:B------:R-:W-:Y:S01]  /*c4a0*/  IMAD.MOV.U32 R10, RZ, RZ, RZ ;  /* 0x000000ffff0a7224 */ /* 0x000fe200078e00ff */
[----:B------:R-:W2:Y:S02]  /*c4b0*/  S2R R13, SR_TID.X ;  /* 0x00000000000d7919 */ /* 0x000ea40000002100 */
[----:B------:R-:W-:Y:S01]  /*c4c0*/  ULOP3.LUT UR4, UR37, 0x3000000, URZ, 0xfc, !UPT ;  /* 0x0300000025047892 */ /* 0x000fe2000f8efc3f */
[----:B------:R-:W-:-:S02]  /*c4d0*/  IMAD.MOV.U32 R88, RZ, RZ, -0x800000 ;  /* 0xff800000ff587424 */ /* 0x000fc400078e00ff */
[----:B------:R-:W-:Y:S01]  /*c4e0*/  IMAD.MOV.U32 R89, RZ, RZ, -0x800000 ;  /* 0xff800000ff597424 */ /* 0x000fe200078e00ff */
[----:B------:R-:W-:Y:S01]  /*c4f0*/  UIMAD UR4, UR36, 0x600, UR4 ;  /* 0x00000600240478a4 */ /* 0x000fe2000f8e0204 */
[----:B------:R-:W-:Y:S01]  /*c500*/  VIADD R165, R165, 0x1 ;  /* 0x00000001a5a57836 */ /* 0x000fe20000000000 */
[----:B------:R-:W-:-:S04]  /*c510*/  UIADD3 UR36, UR36, 0x1, URZ ;  /* 0x0000000124247890 */ /* 0x000fc8000fffe03f */
[----:B------:R-:W-:Y:S01]  /*c520*/  UISETP.NE.AND UP0, UPT, UR36, 0x2, UPT ;  /* 0x000000022400788c */ /* 0x000fe2000bf05270 */
[----:B------:R-:W-:Y:S02]  /*c530*/  UMOV UR6, UR4 ;  /* 0x0000000400067c82 */ /* 0x000fe40008000000 */
[----:B------:R-:W-:Y:S01]  /*c540*/  HGMMA.64x128x16.F32 R24, R156, gdesc[UR4].tnspB, R24, gsb0 ;  /* 0x41e000049c187df0 */ /* 0x000fe20008000818 */
[----:B------:R-:W-:Y:S01]  /*c550*/  UIADD3 UR6, UR4, 0x80, URZ ;  /* 0x0000008004067890 */ /* 0x000fe2000fffe03f */
[----:B-1----:R-:W-:Y:S01]  /*c560*/  FADD.FTZ R2, R5, R6 ;  /* 0x0000000605027221 */ /* 0x002fe20000010000 */
[----:B------:R-:W-:Y:S01]  /*c570*/  UMOV UR7, 0x40000040 ;  /* 0x4000004000077882 */ /* 0x000fe20000000000 */
[----:B------:R-:W-:Y:S01]  /*c580*/  USEL UR36, UR36, URZ, UP0 ;  /* 0x0000003f24247287 */ /* 0x000fe20008000000 */
[----:B0-----:R-:W-:Y:S02]  /*c590*/  FADD.FTZ R0, R0, R7 ;  /* 0x0000000700007221 */ /* 0x001fe40000010000 */
[----:B------:R-:W0:Y:S04]  /*c5a0*/  SHFL.BFLY PT, R11, R2, 0x1, 0x1f ;  /* 0x0c201f00020b7f89 */ /* 0x000e2800000e0000 */
[----:B------:R-:W1:Y:S01]  /*c5b0*/  SHFL.BFLY PT, R5, R0, 0x1, 0x1f ;  /* 0x0c201f0000057f89 */ /* 0x000e6200000e0000 */
[----:B--2---:R-:W-:Y:S01]  /*c5c0*/  LOP3.LUT P2, RZ, R13, 0x7f, RZ, 0xc0, !PT ;  /* 0x0000007f0dff7812 */ /* 0x004fe2000784c0ff */
[----:B0-----:R-:W-:Y:S01]  /*c5d0*/  FADD.FTZ R11, R2, R11 ;  /* 0x0000000b020b7221 */ /* 0x001fe20000010000 */
[----:B------:R-:W-:-:S02]  /*c5e0*/  IMAD.U32 R2, RZ, RZ, UR5 ;  /* 0x00000005ff027e24 */ /* 0x000fc4000f8e00ff */
[----:B-1----:R-:W-:Y:S02]  /*c5f0*/  FADD.FTZ R12, R0, R5 ;  /* 0x00000005000c7221 */ /* 0x002fe40000010000 */
[----:B------:R-:W-:-:S07]  /*c600*/  FSETP.NE.FTZ.AND P1, PT, R11, RZ, PT ;  /* 0x000000ff0b00720b */ /* 0x000fce0003f35000 */
[----:B------:R-:W-:Y:S01]  /*c610*/  @!P2 VIADD R2, R2, 0x2a860 ;  /* 0x0002a8600202a836 */ /* 0x000fe20000000000 */
[----:B------:R-:W-:-:S04]  /*c620*/  FSETP.NE.FTZ.AND P0, PT, R12, RZ, PT ;  /* 0x000000ff0c00720b */ /* 0x000fc80003f15000 */
[----:B------:R-:W-:Y:S01]  /*c630*/  @!P2 PRMT R2, RZ, 0x654, R2 ;  /* 0x00000654ff02a816 */ /* 0x000fe20000000002 */
[----:B------:R-:W0:Y:S01]  /*c640*/  @P1 MUFU.LG2 R7, R11 ;  /* 0x0000000b00071308 */ /* 0x000e220000000c00 */
[----:B------:R-:W-:-:S07]  /*c650*/  @P1 FMUL.FTZ R6, R9, 0.69314718246459960938 ;  /* 0x3f31721809061820 */ /* 0x000fce0000410000 */
[----:B------:R-:W-:Y:S01]  /*c660*/  @P0 FMUL.FTZ R0, R9, 0.69314718246459960938 ;  /* 0x3f31721809000820 */ /* 0x000fe20000410000 */
[----:B------:R-:W1:Y:S08]  /*c670*/  @P0 MUFU.LG2 R5, R12 ;  /* 0x0000000c00050308 */ /* 0x000e700000000c00 */
[----:B------:R-:W2:Y:S01]  /*c680*/  @P0 MUFU.RCP R4, R12 ;  /* 0x0000000c00040308 */ /* 0x000ea20000001000 */
[----:B0-----:R-:W-:-:S04]  /*c690*/  @P1 FMUL.FTZ R7, R7, 0.69314718246459960938 ;  /* 0x3f31721807071820 */ /* 0x001fc80000410000 */
[----:B------:R-:W-:-:S03]  /*c6a0*/  @P1 FFMA.FTZ R88, R6, R8, R7 ;  /* 0x0000000806581223 */ /* 0x000fc60000010007 */
[----:B------:R-:W0:Y:S01]  /*c6b0*/  @P1 MUFU.RCP R10, R11 ;  /* 0x0000000b000a1308 */ /* 0x000e220000001000 */
[----:B-1----:R-:W-:-:S04]  /*c6c0*/  @P0 FMUL.FTZ R5, R5, 0.69314718246459960938 ;  /* 0x3f31721805050820 */ /* 0x002fc80000410000 */
[----:B------:R-:W-:Y:S01]  /*c6d0*/  @P0 FFMA.FTZ R89, R0, R3, R5 ;  /* 0x0000000300590223 */ /* 0x000fe20000010005 */
[----:B------:R-:W-:Y:S01]  /*c6e0*/  PLOP3.LUT P0, PT, PT, PT, PT, 0x8, 0x0 ;  /* 0x000000000000781c */ /* 0x000fe20003f0e170 */
        /* <DEDUP_REMOVED lines=21> */
[----:B------:R-:W-:-:S04]  /*c840*/  USEL UR4, URZ, 0x1, UP0 ;  /* 0x000000013f047887 */ /* 0x000fc80008000000 */
[----:B------:R-:W-:Y:S01]  /*c850*/  ULOP3.LUT UR38, UR38, UR4, URZ, 0x3c, !UPT ;  /* 0x0000000426267292 */ /* 0x000fe2000f8e3c3f */
[----:B------:R-:W-:Y:S02]  /*c860*/  WARPGROUP.DEPBAR.LE gsb0, 0x0 ;  /* 0x00008000000079c5 */ /* 0x000fe40000010000 */
[----:B------:R-:W-:-:S06]  /*c870*/  WARPGROUP.ARRIVE ;  /* 0x00000000000079c5 */ /* 0x000fcc0000000000 */
[----:B------:R-:W-:Y:S03]  /*c880*/  HGMMA.64x128x16.F32 R24, R136, gdesc[UR4].tnspB, R24, gsb0 ;  /* 0x41e0000488187df0 */ /* 0x000fe60008000818 */
[----:B------:R-:W-:Y:S02]  /*c890*/  WARPGROUP.DEPBAR.LE gsb0, 0x0 ;  /* 0x00008000000079c5 */ /* 0x000fe40000010000 */
[----:B------:R1:W-:Y:S01]  /*c8a0*/  @!P2 SYNCS.ARRIVE.TRANS64.RED.A1T0 RZ, [R2+URZ], RZ ;  /* 0x000000ff02ffa9a7 */ /* 0x0003e2000810043f */
[-C--:B--2---:R-:W-:Y:S01]  /*c8b0*/  FMUL.FTZ R6, R28, R4.reuse ;  /* 0x000000041c067220 */ /* 0x084fe20000410000 */
[-C--:B------:R-:W-:Y:S01]  /*c8c0*/  FMUL.FTZ R90, R44, R4.reuse ;  /* 0x000000042c5a7220 */ /* 0x080fe20000410000 */
[----:B------:R-:W-:Y:S01]  /*c8d0*/  FMUL.FTZ R93, R45, R4 ;  /* 0x000000042d5d7220 */ /* 0x000fe20000410000 */
[-C--:B0-----:R-:W-:Y:S01]  /*c8e0*/  FMUL.FTZ R101, R46, R10.reuse ;  /* 0x0000000a2e657220 */ /* 0x081fe20000410000 */
        /* <DEDUP_REMOVED lines=59> */
[----:B-1----:R-:W-:-:S07]  /*cca0*/  FMUL.FTZ R87, R87, R10 ;  /* 0x0000000a57577220 */ /* 0x002fce0000410000 */
.L_x_1090:
[----:B------:R-:W0:Y:S01]  /*ccb0*/  S2R R5, SR_CgaCtaId ;  /* 0x0000000000057919 */ /* 0x000e220000008800 */
[----:B------:R-:W-:Y:S01]  /*ccc0*/  MOV R16, 0x400 ;  /* 0x0000040000107802 */ /* 0x000fe20000000f00 */
[----:B------:R-:W-:Y:S01]  /*ccd0*/  BSSY B0, `(.L_x_1161) ;  /* 0x00001c7000007945 */ /* 0x000fe20003800000 */
[----:B------:R-:W-:Y:S02]  /*cce0*/  BAR.SYNC.DEFER_BLOCKING 0x5, 0x180 ;  /* 0x0146000000007b1d */ /* 0x000fe40000010000 */
[----:B0-----:R-:W-:-:S05]  /*ccf0*/  LEA R16, R5, R16, 0x18 ;  /* 0x0000001005107211 */ /* 0x001fca00078ec0ff */
[----:B------:R0:W1:Y:S01]  /*cd00*/  LDS R0, [R16+0x2a8d0] ;  /* 0x02a8d00010007984 */ /* 0x0000620000000800 */
[----:B------:R-:W-:Y:S06]  /*cd10*/  BAR.ARV 0x4, 0x180 ;  /* 0x0106000000007b1d */ /* 0x000fec0000002000 */
[----:B------:R-:W-:Y:S05]  /*cd20*/  @P0 BRA `(.L_x_1162) ;  /* 0x0000001000b00947 */ /* 0x000fea0003800000 */
[----:B------:R-:W2:Y:S01]  /*cd30*/  S2R R5, SR_SWINHI ;  /* 0x0000000000057919 */ /* 0x000ea20000002f00 */
[----:B------:R-:W3:Y:S01]  /*cd40*/  LDC R22, c[0x0][0xbe8] ;  /* 0x0002fa00ff167b82 */ /* 0x000ee20000000800 */
[----:B------:R-:W-:Y:S01]  /*cd50*/  SHF.R.S32.HI R54, RZ, 0x1f, R163 ;  /* 0x0000001fff367819 */ /* 0x000fe200000114a3 */
[----:B------:R-:W-:Y:S01]  /*cd60*/  ULDC.64 UR4, c[0x0][0xb90] ;  /* 0x0002e40000047ab9 */ /* 0x000fe20000000a00 */
[----:B------:R-:W-:Y:S01]  /*cd70*/  IMAD R9, R164, 0x40, R23 ;  /* 0x00000040a4097824 */ /* 0x000fe200078e0217 */
[----:B------:R-:W-:Y:S01]  /*cd80*/  F2FP.F16.F32.PACK_AB R6, R29, R6 ;  /* 0x000000061d06723e */ /* 0x000fe200000000ff */
[----:B------:R-:W-:Y:S01]  /*cd90*/  IMAD.WIDE.U32 R10, R163, UR4, RZ ;  /* 0x00000004a30a7c25 */ /* 0x000fe2000f8e00ff */
[----:B------:R-:W-:Y:S01]  /*cda0*/  F2FP.F16.F32.PACK_AB R7, R7, R28 ;  /* 0x0000001c0707723e */ /* 0x000fe200000000ff */
[----:B------:R-:W-:Y:S01]  /*cdb0*/  ULDC UR6, c[0x0][0xa88] ;  /* 0x0002a20000067ab9 */ /* 0x000fe20000000800 */
[----:B------:R-:W-:Y:S01]  /*cdc0*/  SHF.R.S32.HI R112, RZ, 0x1f, R161 ;  /* 0x0000001fff707819 */ /* 0x000fe200000114a1 */
[----:B------:R-:W-:Y:S01]  /*cdd0*/  IMAD R2, R54, UR4, RZ ;  /* 0x0000000436027c24 */ /* 0x000fe2000f8e02ff */
[----:B------:R-:W-:Y:S01]  /*cde0*/  F2FP.F16.F32.PACK_AB R44, R45, R44 ;  /* 0x0000002c2d2c723e */ /* 0x000fe200000000ff */
[----:B------:R-:W-:Y:S01]  /*cdf0*/  ULDC.64 UR8, c[0x0][0x208] ;  /* 0x0000820000087ab9 */ /* 0x000fe20000000a00 */
[----:B------:R-:W-:Y:S01]  /*ce00*/  F2FP.F16.F32.PACK_AB R80, R81, R80 ;  /* 0x000000505150723e */ /* 0x000fe200000000ff */
[----:B------:R-:W-:Y:S01]  /*ce10*/  IMAD R13, R163, UR5, R2 ;  /* 0x00000005a30d7c24 */ /* 0x000fe2000f8e0202 */
[----:B------:R-:W-:Y:S01]  /*ce20*/  ULDC.64 UR4, c[0x0][0xb98] ;  /* 0x0002e60000047ab9 */ /* 0x000fe20000000a00 */
[----:B------:R-:W-:-:S02]  /*ce30*/  F2FP.F16.F32.PACK_AB R45, R75, R74 ;  /* 0x0000004a4b2d723e */ /* 0x000fc400000000ff */
[----:B------:R-:W-:Y:S01]  /*ce40*/  IMAD.IADD R11, R11, 0x1, R13 ;  /* 0x000000010b0b7824 */ /* 0x000fe200078e020d */
[----:B------:R-:W-:Y:S02]  /*ce50*/  F2FP.F16.F32.PACK_AB R47, R50, R47 ;  /* 0x0000002f322f723e */ /* 0x000fe400000000ff */
[----:B------:R-:W-:Y:S01]  /*ce60*/  F2FP.F16.F32.PACK_AB R81, R83, R82 ;  /* 0x000000525351723e */ /* 0x000fe200000000ff */
[----:B------:R-:W-:Y:S01]  /*ce70*/  IMAD.WIDE.U32 R10, R161, UR4, R10 ;  /* 0x00000004a10a7c25 */ /* 0x000fe2000f8e000a */
[----:B------:R-:W-:Y:S02]  /*ce80*/  F2FP.F16.F32.PACK_AB R82, R85, R84 ;  /* 0x000000545552723e */ /* 0x000fe400000000ff */
[----:B------:R-:W-:Y:S01]  /*ce90*/  F2FP.F16.F32.PACK_AB R83, R87, R86 ;  /* 0x000000565753723e */ /* 0x000fe200000000ff */
[----:B---3--:R-:W-:Y:S01]  /*cea0*/  IMAD R78, R22, UR6, RZ ;  /* 0x00000006164e7c24 */ /* 0x008fe2000f8e02ff */
[----:B------:R-:W-:Y:S02]  /*ceb0*/  MOV R34, R16 ;  /* 0x0000001000227202 */ /* 0x000fe40000000f00 */
[----:B--2---:R-:W-:-:S03]  /*cec0*/  MOV R35, R5 ;  /* 0x0000000500237202 */ /* 0x004fc60000000f00 */
[----:B------:R-:W-:-:S04]  /*ced0*/  IMAD.WIDE R4, R169, 0x2, R34 ;  /* 0x00000002a9047825 */ /* 0x000fc800078e0222 */
[----:B------:R-:W-:Y:S01]  /*cee0*/  IMAD.WIDE R34, R9, 0x2, R34 ;  /* 0x0000000209227825 */ /* 0x000fe200078e0222 */
[C---:B------:R-:W-:Y:S02]  /*cef0*/  IADD3 R73, P1, R4.reuse, 0x4040, RZ ;  /* 0x0000404004497810 */ /* 0x040fe40007f3e0ff */
[C---:B------:R-:W-:Y:S02]  /*cf00*/  IADD3 R43, P0, R4.reuse, 0x4060, RZ ;  /* 0x00004060042b7810 */ /* 0x040fe40007f1e0ff */
[----:B------:R-:W-:Y:S01]  /*cf10*/  IADD3 R31, P3, R4, 0x4000, RZ ;  /* 0x00004000041f7810 */ /* 0x000fe20007f7e0ff */
[--C-:B------:R-:W-:Y:S01]  /*cf20*/  IMAD.X R41, RZ, RZ, R5.reuse, P1 ;  /* 0x000000ffff297224 */ /* 0x100fe200008e0605 */
[----:B------:R-:W-:Y:S02]  /*cf30*/  ISETP.NE.AND P1, PT, R22, 0x1, PT ;  /* 0x000000011600780c */ /* 0x000fe40003f25270 */
[----:B------:R-:W-:Y:S01]  /*cf40*/  LOP3.LUT R42, R43, 0x380, RZ, 0xc0, !PT ;  /* 0x000003802b2a7812 */ /* 0x000fe200078ec0ff */
[----:B------:R-:W-:Y:S01]  /*cf50*/  IMAD.X R37, RZ, RZ, R5, P3 ;  /* 0x000000ffff257224 */ /* 0x000fe200018e0605 */
[----:B------:R-:W-:-:S02]  /*cf60*/  IADD3 R21, P6, R4, 0x20, RZ ;  /* 0x0000002004157810 */ /* 0x000fc40007fde0ff */
[----:B------:R-:W-:Y:S02]  /*cf70*/  IADD3 R33, P2, R4, 0x4020, RZ ;  /* 0x0000402004217810 */ /* 0x000fe40007f5e0ff */
[----:B------:R-:W-:Y:S01]  /*cf80*/  SHF.R.U64 R42, R42, 0x3, RZ ;  /* 0x000000032a2a7819 */ /* 0x000fe200000012ff */
[--C-:B------:R-:W-:Y:S01]  /*cf90*/  IMAD.X R15, RZ, RZ, R5.reuse, P6 ;  /* 0x000000ffff0f7224 */ /* 0x100fe200030e0605 */
[----:B------:R-:W-:Y:S01]  /*cfa0*/  LOP3.LUT R14, R73, 0x380, RZ, 0xc0, !PT ;  /* 0x00000380490e7812 */ /* 0x000fe200078ec0ff */
[----:B------:R-:W-:Y:S01]  /*cfb0*/  IMAD.X R39, RZ, RZ, R5, P2 ;  /* 0x000000ffff277224 */ /* 0x000fe200010e0605 */
[----:B------:R-:W-:Y:S01]  /*cfc0*/  LOP3.LUT R8, R31, 0x380, RZ, 0xc0, !PT ;  /* 0x000003801f087812 */ /* 0x000fe200078ec0ff */
[----:B------:R-:W2:Y:S01]  /*cfd0*/  @P1 LDC R72, c[0x0][0xbec] ;  /* 0x0002fb00ff481b82 */ /* 0x000ea20000000800 */
[----:B------:R-:W-:Y:S02]  /*cfe0*/  LOP3.LUT R2, R21, 0x380, RZ, 0xc0, !PT ;  /* 0x0000038015027812 */ /* 0x000fe400078ec0ff */
[----:B------:R-:W-:-:S02]  /*cff0*/  LOP3.LUT R12, R33, 0x380, RZ, 0xc0, !PT ;  /* 0x00000380210c7812 */ /* 0x000fc400078ec0ff */
[----:B------:R-:W-:Y:S01]  /*d000*/  LOP3.LUT R42, R42, R43, RZ, 0x3c, !PT ;  /* 0x0000002b2a2a7212 */ /* 0x000fe200078e3cff */
[--C-:B------:R-:W-:Y:S01]  /*d010*/  IMAD.X R43, RZ, RZ, R5.reuse, P0 ;  /* 0x000000ffff2b7224 */ /* 0x100fe200000e0605 */
[----:B------:R-:W-:Y:S01]  /*d020*/  SHF.R.U64 R14, R14, 0x3, RZ ;  /* 0x000000030e0e7819 */ /* 0x000fe200000012ff */
[----:B------:R-:W3:Y:S01]  /*d030*/  @P1 LDC R111, c[0x0][0xbf0] ;  /* 0x0002fc00ff6f1b82 */ /* 0x000ee20000000800 */
[----:B------:R-:W-:Y:S02]  /*d040*/  SHF.R.U64 R8, R8, 0x3, RZ ;  /* 0x0000000308087819 */ /* 0x000fe400000012ff */
[----:B------:R-:W-:Y:S02]  /*d050*/  IADD3 R51, P4, R4, 0x60, RZ ;  /* 0x0000006004337810 */ /* 0x000fe40007f9e0ff */
[----:B------:R-:W-:Y:S02]  /*d060*/  SHF.R.U64 R2, R2, 0x3, RZ ;  /* 0x0000000302027819 */ /* 0x000fe400000012ff */
[----:B------:R-:W-:Y:S01]  /*d070*/  IADD3 R25, P5, R4, 0x40, RZ ;  /* 0x0000004004197810 */ /* 0x000fe20007fbe0ff */
[----:B------:R-:W-:Y:S01]  /*d080*/  IMAD.X R13, RZ, RZ, R5, P4 ;  /* 0x000000ffff0d7224 */ /* 0x000fe200020e0605 */
[----:B------:R-:W-:-:S02]  /*d090*/  SHF.R.U64 R12, R12, 0x3, RZ ;  /* 0x000000030c0c7819 */ /* 0x000fc400000012ff */
[----:B------:R-:W-:Y:S02]  /*d0a0*/  LOP3.LUT R40, R14, R73, RZ, 0x3c, !PT ;  /* 0x000000490e287212 */ /* 0x000fe400078e3cff */
[----:B------:R-:W-:Y:S02]  /*d0b0*/  LOP3.LUT R36, R8, R31, RZ, 0x3c, !PT ;  /* 0x0000001f08247212 */ /* 0x000fe400078e3cff */
[----:B------:R-:W-:Y:S02]  /*d0c0*/  LOP3.LUT R9, R4, 0x380, RZ, 0xc0, !PT ;  /* 0x0000038004097812 */ /* 0x000fe400078ec0ff */
[----:B------:R-:W-:Y:S02]  /*d0d0*/  LOP3.LUT R14, R2, R21, RZ, 0x3c, !PT ;  /* 0x00000015020e7212 */ /* 0x000fe400078e3cff */
[----:B------:R-:W-:Y:S02]  /*d0e0*/  LOP3.LUT R8, R51, 0x380, RZ, 0xc0, !PT ;  /* 0x0000038033087812 */ /* 0x000fe400078ec0ff */
[----:B------:R-:W-:-:S02]  /*d0f0*/  LOP3.LUT R38, R12, R33, RZ, 0x3c, !PT ;  /* 0x000000210c267212 */ /* 0x000fc400078e3cff */
[----:B------:R-:W-:Y:S02]  /*d100*/  LOP3.LUT R2, R25, 0x380, RZ, 0xc0, !PT ;  /* 0x0000038019027812 */ /* 0x000fe400078ec0ff */
[----:B------:R-:W-:Y:S01]  /*d110*/  MOV R79, R42 ;  /* 0x0000002a004f7202 */ /* 0x000fe20000000f00 */
[----:B------:R-:W-:Y:S01]  /*d120*/  IMAD.IADD R43, R19, 0x1, R17 ;  /* 0x00000001132b7824 */ /* 0x000fe200078e0211 */
[----:B------:R-:W-:Y:S02]  /*d130*/  SHF.R.U64 R9, R9, 0x3, RZ ;  /* 0x0000000309097819 */ /* 0x000fe400000012ff */
[----:B------:R-:W-:Y:S02]  /*d140*/  SHF.R.U64 R8, R8, 0x3, RZ ;  /* 0x0000000308087819 */ /* 0x000fe400000012ff */
[----:B------:R-:W-:Y:S02]  /*d150*/  SHF.R.U64 R2, R2, 0x3, RZ ;  /* 0x0000000302027819 */ /* 0x000fe400000012ff */
[----:B------:R-:W-:Y:S01]  /*d160*/  MOV R109, R38 ;  /* 0x00000026006d7202 */ /* 0x000fe20000000f00 */
[----:B--2---:R-:W-:Y:S01]  /*d170*/  @P1 IMAD.HI.U32 R38, R43, R72, RZ ;  /* 0x000000482b261227 */ /* 0x004fe200078e00ff */
[----:B------:R-:W-:-:S02]  /*d180*/  LOP3.LUT R4, R9, R4, RZ, 0x3c, !PT ;  /* 0x0000000409047212 */ /* 0x000fc400078e3cff */
[----:B------:R-:W-:Y:S01]  /*d190*/  LOP3.LUT R12, R8, R51, RZ, 0x3c, !PT ;  /* 0x00000033080c7212 */ /* 0x000fe200078e3cff */
[----:B------:R-:W-:Y:S01]  /*d1a0*/  IMAD.MOV.U32 R39, RZ, RZ, R43 ;  /* 0x000000ffff277224 */ /* 0x000fe200078e002b */
[----:B------:R-:W-:Y:S01]  /*d1b0*/  LOP3.LUT R8, R2, R25, RZ, 0x3c, !PT ;  /* 0x0000001902087212 */ /* 0x000fe200078e3cff */
[----:B------:R-:W-:Y:S01]  /*d1c0*/  IMAD.X R9, RZ, RZ, R5, P5 ;  /* 0x000000ffff097224 */ /* 0x000fe200028e0605 */
[C---:B------:R-:W-:Y:S02]  /*d1d0*/  IADD3 R25, P0, R34.reuse, 0x6000, RZ ;  /* 0x0000600022197810 */ /* 0x040fe40007f1e0ff */
[----:B---3--:R-:W-:Y:S02]  /*d1e0*/  @P1 SHF.R.U32.HI R39, RZ, R111, R38 ;  /* 0x0000006fff271219 */ /* 0x008fe40000011626 */
[----:B------:R-:W-:Y:S02]  /*d1f0*/  IADD3 R33, P6, R34, 0x1000, RZ ;  /* 0x0000100022217810 */ /* 0x000fe40007fde0ff */
[----:B------:R-:W-:-:S02]  /*d200*/  MOV R51, R4 ;  /* 0x0000000400337202 */ /* 0x000fc40000000f00 */
[----:B------:R-:W-:Y:S02]  /*d210*/  F2FP.F16.F32.PACK_AB R4, R98, R3 ;  /* 0x000000036204723e */ /* 0x000fe400000000ff */
[----:B------:R-:W-:Y:S01]  /*d220*/  F2FP.F16.F32.PACK_AB R5, R27, R110 ;  /* 0x0000006e1b05723e */ /* 0x000fe200000000ff */
[----:B------:R-:W-:Y:S01]  /*d230*/  BAR.SYNC.DEFER_BLOCKING 0x1, 0x100 ;  /* 0x0044000000007b1d */ /* 0x000fe20000010000 */
[----:B------:R-:W-:Y:S02]  /*d240*/  LOP3.LUT R24, R25, 0x380, RZ, 0xc0, !PT ;  /* 0x0000038019187812 */ /* 0x000fe400078ec0ff */
[----:B------:R-:W-:Y:S01]  /*d250*/  MOV R110, R36 ;  /* 0x00000024006e7202 */ /* 0x000fe20000000f00 */
[----:B------:R-:W-:Y:S01]  /*d260*/  IMAD.IADD R37, R168, 0x1, R17 ;  /* 0x00000001a8257824 */ /* 0x000fe200078e0211 */
[----:B------:R-:W-:Y:S01]  /*d270*/  MOV R36, R14 ;  /* 0x0000000e00247202 */ /* 0x000fe20000000f00 */
[----:B------:R-:W-:Y:S01]  /*d280*/  IMAD.MOV R15, RZ, RZ, -R39 ;  /* 0x000000ffff0f7224 */ /* 0x000fe200078e0a27 */
[----:B------:R-:W-:-:S02]  /*d290*/  LOP3.LUT R32, R33, 0x380, RZ, 0xc0, !PT ;  /* 0x0000038021207812 */ /* 0x000fc400078ec0ff */
[----:B------:R-:W-:Y:S01]  /*d2a0*/  SHF.R.U64 R24, R24, 0x3, RZ ;  /* 0x0000000318187819 */ /* 0x000fe200000012ff */
[----:B------:R-:W-:Y:S01]  /*d2b0*/  IMAD R15, R22, R15, R43 ;  /* 0x0000000f160f7224 */ /* 0x000fe200078e022b */
[C---:B------:R-:W-:Y:S02]  /*d2c0*/  IADD3 R21, P2, R34.reuse, 0x5000, RZ ;  /* 0x0000500022157810 */ /* 0x040fe40007f5e0ff */
[----:B------:R-:W-:Y:S02]  /*d2d0*/  IADD3 R31, P5, R34, 0x2000, RZ ;  /* 0x00002000221f7810 */ /* 0x000fe40007fbe0ff */
[----:B------:R-:W-:Y:S02]  /*d2e0*/  SHF.R.U64 R32, R32, 0x3, RZ ;  /* 0x0000000320207819 */ /* 0x000fe400000012ff */
[----:B------:R-:W-:Y:S01]  /*d2f0*/  LOP3.LUT R24, R24, R25, RZ, 0x3c, !PT ;  /* 0x0000001918187212 */ /* 0x000fe200078e3cff */
[----:B------:R-:W-:Y:S01]  /*d300*/  IMAD.X R25, RZ, RZ, R35, P0 ;  /* 0x000000ffff197224 */ /* 0x000fe200000e0623 */
[----:B------:R-:W-:-:S02]  /*d310*/  LOP3.LUT R20, R21, 0x380, RZ, 0xc0, !PT ;  /* 0x0000038015147812 */ /* 0x000fc400078ec0ff */
[----:B------:R-:W-:Y:S02]  /*d320*/  LOP3.LUT R30, R31, 0x380, RZ, 0xc0, !PT ;  /* 0x000003801f1e7812 */ /* 0x000fe400078ec0ff */
[----:B------:R-:W-:Y:S01]  /*d330*/  LOP3.LUT R32, R32, R33, RZ, 0x3c, !PT ;  /* 0x0000002120207212 */ /* 0x000fe200078e3cff */
[----:B------:R2:W-:Y:S01]  /*d340*/  STSM.16.M88.4 [R51], R4 ;  /* 0x0000000433007844 */ /* 0x0005e20000000200 */
[----:B------:R-:W-:Y:S02]  /*d350*/  IADD3 R10, P0, R39, R10, RZ ;  /* 0x0000000a270a7210 */ /* 0x000fe40007f1e0ff */
[----:B------:R-:W-:Y:S02]  /*d360*/  MOV R111, R12 ;  /* 0x0000000c006f7202 */ /* 0x000fe40000000f00 */
[----:B------:R-:W-:Y:S02]  /*d370*/  IADD3 R33, P4, R34, 0x3000, RZ ;  /* 0x0000300022217810 */ /* 0x000fe40007f9e0ff */
[----:B------:R-:W-:-:S02]  /*d380*/  SHF.R.S32.HI R12, RZ, 0x1f, R15 ;  /* 0x0000001fff0c7819 */ /* 0x000fc4000001140f */
[----:B------:R-:W-:Y:S01]  /*d390*/  SHF.R.U64 R20, R20, 0x3, RZ ;  /* 0x0000000314147819 */ /* 0x000fe200000012ff */
[----:B------:R-:W-:Y:S01]  /*d3a0*/  IMAD.X R27, RZ, RZ, R35, P4 ;  /* 0x000000ffff1b7224 */ /* 0x000fe200020e0623 */
[----:B------:R-:W-:Y:S02]  /*d3b0*/  SHF.R.U64 R30, R30, 0x3, RZ ;  /* 0x000000031e1e7819 */ /* 0x000fe400000012ff */
[----:B------:R-:W-:Y:S02]  /*d3c0*/  LOP3.LUT R26, R33, 0x380, RZ, 0xc0, !PT ;  /* 0x00000380211a7812 */ /* 0x000fe400078ec0ff */
[----:B------:R-:W-:Y:S01]  /*d3d0*/  MOV R14, R8 ;  /* 0x00000008000e7202 */ /* 0x000fe20000000f00 */
[----:B--2---:R-:W-:Y:S01]  /*d3e0*/  IMAD R4, R112, UR4, RZ ;  /* 0x0000000470047c24 */ /* 0x004fe2000f8e02ff */
[----:B------:R-:W-:Y:S02]  /*d3f0*/  SHF.R.S32.HI R5, RZ, 0x1f, R39 ;  /* 0x0000001fff057819 */ /* 0x000fe40000011427 */
[----:B------:R-:W-:Y:S01]  /*d400*/  LOP3.LUT R20, R20, R21, RZ, 0x3c, !PT ;  /* 0x0000001514147212 */ /* 0x000fe200078e3cff */
[----:B------:R-:W-:Y:S01]  /*d410*/  IMAD R4, R161, UR5, R4 ;  /* 0x00000005a1047c24 */ /* 0x000fe2000f8e0204 */
[----:B------:R-:W-:Y:S01]  /*d420*/  ULDC.64 UR4, c[0x0][0xb88] ;  /* 0x0002e20000047ab9 */ /* 0x000fe20000000a00 */
[----:B------:R-:W-:Y:S01]  /*d430*/  LOP3.LUT R30, R30, R31, RZ, 0x3c, !PT ;  /* 0x0000001f1e1e7212 */ /* 0x000fe200078e3cff */
[----:B------:R-:W-:Y:S01]  /*d440*/  IMAD R8, R12, UR4, RZ ;  /* 0x000000040c087c24 */ /* 0x000fe2000f8e02ff */
[----:B------:R-:W-:-:S02]  /*d450*/  LOP3.LUT R21, R34, 0x380, RZ, 0xc0, !PT ;  /* 0x0000038022157812 */ /* 0x000fc400078ec0ff */
[----:B------:R-:W-:Y:S02]  /*d460*/  IADD3.X R11, R5, R11, R4, P0, !PT ;  /* 0x0000000b050b7210 */ /* 0x000fe400007fe404 */
[----:B------:R-:W-:Y:S02]  /*d470*/  F2FP.F16.F32.PACK_AB R4, R95, R96 ;  /* 0x000000605f04723e */ /* 0x000fe400000000ff */
[----:B------:R-:W-:Y:S01]  /*d480*/  F2FP.F16.F32.PACK_AB R5, R108, R107 ;  /* 0x0000006b6c05723e */ /* 0x000fe200000000ff */
[----:B------:R-:W-:Y:S01]  /*d490*/  IMAD.WIDE.U32 R12, R15, UR4, R10 ;  /* 0x000000040f0c7c25 */ /* 0x000fe2000f8e000a */
[----:B------:R-:W-:Y:S02]  /*d4a0*/  F2FP.F16.F32.PACK_AB R6, R97, R94 ;  /* 0x0000005e6106723e */ /* 0x000fe400000000ff */
[----:B------:R-:W-:Y:S01]  /*d4b0*/  F2FP.F16.F32.PACK_AB R7, R106, R105 ;  /* 0x000000696a07723e */ /* 0x000fe200000000ff */
[----:B------:R-:W-:Y:S01]  /*d4c0*/  IMAD R15, R15, UR5, R8 ;  /* 0x000000050f0f7c24 */ /* 0x000fe2000f8e0208 */
[----:B------:R-:W-:Y:S01]  /*d4d0*/  IADD3 R31, P3, R34, 0x4000, RZ ;  /* 0x00004000221f7810 */ /* 0x000fe20007f7e0ff */
[----:B------:R-:W-:Y:S01]  /*d4e0*/  ULDC.64 UR4, c[0x0][0xb50] ;  /* 0x0002d40000047ab9 */ /* 0x000fe20000000a00 */
[----:B------:R-:W-:Y:S01]  /*d4f0*/  SHF.R.U64 R26, R26, 0x3, RZ ;  /* 0x000000031a1a7819 */ /* 0x000fe200000012ff */
[----:B------:R2:W-:Y:S01]  /*d500*/  STSM.16.M88.4 [R36], R4 ;  /* 0x0000000424007844 */ /* 0x0005e20000000200 */
[----:B------:R-:W-:Y:S01]  /*d510*/  SHF.R.U64 R21, R21, 0x3, RZ ;  /* 0x0000000315157819 */ /* 0x000fe200000012ff */
[--C-:B------:R-:W-:Y:S01]  /*d520*/  IMAD.X R3, RZ, RZ, R35.reuse, P3 ;  /* 0x000000ffff037224 */ /* 0x100fe200018e0623 */
[----:B------:R-:W-:Y:S01]  /*d530*/  LOP3.LUT R26, R26, R33, RZ, 0x3c, !PT ;  /* 0x000000211a1a7212 */ /* 0x000fe200078e3cff */
[----:B------:R-:W-:Y:S01]  /*d540*/  IMAD.X R33, RZ, RZ, R35, P6 ;  /* 0x000000ffff217224 */ /* 0x000fe200030e0623 */
[----:B------:R-:W-:-:S02]  /*d550*/  LOP3.LUT P0, RZ, R166, 0x3, RZ, 0xc0, !PT ;  /* 0x00000003a6ff7812 */ /* 0x000fc4000780c0ff */
[----:B------:R-:W-:Y:S02]  /*d560*/  IADD3 R73, P6, R34, 0x7000, RZ ;  /* 0x0000700022497810 */ /* 0x000fe40007fde0ff */
[----:B------:R-:W-:Y:S02]  /*d570*/  F2FP.F16.F32.PACK_AB R8, R92, R91 ;  /* 0x0000005b5c08723e */ /* 0x000fe400000000ff */
[----:B------:R-:W-:Y:S01]  /*d580*/  F2FP.F16.F32.PACK_AB R9, R103, R102 ;  /* 0x000000666709723e */ /* 0x000fe200000000ff */
[----:B------:R-:W-:Y:S01]  /*d590*/  IMAD.X R29, RZ, RZ, R35, P6 ;  /* 0x000000ffff1d7224 */ /* 0x000fe200030e0623 */
[----:B------:R-:W-:Y:S02]  /*d5a0*/  F2FP.F16.F32.PACK_AB R10, R93, R90 ;  /* 0x0000005a5d0a723e */ /* 0x000fe400000000ff */
[----:B------:R-:W-:Y:S01]  /*d5b0*/  F2FP.F16.F32.PACK_AB R11, R104, R101 ;  /* 0x00000065680b723e */ /* 0x000fe200000000ff */
[----:B--2---:R-:W-:Y:S01]  /*d5c0*/  VIADD R5, R37, 0x8 ;  /* 0x0000000825057836 */ /* 0x004fe20000000000 */
[----:B------:R-:W-:Y:S01]  /*d5d0*/  LEA R36, P3, R12, UR4, 0x2 ;  /* 0x000000040c247c11 */ /* 0x000fe2000f8610ff */
[----:B------:R-:W-:Y:S01]  /*d5e0*/  IMAD.IADD R7, R13, 0x1, R15 ;  /* 0x000000010d077824 */ /* 0x000fe200078e020f */
[----:B------:R-:W-:Y:S01]  /*d5f0*/  LOP3.LUT R34, R21, R34, RZ, 0x3c, !PT ;  /* 0x0000002215227212 */ /* 0x000fe200078e3cff */
[----:B------:R-:W-:Y:S01]  /*d600*/  IMAD.X R21, RZ, RZ, R35, P2 ;  /* 0x000000ffff157224 */ /* 0x000fe200010e0623 */
[-C--:B------:R-:W-:Y:S01]  /*d610*/  ISETP.GE.OR P2, PT, R37, R78.reuse, P0 ;  /* 0x0000004e2500720c */ /* 0x080fe20000746670 */
[----:B------:R2:W-:Y:S01]  /*d620*/  STSM.16.M88.4 [R14], R8 ;  /* 0x000000080e007844 */ /* 0x0005e20000000200 */
[----:B------:R-:W-:-:S02]  /*d630*/  ISETP.GE.OR P0, PT, R5, R78, P0 ;  /* 0x0000004e0500720c */ /* 0x000fc40000706670 */
[----:B------:R-:W-:Y:S01]  /*d640*/  LEA.HI.X R37, R12, UR5, R7, 0x2, P3 ;  /* 0x000000050c257c11 */ /* 0x000fe200098f1407 */
[----:B------:R-:W-:Y:S01]  /*d650*/  SHFL.IDX PT, R72, R36, 0x1, 0x1c1f ;  /* 0x003c1f0024487f89 */ /* 0x000fe200000e0000 */
[----:B------:R-:W-:Y:S01]  /*d660*/  F2FP.F16.F32.PACK_AB R4, R49, R48 ;  /* 0x000000303104723e */ /* 0x000fe200000000ff */
[----:B------:R-:W-:Y:S01]  /*d670*/  ULDC.64 UR4, c[0x0][0xae8] ;  /* 0x0002ba0000047ab9 */ /* 0x000fe20000000a00 */
[----:B------:R-:W-:Y:S02]  /*d680*/  F2FP.F16.F32.PACK_AB R5, R100, R99 ;  /* 0x000000636405723e */ /* 0x000fe400000000ff */
[----:B------:R-:W-:Y:S02]  /*d690*/  F2FP.F16.F32.PACK_AB R6, R53, R52 ;  /* 0x000000343506723e */ /* 0x000fe400000000ff */
[----:B------:R-:W-:Y:S01]  /*d6a0*/  F2FP.F16.F32.PACK_AB R7, R55, R46 ;  /* 0x0000002e3707723e */ /* 0x000fe200000000ff */
[----:B------:R-:W-:Y:S01]  /*d6b0*/  SHFL.IDX PT, R52, R36, RZ, 0x1c1f ;  /* 0x001c1fff24347589 */ /* 0x000fe200000e0000 */
[----:B------:R-:W-:-:S02]  /*d6c0*/  F2FP.F16.F32.PACK_AB R12, R57, R56 ;  /* 0x00000038390c723e */ /* 0x000fc400000000ff */
[----:B------:R-:W-:Y:S01]  /*d6d0*/  F2FP.F16.F32.PACK_AB R13, R59, R58 ;  /* 0x0000003a3b0d723e */ /* 0x000fe200000000ff */
[----:B------:R-:W-:Y:S01]  /*d6e0*/  STSM.16.M88.4 [R111], R4 ;  /* 0x000000046f007844 */ /* 0x000fe20000000200 */
[----:B--2---:R-:W-:Y:S02]  /*d6f0*/  F2FP.F16.F32.PACK_AB R14, R61, R60 ;  /* 0x0000003c3d0e723e */ /* 0x004fe400000000ff */
[----:B------:R-:W-:Y:S01]  /*d700*/  F2FP.F16.F32.PACK_AB R15, R63, R62 ;  /* 0x0000003e3f0f723e */ /* 0x000fe200000000ff */
[----:B------:R-:W2:Y:S01]  /*d710*/  SHFL.IDX PT, R53, R37, RZ, 0x1c1f ;  /* 0x001c1fff25357589 */ /* 0x000ea200000e0000 */
[----:B------:R-:W-:Y:S02]  /*d720*/  LOP3.LUT R28, R73, 0x380, RZ, 0xc0, !PT ;  /* 0x00000380491c7812 */ /* 0x000fe400078ec0ff */
[----:B------:R-:W-:Y:S01]  /*d730*/  F2FP.F16.F32.PACK_AB R8, R65, R64 ;  /* 0x000000404108723e */ /* 0x000fe200000000ff */
[----:B------:R-:W-:Y:S01]  /*d740*/  STSM.16.M88.4 [R110], R12 ;  /* 0x0000000c6e007844 */ /* 0x000fe20000000200 */
[----:B------:R-:W-:-:S02]  /*d750*/  F2FP.F16.F32.PACK_AB R9, R67, R66 ;  /* 0x000000424309723e */ /* 0x000fc400000000ff */
[----:B------:R-:W-:Y:S02]  /*d760*/  F2FP.F16.F32.PACK_AB R10, R69, R68 ;  /* 0x00000044450a723e */ /* 0x000fe400000000ff */
[----:B------:R-:W-:Y:S02]  /*d770*/  F2FP.F16.F32.PACK_AB R11, R71, R70 ;  /* 0x00000046470b723e */ /* 0x000fe400000000ff */
[----:B------:R-:W-:Y:S02]  /*d780*/  MOV R98, R40 ;  /* 0x0000002800627202 */ /* 0x000fe40000000f00 */
[----:B------:R-:W-:Y:S01]  /*d790*/  F2FP.F16.F32.PACK_AB R46, R77, R76 ;  /* 0x0000004c4d2e723e */ /* 0x000fe200000000ff */
[----:B------:R-:W-:Y:S01]  /*d7a0*/  STSM.16.M88.4 [R109], R8 ;  /* 0x000000086d007844 */ /* 0x000fe20000000200 */
[----:B------:R-:W-:Y:S02]  /*d7b0*/  SHF.R.U64 R28, R28, 0x3, RZ ;  /* 0x000000031c1c7819 */ /* 0x000fe400000012ff */
[----:B------:R-:W-:Y:S01]  /*d7c0*/  LOP3.LUT R2, R31, 0x380, RZ, 0xc0, !PT ;  /* 0x000003801f027812 */ /* 0x000fe200078ec0ff */
[----:B------:R3:W-:Y:S01]  /*d7d0*/  STSM.16.M88.4 [R98], R44 ;  /* 0x0000002c62007844 */ /* 0x0007e20000000200 */
[----:B------:R-:W-:-:S02]  /*d7e0*/  LOP3.LUT R28, R28, R73, RZ, 0x3c, !PT ;  /* 0x000000491c1c7212 */ /* 0x000fc400078e3cff */
[----:B------:R-:W-:Y:S01]  /*d7f0*/  SHF.R.U64 R2, R2, 0x3, RZ ;  /* 0x0000000302027819 */ /* 0x000fe200000012ff */
[----:B------:R-:W-:Y:S03]  /*d800*/  STSM.16.M88.4 [R79], R80 ;  /* 0x000000504f007844 */ /* 0x000fe60000000200 */
[----:B------:R-:W-:Y:S01]  /*d810*/  LOP3.LUT R2, R2, R31, RZ, 0x3c, !PT ;  /* 0x0000001f02027212 */ /* 0x000fe200078e3cff */
[----:B------:R-:W-:Y:S01]  /*d820*/  BAR.SYNC.DEFER_BLOCKING 0x1, 0x100 ;  /* 0x0044000000007b1d */ /* 0x000fe20000010000 */
[----:B------:R-:W-:-:S05]  /*d830*/  IMAD.X R31, RZ, RZ, R35, P5 ;  /* 0x000000ffff1f7224 */ /* 0x000fca00028e0623 */
[----:B------:R-:W4:Y:S02]  /*d840*/  SHFL.IDX PT, R73, R37, 0x1, 0x1c1f ;  /* 0x003c1f0025497f89 */ /* 0x000f2400000e0000 */
[----:B---3--:R-:W3:Y:S08]  /*d850*/  @P1 LDC R45, c[0x0][0xbec] ;  /* 0x0002fb00ff2d1b82 */ /* 0x008ef00000000800 */
[----:B------:R-:W0:Y:S01]  /*d860*/  @P1 LDC R47, c[0x0][0xbf0] ;  /* 0x0002fc00ff2f1b82 */ /* 0x000e220000000800 */
[----:B--2---:R2:W-:Y:S01]  /*d870*/  @!P2 ST.E desc[UR8][R52.64], R89 ;  /* 0x000000593400a985 */ /* 0x0045e2000c101908 */
[----:B------:R-:W-:-:S03]  /*d880*/  IMAD R54, R54, UR4, RZ ;  /* 0x0000000436367c24 */ /* 0x000fc6000f8e02ff */
[----:B----4-:R2:W-:Y:S04]  /*d890*/  @!P0 ST.E desc[UR8][R72.64], R88 ;  /* 0x0000005848008985 */ /* 0x0105e8000c101908 */
[----:B------:R4:W5:Y:S04]  /*d8a0*/  LD.E.128 R40, desc[UR8][R32.64] ;  /* 0x0000000820287980 */ /* 0x000968000c101d00 */
[----:B------:R3:W5:Y:S04]  /*d8b0*/  LD.E.128 R56, desc[UR8][R20.64] ;  /* 0x0000000814387980 */ /* 0x000768000c101d00 */
[----:B------:R1:W5:Y:S01]  /*d8c0*/  LD.E.128 R36, desc[UR8][R30.64] ;  /* 0x000000081e247980 */ /* 0x000362000c101d00 */
[----:B----4-:R-:W-:-:S03]  /*d8d0*/  IMAD R32, R162, 0x20, R164 ;  /* 0x00000020a2207824 */ /* 0x010fc600078e02a4 */
[----:B------:R4:W5:Y:S01]  /*d8e0*/  LD.E.128 R4, desc[UR8][R26.64] ;  /* 0x000000081a047980 */ /* 0x000962000c101d00 */
[----:B------:R-:W-:-:S03]  /*d8f0*/  IMAD.IADD R32, R17, 0x1, R32 ;  /* 0x0000000111207824 */ /* 0x000fc600078e0220 */
[----:B------:R2:W5:Y:S01]  /*d900*/  LD.E.128 R60, desc[UR8][R2.64] ;  /* 0x00000008023c7980 */ /* 0x000562000c101d00 */
[----:B---3--:R-:W-:-:S03]  /*d910*/  @P1 IMAD.HI.U32 R20, R32, R45, RZ ;  /* 0x0000002d20141227 */ /* 0x008fc600078e00ff */
[----:B------:R3:W5:Y:S01]  /*d920*/  LD.E.128 R12, desc[UR8][R24.64] ;  /* 0x00000008180c7980 */ /* 0x000762000c101d00 */
[C---:B-1----:R-:W-:Y:S02]  /*d930*/  IMAD R31, R163.reuse, UR5, R54 ;  /* 0x00000005a31f7c24 */ /* 0x042fe4000f8e0236 */
[----:B----4-:R-:W-:Y:S01]  /*d940*/  IMAD.WIDE.U32 R26, R163, UR4, RZ ;  /* 0x00000004a31a7c25 */ /* 0x010fe2000f8e00ff */
[----:B------:R-:W-:Y:S01]  /*d950*/  ULDC.64 UR4, c[0x0][0xaf0] ;  /* 0x0002bc0000047ab9 */ /* 0x000fe20000000a00 */
[----:B------:R-:W5:Y:S02]  /*d960*/  LD.E.128 R48, desc[UR8][R34.64] ;  /* 0x0000000822307980 */ /* 0x000f64000c101d00 */
[----:B------:R-:W-:Y:S01]  /*d970*/  IMAD.MOV.U32 R21, RZ, RZ, R32 ;  /* 0x000000ffff157224 */ /* 0x000fe200078e0020 */
[----:B0-----:R-:W-:Y:S01]  /*d980*/  @P1 SHF.R.U32.HI R21, RZ, R47, R20 ;  /* 0x0000002fff151219 */ /* 0x001fe20000011614 */
[----:B--2---:R-:W-:Y:S01]  /*d990*/  IMAD.IADD R3, R27, 0x1, R31 ;  /* 0x000000011b037824 */ /* 0x004fe200078e021f */
[----:B------:R0:W5:Y:S01]  /*d9a0*/  LD.E.128 R8, desc[UR8][R28.64] ;  /* 0x000000081c087980 */ /* 0x000162000c101d00 */
[----:B---3--:R-:W-:-:S02]  /*d9b0*/  IMAD R24, R112, UR4, RZ ;  /* 0x0000000470187c24 */ /* 0x008fc4000f8e02ff */
[----:B------:R-:W-:Y:S01]  /*d9c0*/  IMAD.MOV.U32 R2, RZ, RZ, R26 ;  /* 0x000000ffff027224 */ /* 0x000fe200078e001a */
[----:B------:R-:W-:Y:S01]  /*d9d0*/  SHF.R.S32.HI R20, RZ, 0x1f, R21 ;  /* 0x0000001fff147819 */ /* 0x000fe20000011415 */
[C---:B------:R-:W-:Y:S01]  /*d9e0*/  IMAD R25, R161.reuse, UR5, R24 ;  /* 0x00000005a1197c24 */ /* 0x040fe2000f8e0218 */
[----:B------:R-:W-:Y:S01]  /*d9f0*/  @!PT LDS RZ, [RZ] ;  /* 0x00000000fffff984 */ /* 0x000fe20000000800 */
[----:B------:R-:W-:Y:S01]  /*da00*/  @!PT LDS RZ, [RZ] ;  /* 0x00000000fffff984 */ /* 0x000fe20000000800 */
[----:B------:R-:W-:Y:S01]  /*da10*/  @!PT LDS RZ, [RZ] ;  /* 0x00000000fffff984 */ /* 0x000fe20000000800 */
[----:B------:R-:W-:Y:S01]  /*da20*/  @!PT LDS RZ, [RZ] ;  /* 0x00000000fffff984 */ /* 0x000fe20000000800 */
[----:B------:R1:W-:Y:S06]  /*da30*/  MEMBAR.ALL.CTA ;  /* 0x0000000000007992 */ /* 0x0003ec0000008000 */
[----:B-1----:R-:W1:Y:S01]  /*da40*/  FENCE.VIEW.ASYNC.S ;  /* 0x00000000000073c6 */ /* 0x002e620000000000 */
[----:B------:R-:W-:Y:S01]  /*da50*/  IMAD.WIDE.U32 R2, R161, UR4, R2 ;  /* 0x00000004a1027c25 */ /* 0x000fe2000f8e0002 */
[----:B------:R-:W-:-:S03]  /*da60*/  ULDC.64 UR4, c[0x0][0xae0] ;  /* 0x0002b80000047ab9 */ /* 0x000fc60000000a00 */
[----:B------:R-:W-:Y:S02]  /*da70*/  IMAD.MOV R27, RZ, RZ, -R21 ;  /* 0x000000ffff1b7224 */ /* 0x000fe400078e0a15 */
[----:B------:R-:W-:Y:S02]  /*da80*/  IMAD.IADD R3, R3, 0x1, R25 ;  /* 0x0000000103037824 */ /* 0x000fe400078e0219 */
[----:B------:R-:W-:Y:S02]  /*da90*/  IMAD R20, R20, UR4, RZ ;  /* 0x0000000414147c24 */ /* 0x000fe4000f8e02ff */
[----:B------:R-:W-:Y:S02]  /*daa0*/  IMAD R25, R22, R27, R32 ;  /* 0x0000001b16197224 */ /* 0x000fe400078e0220 */
[C---:B------:R-:W-:Y:S02]  /*dab0*/  IMAD R27, R21.reuse, UR5, R20 ;  /* 0x00000005151b7c24 */ /* 0x040fe4000f8e0214 */
[----:B------:R-:W-:Y:S01]  /*dac0*/  IMAD.WIDE.U32 R2, R21, UR4, R2 ;  /* 0x0000000415027c25 */ /* 0x000fe2000f8e0002 */
[----:B------:R-:W-:Y:S01]  /*dad0*/  SHF.R.S32.HI R20, RZ, 0x1f, R25 ;  /* 0x0000001fff147819 */ /* 0x000fe20000011419 */
[----:B------:R-:W-:-:S02]  /*dae0*/  ULDC.64 UR4, c[0x0][0xad8] ;  /* 0x0002b60000047ab9 */ /* 0x000fc40000000a00 */
[----:B------:R-:W-:Y:S02]  /*daf0*/  IMAD.IADD R3, R3, 0x1, R27 ;  /* 0x0000000103037824 */ /* 0x000fe400078e021b */
[----:B------:R-:W-:Y:S02]  /*db00*/  IMAD R20, R20, UR4, RZ ;  /* 0x0000000414147c24 */ /* 0x000fe4000f8e02ff */
[----:B0-----:R-:W-:Y:S02]  /*db10*/  IMAD.IADD R29, R164, 0x1, R17 ;  /* 0x00000001a41d7824 */ /* 0x001fe400078e0211 */
[C---:B------:R-:W-:Y:S02]  /*db20*/  IMAD R21, R25.reuse, UR5, R20 ;  /* 0x0000000519157c24 */ /* 0x040fe4000f8e0214 */
[----:B------:R-:W-:Y:S01]  /*db30*/  IMAD.WIDE.U32 R2, R25, UR4, R2 ;  /* 0x0000000419027c25 */ /* 0x000fe2000f8e0002 */
[----:B------:R-:W-:Y:S01]  /*db40*/  ISETP.GE.AND P2, PT, R29, R78, PT ;  /* 0x0000004e1d00720c */ /* 0x000fe20003f46270 */
[----:B------:R-:W-:-:S02]  /*db50*/  ULDC.64 UR4, c[0x0][0xa80] ;  /* 0x0002a00000047ab9 */ /* 0x000fc40000000a00 */
[----:B------:R-:W-:Y:S02]  /*db60*/  VIADD R17, R29, 0x20 ;  /* 0x000000201d117836 */ /* 0x000fe40000000000 */
[----:B------:R-:W-:Y:S01]  /*db70*/  VIADD R16, R16, 0x2a820 ;  /* 0x0002a82010107836 */ /* 0x000fe20000000000 */
[C---:B------:R-:W-:Y:S01]  /*db80*/  LEA R20, P3, R2.reuse, UR4, 0x1 ;  /* 0x0000000402147c11 */ /* 0x040fe2000f8608ff */
[----:B------:R-:W-:Y:S01]  /*db90*/  IMAD.IADD R3, R3, 0x1, R21 ;  /* 0x0000000103037824 */ /* 0x000fe200078e0215 */
[-C--:B------:R-:W-:Y:S01]  /*dba0*/  ISETP.GE.AND P0, PT, R17, R78.reuse, PT ;  /* 0x0000004e1100720c */ /* 0x080fe20003f06270 */
[----:B------:R-:W-:Y:S01]  /*dbb0*/  VIADD R17, R29, 0x40 ;  /* 0x000000401d117836 */ /* 0x000fe20000000000 */
[----:B------:R-:W-:Y:S02]  /*dbc0*/  PRMT R16, RZ, 0x654, R16 ;  /* 0x00000654ff107816 */ /* 0x000fe40000000010 */
[----:B------:R-:W-:Y:S01]  /*dbd0*/  LEA.HI.X R21, R2, UR5, R3, 0x1, P3 ;  /* 0x0000000502157c11 */ /* 0x000fe200098f0c03 */
[----:B------:R-:W-:Y:S01]  /*dbe0*/  BSSY B1, `(.L_x_1163) ;  /* 0x0000010000017945 */ /* 0x000fe20003800000 */
[----:B------:R-:W-:Y:S01]  /*dbf0*/  ISETP.GE.AND P1, PT, R17, R78, PT ;  /* 0x0000004e1100720c */ /* 0x000fe20003f26270 */
[----:B-1----:R0:W-:Y:S02]  /*dc00*/  SYNCS.ARRIVE.TRANS64.RED.A1T0 RZ, [R16+URZ], RZ ;  /* 0x000000ff10ff79a7 */ /* 0x0021e4000810043f */
[----:B------:R1:W2:Y:S04]  /*dc10*/  SHFL.IDX PT, R17, R21, RZ, 0x181f ;  /* 0x00181fff15117589 */ /* 0x0002a800000e0000 */
[----:B0-----:R1:W0:Y:S01]  /*dc20*/  SHFL.IDX PT, R16, R20, RZ, 0x181f ;  /* 0x00181fff14107589 */ /* 0x00122200000e0000 */
[----:B------:R-:W-:Y:S05]  /*dc30*/  @P2 BRA `(.L_x_1164) ;  /* 0x0000000000282947 */ /* 0x000fea0003800000 */
[----:B------:R-:W-:Y:S01]  /*dc40*/  ULDC UR4, c[0x0][0xac8] ;  /* 0x0002b20000047ab9 */ /* 0x000fe20000000800 */
[----:B------:R-:W-:Y:S01]  /*dc50*/  ULDC.64 UR6, c[0x0][0x208] ;  /* 0x0000820000067ab9 */ /* 0x000fe20000000a00 */
[----:B------:R-:W-:Y:S02]  /*dc60*/  ISETP.GE.AND P2, PT, R23, UR4, PT ;  /* 0x0000000417007c0c */ /* 0x000fe4000bf46270 */
[----:B------:R-:W-:-:S11]  /*dc70*/  ISETP.GE.AND P3, PT, R160, UR4, PT ;  /* 0x00000004a0007c0c */ /* 0x000fd6000bf66270 */
[CC--:B0-----:R-:W-:Y:S02]  /*dc80*/  @!P2 LEA R2, P4, R23.reuse, R16.reuse, 0x1 ;  /* 0x000000101702a211 */ /* 0x0c1fe400078808ff */
[C---:B------:R-:W-:Y:S02]  /*dc90*/  @!P3 LEA R16, P5, R160.reuse, R16, 0x1 ;  /* 0x00000010a010b211 */ /* 0x040fe400078a08ff */
[-C--:B--2---:R-:W-:Y:S02]  /*dca0*/  @!P2 LEA.HI.X R3, R23, R17.reuse, R172, 0x1, P4 ;  /* 0x000000111703a211 */ /* 0x084fe400020f0cac */
[----:B------:R-:W-:-:S03]  /*dcb0*/  @!P3 LEA.HI.X R17, R160, R17, R171, 0x1, P5 ;  /* 0x00000011a011b211 */ /* 0x000fc600028f0cab */
[----:B-----5:R3:W-:Y:S04]  /*dcc0*/  @!P2 ST.E.128 desc[UR6][R2.64], R48 ;  /* 0x000000300200a985 */ /* 0x0207e8000c101d06 */
[----:B------:R3:W-:Y:S02]  /*dcd0*/  @!P3 ST.E.128 desc[UR6][R16.64], R60 ;  /* 0x0000003c1000b985 */ /* 0x0007e4000c101d06 */
.L_x_1164:
[----:B------:R-:W-:Y:S05]  /*dce0*/  BSYNC B1 ;  /* 0x0000000000017941 */ /* 0x000fea0003800000 */
.L_x_1163:
[----:B--23--:R2:W3:Y:S01]  /*dcf0*/  SHFL.IDX PT, R17, R21, 0x1, 0x181f ;  /* 0x00381f0015117f89 */ /* 0x00c4e200000e0000 */
[----:B------:R-:W-:Y:S03]  /*dd00*/  BSSY B1, `(.L_x_1165) ;  /* 0x000000d000017945 */ /* 0x000fe60003800000 */
[----:B0-----:R2:W0:Y:S01]  /*dd10*/  SHFL.IDX PT, R16, R20, 0x1, 0x181f ;  /* 0x00381f0014107f89 */ /* 0x00142200000e0000 */
[----:B------:R-:W-:Y:S05]  /*dd20*/  @P0 BRA `(.L_x_1166) ;  /* 0x0000000000280947 */ /* 0x000fea0003800000 */
[----:B------:R-:W-:Y:S01]  /*dd30*/  ULDC UR4, c[0x0][0xac8] ;  /* 0x0002b20000047ab9 */ /* 0x000fe20000000800 */
[----:B------:R-:W-:Y:S01]  /*dd40*/  ULDC.64 UR6, c[0x0][0x208] ;  /* 0x0000820000067ab9 */ /* 0x000fe20000000a00 */
[----:B------:R-:W-:Y:S02]  /*dd50*/  ISETP.GE.AND P3, PT, R23, UR4, PT ;  /* 0x0000000417007c0c */ /* 0x000fe4000bf66270 */
[----:B------:R-:W-:-:S11]  /*dd60*/  ISETP.GE.AND P4, PT, R160, UR4, PT ;  /* 0x00000004a0007c0c */ /* 0x000fd6000bf86270 */
[CC--:B0-----:R-:W-:Y:S02]  /*dd70*/  @!P3 LEA R2, P0, R23.reuse, R16.reuse, 0x1 ;  /* 0x000000101702b211 */ /* 0x0c1fe400078008ff */
[C---:B------:R-:W-:Y:S02]  /*dd80*/  @!P4 LEA R16, P2, R160.reuse, R16, 0x1 ;  /* 0x00000010a010c211 */ /* 0x040fe400078408ff */
[-C--:B---3--:R-:W-:Y:S02]  /*dd90*/  @!P3 LEA.HI.X R3, R23, R17.reuse, R172, 0x1, P0 ;  /* 0x000000111703b211 */ /* 0x088fe400000f0cac */
[----:B------:R-:W-:-:S03]  /*dda0*/  @!P4 LEA.HI.X R17, R160, R17, R171, 0x1, P2 ;  /* 0x00000011a011c211 */ /* 0x000fc600010f0cab */
[----:B-----5:R4:W-:Y:S04]  /*ddb0*/  @!P3 ST.E.128 desc[UR6][R2.64], R40 ;  /* 0x000000280200b985 */ /* 0x0209e8000c101d06 */
[----:B------:R4:W-:Y:S02]  /*ddc0*/  @!P4 ST.E.128 desc[UR6][R16.64], R56 ;  /* 0x000000381000c985 */ /* 0x0009e4000c101d06 */
.L_x_1166:
[----:B------:R-:W-:Y:S05]  /*ddd0*/  BSYNC B1 ;  /* 0x0000000000017941 */ /* 0x000fea0003800000 */
.L_x_1165:
[----:B---34-:R3:W4:Y:S01]  /*dde0*/  SHFL.IDX PT, R17, R21, 0x2, 0x181f ;  /* 0x00581f0015117f89 */ /* 0x01872200000e0000 */
        /* <DEDUP_REMOVED lines=9> */
[-C--:B----4-:R-:W-:Y:S02]  /*de80*/  @!P2 LEA.HI.X R3, R23, R17.reuse, R172, 0x1, P0 ;  /* 0x000000111703a211 */ /* 0x090fe400000f0cac */
[----:B------:R-:W-:-:S03]  /*de90*/  @!P3 LEA.HI.X R17, R160, R17, R171, 0x1, P1 ;  /* 0x00000011a011b211 */ /* 0x000fc600008f0cab */
[----:B-----5:R0:W-:Y:S04]  /*dea0*/  @!P2 ST.E.128 desc[UR6][R2.64], R36 ;  /* 0x000000240200a985 */ /* 0x0201e8000c101d06 */
[----:B------:R0:W-:Y:S02]  /*deb0*/  @!P3 ST.E.128 desc[UR6][R16.64], R12 ;  /* 0x0000000c1000b985 */ /* 0x0001e4000c101d06 */
.L_x_1168:
[----:B------:R-:W-:Y:S05]  /*dec0*/  BSYNC B1 ;  /* 0x0000000000017941 */ /* 0x000fea0003800000 */
.L_x_1167:
[----:B0-----:R-:W-:Y:S01]  /*ded0*/  VIADD R3, R29, 0x60 ;  /* 0x000000601d037836 */ /* 0x001fe20000000000 */
[----:B-123--:R-:W0:Y:S04]  /*dee0*/  SHFL.IDX PT, R21, R21, 0x3, 0x181f ;  /* 0x00781f0015157f89 */ /* 0x00ee2800000e0000 */
[----:B------:R-:W-:Y:S01]  /*def0*/  ISETP.GE.AND P0, PT, R3, R78, PT ;  /* 0x0000004e0300720c */ /* 0x000fe20003f06270 */
[----:B------:R-:W1:-:S12]  /*df00*/  SHFL.IDX PT, R20, R20, 0x3, 0x181f ;  /* 0x00781f0014147f89 */ /* 0x000e5800000e0000 */
[----:B------:R-:W-:Y:S05]  /*df10*/  @P0 BRA `(.L_x_1169) ;  /* 0x0000000800880947 */ /* 0x000fea0003800000 */
[----:B------:R-:W-:Y:S01]  /*df20*/  ULDC UR4, c[0x0][0xac8] ;  /* 0x0002b20000047ab9 */ /* 0x000fe20000000800 */
[----:B------:R-:W-:Y:S01]  /*df30*/  ULDC.64 UR6, c[0x0][0x208] ;  /* 0x0000820000067ab9 */ /* 0x000fe20000000a00 */
[----:B------:R-:W-:-:S13]  /*df40*/  ISETP.GE.AND P1, PT, R23, UR4, PT ;  /* 0x0000000417007c0c */ /* 0x000fda000bf26270 */
[----:B-1----:R-:W-:-:S04]  /*df50*/  @!P1 LEA R2, P0, R23, R20, 0x1 ;  /* 0x0000001417029211 */ /* 0x002fc800078008ff */
[----:B0-----:R-:W-:Y:S02]  /*df60*/  @!P1 LEA.HI.X R3, R23, R21, R172, 0x1, P0 ;  /* 0x0000001517039211 */ /* 0x001fe400000f0cac */
[----:B------:R-:W-:-:S03]  /*df70*/  ISETP.GE.AND P0, PT, R160, UR4, PT ;  /* 0x00000004a0007c0c */ /* 0x000fc6000bf06270 */
[----:B-----5:R0:W-:Y:S10]  /*df80*/  @!P1 ST.E.128 desc[UR6][R2.64], R4 ;  /* 0x0000000402009985 */ /* 0x0201f4000c101d06 */
[----:B------:R-:W-:Y:S05]  /*df90*/  @P0 BRA `(.L_x_1169) ;  /* 0x0000000800680947 */ /* 0x000fea0003800000 */
[----:B0-----:R-:W-:Y:S01]  /*dfa0*/  LEA R2, P0, R160, R20, 0x1 ;  /* 0x00000014a0027211 */ /* 0x001fe200078008ff */
[----:B------:R-:W-:-:S03]  /*dfb0*/  ULDC.64 UR4, c[0x0][0x208] ;  /* 0x0000820000047ab9 */ /* 0x000fc60000000a00 */
[----:B------:R-:W-:-:S05]  /*dfc0*/  LEA.HI.X R3, R160, R21, R171, 0x1, P0 ;  /* 0x00000015a0037211 */ /* 0x000fca00000f0cab */
[----:B------:R0:W-:Y:S01]  /*dfd0*/  ST.E.128 desc[UR4][R2.64], R8 ;  /* 0x0000000802007985 */ /* 0x0001e2000c101d04 */
[----:B------:R-:W-:Y:S05]  /*dfe0*/  BRA `(.L_x_1169) ;  /* 0x0000000800547947 */ /* 0x000fea0003800000 */
.L_x_1162:
[----:B------:R-:W2:Y:S01]  /*dff0*/  LDC R12, c[0x0][0xbe8] ;  /* 0x0002fa00ff0c7b82 */ /* 0x000ea20000000800 */
[----:B------:R-:W-:Y:S01]  /*e000*/  ISETP.GE.AND P0, PT, R173, 0x80, PT ;  /* 0x00000080ad00780c */ /* 0x000fe20003f06270 */
[----:B------:R-:W-:Y:S01]  /*e010*/  IMAD R2, R162, 0x20, R164 ;  /* 0x00000020a2027824 */ /* 0x000fe200078e02a4 */
[----:B------:R-:W-:Y:S01]  /*e020*/  BSSY B1, `(.L_x_1170) ;  /* 0x000002f000017945 */ /* 0x000fe20003800000 */
[----:B------:R-:W-:Y:S02]  /*e030*/  SHF.R.S32.HI R10, RZ, 0x1f, R163 ;  /* 0x0000001fff0a7819 */ /* 0x000fe400000114a3 */
[----:B------:R-:W-:Y:S01]  /*e040*/  IMAD.IADD R15, R17, 0x1, R2 ;  /* 0x00000001110f7824 */ /* 0x000fe200078e0202 */
[----:B------:R-:W-:Y:S02]  /*e050*/  SHF.R.S32.HI R11, RZ, 0x1f, R161 ;  /* 0x0000001fff0b7819 */ /* 0x000fe400000114a1 */
[----:B--2---:R-:W-:-:S13]  /*e060*/  ISETP.NE.AND P1, PT, R12, 0x1, PT ;  /* 0x000000010c00780c */ /* 0x004fda0003f25270 */
[----:B------:R-:W2:Y:S08]  /*e070*/  @P1 LDC R14, c[0x0][0xbec] ;  /* 0x0002fb00ff0e1b82 */ /* 0x000eb00000000800 */
[----:B------:R-:W3:Y:S01]  /*e080*/  @P1 LDC R21, c[0x0][0xbf0] ;  /* 0x0002fc00ff151b82 */ /* 0x000ee20000000800 */
[----:B------:R-:W-:Y:S05]  /*e090*/  @P0 BRA `(.L_x_1171) ;  /* 0x00000000009c0947 */ /* 0x000fea0003800000 */
[----:B------:R-:W4:Y:S01]  /*e0a0*/  S2R R4, SR_TID.X ;  /* 0x0000000000047919 */ /* 0x000f220000002100 */
[----:B------:R-:W5:Y:S01]  /*e0b0*/  LDC R9, c[0x0][0xbe8] ;  /* 0x0002fa00ff097b82 */ /* 0x000f620000000800 */
[----:B------:R-:W-:Y:S02]  /*e0c0*/  ULDC UR4, c[0x0][0xa88] ;  /* 0x0002a20000047ab9 */ /* 0x000fe40000000800 */
[----:B-----5:R-:W-:Y:S01]  /*e0d0*/  IMAD R3, R9, UR4, RZ ;  /* 0x0000000409037c24 */ /* 0x020fe2000f8e02ff */
[----:B----4-:R-:W-:-:S04]  /*e0e0*/  IADD3 R8, R17, -0x80, R4 ;  /* 0xffffff8011087810 */ /* 0x010fc80007ffe004 */
[----:B------:R-:W-:-:S13]  /*e0f0*/  ISETP.GE.AND P0, PT, R8, R3, PT ;  /* 0x000000030800720c */ /* 0x000fda0003f06270 */
[----:B------:R-:W-:Y:S05]  /*e100*/  @P0 BRA `(.L_x_1171) ;  /* 0x0000000000800947 */ /* 0x000fea0003800000 */
[----:B------:R-:W-:Y:S01]  /*e110*/  ISETP.NE.AND P0, PT, R9, 0x1, PT ;  /* 0x000000010900780c */ /* 0x000fe20003f05270 */
[----:B------:R-:W-:Y:S01]  /*e120*/  ULDC.64 UR4, c[0x0][0xb90] ;  /* 0x0002e40000047ab9 */ /* 0x000fe20000000a00 */
[----:B------:R-:W-:Y:S01]  /*e130*/  IMAD.MOV.U32 R5, RZ, RZ, R8 ;  /* 0x000000ffff057224 */ /* 0x000fe200078e0008 */
[----:B------:R-:W-:Y:S01]  /*e140*/  ULDC.64 UR6, c[0x0][0x208] ;  /* 0x0000820000067ab9 */ /* 0x000fe20000000a00 */
[----:B------:R-:W-:-:S04]  /*e150*/  IMAD R6, R10, UR4, RZ ;  /* 0x000000040a067c24 */ /* 0x000fc8000f8e02ff */
[----:B------:R-:W-:-:S05]  /*e160*/  IMAD R7, R163, UR5, R6 ;  /* 0x00000005a3077c24 */ /* 0x000fca000f8e0206 */
[----:B------:R-:W4:Y:S08]  /*e170*/  @P0 LDC R3, c[0x0][0xbec] ;  /* 0x0002fb00ff030b82 */ /* 0x000f300000000800 */
[----:B------:R-:W5:Y:S01]  /*e180*/  @P0 LDC R13, c[0x0][0xbf0] ;  /* 0x0002fc00ff0d0b82 */ /* 0x000f620000000800 */
[----:B----4-:R-:W-:-:S04]  /*e190*/  @P0 IMAD.HI.U32 R4, R8, R3, RZ ;  /* 0x0000000308040227 */ /* 0x010fc800078e00ff */
[----:B------:R-:W-:Y:S01]  /*e1a0*/  IMAD.WIDE.U32 R2, R163, UR4, RZ ;  /* 0x00000004a3027c25 */ /* 0x000fe2000f8e00ff */
[----:B------:R-:W-:Y:S01]  /*e1b0*/  ULDC.64 UR4, c[0x0][0xb98] ;  /* 0x0002e60000047ab9 */ /* 0x000fe20000000a00 */
[----:B-----5:R-:W-:Y:S02]  /*e1c0*/  @P0 SHF.R.U32.HI R5, RZ, R13, R4 ;  /* 0x0000000dff050219 */ /* 0x020fe40000011604 */
[----:B------:R-:W-:Y:S02]  /*e1d0*/  IMAD.IADD R3, R3, 0x1, R7 ;  /* 0x0000000103037824 */ /* 0x000fe400078e0207 */
[----:B------:R-:W-:Y:S02]  /*e1e0*/  IMAD R4, R11, UR4, RZ ;  /* 0x000000040b047c24 */ /* 0x000fe4000f8e02ff */
[----:B------:R-:W-:Y:S02]  /*e1f0*/  IMAD.MOV R7, RZ, RZ, -R5 ;  /* 0x000000ffff077224 */ /* 0x000fe400078e0a05 */
[----:B------:R-:W-:-:S04]  /*e200*/  IMAD.WIDE.U32 R2, R161, UR4, R2 ;  /* 0x00000004a1027c25 */ /* 0x000fc8000f8e0002 */
[----:B------:R-:W-:Y:S01]  /*e210*/  IMAD R7, R9, R7, R8 ;  /* 0x0000000709077224 */ /* 0x000fe200078e0208 */
[----:B------:R-:W-:Y:S01]  /*e220*/  SHF.R.S32.HI R9, RZ, 0x1f, R5 ;  /* 0x0000001fff097819 */ /* 0x000fe20000011405 */
[----:B------:R-:W-:Y:S01]  /*e230*/  IMAD R6, R161, UR5, R4 ;  /* 0x00000005a1067c24 */ /* 0x000fe2000f8e0204 */
[----:B------:R-:W-:Y:S01]  /*e240*/  IADD3 R2, P0, R5, R2, RZ ;  /* 0x0000000205027210 */ /* 0x000fe20007f1e0ff */
[----:B------:R-:W-:Y:S01]  /*e250*/  ULDC.64 UR4, c[0x0][0xb88] ;  /* 0x0002e20000047ab9 */ /* 0x000fe20000000a00 */
[----:B------:R-:W-:Y:S02]  /*e260*/  SHF.R.S32.HI R4, RZ, 0x1f, R7 ;  /* 0x0000001fff047819 */ /* 0x000fe40000011407 */
[----:B------:R-:W-:-:S03]  /*e270*/  IADD3.X R3, R9, R3, R6, P0, !PT ;  /* 0x0000000309037210 */ /* 0x000fc600007fe406 */
[----:B------:R-:W-:Y:S02]  /*e280*/  IMAD R4, R4, UR4, RZ ;  /* 0x0000000404047c24 */ /* 0x000fe4000f8e02ff */
[----:B------:R-:W-:-:S04]  /*e290*/  IMAD.WIDE.U32 R2, R7, UR4, R2 ;  /* 0x0000000407027c25 */ /* 0x000fc8000f8e0002 */
[----:B------:R-:W-:Y:S01]  /*e2a0*/  IMAD R5, R7, UR5, R4 ;  /* 0x0000000507057c24 */ /* 0x000fe2000f8e0204 */
[----:B------:R-:W-:Y:S02]  /*e2b0*/  ULDC.64 UR4, c[0x0][0xb50] ;  /* 0x0002d40000047ab9 */ /* 0x000fe40000000a00 */
[----:B------:R-:W-:Y:S01]  /*e2c0*/  LEA R4, P0, R2, UR4, 0x2 ;  /* 0x0000000402047c11 */ /* 0x000fe2000f8010ff */
[----:B------:R-:W-:-:S05]  /*e2d0*/  IMAD.IADD R3, R3, 0x1, R5 ;  /* 0x0000000103037824 */ /* 0x000fca00078e0205 */
[----:B------:R-:W-:Y:S01]  /*e2e0*/  LEA.HI.X R5, R2, UR5, R3, 0x2, P0 ;  /* 0x0000000502057c11 */ /* 0x000fe200080f1403 */
[----:B------:R-:W-:-:S05]  /*e2f0*/  IMAD.MOV.U32 R3, RZ, RZ, -0x800000 ;  /* 0xff800000ff037424 */ /* 0x000fca00078e00ff */
[----:B------:R4:W-:Y:S02]  /*e300*/  STG.E desc[UR6][R4.64], R3 ;  /* 0x0000000304007986 */ /* 0x0009e4000c101906 */
.L_x_1171:
[----:B------:R-:W-:Y:S05]  /*e310*/  BSYNC B1 ;  /* 0x0000000000017941 */ /* 0x000fea0003800000 */
.L_x_1170:
[----:B------:R-:W-:Y:S01]  /*e320*/  ULDC.64 UR4, c[0x0][0xae8] ;  /* 0x0002ba0000047ab9 */ /* 0x000fe20000000a00 */
[----:B--2-4-:R-:W-:Y:S01]  /*e330*/  @P1 IMAD.HI.U32 R4, R15, R14, RZ ;  /* 0x0000000e0f041227 */ /* 0x014fe200078e00ff */
[----:B------:R-:W-:Y:S01]  /*e340*/  ULDC UR6, c[0x0][0xa88] ;  /* 0x0002a20000067ab9 */ /* 0x000fe20000000800 */
[----:B------:R-:W-:Y:S02]  /*e350*/  BSSY B1, `(.L_x_1172) ;  /* 0x0000031000017945 */ /* 0x000fe40003800000 */
[----:B------:R-:W-:Y:S02]  /*e360*/  IMAD R2, R10, UR4, RZ ;  /* 0x000000040a027c24 */ /* 0x000fe4000f8e02ff */
[----:B------:R-:W-:Y:S01]  /*e370*/  IMAD.MOV.U32 R5, RZ, RZ, R15 ;  /* 0x000000ffff057224 */ /* 0x000fe200078e000f */
[----:B---3--:R-:W-:Y:S01]  /*e380*/  @P1 SHF.R.U32.HI R5, RZ, R21, R4 ;  /* 0x00000015ff051219 */ /* 0x008fe20000011604 */
[C---:B------:R-:W-:Y:S02]  /*e390*/  IMAD R7, R163.reuse, UR5, R2 ;  /* 0x00000005a3077c24 */ /* 0x040fe4000f8e0202 */
[----:B------:R-:W-:Y:S01]  /*e3a0*/  IMAD.WIDE.U32 R2, R163, UR4, RZ ;  /* 0x00000004a3027c25 */ /* 0x000fe2000f8e00ff */
[----:B------:R-:W-:Y:S01]  /*e3b0*/  ULDC.64 UR4, c[0x0][0xaf0] ;  /* 0x0002bc0000047ab9 */ /* 0x000fe20000000a00 */
[----:B------:R-:W-:-:S02]  /*e3c0*/  SHF.R.S32.HI R4, RZ, 0x1f, R5 ;  /* 0x0000001fff047819 */ /* 0x000fc40000011405 */
[----:B------:R-:W-:Y:S02]  /*e3d0*/  IMAD R6, R11, UR4, RZ ;  /* 0x000000040b067c24 */ /* 0x000fe4000f8e02ff */
[----:B------:R-:W-:Y:S02]  /*e3e0*/  IMAD.IADD R3, R3, 0x1, R7 ;  /* 0x0000000103037824 */ /* 0x000fe400078e0207 */
[C---:B------:R-:W-:Y:S02]  /*e3f0*/  IMAD R7, R161.reuse, UR5, R6 ;  /* 0x00000005a1077c24 */ /* 0x040fe4000f8e0206 */
        /* <DEDUP_REMOVED lines=11> */
[----:B------:R-:W-:Y:S02]  /*e4b0*/  IMAD.IADD R3, R3, 0x1, R9 ;  /* 0x0000000103037824 */ /* 0x000fe400078e0209 */
[----:B------:R-:W-:Y:S02]  /*e4c0*/  IMAD R6, R4, UR4, RZ ;  /* 0x0000000404067c24 */ /* 0x000fe4000f8e02ff */
[----:B------:R-:W-:Y:S02]  /*e4d0*/  IMAD R9, R12, UR6, RZ ;  /* 0x000000060c097c24 */ /* 0x000fe4000f8e02ff */
[C---:B------:R-:W-:Y:S02]  /*e4e0*/  VIADD R4, R8.reuse, 0x20 ;  /* 0x0000002008047836 */ /* 0x040fe40000000000 */
[C---:B------:R-:W-:Y:S01]  /*e4f0*/  IMAD R5, R7.reuse, UR5, R6 ;  /* 0x0000000507057c24 */ /* 0x040fe2000f8e0206 */
[-C--:B------:R-:W-:Y:S01]  /*e500*/  ISETP.GE.AND P2, PT, R8, R9.reuse, PT ;  /* 0x000000090800720c */ /* 0x080fe20003f46270 */
[----:B------:R-:W-:Y:S01]  /*e510*/  IMAD.WIDE.U32 R2, R7, UR4, R2 ;  /* 0x0000000407027c25 */ /* 0x000fe2000f8e0002 */
[----:B------:R-:W-:Y:S01]  /*e520*/  ISETP.GE.AND P1, PT, R4, R9, PT ;  /* 0x000000090400720c */ /* 0x000fe20003f26270 */
[----:B------:R-:W-:-:S02]  /*e530*/  ULDC.64 UR4, c[0x0][0xa80] ;  /* 0x0002a00000047ab9 */ /* 0x000fc40000000a00 */
[----:B------:R-:W-:Y:S02]  /*e540*/  VIADD R4, R8, 0x40 ;  /* 0x0000004008047836 */ /* 0x000fe40000000000 */
[----:B------:R-:W-:Y:S01]  /*e550*/  IMAD.IADD R3, R3, 0x1, R5 ;  /* 0x0000000103037824 */ /* 0x000fe200078e0205 */
[----:B------:R-:W-:Y:S02]  /*e560*/  LEA R5, P3, R2, UR4, 0x1 ;  /* 0x0000000402057c11 */ /* 0x000fe4000f8608ff */
[----:B------:R-:W-:Y:S02]  /*e570*/  ISETP.GE.AND P0, PT, R4, R9, PT ;  /* 0x000000090400720c */ /* 0x000fe40003f06270 */
[----:B------:R-:W-:Y:S02]  /*e580*/  LEA.HI.X R4, R2, UR5, R3, 0x1, P3 ;  /* 0x0000000502047c11 */ /* 0x000fe400098f0c03 */
[----:B------:R2:W3:Y:S04]  /*e590*/  SHFL.IDX PT, R2, R5, RZ, 0x181f ;  /* 0x00181fff05027589 */ /* 0x0004e800000e0000 */
[----:B------:R2:W4:Y:S01]  /*e5a0*/  SHFL.IDX PT, R3, R4, RZ, 0x181f ;  /* 0x00181fff04037589 */ /* 0x00052200000e0000 */
[----:B------:R-:W-:Y:S05]  /*e5b0*/  @P2 BRA `(.L_x_1173) ;  /* 0x0000000000282947 */ /* 0x000fea0003800000 */
[----:B------:R-:W-:Y:S01]  /*e5c0*/  ULDC UR4, c[0x0][0xac8] ;  /* 0x0002b20000047ab9 */ /* 0x000fe20000000800 */
[----:B------:R-:W-:Y:S01]  /*e5d0*/  ULDC.64 UR6, c[0x0][0x208] ;  /* 0x0000820000067ab9 */ /* 0x000fe20000000a00 */
[----:B------:R-:W-:Y:S02]  /*e5e0*/  ISETP.GE.AND P4, PT, R23, UR4, PT ;  /* 0x0000000417007c0c */ /* 0x000fe4000bf86270 */
[----:B------:R-:W-:-:S11]  /*e5f0*/  ISETP.GE.AND P5, PT, R160, UR4, PT ;  /* 0x00000004a0007c0c */ /* 0x000fd6000bfa6270 */
[CC--:B---3--:R-:W-:Y:S02]  /*e600*/  @!P4 LEA R6, P2, R23.reuse, R2.reuse, 0x1 ;  /* 0x000000021706c211 */ /* 0x0c8fe400078408ff */
[C---:B------:R-:W-:Y:S02]  /*e610*/  @!P5 LEA R2, P3, R160.reuse, R2, 0x1 ;  /* 0x00000002a002d211 */ /* 0x040fe400078608ff */
[-C--:B----4-:R-:W-:Y:S02]  /*e620*/  @!P4 LEA.HI.X R7, R23, R3.reuse, R172, 0x1, P2 ;  /* 0x000000031707c211 */ /* 0x090fe400010f0cac */
[----:B------:R-:W-:-:S03]  /*e630*/  @!P5 LEA.HI.X R3, R160, R3, R171, 0x1, P3 ;  /* 0x00000003a003d211 */ /* 0x000fc600018f0cab */
[----:B------:R3:W-:Y:S04]  /*e640*/  @!P4 ST.E.128 desc[UR6][R6.64], RZ ;  /* 0x000000ff0600c985 */ /* 0x0007e8000c101d06 */
[----:B------:R3:W-:Y:S02]  /*e650*/  @!P5 ST.E.128 desc[UR6][R2.64], RZ ;  /* 0x000000ff0200d985 */ /* 0x0007e4000c101d06 */
.L_x_1173:
[----:B------:R-:W-:Y:S05]  /*e660*/  BSYNC B1 ;  /* 0x0000000000017941 */ /* 0x000fea0003800000 */
.L_x_1172:
[----:B---34-:R3:W4:Y:S01]  /*e670*/  SHFL.IDX PT, R3, R4, 0x1, 0x181f ;  /* 0x00381f0004037f89 */ /* 0x01872200000e0000 */
[----:B------:R-:W-:Y:S03]  /*e680*/  BSSY B1, `(.L_x_1174) ;  /* 0x000000d000017945 */ /* 0x000fe60003800000 */
[----:B------:R3:W0:Y:S01]  /*e690*/  SHFL.IDX PT, R2, R5, 0x1, 0x181f ;  /* 0x00381f0005027f89 */ /* 0x00062200000e0000 */
        /* <DEDUP_REMOVED lines=9> */
[----:B------:R0:W-:Y:S04]  /*e730*/  @!P3 ST.E.128 desc[UR6][R6.64], RZ ;  /* 0x000000ff0600b985 */ /* 0x0001e8000c101d06 */
[----:B------:R0:W-:Y:S02]  /*e740*/  @!P4 ST.E.128 desc[UR6][R2.64], RZ ;  /* 0x000000ff0200c985 */ /* 0x0001e4000c101d06 */
.L_x_1175:
[----:B------:R-:W-:Y:S05]  /*e750*/  BSYNC B1 ;  /* 0x0000000000017941 */ /* 0x000fea0003800000 */
.L_x_1174:
[----:B0---4-:R0:W4:Y:S01]  /*e760*/  SHFL.IDX PT, R3, R4, 0x2, 0x181f ;  /* 0x00581f0004037f89 */ /* 0x01112200000e0000 */
        /* <DEDUP_REMOVED lines=13> */
.L_x_1177:
[----:B------:R-:W-:Y:S05]  /*e840*/  BSYNC B1 ;  /* 0x0000000000017941 */ /* 0x000fea0003800000 */
.L_x_1176:
[----:B0-----:R-:W-:Y:S01]  /*e850*/  VIADD R2, R8, 0x60 ;  /* 0x0000006008027836 */ /* 0x001fe20000000000 */
[----:B--23--:R-:W0:Y:S04]  /*e860*/  SHFL.IDX PT, R4, R4, 0x3, 0x181f ;  /* 0x00781f0004047f89 */ /* 0x00ce2800000e0000 */
[----:B------:R-:W-:Y:S01]  /*e870*/  ISETP.GE.AND P0, PT, R2, R9, PT ;  /* 0x000000090200720c */ /* 0x000fe20003f06270 */
[----:B----4-:R2:W3:-:S12]  /*e880*/  SHFL.IDX PT, R3, R5, 0x3, 0x181f ;  /* 0x00781f0005037f89 */ /* 0x0104d800000e0000 */
[----:B--2---:R-:W-:Y:S05]  /*e890*/  @P0 BRA `(.L_x_1169) ;  /* 0x0000000000280947 */ /* 0x004fea0003800000 */
        /* <DEDUP_REMOVED lines=8> */
[----:B------:R2:W-:Y:S04]  /*e920*/  @!P2 ST.E.128 desc[UR6][R6.64], RZ ;  /* 0x000000ff0600a985 */ /* 0x0005e8000c101d06 */
[----:B------:R2:W-:Y:S02]  /*e930*/  @!P3 ST.E.128 desc[UR6][R2.64], RZ ;  /* 0x000000ff0200b985 */ /* 0x0005e4000c101d06 */
.L_x_1169:
[----:B------:R-:W-:Y:S05]  /*e940*/  BSYNC B0 ;  /* 0x0000000000007941 */ /* 0x000fea0003800000 */
.L_x_1161:
[----:B------:R-:W-:Y:S02]  /*e950*/  ULDC UR4, c[0x0][0xc38] ;  /* 0x00030e0000047ab9 */ /* 0x000fe40000000800 */
[----:B-1----:R-:W-:-:S13]  /*e960*/  ISETP.GE.AND P0, PT, R0, UR4, PT ;  /* 0x0000000400007c0c */ /* 0x002fda000bf06270 */
[----:B------:R-:W-:Y:S05]  /*e970*/  @!P0 BRA `(.L_x_1178) ;  /* 0xffffff2400108947 */ /* 0x000fea000383ffff */
[----:B------:R-:W-:Y:S05]  /*e980*/  EXIT ;  /* 0x000000000000794d */ /* 0x000fea0003800000 */
.L_x_1080:
[----:B------:R-:W-:-:S08]  /*e990*/  NOP ;  /* 0x0000000000007918 */ /* 0x000fd00000000000 */
[----:B0-----:R-:W0:-:S00]  /*e9a0*/  USETMAXREG.DEALLOC.CTAPOOL 0x18 ;  /* 0x00000018000079c8 */ /* 0x001e0000080e0500 */
[----:B0-----:R-:W2:Y:S01]  /*e9b0*/  LDL.LU R2, [R1+0xc] ;  /* 0x00000c0001027983 */ /* 0x001ea20000300800 */
[----:B------:R-:W-:-:S05]  /*e9c0*/  LOP3.LUT R0, R0, 0x3, RZ, 0xc0, !PT ;  /* 0x0000000300007812 */ /* 0x000fca00078ec0ff */
[----:B------:R-:W0:Y:S01]  /*e9d0*/  S2UR UR6, SR_CTAID.X ;  /* 0x00000000000679c3 */ /* 0x000e220000002500 */
[----:B------:R-:W-:Y:S01]  /*e9e0*/  IMAD.MOV.U32 R18, RZ, RZ, RZ ;  /* 0x000000ffff127224 */ /* 0x000fe200078e00ff */
[----:B------:R-:W1:Y:S02]  /*e9f0*/  SHFL.IDX PT, R0, R0, RZ, 0x1f ;  /* 0x00001fff00007589 */ /* 0x000e6400000e0000 */
[----:B-1----:R-:W-:-:S04]  /*ea00*/  ISETP.NE.AND P0, PT, R0, RZ, PT ;  /* 0x000000ff0000720c */ /* 0x002fc80003f05270 */
[----:B------:R-:W0:Y:S09]  /*ea10*/  LDC R0, c[0x0][0xc38] ;  /* 0x00030e00ff007b82 */ /* 0x000e320000000800 */
[----:B------:R-:W-:Y:S06]  /*ea20*/  @P0 BAR.ARV 0x4, 0x180 ;  /* 0x0106000000000b1d */ /* 0x000fec0000002000 */
[----:B--2---:R-:W-:-:S04]  /*ea30*/  LOP3.LUT R2, R2, 0xfffffffb, RZ, 0xc0, !PT ;  /* 0xfffffffb02027812 */ /* 0x004fc800078ec0ff */
[----:B------:R-:W-:Y:S02]  /*ea40*/  @P0 LOP3.LUT R2, R2, 0x4, RZ, 0xfc, !PT ;  /* 0x0000000402020812 */ /* 0x000fe400078efcff */
[----:B0-----:R-:W-:Y:S01]  /*ea50*/  ISETP.LE.AND P0, PT, R0, UR6, PT ;  /* 0x0000000600007c0c */ /* 0x001fe2000bf03270 */
[----:B------:R-:W-:Y:S02]  /*ea60*/  IMAD.MOV.U32 R0, RZ, RZ, 0x1 ;  /* 0x00000001ff007424 */ /* 0x000fe400078e00ff */
[----:B------:R0:W-:Y:S04]  /*ea70*/  STL [R1+0xc], R2 ;  /* 0x00000c0201007387 */ /* 0x0001e80000100800 */
[----:B------:R0:W-:Y:S04]  /*ea80*/  STL [R1+0x18], RZ ;  /* 0x000018ff01007387 */ /* 0x0001e80000100800 */
[----:B------:R0:W-:Y:S02]  /*ea90*/  STL [R1+0x4], R0 ;  /* 0x0000040001007387 */ /* 0x0001e40000100800 */
[----:B------:R-:W-:Y:S05]  /*eaa0*/  @P0 BRA `(.L_x_1179) ;  /* 0x0000004800940947 */ /* 0x000fea0003800000 */
[----:B------:R-:W1:Y:S01]  /*eab0*/  S2R R6, SR_TID.X ;  /* 0x0000000000067919 */ /* 0x000e620000002100 */
[----:B------:R-:W2:Y:S01]  /*eac0*/  S2UR UR5, SR_CgaCtaId ;  /* 0x00000000000579c3 */ /* 0x000ea20000008800 */
[----:B------:R-:W-:Y:S01]  /*ead0*/  UMOV UR4, 0x400 ;  /* 0x0000040000047882 */ /* 0x000fe20000000000 */
[----:B------:R-:W-:Y:S01]  /*eae0*/  IMAD.MOV.U32 R18, RZ, RZ, RZ ;  /* 0x000000ffff127224 */ /* 0x000fe200078e00ff */
[----:B------:R-:W-:Y:S01]  /*eaf0*/  ULDC UR44, c[0x0][0xc] ;  /* 0x00000300002c7ab9 */ /* 0x000fe20000000800 */
[----:B------:R-:W-:Y:S01]  /*eb00*/  ULDC.64 UR38, c[0x0][0x198] ;  /* 0x0000660000267ab9 */ /* 0x000fe20000000a00 */
[----:B--2---:R-:W-:-:S06]  /*eb10*/  ULEA UR4, UR5, UR4, 0x18 ;  /* 0x0000000405047291 */ /* 0x004fcc000f8ec03f */
[----:B------:R-:W-:Y:S01]  /*eb20*/  IMAD.U32 R17, RZ, RZ, UR4 ;  /* 0x00000004ff117e24 */ /* 0x000fe2000f8e00ff */
[C---:B-1----:R-:W-:Y:S01]  /*eb30*/  LOP3.LUT R5, R6.reuse, 0x7f, RZ, 0xc0, !PT ;  /* 0x0000007f06057812 */ /* 0x042fe200078ec0ff */
[----:B0-----:R-:W-:-:S05]  /*eb40*/  IMAD.SHL.U32 R0, R6, 0x8, RZ ;  /* 0x0000000806007824 */ /* 0x001fca00078e00ff */
[C---:B------:R-:W-:Y:S02]  /*eb50*/  LOP3.LUT R2, R0.reuse, 0x1f8, RZ, 0xc0, !PT ;  /* 0x000001f800027812 */ /* 0x040fe400078ec0ff */
[----:B------:R-:W-:Y:S02]  /*eb60*/  LOP3.LUT R0, R0, 0x38, RZ, 0xc0, !PT ;  /* 0x0000003800007812 */ /* 0x000fe400078ec0ff */
[----:B------:R-:W-:Y:S01]  /*eb70*/  LOP3.LUT R3, R2, 0x38, R6, 0x78, !PT ;  /* 0x0000003802037812 */ /* 0x000fe200078e7806 */
[----:B------:R-:W-:-:S05]  /*eb80*/  IMAD.SHL.U32 R2, R5, 0x8, RZ ;  /* 0x0000000805027824 */ /* 0x000fca00078e00ff */
[----:B------:R-:W-:Y:S01]  /*eb90*/  LOP3.LUT R4, R3, 0x200, R2, 0xf8, !PT ;  /* 0x0000020003047812 */ /* 0x000fe200078ef802 */
[----:B------:R-:W-:Y:S01]  /*eba0*/  IMAD.SHL.U32 R2, R6, 0x10, RZ ;  /* 0x0000001006027824 */ /* 0x000fe200078e00ff */
[----:B------:R-:W-:-:S03]  /*ebb0*/  SHF.R.U32.HI R3, RZ, 0x3, R5 ;  /* 0x00000003ff037819 */ /* 0x000fc60000011605 */
[----:B------:R-:W-:Y:S01]  /*ebc0*/  IMAD R4, R4, 0x2, R17 ;  /* 0x0000000204047824 */ /* 0x000fe200078e0211 */
[----:B------:R-:W-:Y:S01]  /*ebd0*/  LOP3.LUT R2, R3, 0x70, R2, 0xf8, !PT ;  /* 0x0000007003027812 */ /* 0x000fe200078ef802 */
[----:B------:R-:W-:Y:S02]  /*ebe0*/  IMAD.U32 R3, RZ, RZ, UR6 ;  /* 0x00000006ff037e24 */ /* 0x000fe4000f8e00ff */
[----:B------:R-:W-:Y:S01]  /*ebf0*/  IMAD.MOV.U32 R2, RZ, RZ, 0x1 ;  /* 0x00000001ff027424 */ /* 0x000fe200078e00ff */
[----:B------:R-:W-:Y:S04]  /*ec00*/  STL [R1+0x10], R4 ;  /* 0x0000100401007387 */ /* 0x000fe80000100800 */
[----:B------:R-:W-:Y:S04]  /*ec10*/  STL [R1+0x14], R3 ;  /* 0x0000140301007387 */ /* 0x000fe80000100800 */
[----:B------:R-:W-:Y:S04]  /*ec20*/  STL [R1+0x18], RZ ;  /* 0x000018ff01007387 */ /* 0x000fe80000100800 */
[----:B------:R0:W-:Y:S02]  /*ec30*/  STL [R1+0x4], R2 ;  /* 0x0000040201007387 */ /* 0x0001e40000100800 */
[----:B0-----:R-:W-:-:S02]  /*ec40*/  LOP3.LUT R2, R0, 0x40, RZ, 0xfc, !PT ;  /* 0x0000004000027812 */ /* 0x001fc400078efcff */
[----:B------:R-:W-:-:S07]  /*ec50*/  LOP3.LUT R0, R0, 0x80, RZ, 0xfc, !PT ;  /* 0x0000008000007812 */ /* 0x000fce00078efcff */
.L_x_1275:
[----:B--2---:R-:W2:Y:S01]  /*ec60*/  LDL R0, [R1+0x14] ;  /* 0x0000140001007983 */ /* 0x004ea20000100800 */
[----:B------:R-:W-:Y:S02]  /*ec70*/  ULDC UR8, c[0x0][0xc60] ;  /* 0x0003180000087ab9 */ /* 0x000fe40000000800 */
[----:B------:R-:W-:-:S11]  /*ec80*/  UISETP.NE.AND UP0, UPT, UR8, 0x1, UPT ;  /* 0x000000010800788c */ /* 0x000fd6000bf05270 */
[----:B------:R-:W-:Y:S01]  /*ec90*/  @UP0 ULDC UR4, c[0x0][0xc64] ;  /* 0x0003190000040ab9 */ /* 0x000fe20000000800 */
[----:B------:R-:W-:Y:S01]  /*eca0*/  @UP0 ULDC UR9, c[0x0][0xc68] ;  /* 0x00031a0000090ab9 */ /* 0x000fe20000000800 */
[C---:B--2---:R-:W-:Y:S02]  /*ecb0*/  R2UR UR7, R0.reuse ;  /* 0x00000000000772ca */ /* 0x044fe400000e0000 */
[----:B------:R-:W-:-:S11]  /*ecc0*/  R2UR UR6, R0 ;  /* 0x00000000000672ca */ /* 0x000fd600000e0000 */
[----:B------:R-:W-:-:S04]  /*ecd0*/  UIMAD.WIDE.U32 UR4, UR7, UR4, URZ ;  /* 0x00000004070472a5 */ /* 0x000fc8000f8e003f */
[----:B------:R-:W-:-:S03]  /*ece0*/  @UP0 USHF.R.U32.HI UR7, URZ, UR9, UR5 ;  /* 0x000000093f070299 */ /* 0x000fc60008011605 */
[----:B------:R-:W-:Y:S02]  /*ecf0*/  ULDC UR4, c[0x0][0xc78] ;  /* 0x00031e0000047ab9 */ /* 0x000fe40000000800 */
[----:B------:R-:W-:Y:S02]  /*ed00*/  UISETP.GE.AND UP0, UPT, UR7, UR4, UPT ;  /* 0x000000040700728c */ /* 0x000fe4000bf06270 */
[----:B------:R-:W-:-:S04]  /*ed10*/  UIADD3 UR4, -UR7, URZ, URZ ;  /* 0x0000003f07047290 */ /* 0x000fc8000fffe13f */
[----:B------:R-:W-:Y:S01]  /*ed20*/  PLOP3.LUT P0, PT, PT, PT, UP0, 0x80, 0x0 ;  /* 0x000000000000781c */ /* 0x000fe20003f0f008 */
[----:B------:R-:W-:-:S12]  /*ed30*/  UIMAD UR8, UR8, UR4, UR6 ;  /* 0x00000004080872a4 */ /* 0x000fd8000f8e0206 */
[----:B01-3--:R-:W-:Y:S05]  /*ed40*/  @!P0 BRA `(.L_x_1180) ;  /* 0x0000000000208947 */ /* 0x00bfea0003800000 */
[----:B------:R-:W-:Y:S01]  /*ed50*/  ULDC UR9, c[0x0][0xc6c] ;  /* 0x00031b0000097ab9 */ /* 0x000fe20000000800 */
[----:B------:R-:W-:Y:S01]  /*ed60*/  UMOV UR6, UR8 ;  /* 0x0000000800067c82 */ /* 0x000fe20008000000 */
[----:B------:R-:W-:-:S11]  /*ed70*/  UISETP.NE.AND UP0, UPT, UR9, 0x1, UPT ;  /* 0x000000010900788c */ /* 0x000fd6000bf05270 */
[----:B------:R-:W-:Y:S02]  /*ed80*/  @UP0 ULDC.64 UR10, c[0x0][0xc70] ;  /* 0x00031c00000a0ab9 */ /* 0x000fe40000000a00 */
[----:B------:R-:W-:-:S04]  /*ed90*/  UIMAD.WIDE.U32 UR4, UR8, UR10, URZ ;  /* 0x0000000a080472a5 */ /* 0x000fc8000f8e003f */
[----:B------:R-:W-:-:S04]  /*eda0*/  @UP0 USHF.R.U32.HI UR6, URZ, UR11, UR5 ;  /* 0x0000000b3f060299 */ /* 0x000fc80008011605 */
[----:B------:R-:W-:Y:S01]  /*edb0*/  UIMAD UR4, UR6, UR9, URZ ;  /* 0x00000009060472a4 */ /* 0x000fe2000f8e023f */
[----:B------:R-:W-:Y:S11]  /*edc0*/  BRA `(.L_x_1181) ;  /* 0x00000000001c7947 */ /* 0x000ff60003800000 */
.L_x_1180:
[----:B------:R-:W-:Y:S01]  /*edd0*/  ULDC UR9, c[0x0][0xc54] ;  /* 0x0003150000097ab9 */ /* 0x000fe20000000800 */
[----:B------:R-:W-:Y:S01]  /*ede0*/  UMOV UR6, UR8 ;  /* 0x0000000800067c82 */ /* 0x000fe20008000000 */
[----:B------:R-:W-:-:S11]  /*edf0*/  UISETP.NE.AND UP0, UPT, UR9, 0x1, UPT ;  /* 0x000000010900788c */ /* 0x000fd6000bf05270 */
[----:B------:R-:W-:Y:S02]  /*ee00*/  @UP0 ULDC.64 UR10, c[0x0][0xc58] ;  /* 0x00031600000a0ab9 */ /* 0x000fe40000000a00 */
[----:B------:R-:W-:-:S04]  /*ee10*/  UIMAD.WIDE.U32 UR4, UR8, UR10, URZ ;  /* 0x0000000a080472a5 */ /* 0x000fc8000f8e003f */
[----:B------:R-:W-:-:S04]  /*ee20*/  @UP0 USHF.R.U32.HI UR6, URZ, UR11, UR5 ;  /* 0x0000000b3f060299 */ /* 0x000fc80008011605 */
[----:B------:R-:W-:-:S12]  /*ee30*/  UIMAD UR4, UR6, UR9, URZ ;  /* 0x00000009060472a4 */ /* 0x000fd8000f8e023f */
.L_x_1181:
[----:B------:R-:W-:Y:S02]  /*ee40*/  UIADD3 UR4, UR8, -UR4, URZ ;  /* 0x8000000408047290 */ /* 0x000fe4000fffe03f */
[----:B------:R-:W-:Y:S01]  /*ee50*/  ULOP3.LUT UR5, URZ, UR6, URZ, 0x33, !UPT ;  /* 0x000000063f057292 */ /* 0x000fe2000f8e333f */
[----:B------:R-:W-:Y:S01]  /*ee60*/  ULDC UR14, c[0x0][0xc48] ;  /* 0x00031200000e7ab9 */ /* 0x000fe20000000800 */
[----:B------:R-:W-:Y:S01]  /*ee70*/  ULDC UR8, c[0x0][0x448] ;  /* 0x0001120000087ab9 */ /* 0x000fe20000000800 */
[----:B------:R-:W-:Y:S01]  /*ee80*/  ULDC UR43, c[0x0][0xc3c] ;  /* 0x00030f00002b7ab9 */ /* 0x000fe20000000800 */
[----:B------:R-:W-:Y:S02]  /*ee90*/  UISETP.NE.AND UP2, UPT, UR14, 0x1, UPT ;  /* 0x000000010e00788c */ /* 0x000fe4000bf45270 */
[----:B------:R-:W-:Y:S02]  /*eea0*/  UISETP.NE.AND UP1, UPT, UR8, 0x1, UPT ;  /* 0x000000010800788c */ /* 0x000fe4000bf25270 */
[----:B------:R-:W-:Y:S01]  /*eeb0*/  UIADD3 UR43, UR5, UR43, URZ ;  /* 0x0000002b052b7290 */ /* 0x000fe2000fffe03f */
[----:B------:R-:W-:Y:S01]  /*eec0*/  ULDC.64 UR10, c[0x0][0x418] ;  /* 0x00010600000a7ab9 */ /* 0x000fe20000000a00 */
[----:B------:R-:W-:Y:S01]  /*eed0*/  ULDC UR13, c[0x0][0xc54] ;  /* 0x00031500000d7ab9 */ /* 0x000fe20000000800 */
[----:B------:R-:W-:-:S02]  /*eee0*/  UISETP.NE.U32.AND UP0, UPT, UR10, URZ, UPT ;  /* 0x0000003f0a00728c */ /* 0x000fc4000bf05070 */
[----:B------:R-:W-:Y:S02]  /*eef0*/  UIMAD UR13, UR7, UR13, UR4 ;  /* 0x0000000d070d72a4 */ /* 0x000fe4000f8e0204 */
[----:B------:R-:W-:Y:S01]  /*ef00*/  USHF.L.U32 UR43, UR43, 0x7, URZ ;  /* 0x000000072b2b7899 */ /* 0x000fe2000800063f */
[----:B------:R-:W-:Y:S01]  /*ef10*/  ULDC.64 UR4, c[0x0][0x9e0] ;  /* 0x0002780000047ab9 */ /* 0x000fe20000000a00 */
[----:B------:R-:W-:Y:S02]  /*ef20*/  UISETP.NE.AND.EX UP0, UPT, UR11, URZ, UPT, UP0 ;  /* 0x0000003f0b00728c */ /* 0x000fe4000bf05300 */
[----:B------:R-:W-:Y:S02]  /*ef30*/  UISETP.GE.AND UP3, UPT, UR5, 0x1, UPT ;  /* 0x000000010500788c */ /* 0x000fe4000bf66270 */
[----:B------:R-:W-:Y:S01]  /*ef40*/  UIADD3 UR12, UR43, 0x7f, URZ ;  /* 0x0000007f2b0c7890 */ /* 0x000fe2000fffe03f */
[----:B------:R-:W-:Y:S01]  /*ef50*/  ULDC UR10, c[0x0][0x424] ;  /* 0x00010900000a7ab9 */ /* 0x000fe20000000800 */
[----:B------:R-:W-:Y:S01]  /*ef60*/  ULDC UR6, c[0x0][0x288] ;  /* 0x0000a20000067ab9 */ /* 0x000fe20000000800 */
[----:B------:R-:W-:Y:S01]  /*ef70*/  @UP2 ULDC UR8, c[0x0][0xc4c] ;  /* 0x0003130000082ab9 */ /* 0x000fe20000000800 */
[----:B------:R-:W-:Y:S01]  /*ef80*/  @UP1 ULDC UR11, c[0x0][0x44c] ;  /* 0x00011300000b1ab9 */ /* 0x000fe20000000800 */
[----:B------:R-:W-:Y:S01]  /*ef90*/  USEL UR15, UR10, 0x1, UP0 ;  /* 0x000000010a0f7887 */ /* 0x000fe20008000000 */
[----:B------:R-:W-:Y:S01]  /*efa0*/  PLOP3.LUT P1, PT, PT, PT, UP3, 0x80, 0x0 ;  /* 0x000000000000781c */ /* 0x000fe20003f2f038 */
[----:B------:R-:W-:-:S02]  /*efb0*/  UIADD3 UR16, -UR6, 0x1, URZ ;  /* 0x0000000106107890 */ /* 0x000fc4000fffe13f */
[----:B------:R-:W-:Y:S02]  /*efc0*/  UIMAD.WIDE.U32 UR8, UR13, UR8, URZ ;  /* 0x000000080d0872a5 */ /* 0x000fe4000f8e003f */
[----:B------:R-:W-:Y:S01]  /*efd0*/  UIMAD.WIDE.U32 UR10, UR12, UR11, URZ ;  /* 0x0000000b0c0a72a5 */ /* 0x000fe2000f8e003f */
[----:B------:R-:W-:Y:S01]  /*efe0*/  ULDC UR7, c[0x0][0x2f0] ;  /* 0x0000bc0000077ab9 */ /* 0x000fe20000000800 */
[----:B------:R-:W-:Y:S01]  /*eff0*/  @UP2 ULDC UR17, c[0x0][0xc50] ;  /* 0x0003140000112ab9 */ /* 0x000fe20000000800 */
[----:B------:R-:W-:Y:S01]  /*f000*/  @UP1 ULDC UR18, c[0x0][0x450] ;  /* 0x0001140000121ab9 */ /* 0x000fe20000000800 */
[----:B------:R-:W-:Y:S01]  /*f010*/  UMOV UR42, UR13 ;  /* 0x0000000d002a7c82 */ /* 0x000fe20008000000 */
[----:B------:R-:W-:Y:S02]  /*f020*/  UIMAD UR16, UR15, UR7, UR16 ;  /* 0x000000070f1072a4 */ /* 0x000fe4000f8e0210 */
[----:B------:R-:W-:Y:S02]  /*f030*/  @UP2 USHF.R.U32.HI UR42, URZ, UR17, UR9 ;  /* 0x000000113f2a2299 */ /* 0x000fe40008011609 */
[----:B------:R-:W-:-:S02]  /*f040*/  @UP1 USHF.R.U32.HI UR12, URZ, UR18, UR11 ;  /* 0x000000123f0c1299 */ /* 0x000fc4000801160b */
[----:B------:R-:W-:Y:S02]  /*f050*/  UIADD3 UR36, -UR42, URZ, URZ ;  /* 0x0000003f2a247290 */ /* 0x000fe4000fffe13f */
[----:B------:R-:W-:Y:S02]  /*f060*/  UIADD3 UR12, UR16, UR12, URZ ;  /* 0x0000000c100c7290 */ /* 0x000fe4000fffe03f */
[----:B------:R-:W-:Y:S02]  /*f070*/  UIMAD UR36, UR14, UR36, UR13 ;  /* 0x000000240e2472a4 */ /* 0x000fe4000f8e020d */
[----:B------:R-:W-:Y:S01]  /*f080*/  UIADD3 UR4, UR12, UR4, URZ ;  /* 0x000000040c047290 */ /* 0x000fe2000fffe03f */
[----:B------:R-:W-:Y:S11]  /*f090*/  @!P1 BRA `(.L_x_1182) ;  /* 0x0000000000449947 */ /* 0x000ff60003800000 */
[----:B------:R-:W-:Y:S01]  /*f0a0*/  ISETP.LT.AND P0, PT, RZ, UR12, PT ;  /* 0x0000000cff007c0c */ /* 0x000fe2000bf01270 */
[----:B------:R-:W-:-:S12]  /*f0b0*/  UIADD3 UR10, UR12, -0x1, URZ ;  /* 0xffffffff0c0a7890 */ /* 0x000fd8000fffe03f */
[----:B------:R-:W-:Y:S05]  /*f0c0*/  @P0 BRA `(.L_x_1183) ;  /* 0x00000000001c0947 */ /* 0x000fea0003800000 */
[----:B------:R-:W-:Y:S02]  /*f0d0*/  UISETP.NE.AND UP0, UPT, UR5, 0x1, UPT ;  /* 0x000000010500788c */ /* 0x000fe4000bf05270 */
[----:B------:R-:W-:-:S09]  /*f0e0*/  UIADD3 UR10, -UR12, URZ, URZ ;  /* 0x0000003f0c0a7290 */ /* 0x000fd2000fffe13f */
[----:B------:R-:W-:Y:S02]  /*f0f0*/  @UP0 ULDC.64 UR12, c[0x0][0x9e8] ;  /* 0x00027a00000c0ab9 */ /* 0x000fe40000000a00 */
[----:B------:R-:W-:-:S04]  /*f100*/  UIMAD.WIDE.U32 UR8, UR10, UR12, URZ ;  /* 0x0000000c0a0872a5 */ /* 0x000fc8000f8e003f */
[----:B------:R-:W-:-:S04]  /*f110*/  @UP0 USHF.R.U32.HI UR10, URZ, UR13, UR9 ;  /* 0x0000000d3f0a0299 */ /* 0x000fc80008011609 */
[----:B------:R-:W-:Y:S01]  /*f120*/  ULOP3.LUT UR10, URZ, UR10, URZ, 0x33, !UPT ;  /* 0x0000000a3f0a7292 */ /* 0x000fe2000f8e333f */
[----:B------:R-:W-:Y:S11]  /*f130*/  BRA `(.L_x_1184) ;  /* 0x0000000000107947 */ /* 0x000ff60003800000 */
.L_x_1183:
[----:B------:R-:W-:-:S11]  /*f140*/  UISETP.NE.AND UP0, UPT, UR5, 0x1, UPT ;  /* 0x000000010500788c */ /* 0x000fd6000bf05270 */
[----:B------:R-:W-:Y:S02]  /*f150*/  @UP0 ULDC.64 UR12, c[0x0][0x9e8] ;  /* 0x00027a00000c0ab9 */ /* 0x000fe40000000a00 */
[----:B------:R-:W-:-:S04]  /*f160*/  UIMAD.WIDE.U32 UR8, UR10, UR12, URZ ;  /* 0x0000000c0a0872a5 */ /* 0x000fc8000f8e003f */
[----:B------:R-:W-:-:S12]  /*f170*/  @UP0 USHF.R.U32.HI UR10, URZ, UR13, UR9 ;  /* 0x0000000d3f0a0299 */ /* 0x000fd80008011609 */
.L_x_1184:
[----:B------:R-:W-:-:S04]  /*f180*/  UIMAD UR10, UR10, UR5, UR5 ;  /* 0x000000050a0a72a4 */ /* 0x000fc8000f8e0205 */
[----:B------:R-:W-:-:S04]  /*f190*/  UISETP.LT.AND UP0, UPT, UR4, UR10, UPT ;  /* 0x0000000a0400728c */ /* 0x000fc8000bf01270 */
[----:B------:R-:W-:-:S12]  /*f1a0*/  USEL UR4, UR4, UR10, UP0 ;  /* 0x0000000a04047287 */ /* 0x000fd80008000000 */
.L_x_1182:
[----:B------:R-:W-:Y:S02]  /*f1b0*/  UIMAD UR8, UR15, UR7, 0x5f ;  /* 0x0000005f0f0874a4 */ /* 0x000fe4000f8e0207 */
[----:B------:R-:W-:Y:S02]  /*f1c0*/  UIADD3 UR10, UR4, 0x5f, URZ ;  /* 0x0000005f040a7890 */ /* 0x000fe4000fffe03f */
[----:B------:R-:W-:Y:S02]  /*f1d0*/  UIMAD.WIDE UR8, UR8, 0x2aaaaaab, URZ ;  /* 0x2aaaaaab080878a5 */ /* 0x000fe4000f8e023f */
[----:B------:R-:W-:Y:S01]  /*f1e0*/  UIMAD.WIDE UR10, UR10, 0x2aaaaaab, URZ ;  /* 0x2aaaaaab0a0a78a5 */ /* 0x000fe2000f8e023f */
[----:B------:R-:W-:Y:S01]  /*f1f0*/  @UP1 ULDC UR12, c[0x0][0x44c] ;  /* 0x00011300000c1ab9 */ /* 0x000fe20000000800 */
[----:B------:R-:W-:Y:S02]  /*f200*/  UIMAD UR7, UR15, UR7, -UR6 ;  /* 0x000000070f0772a4 */ /* 0x000fe4000f8e0a06 */
[----:B------:R-:W-:-:S02]  /*f210*/  UIMAD.WIDE.U32 UR12, UR43, UR12, URZ ;  /* 0x0000000c2b0c72a5 */ /* 0x000fc4000f8e003f */
[----:B------:R-:W-:Y:S02]  /*f220*/  USHF.R.U32.HI UR6, URZ, 0x1f, UR9 ;  /* 0x0000001f3f067899 */ /* 0x000fe40008011609 */
[----:B------:R-:W-:Y:S01]  /*f230*/  USHF.R.U32.HI UR4, URZ, 0x1f, UR11 ;  /* 0x0000001f3f047899 */ /* 0x000fe2000801160b */
[----:B------:R-:W-:Y:S01]  /*f240*/  @UP1 ULDC UR16, c[0x0][0x450] ;  /* 0x0001140000101ab9 */ /* 0x000fe20000000800 */
[----:B------:R-:W-:Y:S01]  /*f250*/  UMOV UR14, UR43 ;  /* 0x0000002b000e7c82 */ /* 0x000fe20008000000 */
[----:B------:R-:W-:Y:S02]  /*f260*/  @UP1 USHF.R.U32.HI UR14, URZ, UR16, UR13 ;  /* 0x000000103f0e1299 */ /* 0x000fe4000801160d */
[----:B------:R-:W-:Y:S02]  /*f270*/  ULEA.HI.SX32 UR9, UR9, UR6, 0x1c ;  /* 0x0000000609097291 */ /* 0x000fe4000f8fe23f */
[----:B------:R-:W-:Y:S02]  /*f280*/  ULEA.HI.SX32 UR4, UR11, UR4, 0x1c ;  /* 0x000000040b047291 */ /* 0x000fe4000f8fe23f */
[----:B------:R-:W-:-:S02]  /*f290*/  UIADD3 UR6, UR7, UR14, URZ ;  /* 0x0000000e07067290 */ /* 0x000fc4000fffe03f */
[----:B------:R-:W-:Y:S01]  /*f2a0*/  UISETP.LT.AND UP0, UPT, UR9, UR4, UPT ;  /* 0x000000040900728c */ /* 0x000fe2000bf01270 */
[----:B------:R-:W-:Y:S02]  /*f2b0*/  ULDC UR8, c[0x0][0x9dc] ;  /* 0x0002770000087ab9 */ /* 0x000fe40000000800 */
[----:B------:R-:W-:Y:S02]  /*f2c0*/  UIADD3 UR8, UR6, -UR8, URZ ;  /* 0x8000000806087290 */ /* 0x000fe4000fffe03f */
[----:B------:R-:W-:Y:S01]  /*f2d0*/  USEL UR41, UR9, UR4, UP0 ;  /* 0x0000000409297287 */ /* 0x000fe20008000000 */
[----:B------:R-:W-:Y:S11]  /*f2e0*/  @!P1 BRA `(.L_x_1185) ;  /* 0x0000000000489947 */ /* 0x000ff60003800000 */
[----:B------:R-:W-:Y:S02]  /*f2f0*/  UMOV UR4, UR6 ;  /* 0x0000000600047c82 */ /* 0x000fe40008000000 */
[----:B------:R-:W-:-:S06]  /*f300*/  UISETP.GT.AND UP0, UPT, UR4, -0x1, UPT ;  /* 0xffffffff0400788c */ /* 0x000fcc000bf04270 */
[----:B------:R-:W-:-:S13]  /*f310*/  PLOP3.LUT P0, PT, PT, PT, UP0, 0x80, 0x0 ;  /* 0x000000000000781c */ /* 0x000fda0003f0f008 */
[----:B------:R-:W-:Y:S05]  /*f320*/  @P0 BRA `(.L_x_1186) ;  /* 0x00000000001c0947 */ /* 0x000fea0003800000 */
[----:B------:R-:W-:Y:S02]  /*f330*/  UISETP.NE.AND UP0, UPT, UR5, 0x1, UPT ;  /* 0x000000010500788c */ /* 0x000fe4000bf05270 */
[----:B------:R-:W-:-:S09]  /*f340*/  ULOP3.LUT UR4, URZ, UR4, URZ, 0x33, !UPT ;  /* 0x000000043f047292 */ /* 0x000fd2000f8e333f */
[----:B------:R-:W-:Y:S02]  /*f350*/  @UP0 ULDC.64 UR10, c[0x0][0x9e8] ;  /* 0x00027a00000a0ab9 */ /* 0x000fe40000000a00 */
[----:B------:R-:W-:-:S04]  /*f360*/  UIMAD.WIDE.U32 UR6, UR4, UR10, URZ ;  /* 0x0000000a040672a5 */ /* 0x000fc8000f8e003f */
[----:B------:R-:W-:-:S04]  /*f370*/  @UP0 USHF.R.U32.HI UR4, URZ, UR11, UR7 ;  /* 0x0000000b3f040299 */ /* 0x000fc80008011607 */
[----:B------:R-:W-:Y:S01]  /*f380*/  ULOP3.LUT UR4, URZ, UR4, URZ, 0x33, !UPT ;  /* 0x000000043f047292 */ /* 0x000fe2000f8e333f */
[----:B------:R-:W-:Y:S11]  /*f390*/  BRA `(.L_x_1187) ;  /* 0x0000000000107947 */ /* 0x000ff60003800000 */
.L_x_1186:
[----:B------:R-:W-:-:S11]  /*f3a0*/  UISETP.NE.AND UP0, UPT, UR5, 0x1, UPT ;  /* 0x000000010500788c */ /* 0x000fd6000bf05270 */
[----:B------:R-:W-:Y:S02]  /*f3b0*/  @UP0 ULDC.64 UR10, c[0x0][0x9e8] ;  /* 0x00027a00000a0ab9 */ /* 0x000fe40000000a00 */
[----:B------:R-:W-:-:S04]  /*f3c0*/  UIMAD.WIDE.U32 UR6, UR4, UR10, URZ ;  /* 0x0000000a040672a5 */ /* 0x000fc8000f8e003f */
[----:B------:R-:W-:-:S12]  /*f3d0*/  @UP0 USHF.R.U32.HI UR4, URZ, UR11, UR7 ;  /* 0x0000000b3f040299 */ /* 0x000fd80008011607 */
.L_x_1187:
[----:B------:R-:W-:-:S04]  /*f3e0*/  UIMAD UR4, UR4, UR5, URZ ;  /* 0x00000005040472a4 */ /* 0x000fc8000f8e023f */
[----:B------:R-:W-:-:S04]  /*f3f0*/  UISETP.LT.AND UP0, UPT, UR8, UR4, UPT ;  /* 0x000000040800728c */ /* 0x000fc8000bf01270 */
[----:B------:R-:W-:-:S12]  /*f400*/  USEL UR8, UR8, UR4, !UP0 ;  /* 0x0000000408087287 */ /* 0x000fd8000c000000 */
.L_x_1185:
[----:B------:R-:W-:Y:S01]  /*f410*/  UIMAD.WIDE UR4, UR8, 0x2aaaaaab, URZ ;  /* 0x2aaaaaab080478a5 */ /* 0x000fe2000f8e023f */
[----:B------:R-:W-:Y:S03]  /*f420*/  BSSY B7, `(.L_x_1188) ;  /* 0x00003f0000077945 */ /* 0x000fe60003800000 */
[----:B------:R-:W-:-:S04]  /*f430*/  USHF.R.U32.HI UR4, URZ, 0x1f, UR5 ;  /* 0x0000001f3f047899 */ /* 0x000fc80008011605 */
[----:B------:R-:W-:-:S04]  /*f440*/  ULEA.HI.SX32 UR4, UR5, UR4, 0x1c ;  /* 0x0000000405047291 */ /* 0x000fc8000f8fe23f */
[----:B------:R-:W-:-:S04]  /*f450*/  UISETP.LT.AND UP0, UPT, URZ, UR4, UPT ;  /* 0x000000043f00728c */ /* 0x000fc8000bf01270 */
[----:B------:R-:W-:-:S04]  /*f460*/  USEL UR40, URZ, UR4, !UP0 ;  /* 0x000000043f287287 */ /* 0x000fc8000c000000 */
[----:B------:R-:W-:-:S06]  /*f470*/  UISETP.GT.AND UP0, UPT, UR41, UR40, UPT ;  /* 0x000000282900728c */ /* 0x000fcc000bf04270 */
[----:B------:R-:W-:-:S13]  /*f480*/  PLOP3.LUT P0, PT, PT, PT, UP0, 0x80, 0x0 ;  /* 0x000000000000781c */ /* 0x000fda0003f0f008 */
[----:B------:R-:W-:Y:S05]  /*f490*/  @P0 BRA `(.L_x_1189) ;  /* 0x00000000004c0947 */ /* 0x000fea0003800000 */
[----:B------:R-:W0:Y:S02]  /*f4a0*/  S2R R0, SR_TID.X ;  /* 0x0000000000007919 */ /* 0x000e240000002100 */
        /* <DEDUP_REMOVED lines=10> */
[----:B-1----:R-:W2:Y:S01]  /*f550*/  @P0 ATOMG.E.ADD.STRONG.GPU PT, R3, desc[UR6][R2.64], R5 ;  /* 0x00000005020309a8 */ /* 0x002ea200081ee1c6 */
[----:B------:R-:W0:Y:S02]  /*f560*/  S2R R4, SR_LTMASK ;  /* 0x0000000000047919 */ /* 0x000e240000003900 */
[----:B0-----:R-:W-:-:S04]  /*f570*/  LOP3.LUT R4, R4, UR4, RZ, 0xc0, !PT ;  /* 0x0000000404047c12 */ /* 0x001fc8000f8ec0ff */
[----:B------:R-:W0:Y:S01]  /*f580*/  POPC R7, R4 ;  /* 0x0000000400077309 */ /* 0x000e220000000000 */
[----:B--2---:R-:W0:Y:S02]  /*f590*/  SHFL.IDX PT, R0, R3, R0, 0x1f ;  /* 0x00001f0003007589 */ /* 0x004e2400000e0000 */
[----:B0-----:R-:W-:-:S05]  /*f5a0*/  IADD3 R0, R0, UR44, R7 ;  /* 0x0000002c00007c10 */ /* 0x001fca000fffe007 */
[----:B------:R1:W-:Y:S01]  /*f5b0*/  STL [R1+0x14], R0 ;  /* 0x0000140001007387 */ /* 0x0003e20000100800 */
[----:B------:R-:W-:Y:S05]  /*f5c0*/  BRA `(.L_x_1190) ;  /* 0x0000003c00547947 */ /* 0x000fea0003800000 */
.L_x_1189:
[----:B------:R-:W-:Y:S01]  /*f5d0*/  VIADD R0, R17, 0x18400 ;  /* 0x0001840011007836 */ /* 0x000fe20000000000 */
[----:B------:R-:W-:Y:S04]  /*f5e0*/  BSSY B6, `(.L_x_1191) ;  /* 0x0000013000067945 */ /* 0x000fe80003800000 */
[----:B------:R-:W-:-:S13]  /*f5f0*/  LOP3.LUT P0, RZ, R0, 0x3ff, RZ, 0xc0, !PT ;  /* 0x000003ff00ff7812 */ /* 0x000fda000780c0ff */
[----:B------:R-:W-:Y:S05]  /*f600*/  @!P0 BRA `(.L_x_1192) ;  /* 0x0000000000408947 */ /* 0x000fea0003800000 */
        /* <DEDUP_REMOVED lines=16> */
.L_x_1192:
[----:B------:R-:W-:Y:S05]  /*f710*/  BSYNC B6 ;  /* 0x0000000000067941 */ /* 0x000fea0003800000 */
.L_x_1191:
        /* <DEDUP_REMOVED lines=8> */
[----:B------:R0:W1:Y:S01]  /*f7a0*/  LDC.64 R2, c[0x4][R16] ;  /* 0x0100000010027b82 */ /* 0x0000620000000a00 */
        /* <DEDUP_REMOVED lines=11> */
.L_x_1195:
        /* <DEDUP_REMOVED lines=15> */
.L_x_1194:
[----:B------:R-:W-:Y:S05]  /*f950*/  BSYNC B6 ;  /* 0x0000000000067941 */ /* 0x000fea0003800000 */
.L_x_1193:
[----:B------:R-:W-:Y:S01]  /*f960*/  ULDC.64 UR4, c[0x0][0x9f8] ;  /* 0x00027e0000047ab9 */ /* 0x000fe20000000a00 */
[----:B------:R-:W2:Y:S01]  /*f970*/  LDL.LU R0, [R1+0xc] ;  /* 0x00000c0001007983 */ /* 0x000ea20000300800 */
[----:B------:R-:W-:Y:S01]  /*f980*/  UISETP.NE.U32.AND UP0, UPT, UR4, URZ, UPT ;  /* 0x0000003f0400728c */ /* 0x000fe2000bf05070 */
[----:B------:R-:W-:Y:S01]  /*f990*/  IMAD.U32 R7, RZ, RZ, UR42 ;  /* 0x0000002aff077e24 */ /* 0x000fe2000f8e00ff */
[----:B------:R-:W-:Y:S02]  /*f9a0*/  ULDC.64 UR6, c[0x0][0x208] ;  /* 0x0000820000067ab9 */ /* 0x000fe40000000a00 */
[----:B------:R-:W-:-:S06]  /*f9b0*/  UISETP.NE.AND.EX UP0, UPT, UR5, URZ, UPT, UP0 ;  /* 0x0000003f0500728c */ /* 0x000fcc000bf05300 */
[----:B------:R-:W-:-:S05]  /*f9c0*/  PLOP3.LUT P0, PT, PT, PT, UP0, 0x80, 0x0 ;  /* 0x000000000000781c */ /* 0x000fca0003f0f008 */
[----:B------:R-:W-:Y:S02]  /*f9d0*/  @UP0 ULDC.64 UR4, c[0x0][0x9f8] ;  /* 0x00027e0000040ab9 */ /* 0x000fe40000000a00 */
[----:B------:R-:W-:-:S06]  /*f9e0*/  @UP0 UIMAD.WIDE UR4, UR42, 0x4, UR4 ;  /* 0x000000042a0408a5 */ /* 0x000fcc000f8e0204 */
[----:B------:R-:W-:Y:S02]  /*f9f0*/  IMAD.U32 R2, RZ, RZ, UR4 ;  /* 0x00000004ff027e24 */ /* 0x000fe4000f8e00ff */
[----:B------:R-:W-:-:S05]  /*fa00*/  IMAD.U32 R3, RZ, RZ, UR5 ;  /* 0x00000005ff037e24 */ /* 0x000fca000f8e00ff */
[----:B------:R0:W3:Y:S01]  /*fa10*/  @P0 LDG.E R7, desc[UR6][R2.64] ;  /* 0x0000000602070981 */ /* 0x0000e2000c1e1900 */
[----:B------:R-:W-:Y:S01]  /*fa20*/  UMOV UR4, 0xffffffff ;  /* 0xffffffff00047882 */ /* 0x000fe20000000000 */
[----:B------:R-:W-:Y:S01]  /*fa30*/  IMAD.U32 R19, RZ, RZ, UR41 ;  /* 0x00000029ff137e24 */ /* 0x000fe2000f8e00ff */
[----:B------:R-:W1:Y:S03]  /*fa40*/  S2R R4, SR_TID.X ;  /* 0x0000000000047919 */ /* 0x000e660000002100 */
[----:B------:R-:W-:Y:S01]  /*fa50*/  VIADD R19, R19, 0xffffffff ;  /* 0xffffffff13137836 */ /* 0x000fe20000000000 */
[----:B0-----:R-:W0:Y:S02]  /*fa60*/  LDC.64 R2, c[0x0][0x418] ;  /* 0x00010600ff027b82 */ /* 0x001e240000000a00 */
[----:B0-----:R-:W-:Y:S02]  /*fa70*/  ISETP.NE.U32.AND P0, PT, R2, RZ, PT ;  /* 0x000000ff0200720c */ /* 0x001fe40003f05070 */
[----:B-1----:R-:W-:-:S02]  /*fa80*/  SHF.R.U32.HI R4, RZ, 0x5, R4 ;  /* 0x00000005ff047819 */ /* 0x002fc40000011604 */
[----:B------:R-:W-:Y:S02]  /*fa90*/  ISETP.NE.AND.EX P1, PT, R3, RZ, PT, P0 ;  /* 0x000000ff0300720c */ /* 0x000fe40003f25300 */
[----:B------:R-:W-:Y:S02]  /*faa0*/  LOP3.LUT R4, R4, 0x3, RZ, 0xc0, !PT ;  /* 0x0000000304047812 */ /* 0x000fe400078ec0ff */
[----:B--2---:R-:W-:-:S09]  /*fab0*/  LOP3.LUT R0, R0, 0xfffffffe, RZ, 0xc0, !PT ;  /* 0xfffffffe00007812 */ /* 0x004fd200078ec0ff */
[----:B------:R-:W-:Y:S02]  /*fac0*/  @P1 LOP3.LUT R0, R0, 0x1, RZ, 0xfc, !PT ;  /* 0x0000000100001812 */ /* 0x000fe400078efcff */
[----:B---3--:R-:W-:Y:S01]  /*fad0*/  SHF.R.S32.HI R8, RZ, 0x1f, R7 ;  /* 0x0000001fff087819 */ /* 0x008fe20000011407 */
[----:B------:R0:W-:Y:S01]  /*fae0*/  STL [R1], R7 ;  /* 0x0000000701007387 */ /* 0x0001e20000100800 */
[----:B------:R-:W-:-:S03]  /*faf0*/  SEL R16, R7, RZ, !P1 ;  /* 0x000000ff07107207 */ /* 0x000fc60004800000 */
[----:B------:R0:W-:Y:S04]  /*fb00*/  STL [R1+0x8], R8 ;  /* 0x0000080801007387 */ /* 0x0001e80000100800 */
[----:B------:R0:W-:Y:S01]  /*fb10*/  STL [R1+0xc], R0 ;  /* 0x00000c0001007387 */ /* 0x0001e20000100800 */
[----:B------:R-:W-:Y:S05]  /*fb20*/  BRA.DIV UR4, `(.L_x_1196) ;  /* 0x00000042043c7947 */ /* 0x000fea000b800000 */
[----:B------:R1:W2:Y:S02]  /*fb30*/  SHFL.IDX PT, R14, R4, RZ, 0x1f ;  /* 0x00001fff040e7589 */ /* 0x0002a400000e0000 */
.L_x_1290:
[----:B------:R-:W-:Y:S02]  /*fb40*/  PLOP3.LUT P2, PT, PT, PT, PT, 0x8, 0x0 ;  /* 0x000000000000781c */ /* 0x000fe40003f4e170 */
[----:B0-----:R-:W-:Y:S02]  /*fb50*/  LOP3.LUT R0, R0, 0xfffffffd, RZ, 0xc0, !PT ;  /* 0xfffffffd00007812 */ /* 0x001fe400078ec0ff */
[----:B--2---:R-:W-:-:S09]  /*fb60*/  ISETP.NE.AND P0, PT, R14, RZ, PT ;  /* 0x000000ff0e00720c */ /* 0x004fd20003f05270 */
[----:B------:R-:W-:-:S05]  /*fb70*/  @P2 LOP3.LUT R0, R0, 0x2, RZ, 0xfc, !PT ;  /* 0x0000000200002812 */ /* 0x000fca00078efcff */
[----:B------:R0:W-:Y:S01]  /*fb80*/  STL [R1+0xc], R0 ;  /* 0x00000c0001007387 */ /* 0x0001e20000100800 */
[----:B------:R-:W-:Y:S05]  /*fb90*/  @P0 BRA `(.L_x_1197) ;  /* 0x0000000400280947 */ /* 0x000fea0003800000 */
[----:B------:R-:W-:-:S03]  /*fba0*/  UMOV UR4, 0xffffffff ;  /* 0xffffffff00047882 */ /* 0x000fc60000000000 */
[----:B------:R-:W-:Y:S05]  /*fbb0*/  BRA.DIV UR4, `(.L_x_1198) ;  /* 0x0000004204387947 */ /* 0x000fea000b800000 */
[----:B------:R-:W-:-:S13]  /*fbc0*/  ELECT P6, URZ, PT ;  /* 0x00000000003f782f */ /* 0x000fda00038c0000 */
.L_x_1293:
[----:B------:R-:W-:Y:S05]  /*fbd0*/  @!P6 BRA `(.L_x_1197) ;  /* 0x000000040018e947 */ /* 0x000fea0003800000 */
[----:B------:R-:W-:Y:S01]  /*fbe0*/  IMAD.MOV.U32 R16, RZ, RZ, R7 ;  /* 0x000000ffff107224 */ /* 0x000fe200078e0007 */
[----:B------:R-:W-:Y:S06]  /*fbf0*/  @!P1 BRA `(.L_x_1199) ;  /* 0x0000000000489947 */ /* 0x000fec0003800000 */
[----:B------:R-:W2:Y:S01]  /*fc00*/  LDC R6, c[0x0][0x43c] ;  /* 0x00010f00ff067b82 */ /* 0x000ea20000000800 */
[----:B------:R-:W-:Y:S01]  /*fc10*/  ULDC.64 UR4, c[0x0][0x428] ;  /* 0x00010a0000047ab9 */ /* 0x000fe20000000a00 */
[----:B------:R-:W-:Y:S01]  /*fc20*/  ULDC.64 UR6, c[0x0][0x208] ;  /* 0x0000820000067ab9 */ /* 0x000fe20000000a00 */
[----:B--2---:R-:W-:-:S13]  /*fc30*/  ISETP.NE.AND P0, PT, R6, 0x1, PT ;  /* 0x000000010600780c */ /* 0x004fda0003f05270 */
[----:B-1----:R-:W0:Y:S02]  /*fc40*/  @P0 LDC.64 R4, c[0x0][0x440] ;  /* 0x00011000ff040b82 */ /* 0x002e240000000a00 */
[----:B0-----:R-:W-:-:S04]  /*fc50*/  @P0 IMAD.HI.U32 R0, R19, R4, RZ ;  /* 0x0000000413000227 */ /* 0x001fc800078e00ff */
[----:B------:R-:W-:Y:S01]  /*fc60*/  IMAD.MOV.U32 R4, RZ, RZ, R19 ;  /* 0x000000ffff047224 */ /* 0x000fe200078e0013 */
[----:B------:R-:W-:-:S04]  /*fc70*/  @P0 SHF.R.U32.HI R4, RZ, R5, R0 ;  /* 0x00000005ff040219 */ /* 0x000fc80000011600 */
[--C-:B------:R-:W-:Y:S01]  /*fc80*/  SHF.R.S32.HI R5, RZ, 0x1f, R4.reuse ;  /* 0x0000001fff057819 */ /* 0x100fe20000011404 */
[----:B------:R-:W-:-:S04]  /*fc90*/  IMAD.MOV R0, RZ, RZ, -R4 ;  /* 0x000000ffff007224 */ /* 0x000fc800078e0a04 */
[----:B------:R-:W-:Y:S02]  /*fca0*/  IMAD R19, R6, R0, R19 ;  /* 0x0000000006137224 */ /* 0x000fe400078e0213 */
[----:B------:R-:W-:Y:S02]  /*fcb0*/  IMAD R0, R8, UR4, RZ ;  /* 0x0000000408007c24 */ /* 0x000fe4000f8e02ff */
[----:B------:R-:W-:-:S04]  /*fcc0*/  IMAD.WIDE.U32 R4, R7, UR4, R4 ;  /* 0x0000000407047c25 */ /* 0x000fc8000f8e0004 */
[----:B------:R-:W-:Y:S01]  /*fcd0*/  IMAD R0, R7, UR5, R0 ;  /* 0x0000000507007c24 */ /* 0x000fe2000f8e0200 */
[----:B------:R-:W-:-:S03]  /*fce0*/  LEA R2, P0, R4, R2, 0x2 ;  /* 0x0000000204027211 */ /* 0x000fc600078010ff */
[----:B------:R-:W-:-:S05]  /*fcf0*/  IMAD.IADD R0, R5, 0x1, R0 ;  /* 0x0000000105007824 */ /* 0x000fca00078e0200 */
[----:B------:R-:W-:-:S05]  /*fd00*/  LEA.HI.X R3, R4, R3, R0, 0x2, P0 ;  /* 0x0000000304037211 */ /* 0x000fca00000f1400 */
[----:B------:R2:W5:Y:S02]  /*fd10*/  LDG.E R16, desc[UR6][R2.64] ;  /* 0x0000000602107981 */ /* 0x000564000c1e1900 */
.L_x_1199:
[----:B--2---:R-:W2:Y:S01]  /*fd20*/  LDL R2, [R1+0x4] ;  /* 0x0000040001027983 */ /* 0x004ea20000100800 */
[----:B0-----:R-:W-:Y:S01]  /*fd30*/  IMAD R0, R18, 0x8, R17 ;  /* 0x0000000812007824 */ /* 0x001fe200078e0211 */
[----:B--2---:R-:W-:-:S04]  /*fd40*/  SHF.L.U32 R2, R2, 0x1f, RZ ;  /* 0x0000001f02027819 */ /* 0x004fc800000006ff */
[----:B------:R-:W0:Y:S02]  /*fd50*/  SYNCS.PHASECHK.TRANS64.TRYWAIT P0, [R0+URZ+0x2a840], R2 ;  /* 0x02a84002000075a7 */ /* 0x000e24000800017f */
[----:B0-----:R-:W-:Y:S05]  /*fd60*/  @!P0 BRA `(.L_x_1200) ;  /* 0x0000003c00ec8947 */ /* 0x001fea0003800000 */
.L_x_1294:
        /* <DEDUP_REMOVED lines=11> */
.L_x_1201:
[----:B0-----:R-:W2:Y:S01]  /*fe20*/  LDL.LU R2, [R1+0xc] ;  /* 0x00000c0001027983 */ /* 0x001ea20000300800 */
[----:B------:R-:W-:Y:S01]  /*fe30*/  R2UR UR33, R0 ;  /* 0x00000000002172ca */ /* 0x000fe200000e0000 */
[----:B------:R-:W-:Y:S01]  /*fe40*/  IMAD R0, R18, 0x9000, R17 ;  /* 0x0000900012007824 */ /* 0x000fe200078e0211 */
[----:B------:R-:W-:Y:S01]  /*fe50*/  R2UR UR35, R19 ;  /* 0x00000000132372ca */ /* 0x000fe200000e0000 */
[----:B------:R-:W-:Y:S01]  /*fe60*/  UIADD3 UR4, UP0, UR38, 0x370, URZ ;  /* 0x0000037026047890 */ /* 0x000fe2000ff1e03f */
[----:B------:R-:W-:Y:S01]  /*fe70*/  PLOP3.LUT P0, PT, PT, PT, PT, 0x80, 0x0 ;  /* 0x000000000000781c */ /* 0x000fe20003f0f070 */
[----:B------:R-:W-:Y:S01]  /*fe80*/  UMOV UR6, 0x0 ;  /* 0x0000000000067882 */ /* 0x000fe20000000000 */
[----:B------:R-:W-:Y:S01]  /*fe90*/  R2UR UR8, R0 ;  /* 0x00000000000872ca */ /* 0x000fe200000e0000 */
[----:B------:R-:W-:Y:S01]  /*fea0*/  UIADD3.X UR5, URZ, UR39, URZ, UP0, !UPT ;  /* 0x000000273f057290 */ /* 0x000fe200087fe43f */
[----:B-----5:R-:W-:Y:S01]  /*feb0*/  R2UR UR37, R16 ;  /* 0x00000000102572ca */ /* 0x020fe200000e0000 */
[----:B------:R-:W-:Y:S01]  /*fec0*/  UMOV UR7, 0x14f00000 ;  /* 0x14f0000000077882 */ /* 0x000fe20000000000 */
[----:B------:R-:W-:Y:S01]  /*fed0*/  UMOV UR34, URZ ;  /* 0x0000003f00227c82 */ /* 0x000fe20008000000 */
[----:B------:R-:W-:Y:S01]  /*fee0*/  UMOV UR18, 0x40 ;  /* 0x0000004000127882 */ /* 0x000fe20000000000 */
[----:B------:R-:W-:Y:S01]  /*fef0*/  UMOV UR20, UR36 ;  /* 0x0000002400147c82 */ /* 0x000fe20008000000 */
[----:B------:R-:W-:-:S02]  /*ff00*/  UIADD3 UR33, UR33, 0x2a830, URZ ;  /* 0x0002a83021217890 */ /* 0x000fc4000fffe03f */
[----:B------:R-:W-:Y:S01]  /*ff10*/  UIMAD UR35, UR35, 0x60, URZ ;  /* 0x00000060232378a4 */ /* 0x000fe2000f8e023f */
[----:B------:R-:W-:Y:S01]  /*ff20*/  UMOV UR10, 0x80 ;  /* 0x00000080000a7882 */ /* 0x000fe20000000000 */
[----:B------:R-:W-:Y:S02]  /*ff30*/  UMOV UR12, UR36 ;  /* 0x00000024000c7c82 */ /* 0x000fe40008000000 */
[----:B------:R-:W-:Y:S02]  /*ff40*/  UIADD3 UR32, UR8, 0x18400, URZ ;  /* 0x0001840008207890 */ /* 0x000fe4000fffe03f */
[----:B------:R-:W-:Y:S02]  /*ff50*/  UIADD3 UR16, UR8, 0x1b400, URZ ;  /* 0x0001b40008107890 */ /* 0x000fe4000fffe03f */
[----:B------:R-:W-:Y:S01]  /*ff60*/  UIADD3 UR8, UR8, 0x1e400, URZ ;  /* 0x0001e40008087890 */ /* 0x000fe2000fffe03f */
[----:B------:R-:W-:Y:S01]  /*ff70*/  UMOV UR21, UR37 ;  /* 0x0000002500157c82 */ /* 0x000fe20008000000 */
[----:B------:R-:W-:Y:S01]  /*ff80*/  UMOV UR17, UR33 ;  /* 0x0000002100117c82 */ /* 0x000fe20008000000 */
[----:B------:R-:W-:Y:S01]  /*ff90*/  UMOV UR19, UR35 ;  /* 0x0000002300137c82 */ /* 0x000fe20008000000 */
[----:B------:R-:W-:Y:S01]  /*ffa0*/  UMOV UR13, UR37 ;  /* 0x00000025000d7c82 */ /* 0x000fe20008000000 */
[----:B------:R-:W-:Y:S01]  /*ffb0*/  UMOV UR9, UR33 ;  /* 0x0000002100097c82 */ /* 0x000fe20008000000 */
[----:B------:R-:W-:Y:S01]  /*ffc0*/  UMOV UR11, UR35 ;  /* 0x00000023000b7c82 */ /* 0x000fe20008000000 */
[----:B------:R3:W-:Y:S01]  /*ffd0*/  UTMALDG.4D [UR32], [UR4], desc[UR6] ;  /* 0x00000620040075b4 */ /* 0x0007e20008019000 */
[----:B------:R3:W-:Y:S01]  /*ffe0*/  UTMALDG.4D [UR16], [UR4], desc[UR6] ;  /* 0x00000610040075b4 */ /* 0x0007e20008019000 */
[----:B------:R3:W-:Y:S01]  /*fff0*/  UTMALDG.4D [UR8], [UR4], desc[UR6] ;  /* 0x00000608040075b4 */ /* 0x0007e20008019000 */
[----:B--2---:R-:W-:-:S04]  /*10000*/  LOP3.LUT R2, R2, 0xfffffffd, RZ, 0xc0, !PT ;  /* 0xfffffffd02027812 */ /* 0x004fc800078ec0ff */
[----:B------:R-:W-:-:S05]  /*10010*/  @P0 LOP3.LUT R2, R2, 0x2, RZ, 0xfc, !PT ;  /* 0x0000000202020812 */ /* 0x000fca00078efcff */
[----:B------:R3:W-:Y:S01]  /*10020*/  STL [R1+0xc], R2 ;  /* 0x00000c0201007387 */ /* 0x0007e20000100800 */
[----:B------:R-:W-:Y:S01]  /*10030*/  NOP ;  /* 0x0000000000007918 */ /* 0x000fe20000000000 */
.L_x_1197:
[----:B0-----:R-:W-:Y:S01]  /*10040*/  VIADD R0, R17, 0xc400 ;  /* 0x0000c40011007836 */ /* 0x001fe20000000000 */
[----:B------:R-:W-:Y:S05]  /*10050*/  WARPSYNC.ALL ;  /* 0x0000000000007948 */ /* 0x000fea0003800000 */
[----:B------:R-:W-:Y:S01]  /*10060*/  BAR.SYNC.DEFER_BLOCKING 0x8, 0x180 ;  /* 0x0206000000007b1d */ /* 0x000fe20000010000 */
[----:B------:R-:W-:-:S05]  /*10070*/  LOP3.LUT P0, RZ, R0, 0x3ff, RZ, 0xc0, !PT ;  /* 0x000003ff00ff7812 */ /* 0x000fca000780c0ff */
[----:B------:R-:W-:Y:S08]  /*10080*/  BSSY B6, `(.L_x_1202) ;  /* 0x0000012000067945 */ /* 0x000ff00003800000 */
[----:B------:R-:W-:Y:S05]  /*10090*/  @!P0 BRA `(.L_x_1203) ;  /* 0x0000000000408947 */ /* 0x000fea0003800000 */
[----:B---3--:R-:W-:Y:S01]  /*100a0*/  MOV R2, 0x0 ;  /* 0x0000000000027802 */ /* 0x008fe20000000f00 */
[----:B------:R-:W-:Y:S01]  /*100b0*/  ULDC.64 UR6, c[0x4][0xb8] ;  /* 0x01002e0000067ab9 */ /* 0x000fe20000000a00 */
[----:B------:R-:W-:Y:S01]  /*100c0*/  ULDC.64 UR8, c[0x4][0xc0] ;  /* 0x0100300000087ab9 */ /* 0x000fe20000000a00 */
[----:B------:R-:W-:Y:S01]  /*100d0*/  ULDC.64 UR4, c[0x4][0x20] ;  /* 0x0100080000047ab9 */ /* 0x000fe20000000a00 */
[----:B-1----:R-:W-:Y:S02]  /*100e0*/  IMAD.U32 R4, RZ, RZ, UR6 ;  /* 0x00000006ff047e24 */ /* 0x002fe4000f8e00ff */
        /* <DEDUP_REMOVED lines=11> */
.L_x_1203:
[----:B---3--:R-:W-:Y:S05]  /*101a0*/  BSYNC B6 ;  /* 0x0000000000067941 */ /* 0x008fea0003800000 */
.L_x_1202:
[----:B------:R-:W0:Y:S01]  /*101b0*/  S2R R2, SR_TID.X ;  /* 0x0000000000027919 */ /* 0x000e220000002100 */
[----:B------:R-:W2:Y:S01]  /*101c0*/  LDC R7, c[0x0][0x448] ;  /* 0x00011200ff077b82 */ /* 0x000ea20000000800 */
[----:B------:R-:W-:Y:S01]  /*101d0*/  USHF.R.S32.HI UR4, URZ, 0x1f, UR36 ;  /* 0x0000001f3f047899 */ /* 0x000fe20008011424 */
[----:B------:R-:W-:Y:S01]  /*101e0*/  ULDC.64 UR8, c[0x0][0x2d8] ;  /* 0x0000b60000087ab9 */ /* 0x000fe20000000a00 */
[----:B------:R-:W3:Y:S02]  /*101f0*/  S2R R9, SR_TID.X ;  /* 0x0000000000097919 */ /* 0x000ee40000002100 */
[----:B------:R-:W-:Y:S02]  /*10200*/  UIMAD UR6, UR4, UR8, URZ ;  /* 0x00000008040672a4 */ /* 0x000fe4000f8e023f */
[----:B------:R-:W-:Y:S01]  /*10210*/  UIMAD.WIDE.U32 UR4, UR36, UR8, URZ ;  /* 0x00000008240472a5 */ /* 0x000fe2000f8e003f */
[----:B------:R-:W4:Y:S01]  /*10220*/  S2R R8, SR_TID.X ;  /* 0x0000000000087919 */ /* 0x000f220000002100 */
[----:B------:R-:W-:-:S02]  /*10230*/  UIMAD UR6, UR36, UR9, UR6 ;  /* 0x00000009240672a4 */ /* 0x000fc4000f8e0206 */
[----:B------:R-:W-:Y:S02]  /*10240*/  USHF.R.S32.HI UR7, URZ, 0x1f, UR42 ;  /* 0x0000001f3f077899 */ /* 0x000fe4000801142a */
[----:B------:R-:W-:Y:S01]  /*10250*/  UIADD3 UR5, UR5, UR6, URZ ;  /* 0x0000000605057290 */ /* 0x000fe2000fffe03f */
[----:B------:R-:W-:-:S03]  /*10260*/  ULDC.64 UR8, c[0x0][0x2e0] ;  /* 0x0000b80000087ab9 */ /* 0x000fc60000000a00 */
[----:B------:R-:W-:Y:S02]  /*10270*/  UIMAD.WIDE.U32 UR4, UR42, UR8, UR4 ;  /* 0x000000082a0472a5 */ /* 0x000fe4000f8e0004 */
[----:B------:R-:W-:-:S04]  /*10280*/  UIMAD UR6, UR7, UR8, URZ ;  /* 0x00000008070672a4 */ /* 0x000fc8000f8e023f */
[----:B------:R-:W-:Y:S01]  /*10290*/  UIMAD UR6, UR42, UR9, UR6 ;  /* 0x000000092a0672a4 */ /* 0x000fe2000f8e0206 */
[----:B--2---:R-:W-:Y:S01]  /*102a0*/  ISETP.NE.AND P0, PT, R7, 0x1, PT ;  /* 0x000000010700780c */ /* 0x004fe20003f05270 */
[----:B-1----:R-:W-:Y:S02]  /*102b0*/  IMAD.U32 R4, RZ, RZ, UR4 ;  /* 0x00000004ff047e24 */ /* 0x002fe4000f8e00ff */
[----:B------:R-:W-:Y:S02]  /*102c0*/  UIADD3 UR6, UR5, UR6, URZ ;  /* 0x0000000605067290 */ /* 0x000fe4000fffe03f */
[----:B------:R-:W-:Y:S01]  /*102d0*/  IMAD.U32 R5, RZ, RZ, UR5 ;  /* 0x00000005ff057e24 */ /* 0x000fe2000f8e00ff */
[----:B------:R-:W-:Y:S01]  /*102e0*/  ULDC.64 UR4, c[0x0][0x2d0] ;  /* 0x0000b40000047ab9 */ /* 0x000fe20000000a00 */
[C---:B0-----:R-:W-:Y:S01]  /*102f0*/  LOP3.LUT R0, R2.reuse, 0x7f, RZ, 0xc0, !PT ;  /* 0x0000007f02007812 */ /* 0x041fe200078ec0ff */
[----:B------:R-:W-:-:S03]  /*10300*/  IMAD.SHL.U32 R2, R2, 0x10, RZ ;  /* 0x0000001002027824 */ /* 0x000fc600078e00ff */
[----:B------:R-:W-:Y:S01]  /*10310*/  SHF.R.U32.HI R0, RZ, 0x3, R0 ;  /* 0x00000003ff007819 */ /* 0x000fe20000011600 */
[----:B---3--:R-:W-:Y:S01]  /*10320*/  IMAD.SHL.U32 R9, R9, 0x8, RZ ;  /* 0x0000000809097824 */ /* 0x008fe200078e00ff */
[----:B------:R-:W0:Y:S02]  /*10330*/  @P0 LDC R3, c[0x0][0x44c] ;  /* 0x00011300ff030b82 */ /* 0x000e240000000800 */
[----:B------:R-:W-:Y:S01]  /*10340*/  LOP3.LUT R2, R0, 0x70, R2, 0xf8, !PT ;  /* 0x0000007000027812 */ /* 0x000fe200078ef802 */
[----:B----4-:R-:W-:Y:S01]  /*10350*/  IMAD.SHL.U32 R10, R8, 0x8, RZ ;  /* 0x00000008080a7824 */ /* 0x010fe200078e00ff */
[----:B------:R-:W-:-:S03]  /*10360*/  LOP3.LUT R9, R9, 0x38, RZ, 0xc0, !PT ;  /* 0x0000003809097812 */ /* 0x000fc600078ec0ff */
[----:B------:R-:W-:Y:S01]  /*10370*/  VIADD R2, R2, UR43 ;  /* 0x0000002b02027c36 */ /* 0x000fe20008000000 */
[----:B------:R-:W1:Y:S01]  /*10380*/  @P0 LDC R0, c[0x0][0x450] ;  /* 0x00011400ff000b82 */ /* 0x000e620000000800 */
[C---:B------:R-:W-:Y:S02]  /*10390*/  LOP3.LUT R11, R9.reuse, 0x40, RZ, 0xfc, !PT ;  /* 0x00000040090b7812 */ /* 0x040fe400078efcff */
[----:B------:R-:W-:Y:S01]  /*103a0*/  IMAD.MOV.U32 R6, RZ, RZ, R2 ;  /* 0x000000ffff067224 */ /* 0x000fe200078e0002 */
[----:B------:R-:W-:Y:S02]  /*103b0*/  LOP3.LUT R9, R9, 0x80, RZ, 0xfc, !PT ;  /* 0x0000008009097812 */ /* 0x000fe400078efcff */
[----:B------:R-:W-:Y:S01]  /*103c0*/  LOP3.LUT R10, R10, 0x38, RZ, 0xc0, !PT ;  /* 0x000000380a0a7812 */ /* 0x000fe200078ec0ff */
[----:B0-----:R-:W-:-:S05]  /*103d0*/  @P0 IMAD.HI.U32 R3, R2, R3, RZ ;  /* 0x0000000302030227 */ /* 0x001fca00078e00ff */
[----:B-1----:R-:W-:Y:S01]  /*103e0*/  @P0 SHF.R.U32.HI R6, RZ, R0, R3 ;  /* 0x00000000ff060219 */ /* 0x002fe20000011603 */
[----:B------:R-:W-:Y:S01]  /*103f0*/  IMAD.U32 R3, RZ, RZ, UR6 ;  /* 0x00000006ff037e24 */ /* 0x000fe2000f8e00ff */
[----:B------:R-:W-:-:S03]  /*10400*/  ULDC.64 UR6, c[0x0][0x280] ;  /* 0x0000a00000067ab9 */ /* 0x000fc60000000a00 */
[----:B------:R-:W-:-:S04]  /*10410*/  IMAD.MOV R0, RZ, RZ, -R6 ;  /* 0x000000ffff007224 */ /* 0x000fc800078e0a06 */
[----:B------:R-:W-:Y:S02]  /*10420*/  IMAD R0, R7, R0, R2 ;  /* 0x0000000007007224 */ /* 0x000fe400078e0202 */
[----:B------:R-:W-:Y:S01]  /*10430*/  IMAD.MOV.U32 R2, RZ, RZ, R4 ;  /* 0x000000ffff027224 */ /* 0x000fe200078e0004 */
[----:B------:R-:W-:-:S03]  /*10440*/  SHF.R.S32.HI R4, RZ, 0x1f, R6 ;  /* 0x0000001fff047819 */ /* 0x000fc60000011406 */
[----:B------:R-:W-:-:S04]  /*10450*/  IMAD.WIDE.U32 R2, R6, UR4, R2 ;  /* 0x0000000406027c25 */ /* 0x000fc8000f8e0002 */
        /* <DEDUP_REMOVED lines=18> */
[----:B------:R-:W0:Y:S01]  /*10580*/  S2R R2, SR_TID.X ;  /* 0x0000000000027919 */ /* 0x000e220000002100 */
[----:B------:R-:W-:Y:S01]  /*10590*/  ULDC UR4, c[0x0][0x288] ;  /* 0x0000a20000047ab9 */ /* 0x000fe20000000800 */
[----:B------:R-:W-:Y:S01]  /*105a0*/  ULDC.64 UR6, c[0x0][0x208] ;  /* 0x0000820000067ab9 */ /* 0x000fe20000000a00 */
[----:B------:R-:W-:Y:S01]  /*105b0*/  IMAD R5, R7, UR4, RZ ;  /* 0x0000000407057c24 */ /* 0x000fe2000f8e02ff */
[----:B------:R-:W1:Y:S01]  /*105c0*/  SHFL.IDX PT, R3, R0, RZ, 0x181f ;  /* 0x00181fff00037589 */ /* 0x000e6200000e0000 */
[----:B0-----:R-:W-:-:S04]  /*105d0*/  LOP3.LUT R2, R2, 0x7f, RZ, 0xc0, !PT ;  /* 0x0000007f02027812 */ /* 0x001fc800078ec0ff */
[----:B------:R-:W-:Y:S02]  /*105e0*/  SHF.R.U32.HI R8, RZ, 0x3, R2 ;  /* 0x00000003ff087819 */ /* 0x000fe40000011602 */
[----:B------:R-:W0:Y:S03]  /*105f0*/  SHFL.IDX PT, R2, R6, RZ, 0x181f ;  /* 0x00181fff06027589 */ /* 0x000e2600000e0000 */
[----:B------:R-:W-:-:S05]  /*10600*/  VIADD R4, R8, UR43 ;  /* 0x0000002b08047c36 */ /* 0x000fca0008000000 */
        /* <DEDUP_REMOVED lines=9> */
[----:B------:R0:W-:Y:S02]  /*106a0*/  @!P4 LDGSTS.E.BYPASS.LTC128B.128 [R9+0x14400], desc[UR6][R2.64+0x100], !P2 ;  /* 0x144001000209cfae */ /* 0x0001e4000d101d46 */
[----:B0-----:R-:W-:-:S02]  /*106b0*/  VIADD R2, R4, 0x10 ;  /* 0x0000001004027836 */ /* 0x001fc40000000000 */
[----:B------:R-:W0:Y:S03]  /*106c0*/  SHFL.IDX PT, R3, R0, 0x1, 0x181f ;  /* 0x00381f0000037f89 */ /* 0x000e2600000e0000 */
[----:B------:R-:W-:Y:S02]  /*106d0*/  ISETP.GE.AND P4, PT, R2, R5, PT ;  /* 0x000000050200720c */ /* 0x000fe40003f86270 */
[----:B------:R-:W1:Y:S11]  /*106e0*/  SHFL.IDX PT, R2, R6, 0x1, 0x181f ;  /* 0x00381f0006027f89 */ /* 0x000e7600000e0000 */
[----:B0-----:R-:W-:-:S05]  /*106f0*/  @!P4 LEA R3, P3, R10, R3, 0x1 ;  /* 0x000000030a03c211 */ /* 0x001fca00078608ff */
[----:B-1----:R-:W-:-:S05]  /*10700*/  @!P4 IMAD.X R2, RZ, RZ, R2, P3 ;  /* 0x000000ffff02c224 */ /* 0x002fca00018e0602 */
[----:B------:R-:W-:-:S04]  /*10710*/  @!P4 LOP3.LUT R3, R3, R2, RZ, 0x3c, !PT ;  /* 0x000000020303c212 */ /* 0x000fc800078e3cff */
[----:B------:R-:W-:-:S04]  /*10720*/  @!P4 LOP3.LUT R2, R3, R2, RZ, 0x3c, !PT ;  /* 0x000000020302c212 */ /* 0x000fc800078e3cff */
[----:B------:R-:W-:-:S05]  /*10730*/  @!P4 LOP3.LUT R3, R3, R2, RZ, 0x3c, !PT ;  /* 0x000000020303c212 */ /* 0x000fca00078e3cff */
[----:B------:R-:W-:Y:S04]  /*10740*/  @!P4 LDGSTS.E.BYPASS.LTC128B.128 [R9+0xcc00], desc[UR6][R2.64], !P0 ;  /* 0x0cc000000209cfae */ /* 0x000fe8000c101d46 */
        /* <DEDUP_REMOVED lines=52> */
[----:B------:R-:W-:Y:S01]  /*10a90*/  ISETP.GE.AND P4, PT, R2, R5, PT ;  /* 0x000000050200720c */ /* 0x000fe20003f86270 */
[----:B------:R-:W-:Y:S04]  /*10aa0*/  SHFL.IDX PT, R0, R0, 0x7, 0x181f ;  /* 0x00f81f0000007f89 */ /* 0x000fe800000e0000 */
[----:B------:R-:W1:Y:S04]  /*10ab0*/  SHFL.IDX PT, R2, R6, 0x6, 0x181f ;  /* 0x00d81f0006027f89 */ /* 0x000e6800000e0000 */
[----:B------:R-:W2:Y:S04]  /*10ac0*/  SHFL.IDX PT, R6, R6, 0x7, 0x181f ;  /* 0x00f81f0006067f89 */ /* 0x000ea800000e0000 */
        /* <DEDUP_REMOVED lines=8> */
.L_x_1311:
[----:B------:R-:W-:Y:S01]  /*10b50*/  VIADD R4, R4, 0x70 ;  /* 0x0000007004047836 */ /* 0x000fe20000000000 */
[----:B------:R-:W-:Y:S04]  /*10b60*/  BSSY B0, `(.L_x_1205) ;  /* 0x000000c000007945 */ /* 0x000fe80003800000 */
[----:B------:R-:W-:-:S13]  /*10b70*/  ISETP.GE.AND P3, PT, R4, R5, PT ;  /* 0x000000050400720c */ /* 0x000fda0003f66270 */
[----:B------:R-:W-:Y:S05]  /*10b80*/  @P3 BRA `(.L_x_1206) ;  /* 0x0000000000243947 */ /* 0x000fea0003800000 */
[----:B0-----:R-:W-:Y:S01]  /*10b90*/  LEA R2, P3, R10, R0, 0x1 ;  /* 0x000000000a027211 */ /* 0x001fe200078608ff */
[----:B------:R-:W-:-:S04]  /*10ba0*/  ULDC.64 UR4, c[0x0][0x208] ;  /* 0x0000820000047ab9 */ /* 0x000fc80000000a00 */
[----:B------:R-:W-:-:S05]  /*10bb0*/  IMAD.X R3, RZ, RZ, R6, P3 ;  /* 0x000000ffff037224 */ /* 0x000fca00018e0606 */
[----:B------:R-:W-:Y:S01]  /*10bc0*/  @!PT LDS RZ, [RZ] ;  /* 0x00000000fffff984 */ /* 0x000fe20000000800 */
[----:B------:R-:W-:Y:S01]  /*10bd0*/  @!PT LDS RZ, [RZ] ;  /* 0x00000000fffff984 */ /* 0x000fe20000000800 */
[----:B------:R-:W-:Y:S01]  /*10be0*/  @!PT LDS RZ, [RZ] ;  /* 0x00000000fffff984 */ /* 0x000fe20000000800 */
[----:B------:R1:W-:Y:S04]  /*10bf0*/  LDGSTS.E.BYPASS.LTC128B.128 [R9+0xfc00], desc[UR4][R2.64], !P0 ;  /* 0x0fc0000002097fae */ /* 0x0003e8000c101d44 */
[----:B------:R1:W-:Y:S04]  /*10c00*/  LDGSTS.E.BYPASS.LTC128B.128 [R9+0x13c00], desc[UR4][R2.64+0x80], !P1 ;  /* 0x13c0008002097fae */ /* 0x0003e8000c901d44 */
[----:B------:R1:W-:Y:S02]  /*10c10*/  LDGSTS.E.BYPASS.LTC128B.128 [R9+0x17c00], desc[UR4][R2.64+0x100], !P2 ;  /* 0x17c0010002097fae */ /* 0x0003e4000d101d44 */
.L_x_1206:
[----:B------:R-:W-:Y:S05]  /*10c20*/  BSYNC B0 ;  /* 0x0000000000007941 */ /* 0x000fea0003800000 */
.L_x_1205:
[----:B------:R-:W-:Y:S01]  /*10c30*/  NOP ;  /* 0x0000000000007918 */ /* 0x000fe20000000000 */
[----:B------:R-:W-:Y:S01]  /*10c40*/  PLOP3.LUT P0, PT, PT, PT, PT, 0x80, 0x0 ;  /* 0x000000000000781c */ /* 0x000fe20003f0f070 */
[----:B------:R-:W-:-:S12]  /*10c50*/  VIADD R6, R17, 0x2a800 ;  /* 0x0002a80011067836 */ /* 0x000fd80000000000 */
.L_x_1207:
[----:B------:R-:W-:Y:S02]  /*10c60*/  PLOP3.LUT P1, PT, P1, P0, PT, 0xa2, 0x0 ;  /* 0x000000000000781c */ /* 0x000fe40000f21472 */
[----:B------:R-:W-:-:S08]  /*10c70*/  @P0 R2UR P1, UR4, R17 ;  /* 0x00000000110402ca */ /* 0x000fd00000020000 */
[----:B------:R-:W-:-:S05]  /*10c80*/  @P0 PLOP3.LUT P0, PT, P1, PT, PT, 0x80, 0x0 ;  /* 0x000000000000081c */ /* 0x000fca0000f0f070 */
[----:B------:R-:W-:Y:S01]  /*10c90*/  @!P1 SYNCS.ARRIVE.TRANS64.RED.A0T1 RZ, [UR4+0x2a800], RZ ;  /* 0x02a800ffffff99a7 */ /* 0x000fe20008200404 */
[----:B------:R-:W-:Y:S07]  /*10ca0*/  @!P1 ARRIVES.LDGSTSBAR.64.TRANSCNT [UR4+0x2a800] ;  /* 0x02a80000ff0099b0 */ /* 0x000fee0008000a84 */
[----:B------:R-:W-:Y:S05]  /*10cb0*/  @P0 BRA.U.ANY `(.L_x_1207) ;  /* 0xfffffffd00e80947 */ /* 0x000fea000393ffff */
[----:B01----:R-:W2:Y:S02]  /*10cc0*/  LDL.LU R2, [R1+0x18] ;  /* 0x0000180001027983 */ /* 0x003ea40000300800 */
        /* <DEDUP_REMOVED lines=11> */
.L_x_1312:
[----:B------:R-:W-:Y:S05]  /*10d80*/  BSYNC B0 ;  /* 0x0000000000007941 */ /* 0x000fea0003800000 */
.L_x_1208:
[----:B------:R-:W-:-:S04]  /*10d90*/  UIADD3 UR4, UR41, -0x2, URZ ;  /* 0xfffffffe29047890 */ /* 0x000fc8000fffe03f */
[----:B------:R-:W-:-:S06]  /*10da0*/  UISETP.GE.AND UP0, UPT, UR4, UR40, UPT ;  /* 0x000000280400728c */ /* 0x000fcc000bf06270 */
[----:B------:R-:W-:-:S13]  /*10db0*/  PLOP3.LUT P0, PT, PT, PT, UP0, 0x80, 0x0 ;  /* 0x000000000000781c */ /* 0x000fda0003f0f008 */
[----:B------:R-:W-:Y:S05]  /*10dc0*/  @!P0 BRA `(.L_x_1210) ;  /* 0x0000002000008947 */ /* 0x000fea0003800000 */
[----:B0-----:R-:W-:Y:S01]  /*10dd0*/  IMAD R0, RZ, RZ, -UR41 ;  /* 0x80000029ff007e24 */ /* 0x001fe2000f8e02ff */
[----:B------:R-:W-:-:S04]  /*10de0*/  LOP3.LUT R8, RZ, UR40, RZ, 0x33, !PT ;  /* 0x00000028ff087c12 */ /* 0x000fc8000f8e33ff */
[----:B------:R-:W-:-:S05]  /*10df0*/  VIADDMNMX R8, R0, 0x1, R8, !PT ;  /* 0x0000000100087846 */ /* 0x000fca0007800108 */
[----:B------:R-:W-:-:S05]  /*10e00*/  VIADD R0, R8, UR41 ;  /* 0x0000002908007c36 */ /* 0x000fca0008000000 */
[----:B------:R-:W-:-:S04]  /*10e10*/  LOP3.LUT R0, R0, 0x1, RZ, 0xc0, !PT ;  /* 0x0000000100007812 */ /* 0x000fc800078ec0ff */
[----:B------:R-:W-:Y:S01]  /*10e20*/  ISETP.NE.U32.AND P0, PT, R0, 0x1, PT ;  /* 0x000000010000780c */ /* 0x000fe20003f05070 */
[----:B------:R-:W-:-:S12]  /*10e30*/  IMAD.U32 R0, RZ, RZ, UR4 ;  /* 0x00000004ff007e24 */ /* 0x000fd8000f8e00ff */
[----:B------:R-:W-:Y:S05]  /*10e40*/  @P0 BRA `(.L_x_1211) ;  /* 0x0000000800a00947 */ /* 0x000fea0003800000 */
[----:B------:R-:W2:Y:S04]  /*10e50*/  LDL R2, [R1+0xc] ;  /* 0x00000c0001027983 */ /* 0x000ea80000100800 */
[----:B------:R-:W3:Y:S01]  /*10e60*/  LDL R3, [R1+0x4] ;  /* 0x0000040001037983 */ /* 0x000ee20000100800 */
[----:B------:R-:W-:-:S05]  /*10e70*/  VIADD R7, R18, 0x1 ;  /* 0x0000000112077836 */ /* 0x000fca0000000000 */
[C---:B------:R-:W-:Y:S01]  /*10e80*/  ISETP.NE.AND P0, PT, R7.reuse, 0x2, PT ;  /* 0x000000020700780c */ /* 0x040fe20003f05270 */
[----:B------:R-:W-:Y:S03]  /*10e90*/  BSSY B0, `(.L_x_1212) ;  /* 0x000009f000007945 */ /* 0x000fe60003800000 */
[----:B------:R-:W-:Y:S02]  /*10ea0*/  SEL R10, RZ, 0x1, P0 ;  /* 0x00000001ff0a7807 */ /* 0x000fe40000000000 */
[----:B------:R-:W-:Y:S02]  /*10eb0*/  SEL R7, R7, RZ, P0 ;  /* 0x000000ff07077207 */ /* 0x000fe40000000000 */
[----:B--2---:R-:W-:Y:S02]  /*10ec0*/  LOP3.LUT P1, RZ, R2, 0x2, RZ, 0xc0, !PT ;  /* 0x0000000202ff7812 */ /* 0x004fe4000782c0ff */
[----:B---3--:R-:W-:-:S11]  /*10ed0*/  LOP3.LUT R10, R3, R10, RZ, 0x3c, !PT ;  /* 0x0000000a030a7212 */ /* 0x008fd600078e3cff */
[----:B------:R-:W-:Y:S05]  /*10ee0*/  @!P1 BRA `(.L_x_1213) ;  /* 0x0000000800649947 */ /* 0x000fea0003800000 */
[----:B------:R-:W-:Y:S01]  /*10ef0*/  LOP3.LUT P1, RZ, R2, 0x1, RZ, 0xc0, !PT ;  /* 0x0000000102ff7812 */ /* 0x000fe2000782c0ff */
[----:B------:R-:W-:-:S12]  /*10f00*/  IMAD.MOV.U32 R5, RZ, RZ, R16 ;  /* 0x000000ffff057224 */ /* 0x000fd800078e0010 */
[----:B------:R-:W-:Y:S05]  /*10f10*/  @!P1 BRA `(.L_x_1214) ;  /* 0x0000000000549947 */ /* 0x000fea0003800000 */
[----:B------:R-:W2:Y:S01]  /*10f20*/  LDL R9, [R1+0x8] ;  /* 0x0000080001097983 */ /* 0x000ea20000100800 */
[----:B------:R-:W0:Y:S03]  /*10f30*/  LDC R5, c[0x0][0x43c] ;  /* 0x00010f00ff057b82 */ /* 0x000e260000000800 */
[----:B------:R-:W3:Y:S01]  /*10f40*/  LDL R11, [R1] ;  /* 0x00000000010b7983 */ /* 0x000ee20000100800 */
[----:B------:R-:W-:Y:S01]  /*10f50*/  IMAD.MOV.U32 R4, RZ, RZ, R0 ;  /* 0x000000ffff047224 */ /* 0x000fe200078e0000 */
[----:B------:R-:W-:Y:S01]  /*10f60*/  ULDC.64 UR4, c[0x0][0x428] ;  /* 0x00010a0000047ab9 */ /* 0x000fe20000000a00 */
[----:B------:R-:W-:Y:S01]  /*10f70*/  ULDC.64 UR6, c[0x0][0x208] ;  /* 0x0000820000067ab9 */ /* 0x000fe20000000a00 */
[----:B0-----:R-:W-:-:S13]  /*10f80*/  ISETP.NE.AND P0, PT, R5, 0x1, PT ;  /* 0x000000010500780c */ /* 0x001fda0003f05270 */
[----:B------:R-:W0:Y:S02]  /*10f90*/  @P0 LDC.64 R2, c[0x0][0x440] ;  /* 0x00011000ff020b82 */ /* 0x000e240000000a00 */
[----:B0-----:R-:W-:-:S05]  /*10fa0*/  @P0 IMAD.HI.U32 R2, R0, R2, RZ ;  /* 0x0000000200020227 */ /* 0x001fca00078e00ff */
[----:B------:R-:W-:-:S05]  /*10fb0*/  @P0 SHF.R.U32.HI R4, RZ, R3, R2 ;  /* 0x00000003ff040219 */ /* 0x000fca0000011602 */
[----:B------:R-:W-:-:S04]  /*10fc0*/  IMAD.MOV R2, RZ, RZ, -R4 ;  /* 0x000000ffff027224 */ /* 0x000fc800078e0a04 */
[----:B------:R-:W-:Y:S01]  /*10fd0*/  IMAD R0, R5, R2, R0 ;  /* 0x0000000205007224 */ /* 0x000fe200078e0200 */
[----:B------:R-:W-:Y:S01]  /*10fe0*/  SHF.R.S32.HI R5, RZ, 0x1f, R4 ;  /* 0x0000001fff057819 */ /* 0x000fe20000011404 */
[----:B------:R-:W0:Y:S01]  /*10ff0*/  LDC.64 R2, c[0x0][0x418] ;  /* 0x00010600ff027b82 */ /* 0x000e220000000a00 */
[----:B--2---:R-:W-:-:S04]  /*11000*/  IMAD R9, R9, UR4, RZ ;  /* 0x0000000409097c24 */ /* 0x004fc8000f8e02ff */
[C---:B---3--:R-:W-:Y:S02]  /*11010*/  IMAD R9, R11.reuse, UR5, R9 ;  /* 0x000000050b097c24 */ /* 0x048fe4000f8e0209 */
[----:B------:R-:W-:-:S04]  /*11020*/  IMAD.WIDE.U32 R4, R11, UR4, R4 ;  /* 0x000000040b047c25 */ /* 0x000fc8000f8e0004 */
[----:B------:R-:W-:Y:S01]  /*11030*/  IMAD.IADD R5, R9, 0x1, R5 ;  /* 0x0000000109057824 */ /* 0x000fe200078e0205 */
[----:B0-----:R-:W-:-:S04]  /*11040*/  LEA R2, P0, R4, R2, 0x2 ;  /* 0x0000000204027211 */ /* 0x001fc800078010ff */
[----:B------:R-:W-:-:S05]  /*11050*/  LEA.HI.X R3, R4, R3, R5, 0x2, P0 ;  /* 0x0000000304037211 */ /* 0x000fca00000f1405 */
[----:B------:R0:W5:Y:S04]  /*11060*/  LDG.E R5, desc[UR6][R2.64] ;  /* 0x0000000602057981 */ /* 0x000168000c1e1900 */
.L_x_1214:
[----:B0-----:R-:W-:Y:S01]  /*11070*/  IMAD R3, R7, 0x8, R17 ;  /* 0x0000000807037824 */ /* 0x001fe200078e0211 */
[----:B------:R-:W-:Y:S01]  /*11080*/  SHF.L.U32 R2, R10, 0x1f, RZ ;  /* 0x0000001f0a027819 */ /* 0x000fe200000006ff */
[----:B------:R-:W-:Y:S03]  /*11090*/  BSSY B1, `(.L_x_1215) ;  /* 0x0000003000017945 */ /* 0x000fe60003800000 */
[----:B------:R-:W0:Y:S02]  /*110a0*/  SYNCS.PHASECHK.TRANS64.TRYWAIT P0, [R3+URZ+0x2a840], R2 ;  /* 0x02a84002030075a7 */ /* 0x000e24000800017f */
[----:B0-----:R-:W-:Y:S05]  /*110b0*/  @!P0 BRA `(.L_x_1216) ;  /* 0x0000003800448947 */ /* 0x001fea0003800000 */
.L_x_1313:
[----:B------:R-:W-:Y:S05]  /*110c0*/  BSYNC B1 ;  /* 0x0000000000017941 */ /* 0x000fea0003800000 */
.L_x_1215:
[----:B------:R-:W1:Y:S01]  /*110d0*/  S2R R4, SR_TID.X ;  /* 0x0000000000047919 */ /* 0x000e620000002100 */
[----:B------:R-:W-:Y:S01]  /*110e0*/  BSSY B1, `(.L_x_1217) ;  /* 0x000000b000017945 */ /* 0x000fe20003800000 */
[----:B-1----:R-:W-:-:S04]  /*110f0*/  LOP3.LUT R4, R4, 0x7f, RZ, 0xc0, !PT ;  /* 0x0000007f04047812 */ /* 0x002fc800078ec0ff */
[----:B------:R-:W-:-:S13]  /*11100*/  ISETP.NE.AND P1, PT, R4, RZ, PT ;  /* 0x000000ff0400720c */ /* 0x000fda0003f25270 */
[----:B------:R-:W-:Y:S05]  /*11110*/  @P1 BRA `(.L_x_1218) ;  /* 0x00000000001c1947 */ /* 0x000fea0003800000 */
[----:B------:R-:W1:Y:S01]  /*11120*/  S2R R4, SR_TID.X ;  /* 0x0000000000047919 */ /* 0x000e620000002100 */
[----:B0-----:R-:W-:-:S04]  /*11130*/  IMAD.MOV.U32 R2, RZ, RZ, 0x9000 ;  /* 0x00009000ff027424 */ /* 0x001fc800078e00ff */
[----:B------:R2:W-:Y:S01]  /*11140*/  SYNCS.ARRIVE.TRANS64 RZ, [R3+URZ+0x2a830], R2 ;  /* 0x02a8300203ff79a7 */ /* 0x0005e2000800003f */
[----:B-1----:R-:W-:-:S04]  /*11150*/  LOP3.LUT R4, R4, 0x1f, RZ, 0xc0, !PT ;  /* 0x0000001f04047812 */ /* 0x002fc800078ec0ff */
[----:B------:R-:W-:-:S13]  /*11160*/  ISETP.NE.AND P0, PT, R4, RZ, PT ;  /* 0x000000ff0400720c */ /* 0x000fda0003f05270 */
[----:B--2---:R-:W-:Y:S05]  /*11170*/  @!P0 BRA `(.L_x_1218) ;  /* 0x0000000000048947 */ /* 0x004fea0003800000 */
[----:B------:R-:W-:Y:S01]  /*11180*/  BPT.TRAP 0x1 ;  /* 0x000000040000795c */ /* 0x000fe20000300000 */
.L_x_1218:
[----:B------:R-:W-:Y:S05]  /*11190*/  BSYNC B1 ;  /* 0x0000000000017941 */ /* 0x000fea0003800000 */
.L_x_1217:
[----:B------:R-:W-:Y:S01]  /*111a0*/  IMAD.MOV.U32 R11, RZ, RZ, RZ ;  /* 0x000000ffff0b7224 */ /* 0x000fe200078e00ff */
[----:B------:R-:W-:Y:S01]  /*111b0*/  UIADD3 UR4, UP0, UR38, 0x370, URZ ;  /* 0x0000037026047890 */ /* 0x000fe2000ff1e03f */
[----:B------:R-:W-:Y:S01]  /*111c0*/  IMAD R4, R7, 0x9000, R17 ;  /* 0x0000900007047824 */ /* 0x000fe200078e0211 */
[----:B------:R-:W-:Y:S01]  /*111d0*/  PLOP3.LUT P0, PT, PT, PT, PT, 0x80, 0x0 ;  /* 0x000000000000781c */ /* 0x000fe20003f0f070 */
[----:B0-----:R-:W-:Y:S01]  /*111e0*/  VIADD R3, R3, 0x2a830 ;  /* 0x0002a83003037836 */ /* 0x001fe20000000000 */
[----:B------:R-:W-:Y:S01]  /*111f0*/  R2UR UR10, R11 ;  /* 0x000000000b0a72ca */ /* 0x000fe200000e0000 */
[----:B------:R-:W-:Y:S01]  /*11200*/  IMAD R2, R0, 0x60, RZ ;  /* 0x0000006000027824 */ /* 0x000fe200078e02ff */
[----:B------:R-:W-:Y:S01]  /*11210*/  UIADD3.X UR5, URZ, UR39, URZ, UP0, !UPT ;  /* 0x000000273f057290 */ /* 0x000fe200087fe43f */
[----:B------:R-:W-:Y:S01]  /*11220*/  VIADD R9, R4, 0x18400 ;  /* 0x0001840004097836 */ /* 0x000fe20000000000 */
[----:B------:R-:W-:Y:S01]  /*11230*/  UMOV UR6, 0x0 ;  /* 0x0000000000067882 */ /* 0x000fe20000000000 */
[----:B------:R-:W-:-:S10]  /*11240*/  UMOV UR7, 0x14f00000 ;  /* 0x14f0000000077882 */ /* 0x000fd40000000000 */
.L_x_1219:
[----:B------:R-:W-:-:S13]  /*11250*/  @P0 ELECT P2, URZ, PT ;  /* 0x00000000003f082f */ /* 0x000fda0003840000 */
[----:B-----5:R-:W-:Y:S01]  /*11260*/  @P2 R2UR UR13, R5 ;  /* 0x00000000050d22ca */ /* 0x020fe200000e0000 */
[----:B------:R-:W-:Y:S01]  /*11270*/  UMOV UR12, UR36 ;  /* 0x00000024000c7c82 */ /* 0x000fe20008000000 */
[----:B------:R-:W-:Y:S02]  /*11280*/  @P2 R2UR UR11, R2 ;  /* 0x00000000020b22ca */ /* 0x000fe400000e0000 */
[----:B------:R-:W-:Y:S02]  /*11290*/  @P2 R2UR UR9, R3 ;  /* 0x00000000030922ca */ /* 0x000fe400000e0000 */
[----:B------:R-:W-:Y:S02]  /*112a0*/  @P2 R2UR UR8, R9 ;  /* 0x00000000090822ca */ /* 0x000fe400000e0000 */
[----:B------:R-:W-:Y:S02]  /*112b0*/  @P2 PLOP3.LUT P0, PT, P2, PT, PT, 0x8, 0x0 ;  /* 0x000000000000281c */ /* 0x000fe4000170e170 */
        /* <DEDUP_REMOVED lines=9> */
.L_x_1220:
[----:B------:R-:W-:-:S13]  /*11350*/  @P0 ELECT P2, URZ, PT ;  /* 0x00000000003f082f */ /* 0x000fda0003840000 */
[----:B------:R-:W-:Y:S01]  /*11360*/  @P2 R2UR UR13, R5 ;  /* 0x00000000050d22ca */ /* 0x000fe200000e0000 */
        /* <DEDUP_REMOVED lines=13> */
.L_x_1221:
        /* <DEDUP_REMOVED lines=16> */
.L_x_1314:
[----:B------:R-:W-:Y:S05]  /*11540*/  BSYNC B1 ;  /* 0x0000000000017941 */ /* 0x000fea0003800000 */
.L_x_1222:
[----:B------:R-:W-:Y:S01]  /*11550*/  BSSY B1, `(.L_x_1224) ;  /* 0x000000c000017945 */ /* 0x000fe20003800000 */
[----:B------:R-:W-:Y:S02]  /*11560*/  IMAD.MOV.U32 R12, RZ, RZ, 0x0 ;  /* 0x00000000ff0c7424 */ /* 0x000fe400078e00ff */
[----:B------:R-:W-:Y:S01]  /*11570*/  IMAD.MOV.U32 R13, RZ, RZ, 0x14f00000 ;  /* 0x14f00000ff0d7424 */ /* 0x000fe200078e00ff */
[----:B------:R-:W-:Y:S06]  /*11580*/  @P1 BRA `(.L_x_1225) ;  /* 0x0000000000201947 */ /* 0x000fec0003800000 */
[----:B------:R-:W1:Y:S01]  /*11590*/  S2R R4, SR_TID.X ;  /* 0x0000000000047919 */ /* 0x000e620000002100 */
[----:B0-----:R-:W-:Y:S02]  /*115a0*/  IMAD R2, R18, 0x8, R17 ;  /* 0x0000000812027824 */ /* 0x001fe400078e0211 */
[----:B------:R-:W-:-:S04]  /*115b0*/  IMAD.MOV.U32 R3, RZ, RZ, 0x6000 ;  /* 0x00006000ff037424 */ /* 0x000fc800078e00ff */
[----:B------:R2:W-:Y:S01]  /*115c0*/  SYNCS.ARRIVE.TRANS64 RZ, [R2+URZ+0x2a850], R3 ;  /* 0x02a8500302ff79a7 */ /* 0x0005e2000800003f */
[----:B-1----:R-:W-:-:S04]  /*115d0*/  LOP3.LUT R4, R4, 0x1f, RZ, 0xc0, !PT ;  /* 0x0000001f04047812 */ /* 0x002fc800078ec0ff */
[----:B------:R-:W-:-:S13]  /*115e0*/  ISETP.NE.AND P0, PT, R4, RZ, PT ;  /* 0x000000ff0400720c */ /* 0x000fda0003f05270 */
[----:B--2---:R-:W-:Y:S05]  /*115f0*/  @!P0 BRA `(.L_x_1225) ;  /* 0x0000000000048947 */ /* 0x004fea0003800000 */
[----:B------:R-:W-:Y:S01]  /*11600*/  BPT.TRAP 0x1 ;  /* 0x000000040000795c */ /* 0x000fe20000300000 */
.L_x_1225:
[----:B------:R-:W-:Y:S05]  /*11610*/  BSYNC B1 ;  /* 0x0000000000017941 */ /* 0x000fea0003800000 */
.L_x_1224:
[----:B------:R-:W-:Y:S01]  /*11620*/  R2UR UR10, R11 ;  /* 0x000000000b0a72ca */ /* 0x000fe200000e0000 */
[--C-:B0-----:R-:W-:Y:S01]  /*11630*/  IMAD R2, R18, 0x8, R17.reuse ;  /* 0x0000000812027824 */ /* 0x101fe200078e0211 */
[----:B------:R-:W-:Y:S01]  /*11640*/  R2UR UR6, R12 ;  /* 0x000000000c0672ca */ /* 0x000fe200000e0000 */
[----:B------:R-:W-:Y:S01]  /*11650*/  IMAD R3, R18, 0x6000, R17 ;  /* 0x0000600012037824 */ /* 0x000fe200078e0211 */
[----:B------:R-:W-:Y:S01]  /*11660*/  R2UR UR7, R13 ;  /* 0x000000000d0772ca */ /* 0x000fe200000e0000 */
[----:B------:R-:W-:Y:S01]  /*11670*/  UIADD3 UR4, UP0, UR38, 0x470, URZ ;  /* 0x0000047026047890 */ /* 0x000fe2000ff1e03f */
[----:B------:R-:W-:Y:S01]  /*11680*/  PLOP3.LUT P0, PT, PT, PT, PT, 0x80, 0x0 ;  /* 0x000000000000781c */ /* 0x000fe20003f0f070 */
[----:B------:R-:W-:Y:S02]  /*11690*/  IMAD R4, R19, 0x60, RZ ;  /* 0x0000006013047824 */ /* 0x000fe400078e02ff */
[----:B------:R-:W-:Y:S01]  /*116a0*/  VIADD R2, R2, 0x2a850 ;  /* 0x0002a85002027836 */ /* 0x000fe20000000000 */
[----:B------:R-:W-:Y:S01]  /*116b0*/  UIADD3.X UR5, URZ, UR39, URZ, UP0, !UPT ;  /* 0x000000273f057290 */ /* 0x000fe200087fe43f */
[----:B------:R-:W-:-:S11]  /*116c0*/  VIADD R9, R3, 0x400 ;  /* 0x0000040003097836 */ /* 0x000fd60000000000 */
.L_x_1226:
        /* <DEDUP_REMOVED lines=15> */
.L_x_1227:
        /* <DEDUP_REMOVED lines=10> */
[----:B------:R-:W-:Y:S02]  /*11860*/  IMAD.MOV.U32 R16, RZ, RZ, R5 ;  /* 0x000000ffff107224 */ /* 0x000fe400078e0005 */
[----:B------:R-:W-:-:S07]  /*11870*/  IMAD.MOV.U32 R19, RZ, RZ, R0 ;  /* 0x000000ffff137224 */ /* 0x000fce00078e0000 */
.L_x_1213:
[----:B------:R-:W-:Y:S05]  /*11880*/  BSYNC B0 ;  /* 0x0000000000007941 */ /* 0x000fea0003800000 */
.L_x_1212:
[----:B------:R0:W-:Y:S01]  /*11890*/  STL [R1+0x4], R10 ;  /* 0x0000040a01007387 */ /* 0x0001e20000100800 */
[----:B------:R-:W-:Y:S01]  /*118a0*/  UIADD3 UR4, UR41, -0x3, URZ ;  /* 0xfffffffd29047890 */ /* 0x000fe2000fffe03f */
[----:B------:R-:W-:-:S05]  /*118b0*/  IMAD.MOV.U32 R18, RZ, RZ, R7 ;  /* 0x000000ffff127224 */ /* 0x000fca00078e0007 */
[----:B------:R-:W-:-:S07]  /*118c0*/  IMAD.U32 R0, RZ, RZ, UR4 ;  /* 0x00000004ff007e24 */ /* 0x000fce000f8e00ff */
.L_x_1211:
[----:B------:R-:W-:Y:S01]  /*118d0*/  ULOP3.LUT UR4, URZ, UR41, URZ, 0x33, !UPT ;  /* 0x000000293f047292 */ /* 0x000fe2000f8e333f */
[----:B------:R-:W-:Y:S01]  /*118e0*/  VIADD R8, R8, 0xfffffffe ;  /* 0xfffffffe08087836 */ /* 0x000fe20000000000 */
[----:B------:R-:W-:Y:S04]  /*118f0*/  BSSY B0, `(.L_x_1210) ;  /* 0x000014d000007945 */ /* 0x000fe80003800000 */
[----:B------:R-:W-:-:S13]  /*11900*/  ISETP.NE.AND P0, PT, R8, UR4, PT ;  /* 0x0000000408007c0c */ /* 0x000fda000bf05270 */
[----:B------:R-:W-:Y:S05]  /*11910*/  @!P0 BRA `(.L_x_1228) ;  /* 0x0000001400288947 */ /* 0x000fea0003800000 */
[----:B------:R-:W-:-:S07]  /*11920*/  IMAD.MOV.U32 R8, RZ, RZ, R16 ;  /* 0x000000ffff087224 */ /* 0x000fce00078e0010 */
.L_x_1261:
[----:B------:R-:W2:Y:S04]  /*11930*/  LDL R2, [R1+0xc] ;  /* 0x00000c0001027983 */ /* 0x000ea80000100800 */
[----:B------:R-:W3:Y:S01]  /*11940*/  LDL R3, [R1+0x4] ;  /* 0x0000040001037983 */ /* 0x000ee20000100800 */
[----:B------:R-:W-:Y:S01]  /*11950*/  VIADD R4, R18, 0x1 ;  /* 0x0000000112047836 */ /* 0x000fe20000000000 */
[----:B------:R-:W-:Y:S05]  /*11960*/  YIELD ;  /* 0x0000000000007946 */ /* 0x000fea0003800000 */
[----:B------:R-:W-:Y:S01]  /*11970*/  ISETP.NE.AND P0, PT, R4, 0x2, PT ;  /* 0x000000020400780c */ /* 0x000fe20003f05270 */
[----:B------:R-:W-:Y:S03]  /*11980*/  BSSY B1, `(.L_x_1229) ;  /* 0x000009d000017945 */ /* 0x000fe60003800000 */
[----:B------:R-:W-:-:S02]  /*11990*/  SEL R5, RZ, 0x1, P0 ;  /* 0x00000001ff057807 */ /* 0x000fc40000000000 */
[----:B------:R-:W-:Y:S02]  /*119a0*/  SEL R4, R4, RZ, P0 ;  /* 0x000000ff04047207 */ /* 0x000fe40000000000 */
[----:B--2---:R-:W-:Y:S02]  /*119b0*/  LOP3.LUT P1, RZ, R2, 0x2, RZ, 0xc0, !PT ;  /* 0x0000000202ff7812 */ /* 0x004fe4000782c0ff */
[----:B---3--:R-:W-:-:S11]  /*119c0*/  LOP3.LUT R5, R3, R5, RZ, 0x3c, !PT ;  /* 0x0000000503057212 */ /* 0x008fd600078e3cff */
[----:B------:R-:W-:Y:S05]  /*119d0*/  @!P1 BRA `(.L_x_1230) ;  /* 0x00000008005c9947 */ /* 0x000fea0003800000 */
[----:B------:R-:W-:Y:S01]  /*119e0*/  LOP3.LUT P1, RZ, R2, 0x1, RZ, 0xc0, !PT ;  /* 0x0000000102ff7812 */ /* 0x000fe2000782c0ff */
[----:B------:R-:W-:-:S12]  /*119f0*/  IMAD.MOV.U32 R7, RZ, RZ, R0 ;  /* 0x000000ffff077224 */ /* 0x000fd800078e0000 */
[----:B------:R-:W-:Y:S05]  /*11a00*/  @!P1 BRA `(.L_x_1231) ;  /* 0x0000000000549947 */ /* 0x000fea0003800000 */
[----:B0-----:R-:W2:Y:S01]  /*11a10*/  LDL R10, [R1+0x8] ;  /* 0x00000800010a7983 */ /* 0x001ea20000100800 */
[----:B------:R-:W0:Y:S01]  /*11a20*/  LDC R8, c[0x0][0x43c] ;  /* 0x00010f00ff087b82 */ /* 0x000e220000000800 */
[----:B------:R-:W-:Y:S02]  /*11a30*/  ULDC.64 UR4, c[0x0][0x428] ;  /* 0x00010a0000047ab9 */ /* 0x000fe40000000a00 */
[----:B------:R-:W3:Y:S01]  /*11a40*/  LDL R9, [R1] ;  /* 0x0000000001097983 */ /* 0x000ee20000100800 */
[----:B------:R-:W-:Y:S01]  /*11a50*/  ULDC.64 UR6, c[0x0][0x208] ;  /* 0x0000820000067ab9 */ /* 0x000fe20000000a00 */
[----:B0-----:R-:W-:-:S13]  /*11a60*/  ISETP.NE.AND P0, PT, R8, 0x1, PT ;  /* 0x000000010800780c */ /* 0x001fda0003f05270 */
[----:B------:R-:W0:Y:S02]  /*11a70*/  @P0 LDC.64 R2, c[0x0][0x440] ;  /* 0x00011000ff020b82 */ /* 0x000e240000000a00 */
[----:B0-----:R-:W-:-:S04]  /*11a80*/  @P0 IMAD.HI.U32 R7, R0, R2, RZ ;  /* 0x0000000200070227 */ /* 0x001fc800078e00ff */
[----:B------:R-:W-:Y:S01]  /*11a90*/  IMAD.MOV.U32 R2, RZ, RZ, R0 ;  /* 0x000000ffff027224 */ /* 0x000fe200078e0000 */
[----:B------:R-:W-:-:S04]  /*11aa0*/  @P0 SHF.R.U32.HI R2, RZ, R3, R7 ;  /* 0x00000003ff020219 */ /* 0x000fc80000011607 */
[--C-:B------:R-:W-:Y:S01]  /*11ab0*/  SHF.R.S32.HI R3, RZ, 0x1f, R2.reuse ;  /* 0x0000001fff037819 */ /* 0x100fe20000011402 */
[----:B------:R-:W-:-:S04]  /*11ac0*/  IMAD.MOV R7, RZ, RZ, -R2 ;  /* 0x000000ffff077224 */ /* 0x000fc800078e0a02 */
[----:B------:R-:W-:Y:S02]  /*11ad0*/  IMAD R7, R8, R7, R0 ;  /* 0x0000000708077224 */ /* 0x000fe400078e0200 */
        /* <DEDUP_REMOVED lines=8> */
.L_x_1231:
[----:B------:R-:W-:Y:S01]  /*11b60*/  IMAD R3, R4, 0x8, R17 ;  /* 0x0000000804037824 */ /* 0x000fe200078e0211 */
[----:B------:R-:W-:Y:S01]  /*11b70*/  SHF.L.U32 R2, R5, 0x1f, RZ ;  /* 0x0000001f05027819 */ /* 0x000fe200000006ff */
[----:B------:R-:W-:Y:S03]  /*11b80*/  BSSY B2, `(.L_x_1232) ;  /* 0x0000003000027945 */ /* 0x000fe60003800000 */
[----:B------:R-:W2:Y:S02]  /*11b90*/  SYNCS.PHASECHK.TRANS64.TRYWAIT P0, [R3+URZ+0x2a840], R2 ;  /* 0x02a84002030075a7 */ /* 0x000ea4000800017f */
[----:B--2---:R-:W-:Y:S05]  /*11ba0*/  @!P0 BRA `(.L_x_1233) ;  /* 0x0000002c00b08947 */ /* 0x004fea0003800000 */
.L_x_1315:
[----:B------:R-:W-:Y:S05]  /*11bb0*/  BSYNC B2 ;  /* 0x0000000000027941 */ /* 0x000fea0003800000 */
.L_x_1232:
[----:B-1----:R-:W1:Y:S01]  /*11bc0*/  S2R R9, SR_TID.X ;  /* 0x0000000000097919 */ /* 0x002e620000002100 */
[----:B------:R-:W-:Y:S01]  /*11bd0*/  BSSY B2, `(.L_x_1234) ;  /* 0x000000b000027945 */ /* 0x000fe20003800000 */
[----:B-1----:R-:W-:-:S04]  /*11be0*/  LOP3.LUT R9, R9, 0x7f, RZ, 0xc0, !PT ;  /* 0x0000007f09097812 */ /* 0x002fc800078ec0ff */
[----:B------:R-:W-:-:S13]  /*11bf0*/  ISETP.NE.AND P1, PT, R9, RZ, PT ;  /* 0x000000ff0900720c */ /* 0x000fda0003f25270 */
[----:B------:R-:W-:Y:S05]  /*11c00*/  @P1 BRA `(.L_x_1235) ;  /* 0x00000000001c1947 */ /* 0x000fea0003800000 */
[----:B------:R-:W1:Y:S01]  /*11c10*/  S2R R9, SR_TID.X ;  /* 0x0000000000097919 */ /* 0x000e620000002100 */
[----:B--2---:R-:W-:-:S04]  /*11c20*/  IMAD.MOV.U32 R2, RZ, RZ, 0x9000 ;  /* 0x00009000ff027424 */ /* 0x004fc800078e00ff */
[----:B------:R3:W-:Y:S01]  /*11c30*/  SYNCS.ARRIVE.TRANS64 RZ, [R3+URZ+0x2a830], R2 ;  /* 0x02a8300203ff79a7 */ /* 0x0007e2000800003f */
[----:B-1----:R-:W-:-:S04]  /*11c40*/  LOP3.LUT R9, R9, 0x1f, RZ, 0xc0, !PT ;  /* 0x0000001f09097812 */ /* 0x002fc800078ec0ff */
[----:B------:R-:W-:-:S13]  /*11c50*/  ISETP.NE.AND P0, PT, R9, RZ, PT ;  /* 0x000000ff0900720c */ /* 0x000fda0003f05270 */
[----:B---3--:R-:W-:Y:S05]  /*11c60*/  @!P0 BRA `(.L_x_1235) ;  /* 0x0000000000048947 */ /* 0x008fea0003800000 */
[----:B------:R-:W-:Y:S01]  /*11c70*/  BPT.TRAP 0x1 ;  /* 0x000000040000795c */ /* 0x000fe20000300000 */
.L_x_1235:
[----:B------:R-:W-:Y:S05]  /*11c80*/  BSYNC B2 ;  /* 0x0000000000027941 */ /* 0x000fea0003800000 */
.L_x_1234:
[----:B------:R-:W-:Y:S01]  /*11c90*/  IMAD.MOV.U32 R12, RZ, RZ, RZ ;  /* 0x000000ffff0c7224 */ /* 0x000fe200078e00ff */
[----:B------:R-:W-:Y:S01]  /*11ca0*/  UIADD3 UR4, UP0, UR38, 0x370, URZ ;  /* 0x0000037026047890 */ /* 0x000fe2000ff1e03f */
[----:B------:R-:W-:Y:S01]  /*11cb0*/  IMAD R9, R4, 0x9000, R17 ;  /* 0x0000900004097824 */ /* 0x000fe200078e0211 */
[----:B------:R-:W-:Y:S01]  /*11cc0*/  PLOP3.LUT P0, PT, PT, PT, PT, 0x80, 0x0 ;  /* 0x000000000000781c */ /* 0x000fe20003f0f070 */
[----:B--2---:R-:W-:Y:S01]  /*11cd0*/  VIADD R3, R3, 0x2a830 ;  /* 0x0002a83003037836 */ /* 0x004fe20000000000 */
[----:B------:R-:W-:Y:S01]  /*11ce0*/  R2UR UR10, R12 ;  /* 0x000000000c0a72ca */ /* 0x000fe200000e0000 */
[----:B------:R-:W-:Y:S01]  /*11cf0*/  IMAD R2, R7, 0x60, RZ ;  /* 0x0000006007027824 */ /* 0x000fe200078e02ff */
[----:B------:R-:W-:Y:S01]  /*11d00*/  UIADD3.X UR5, URZ, UR39, URZ, UP0, !UPT ;  /* 0x000000273f057290 */ /* 0x000fe200087fe43f */
[----:B0-----:R-:W-:Y:S01]  /*11d10*/  VIADD R10, R9, 0x18400 ;  /* 0x00018400090a7836 */ /* 0x001fe20000000000 */
[----:B------:R-:W-:Y:S01]  /*11d20*/  UMOV UR6, 0x0 ;  /* 0x0000000000067882 */ /* 0x000fe20000000000 */
[----:B------:R-:W-:-:S10]  /*11d30*/  UMOV UR7, 0x14f00000 ;  /* 0x14f0000000077882 */ /* 0x000fd40000000000 */
.L_x_1236:
        /* <DEDUP_REMOVED lines=16> */
.L_x_1237:
        /* <DEDUP_REMOVED lines=15> */
.L_x_1238:
        /* <DEDUP_REMOVED lines=16> */
.L_x_1316:
[----:B------:R-:W-:Y:S05]  /*12030*/  BSYNC B2 ;  /* 0x0000000000027941 */ /* 0x000fea0003800000 */
.L_x_1239:
        /* <DEDUP_REMOVED lines=11> */
.L_x_1242:
[----:B------:R-:W-:Y:S05]  /*120f0*/  BSYNC B2 ;  /* 0x0000000000027941 */ /* 0x000fea0003800000 */
.L_x_1241:
[----:B------:R-:W-:Y:S01]  /*12100*/  R2UR UR10, R12 ;  /* 0x000000000c0a72ca */ /* 0x000fe200000e0000 */
[----:B------:R-:W-:Y:S01]  /*12110*/  IMAD R18, R18, 0x6000, R17 ;  /* 0x0000600012127824 */ /* 0x000fe200078e0211 */
[----:B------:R-:W-:Y:S01]  /*12120*/  R2UR UR6, R10 ;  /* 0x000000000a0672ca */ /* 0x000fe200000e0000 */
[----:B------:R-:W-:Y:S01]  /*12130*/  UIADD3 UR4, UP0, UR38, 0x470, URZ ;  /* 0x0000047026047890 */ /* 0x000fe2000ff1e03f */
[----:B------:R-:W-:Y:S01]  /*12140*/  R2UR UR7, R11 ;  /* 0x000000000b0772ca */ /* 0x000fe200000e0000 */
[----:B0-----:R-:W-:Y:S01]  /*12150*/  IMAD R3, R19, 0x60, RZ ;  /* 0x0000006013037824 */ /* 0x001fe200078e02ff */
[----:B------:R-:W-:Y:S01]  /*12160*/  PLOP3.LUT P0, PT, PT, PT, PT, 0x80, 0x0 ;  /* 0x000000000000781c */ /* 0x000fe20003f0f070 */
[----:B------:R-:W-:Y:S01]  /*12170*/  VIADD R2, R2, 0x50 ;  /* 0x0000005002027836 */ /* 0x000fe20000000000 */
[----:B------:R-:W-:Y:S01]  /*12180*/  UIADD3.X UR5, URZ, UR39, URZ, UP0, !UPT ;  /* 0x000000273f057290 */ /* 0x000fe200087fe43f */
[----:B------:R-:W-:-:S11]  /*12190*/  VIADD R9, R18, 0x400 ;  /* 0x0000040012097836 */ /* 0x000fd60000000000 */
.L_x_1243:
        /* <DEDUP_REMOVED lines=15> */
.L_x_1244:
        /* <DEDUP_REMOVED lines=12> */
.L_x_1230:
[----:B------:R-:W-:Y:S05]  /*12350*/  BSYNC B1 ;  /* 0x0000000000017941 */ /* 0x000fea0003800000 */
.L_x_1229:
[----:B------:R-:W2:Y:S01]  /*12360*/  LDL R3, [R1+0xc] ;  /* 0x00000c0001037983 */ /* 0x000ea20000100800 */
[----:B------:R-:W-:Y:S01]  /*12370*/  VIADD R18, R4, 0x1 ;  /* 0x0000000104127836 */ /* 0x000fe20000000000 */
[----:B------:R-:W-:Y:S01]  /*12380*/  BSSY B1, `(.L_x_1245) ;  /* 0x00000a0000017945 */ /* 0x000fe20003800000 */
[----:B------:R-:W-:-:S03]  /*12390*/  VIADD R7, R0, 0xffffffff ;  /* 0xffffffff00077836 */ /* 0x000fc60000000000 */
[----:B------:R-:W-:-:S04]  /*123a0*/  ISETP.NE.AND P0, PT, R18, 0x2, PT ;  /* 0x000000021200780c */ /* 0x000fc80003f05270 */
[----:B------:R-:W-:Y:S02]  /*123b0*/  SEL R2, RZ, 0x1, P0 ;  /* 0x00000001ff027807 */ /* 0x000fe40000000000 */
[----:B------:R-:W-:Y:S02]  /*123c0*/  SEL R18, R18, RZ, P0 ;  /* 0x000000ff12127207 */ /* 0x000fe40000000000 */
[----:B------:R-:W-:-:S05]  /*123d0*/  LOP3.LUT R11, R5, R2, RZ, 0x3c, !PT ;  /* 0x00000002050b7212 */ /* 0x000fca00078e3cff */
[----:B------:R1:W-:Y:S01]  /*123e0*/  STL [R1+0x4], R11 ;  /* 0x0000040b01007387 */ /* 0x0003e20000100800 */
[----:B--2---:R-:W-:-:S13]  /*123f0*/  LOP3.LUT P1, RZ, R3, 0x2, RZ, 0xc0, !PT ;  /* 0x0000000203ff7812 */ /* 0x004fda000782c0ff */
[----:B-1----:R-:W-:Y:S05]  /*12400*/  @!P1 BRA `(.L_x_1246) ;  /* 0x00000008005c9947 */ /* 0x002fea0003800000 */
[----:B------:R-:W-:Y:S01]  /*12410*/  LOP3.LUT P1, RZ, R3, 0x1, RZ, 0xc0, !PT ;  /* 0x0000000103ff7812 */ /* 0x000fe2000782c0ff */
[----:B0-----:R-:W-:-:S12]  /*12420*/  IMAD.MOV.U32 R10, RZ, RZ, R7 ;  /* 0x000000ffff0a7224 */ /* 0x001fd800078e0007 */
[----:B------:R-:W-:Y:S05]  /*12430*/  @!P1 BRA `(.L_x_1247) ;  /* 0x0000000000549947 */ /* 0x000fea0003800000 */
[----:B------:R-:W2:Y:S01]  /*12440*/  LDL R13, [R1+0x8] ;  /* 0x00000800010d7983 */ /* 0x000ea20000100800 */
        /* <DEDUP_REMOVED lines=20> */
.L_x_1247:
[----:B------:R-:W-:Y:S01]  /*12590*/  IMAD R2, R18, 0x8, R17 ;  /* 0x0000000812027824 */ /* 0x000fe200078e0211 */
[----:B------:R-:W-:Y:S01]  /*125a0*/  SHF.L.U32 R3, R11, 0x1f, RZ ;  /* 0x0000001f0b037819 */ /* 0x000fe200000006ff */
[----:B------:R-:W-:Y:S03]  /*125b0*/  BSSY B2, `(.L_x_1248) ;  /* 0x0000003000027945 */ /* 0x000fe60003800000 */
[----:B------:R-:W1:Y:S02]  /*125c0*/  SYNCS.PHASECHK.TRANS64.TRYWAIT P0, [R2+URZ+0x2a840], R3 ;  /* 0x02a84003020075a7 */ /* 0x000e64000800017f */
[----:B-1----:R-:W-:Y:S05]  /*125d0*/  @!P0 BRA `(.L_x_1249) ;  /* 0x00000024004c8947 */ /* 0x002fea0003800000 */
.L_x_1317:
[----:B------:R-:W-:Y:S05]  /*125e0*/  BSYNC B2 ;  /* 0x0000000000027941 */ /* 0x000fea0003800000 */
.L_x_1248:
        /* <DEDUP_REMOVED lines=12> */
.L_x_1251:
[----:B------:R-:W-:Y:S05]  /*126b0*/  BSYNC B2 ;  /* 0x0000000000027941 */ /* 0x000fea0003800000 */
.L_x_1250:
[----:B------:R-:W-:Y:S01]  /*126c0*/  IMAD.MOV.U32 R14, RZ, RZ, RZ ;  /* 0x000000ffff0e7224 */ /* 0x000fe200078e00ff */
[----:B------:R-:W-:Y:S01]  /*126d0*/  UIADD3 UR4, UP0, UR38, 0x370, URZ ;  /* 0x0000037026047890 */ /* 0x000fe2000ff1e03f */
[C---:B-1----:R-:W-:Y:S01]  /*126e0*/  IMAD R3, R18.reuse, 0x8, R6 ;  /* 0x0000000812037824 */ /* 0x042fe200078e0206 */
[----:B------:R-:W-:Y:S01]  /*126f0*/  PLOP3.LUT P0, PT, PT, PT, PT, 0x80, 0x0 ;  /* 0x000000000000781c */ /* 0x000fe20003f0f070 */
[----:B------:R-:W-:Y:S01]  /*12700*/  IMAD R9, R18, 0x9000, R17 ;  /* 0x0000900012097824 */ /* 0x000fe200078e0211 */
[----:B------:R-:W-:Y:S01]  /*12710*/  R2UR UR10, R14 ;  /* 0x000000000e0a72ca */ /* 0x000fe200000e0000 */
[----:B------:R-:W-:Y:S01]  /*12720*/  VIADD R3, R3, 0x30 ;  /* 0x0000003003037836 */ /* 0x000fe20000000000 */
[----:B------:R-:W-:Y:S01]  /*12730*/  UIADD3.X UR5, URZ, UR39, URZ, UP0, !UPT ;  /* 0x000000273f057290 */ /* 0x000fe200087fe43f */
[----:B------:R-:W-:Y:S01]  /*12740*/  IMAD R2, R10, 0x60, RZ ;  /* 0x000000600a027824 */ /* 0x000fe200078e02ff */
[----:B------:R-:W-:Y:S01]  /*12750*/  UMOV UR6, 0x0 ;  /* 0x0000000000067882 */ /* 0x000fe20000000000 */
[----:B------:R-:W-:Y:S01]  /*12760*/  VIADD R11, R9, 0x18400 ;  /* 0x00018400090b7836 */ /* 0x000fe20000000000 */
[----:B------:R-:W-:-:S09]  /*12770*/  UMOV UR7, 0x14f00000 ;  /* 0x14f0000000077882 */ /* 0x000fd20000000000 */
.L_x_1252:
        /* <DEDUP_REMOVED lines=16> */
.L_x_1253:
        /* <DEDUP_REMOVED lines=15> */
.L_x_1254:
        /* <DEDUP_REMOVED lines=15> */
.L_x_1318:
[----:B------:R-:W-:Y:S05]  /*12a60*/  BSYNC B2 ;  /* 0x0000000000027941 */ /* 0x000fea0003800000 */
.L_x_1255:
[----:B------:R-:W-:Y:S01]  /*12a70*/  BSSY B2, `(.L_x_1257) ;  /* 0x000000b000027945 */ /* 0x000fe20003800000 */
[----:B------:R-:W-:Y:S02]  /*12a80*/  IMAD.MOV.U32 R12, RZ, RZ, 0x0 ;  /* 0x00000000ff0c7424 */ /* 0x000fe400078e00ff */
[----:B------:R-:W-:Y:S01]  /*12a90*/  IMAD.MOV.U32 R13, RZ, RZ, 0x14f00000 ;  /* 0x14f00000ff0d7424 */ /* 0x000fe200078e00ff */
[----:B------:R-:W-:Y:S06]  /*12aa0*/  @P1 BRA `(.L_x_1258) ;  /* 0x00000000001c1947 */ /* 0x000fec0003800000 */
[----:B------:R-:W1:Y:S02]  /*12ab0*/  S2R R3, SR_TID.X ;  /* 0x0000000000037919 */ /* 0x000e640000002100 */
[----:B-1----:R-:W-:Y:S01]  /*12ac0*/  LOP3.LUT R9, R3, 0x1f, RZ, 0xc0, !PT ;  /* 0x0000001f03097812 */ /* 0x002fe200078ec0ff */
[----:B------:R-:W-:-:S03]  /*12ad0*/  IMAD.MOV.U32 R3, RZ, RZ, 0x6000 ;  /* 0x00006000ff037424 */ /* 0x000fc600078e00ff */
[----:B------:R-:W-:Y:S01]  /*12ae0*/  ISETP.NE.AND P0, PT, R9, RZ, PT ;  /* 0x000000ff0900720c */ /* 0x000fe20003f05270 */
[----:B------:R1:W-:-:S12]  /*12af0*/  SYNCS.ARRIVE.TRANS64 RZ, [R2+URZ+0x50], R3 ;  /* 0x0000500302ff79a7 */ /* 0x0003d8000800003f */
[----:B-1----:R-:W-:Y:S05]  /*12b00*/  @!P0 BRA `(.L_x_1258) ;  /* 0x0000000000048947 */ /* 0x002fea0003800000 */
[----:B------:R-:W-:Y:S01]  /*12b10*/  BPT.TRAP 0x1 ;  /* 0x000000040000795c */ /* 0x000fe20000300000 */
.L_x_1258:
[----:B------:R-:W-:Y:S05]  /*12b20*/  BSYNC B2 ;  /* 0x0000000000027941 */ /* 0x000fea0003800000 */
.L_x_1257:
[----:B------:R-:W-:Y:S01]  /*12b30*/  R2UR UR10, R14 ;  /* 0x000000000e0a72ca */ /* 0x000fe200000e0000 */
[----:B------:R-:W-:Y:S01]  /*12b40*/  IMAD R4, R4, 0x6000, R17 ;  /* 0x0000600004047824 */ /* 0x000fe200078e0211 */
[----:B------:R-:W-:Y:S01]  /*12b50*/  R2UR UR6, R12 ;  /* 0x000000000c0672ca */ /* 0x000fe200000e0000 */
[----:B------:R-:W-:Y:S01]  /*12b60*/  UIADD3 UR4, UP0, UR38, 0x470, URZ ;  /* 0x0000047026047890 */ /* 0x000fe2000ff1e03f */
[----:B------:R-:W-:Y:S01]  /*12b70*/  R2UR UR7, R13 ;  /* 0x000000000d0772ca */ /* 0x000fe200000e0000 */
[----:B------:R-:W-:Y:S01]  /*12b80*/  IMAD R3, R19, 0x60, RZ ;  /* 0x0000006013037824 */ /* 0x000fe200078e02ff */
[----:B------:R-:W-:Y:S01]  /*12b90*/  PLOP3.LUT P0, PT, PT, PT, PT, 0x80, 0x0 ;  /* 0x000000000000781c */ /* 0x000fe20003f0f070 */
[----:B0-----:R-:W-:Y:S01]  /*12ba0*/  VIADD R2, R2, 0x50 ;  /* 0x0000005002027836 */ /* 0x001fe20000000000 */
[----:B------:R-:W-:Y:S01]  /*12bb0*/  UIADD3.X UR5, URZ, UR39, URZ, UP0, !UPT ;  /* 0x000000273f057290 */ /* 0x000fe200087fe43f */
[----:B------:R-:W-:-:S11]  /*12bc0*/  VIADD R5, R4, 0x400 ;  /* 0x0000040004057836 */ /* 0x000fd60000000000 */
.L_x_1259:
        /* <DEDUP_REMOVED lines=15> */
.L_x_1260:
        /* <DEDUP_REMOVED lines=12> */
.L_x_1246:
[----:B------:R-:W-:Y:S05]  /*12d80*/  BSYNC B1 ;  /* 0x0000000000017941 */ /* 0x000fea0003800000 */
.L_x_1245:
[----:B------:R-:W-:Y:S01]  /*12d90*/  ISETP.GT.AND P0, PT, R7, UR40, PT ;  /* 0x0000002807007c0c */ /* 0x000fe2000bf04270 */
[----:B------:R-:W-:-:S12]  /*12da0*/  VIADD R0, R0, 0xfffffffe ;  /* 0xfffffffe00007836 */ /* 0x000fd80000000000 */
[----:B------:R-:W-:Y:S05]  /*12db0*/  @P0 BRA `(.L_x_1261) ;  /* 0xffffffe800dc0947 */ /* 0x000fea000383ffff */
.L_x_1228:
[----:B------:R-:W-:Y:S05]  /*12dc0*/  BSYNC B0 ;  /* 0x0000000000007941 */ /* 0x000fea0003800000 */
.L_x_1210:
[----:B0-----:R-:W0:Y:S01]  /*12dd0*/  S2R R0, SR_TID.X ;  /* 0x0000000000007919 */ /* 0x001e220000002100 */
[----:B------:R-:W-:Y:S01]  /*12de0*/  BSSY B0, `(.L_x_1262) ;  /* 0x0000012000007945 */ /* 0x000fe20003800000 */
[----:B0-----:R-:W-:-:S04]  /*12df0*/  LOP3.LUT R6, R0, 0x7f, RZ, 0xc0, !PT ;  /* 0x0000007f00067812 */ /* 0x001fc800078ec0ff */
[----:B------:R-:W-:-:S13]  /*12e00*/  ISETP.NE.AND P1, PT, R6, RZ, PT ;  /* 0x000000ff0600720c */ /* 0x000fda0003f25270 */
[----:B------:R-:W-:Y:S05]  /*12e10*/  @P1 BRA `(.L_x_1263) ;  /* 0x0000000000381947 */ /* 0x000fea0003800000 */
[----:B------:R-:W0:Y:S01]  /*12e20*/  S2R R3, SR_LANEID ;  /* 0x0000000000037919 */ /* 0x000e220000000000 */
[----:B------:R-:W-:Y:S01]  /*12e30*/  VOTEU.ANY UR4, UPT, PT ;  /* 0x0000000000047886 */ /* 0x000fe200038e0100 */
[----:B------:R-:W-:Y:S01]  /*12e40*/  ULDC.64 UR6, c[0x0][0x208] ;  /* 0x0000820000067ab9 */ /* 0x000fe20000000a00 */
[----:B------:R-:W0:Y:S08]  /*12e50*/  FLO.U32 R0, UR4 ;  /* 0x0000000400007d00 */ /* 0x000e3000080e0000 */
[----:B------:R-:W1:Y:S01]  /*12e60*/  POPC R5, UR4 ;  /* 0x0000000400057d09 */ /* 0x000e620008000000 */
[----:B0-----:R-:W-:-:S02]  /*12e70*/  ISETP.EQ.U32.AND P0, PT, R0, R3, PT ;  /* 0x000000030000720c */ /* 0x001fc40003f02070 */
[----:B------:R-:W1:Y:S11]  /*12e80*/  LDC.64 R2, c[0x0][0xc80] ;  /* 0x00032000ff027b82 */ /* 0x000e760000000a00 */
[----:B-1----:R-:W2:Y:S01]  /*12e90*/  @P0 ATOMG.E.ADD.STRONG.GPU PT, R3, desc[UR6][R2.64], R5 ;  /* 0x00000005020309a8 */ /* 0x002ea200081ee1c6 */
[----:B------:R-:W0:Y:S02]  /*12ea0*/  S2R R4, SR_LTMASK ;  /* 0x0000000000047919 */ /* 0x000e240000003900 */
[----:B0-----:R-:W-:-:S04]  /*12eb0*/  LOP3.LUT R4, R4, UR4, RZ, 0xc0, !PT ;  /* 0x0000000404047c12 */ /* 0x001fc8000f8ec0ff */
[----:B------:R-:W0:Y:S01]  /*12ec0*/  POPC R7, R4 ;  /* 0x0000000400077309 */ /* 0x000e220000000000 */
[----:B--2---:R-:W0:Y:S02]  /*12ed0*/  SHFL.IDX PT, R0, R3, R0, 0x1f ;  /* 0x00001f0003007589 */ /* 0x004e2400000e0000 */
[----:B0-----:R-:W-:-:S05]  /*12ee0*/  IADD3 R0, R0, UR44, R7 ;  /* 0x0000002c00007c10 */ /* 0x001fca000fffe007 */
[----:B------:R0:W-:Y:S02]  /*12ef0*/  STL [R1+0x14], R0 ;  /* 0x0000140001007387 */ /* 0x0001e40000100800 */
.L_x_1263:
[----:B------:R-:W-:Y:S05]  /*12f00*/  BSYNC B0 ;  /* 0x0000000000007941 */ /* 0x000fea0003800000 */
.L_x_1262:
[----:B0-----:R-:W2:Y:S01]  /*12f10*/  LDL R0, [R1+0xc] ;  /* 0x00000c0001007983 */ /* 0x001ea20000100800 */
[----:B------:R-:W-:Y:S01]  /*12f20*/  BSSY B0, `(.L_x_1264) ;  /* 0x0000038000007945 */ /* 0x000fe20003800000 */
[----:B--2---:R-:W-:-:S13]  /*12f30*/  LOP3.LUT P0, RZ, R0, 0x2, RZ, 0xc0, !PT ;  /* 0x0000000200ff7812 */ /* 0x004fda000780c0ff */
[----:B------:R-:W-:Y:S05]  /*12f40*/  @!P0 BRA `(.L_x_1265) ;  /* 0x0000000000d48947 */ /* 0x000fea0003800000 */
[----:B------:R-:W2:Y:S01]  /*12f50*/  LDL R0, [R1+0x4] ;  /* 0x0000040001007983 */ /* 0x000ea20000100800 */
[----:B------:R-:W-:Y:S01]  /*12f60*/  IMAD R2, R18, 0x8, R17 ;  /* 0x0000000812027824 */ /* 0x000fe200078e0211 */
[----:B------:R-:W-:Y:S01]  /*12f70*/  BSSY B1, `(.L_x_1266) ;  /* 0x0000005000017945 */ /* 0x000fe20003800000 */
[----:B------:R-:W-:Y:S02]  /*12f80*/  ISETP.NE.AND P2, PT, R6, RZ, PT ;  /* 0x000000ff0600720c */ /* 0x000fe40003f45270 */
[----:B--2---:R-:W-:-:S04]  /*12f90*/  SHF.L.U32 R3, R0, 0x1f, RZ ;  /* 0x0000001f00037819 */ /* 0x004fc800000006ff */
[----:B------:R-:W0:Y:S02]  /*12fa0*/  SYNCS.PHASECHK.TRANS64.TRYWAIT P0, [R2+URZ+0x2a860], R3 ;  /* 0x02a86003020075a7 */ /* 0x000e24000800017f */
[----:B0-----:R-:W-:Y:S05]  /*12fb0*/  @!P0 BRA `(.L_x_1267) ;  /* 0x0000001800fc8947 */ /* 0x001fea0003800000 */
.L_x_1319:
[----:B------:R-:W-:Y:S05]  /*12fc0*/  BSYNC B1 ;  /* 0x0000000000017941 */ /* 0x000fea0003800000 */
.L_x_1266:
[----:B------:R-:W-:Y:S04]  /*12fd0*/  BSSY B1, `(.L_x_1268) ;  /* 0x0000009000017945 */ /* 0x000fe80003800000 */
        /* <DEDUP_REMOVED lines=8> */
.L_x_1269:
[----:B------:R-:W-:Y:S05]  /*13060*/  BSYNC B1 ;  /* 0x0000000000017941 */ /* 0x000fea0003800000 */
.L_x_1268:
[----:B------:R-:W-:Y:S01]  /*13070*/  IMAD R0, R18, 0x6000, R17 ;  /* 0x0000600012007824 */ /* 0x000fe200078e0211 */
[----:B------:R-:W-:Y:S01]  /*13080*/  UIADD3 UR4, UP0, UR38, 0x470, URZ ;  /* 0x0000047026047890 */ /* 0x000fe2000ff1e03f */
[----:B------:R-:W-:Y:S01]  /*13090*/  PLOP3.LUT P0, PT, PT, PT, PT, 0x80, 0x0 ;  /* 0x000000000000781c */ /* 0x000fe20003f0f070 */
[----:B------:R-:W-:Y:S01]  /*130a0*/  IMAD R19, R19, 0x60, RZ ;  /* 0x0000006013137824 */ /* 0x000fe200078e02ff */
[----:B------:R-:W-:Y:S01]  /*130b0*/  UMOV UR6, 0x0 ;  /* 0x0000000000067882 */ /* 0x000fe20000000000 */
[----:B0-----:R-:W-:Y:S01]  /*130c0*/  VIADD R2, R2, 0x2a850 ;  /* 0x0002a85002027836 */ /* 0x001fe20000000000 */
[----:B------:R-:W-:Y:S01]  /*130d0*/  UIADD3.X UR5, URZ, UR39, URZ, UP0, !UPT ;  /* 0x000000273f057290 */ /* 0x000fe200087fe43f */
[----:B------:R-:W-:Y:S01]  /*130e0*/  VIADD R3, R0, 0x400 ;  /* 0x0000040000037836 */ /* 0x000fe20000000000 */
[----:B------:R-:W-:Y:S01]  /*130f0*/  UMOV UR7, 0x14f00000 ;  /* 0x14f0000000077882 */ /* 0x000fe20000000000 */
[----:B------:R-:W-:-:S09]  /*13100*/  UMOV UR10, URZ ;  /* 0x0000003f000a7c82 */ /* 0x000fd20008000000 */
.L_x_1270:
        /* <DEDUP_REMOVED lines=15> */
.L_x_1271:
        /* <DEDUP_REMOVED lines=10> */
.L_x_1265:
[----:B------:R-:W-:Y:S05]  /*132a0*/  BSYNC B0 ;  /* 0x0000000000007941 */ /* 0x000fea0003800000 */
.L_x_1264:
[----:B------:R-:W2:Y:S01]  /*132b0*/  LDL.LU R3, [R1+0x4] ;  /* 0x0000040001037983 */ /* 0x000ea20000300800 */
[----:B------:R-:W-:-:S05]  /*132c0*/  VIADD R18, R18, 0x1 ;  /* 0x0000000112127836 */ /* 0x000fca0000000000 */
[----:B------:R-:W-:-:S04]  /*132d0*/  ISETP.NE.AND P0, PT, R18, 0x2, PT ;  /* 0x000000021200780c */ /* 0x000fc80003f05270 */
[----:B------:R-:W-:Y:S02]  /*132e0*/  SEL R0, RZ, 0x1, P0 ;  /* 0x00000001ff007807 */ /* 0x000fe40000000000 */
[----:B------:R-:W-:Y:S02]  /*132f0*/  SEL R18, R18, RZ, P0 ;  /* 0x000000ff12127207 */ /* 0x000fe40000000000 */
[----:B--2---:R-:W-:-:S05]  /*13300*/  LOP3.LUT R3, R3, R0, RZ, 0x3c, !PT ;  /* 0x0000000003037212 */ /* 0x004fca00078e3cff */
[----:B------:R0:W-:Y:S02]  /*13310*/  STL [R1+0x4], R3 ;  /* 0x0000040301007387 */ /* 0x0001e40000100800 */
.L_x_1190:
[----:B------:R-:W-:Y:S05]  /*13320*/  BSYNC B7 ;  /* 0x0000000000077941 */ /* 0x000fea0003800000 */
.L_x_1188:
[----:B-1----:R-:W2:Y:S04]  /*13330*/  LDL R0, [R1+0xc] ;  /* 0x00000c0001007983 */ /* 0x002ea80000100800 */
[----:B------:R1:W5:Y:S01]  /*13340*/  LDL R2, [R1+0x14] ;  /* 0x0000140001027983 */ /* 0x0003620000100800 */
[----:B--2---:R-:W-:-:S13]  /*13350*/  LOP3.LUT P0, RZ, R0, 0x4, RZ, 0xc0, !PT ;  /* 0x0000000400ff7812 */ /* 0x004fda000780c0ff */
[----:B-1----:R-:W-:Y:S05]  /*13360*/  @!P0 BRA `(.L_x_1272) ;  /* 0x0000000000288947 */ /* 0x002fea0003800000 */
[----:B------:R-:W-:Y:S05]  /*13370*/  WARPSYNC.ALL ;  /* 0x0000000000007948 */ /* 0x000fea0003800000 */
[----:B------:R-:W1:Y:S08]  /*13380*/  S2UR UR5, SR_CgaCtaId ;  /* 0x00000000000579c3 */ /* 0x000e700000008800 */
[----:B------:R-:W-:Y:S06]  /*13390*/  BAR.SYNC.DEFER_BLOCKING 0x5, 0x180 ;  /* 0x0146000000007b1d */ /* 0x000fec0000010000 */
[----:B------:R-:W-:-:S02]  /*133a0*/  UMOV UR4, 0x400 ;  /* 0x0000040000047882 */ /* 0x000fc40000000000 */
[----:B-1----:R-:W-:-:S06]  /*133b0*/  ULEA UR4, UR5, UR4, 0x18 ;  /* 0x0000000405047291 */ /* 0x002fcc000f8ec03f */
[----:B------:R-:W-:-:S05]  /*133c0*/  IMAD.U32 R17, RZ, RZ, UR4 ;  /* 0x00000004ff117e24 */ /* 0x000fca000f8e00ff */
[----:B-----5:R-:W1:Y:S04]  /*133d0*/  LDS R2, [R17+0x2a8d0] ;  /* 0x02a8d00011027984 */ /* 0x020e680000000800 */
[----:B-1----:R3:W-:Y:S01]  /*133e0*/  STL [R1+0x14], R2 ;  /* 0x0000140201007387 */ /* 0x0027e20000100800 */
[----:B------:R-:W-:Y:S06]  /*133f0*/  BAR.ARV 0x4, 0x180 ;  /* 0x0106000000007b1d */ /* 0x000fec0000002000 */
[----:B------:R-:W-:Y:S05]  /*13400*/  BRA `(.L_x_1273) ;  /* 0x00000000002c7947 */ /* 0x000fea0003800000 */
.L_x_1272:
[----:B------:R-:W-:-:S03]  /*13410*/  UMOV UR4, 0xffffffff ;  /* 0xffffffff00047882 */ /* 0x000fc60000000000 */
[----:B------:R-:W-:Y:S05]  /*13420*/  BRA.DIV UR4, `(.L_x_1274) ;  /* 0x0000001604f47947 */ /* 0x000fea000b800000 */
[----:B-----5:R1:W2:Y:S02]  /*13430*/  SHFL.IDX PT, R14, R2, RZ, 0x1f ;  /* 0x00001fff020e7589 */ /* 0x0202a400000e0000 */
.L_x_1322:
[----:B0-----:R-:W0:Y:S01]  /*13440*/  @!P1 S2R R3, SR_CgaCtaId ;  /* 0x0000000000039919 */ /* 0x001e220000008800 */
[----:B------:R-:W-:Y:S05]  /*13450*/  WARPSYNC.ALL ;  /* 0x0000000000007948 */ /* 0x000fea0003800000 */
[----:B------:R-:W-:Y:S01]  /*13460*/  BAR.SYNC.DEFER_BLOCKING 0x4, 0x180 ;  /* 0x0106000000007b1d */ /* 0x000fe20000010000 */
[----:B------:R-:W-:-:S05]  /*13470*/  @!P1 MOV R0, 0x400 ;  /* 0x0000040000009802 */ /* 0x000fca0000000f00 */
[----:B--2---:R2:W-:Y:S01]  /*13480*/  STL [R1+0x14], R14 ;  /* 0x0000140e01007387 */ /* 0x0045e20000100800 */
[----:B0-----:R-:W-:-:S05]  /*13490*/  @!P1 LEA R17, R3, R0, 0x18 ;  /* 0x0000000003119211 */ /* 0x001fca00078ec0ff */
[----:B------:R2:W-:Y:S01]  /*134a0*/  @!P1 STS [R17+0x2a8d0], R2 ;  /* 0x02a8d00211009388 */ /* 0x0005e20000000800 */
[----:B------:R-:W-:Y:S06]  /*134b0*/  BAR.ARV 0x5, 0x180 ;  /* 0x0146000000007b1d */ /* 0x000fec0000002000 */
.L_x_1273:
[----:B------:R-:W4:Y:S01]  /*134c0*/  LDL R0, [R1+0x14] ;  /* 0x0000140001007983 */ /* 0x000f220000100800 */
[----:B------:R-:W-:Y:S02]  /*134d0*/  ULDC UR4, c[0x0][0xc38] ;  /* 0x00030e0000047ab9 */ /* 0x000fe40000000800 */
[----:B----4-:R-:W-:-:S13]  /*134e0*/  ISETP.GE.AND P0, PT, R0, UR4, PT ;  /* 0x0000000400007c0c */ /* 0x010fda000bf06270 */
[----:B------:R-:W-:Y:S05]  /*134f0*/  @!P0 BRA `(.L_x_1275) ;  /* 0xffffffb400d88947 */ /* 0x000fea000383ffff */
.L_x_1179:
[----:B0-----:R-:W4:Y:S01]  /*13500*/  LDL.LU R0, [R1+0x18] ;  /* 0x0000180001007983 */ /* 0x001f220000300800 */
[----:B------:R-:W-:Y:S01]  /*13510*/  BSSY B0, `(.L_x_1276) ;  /* 0x000000b000007945 */ /* 0x000fe20003800000 */
[----:B------:R-:W0:Y:S01]  /*13520*/  S2R R5, SR_CgaCtaId ;  /* 0x0000000000057919 */ /* 0x000e220000008800 */
[----:B----4-:R-:W-:-:S05]  /*13530*/  VIADD R0, R0, 0x1 ;  /* 0x0000000100007836 */ /* 0x010fca0000000000 */
[----:B-123--:R-:W-:-:S04]  /*13540*/  LEA.HI R2, R0, R0, RZ, 0x1 ;  /* 0x0000000000027211 */ /* 0x00efc800078f08ff */
[----:B------:R-:W-:-:S05]  /*13550*/  LOP3.LUT R3, R2, 0xfffffffe, RZ, 0xc0, !PT ;  /* 0xfffffffe02037812 */ /* 0x000fca00078ec0ff */
[----:B------:R-:W-:Y:S01]  /*13560*/  IMAD.IADD R3, R0, 0x1, -R3 ;  /* 0x0000000100037824 */ /* 0x000fe200078e0a03 */
[----:B------:R-:W-:-:S04]  /*13570*/  MOV R0, 0x400 ;  /* 0x0000040000007802 */ /* 0x000fc80000000f00 */
[----:B0-----:R-:W-:Y:S02]  /*13580*/  LEA R0, R5, R0, 0x18 ;  /* 0x0000000005007211 */ /* 0x001fe400078ec0ff */
[----:B------:R-:W-:-:S04]  /*13590*/  SHF.L.U32 R3, R3, 0x1f, RZ ;  /* 0x0000001f03037819 */ /* 0x000fc800000006ff */
[----:B------:R-:W0:Y:S02]  /*135a0*/  SYNCS.PHASECHK.TRANS64.TRYWAIT P0, [R0+URZ+0x2a820], R3 ;  /* 0x02a82003000075a7 */ /* 0x000e24000800017f */
[----:B0-----:R-:W-:Y:S05]  /*135b0*/  @!P0 BRA `(.L_x_1277) ;  /* 0x0000001400b88947 */ /* 0x001fea0003800000 */
.L_x_1323:
[----:B------:R-:W-:Y:S05]  /*135c0*/  BSYNC B0 ;  /* 0x0000000000007941 */ /* 0x000fea0003800000 */
.L_x_1276:
[----:B------:R-:W-:-:S03]  /*135d0*/  UMOV UR4, 0xffffffff ;  /* 0xffffffff00047882 */ /* 0x000fc60000000000 */
[----:B------:R-:W-:Y:S05]  /*135e0*/  BRA.DIV UR4, `(.L_x_1278) ;  /* 0x0000001604c07947 */ /* 0x000fea000b800000 */
[----:B------:R-:W1:Y:S02]  /*135f0*/  S2R R2, SR_TID.X ;  /* 0x0000000000027919 */ /* 0x000e640000002100 */
[----:B-1----:R-:W-:-:S04]  /*13600*/  SHF.R.U32.HI R2, RZ, 0x5, R2 ;  /* 0x00000005ff027819 */ /* 0x002fc80000011602 */
[----:B------:R-:W-:-:S05]  /*13610*/  LOP3.LUT R2, R2, 0x3, RZ, 0xc0, !PT ;  /* 0x0000000302027812 */ /* 0x000fca00078ec0ff */
[----:B------:R1:W2:Y:S02]  /*13620*/  SHFL.IDX PT, R14, R2, RZ, 0x1f ;  /* 0x00001fff020e7589 */ /* 0x0002a400000e0000 */
.L_x_1326:
[----:B--2---:R-:W-:Y:S01]  /*13630*/  ISETP.NE.AND P0, PT, R14, RZ, PT ;  /* 0x000000ff0e00720c */ /* 0x004fe20003f05270 */
[----:B------:R-:W-:-:S12]  /*13640*/  BSSY B0, `(.L_x_1279) ;  /* 0x0000027000007945 */ /* 0x000fd80003800000 */
[----:B------:R-:W-:Y:S05]  /*13650*/  @P0 BRA `(.L_x_1280) ;  /* 0x0000000000940947 */ /* 0x000fea0003800000 */
[----:B------:R-:W-:-:S03]  /*13660*/  UMOV UR4, 0xffffffff ;  /* 0xffffffff00047882 */ /* 0x000fc60000000000 */
[----:B------:R-:W-:Y:S05]  /*13670*/  BRA.DIV UR4, `(.L_x_1281) ;  /* 0x0000001604d07947 */ /* 0x000fea000b800000 */
[----:B------:R-:W-:-:S13]  /*13680*/  ELECT P6, URZ, PT ;  /* 0x00000000003f782f */ /* 0x000fda00038c0000 */
.L_x_1329:
[----:B------:R-:W-:Y:S05]  /*13690*/  @!P6 BRA `(.L_x_1280) ;  /* 0x000000000084e947 */ /* 0x000fea0003800000 */
[----:B-1----:R-:W2:Y:S02]  /*136a0*/  LDL R2, [R1+0x1c] ;  /* 0x00001c0001027983 */ /* 0x002ea40000100800 */
[----:B--2---:R-:W-:-:S13]  /*136b0*/  R2UR UR4, R2 ;  /* 0x00000000020472ca */ /* 0x004fda00000e0000 */
[----:B------:R-:W-:-:S06]  /*136c0*/  ULOP3.LUT UR4, UR4, 0x2, URZ, 0xfc, !UPT ;  /* 0x0000000204047892 */ /* 0x000fcc000f8efc3f */
[----:B------:R-:W-:-:S05]  /*136d0*/  IMAD.U32 R2, RZ, RZ, UR4 ;  /* 0x00000004ff027e24 */ /* 0x000fca000f8e00ff */
[----:B------:R-:W-:-:S13]  /*136e0*/  ISETP.NE.AND P2, PT, R2, 0x3, PT ;  /* 0x000000030200780c */ /* 0x000fda0003f45270 */
[----:B------:R-:W-:Y:S05]  /*136f0*/  @!P2 BRA `(.L_x_1282) ;  /* 0x000000000004a947 */ /* 0x000fea0003800000 */
[----:B------:R-:W-:Y:S01]  /*13700*/  BPT.TRAP 0x1 ;  /* 0x000000040000795c */ /* 0x000fe20000300000 */
.L_x_1282:
[----:B------:R-:W2:Y:S01]  /*13710*/  LDL.LU R7, [R1+0x4] ;  /* 0x0000040001077983 */ /* 0x000ea20000300800 */
[----:B0-----:R-:W-:Y:S02]  /*13720*/  VIADD R3, R0, 0x2a840 ;  /* 0x0002a84000037836 */ /* 0x001fe40000000000 */
[C---:B------:R-:W-:Y:S02]  /*13730*/  VIADD R2, R18.reuse, 0x1 ;  /* 0x0000000112027836 */ /* 0x040fe40000000000 */
[----:B------:R-:W-:-:S03]  /*13740*/  IMAD R6, R18, 0x8, R3 ;  /* 0x0000000812067824 */ /* 0x000fc600078e0203 */
[----:B------:R-:W-:-:S04]  /*13750*/  ISETP.NE.AND P1, PT, R2, 0x2, PT ;  /* 0x000000020200780c */ /* 0x000fc80003f25270 */
[----:B------:R-:W-:Y:S02]  /*13760*/  SEL R4, RZ, 0x1, P1 ;  /* 0x00000001ff047807 */ /* 0x000fe40000800000 */
[C---:B--2---:R-:W-:Y:S02]  /*13770*/  SHF.L.U32 R5, R7.reuse, 0x1f, RZ ;  /* 0x0000001f07057819 */ /* 0x044fe400000006ff */
[----:B------:R-:W-:Y:S02]  /*13780*/  LOP3.LUT R7, R7, R4, RZ, 0x3c, !PT ;  /* 0x0000000407077212 */ /* 0x000fe400078e3cff */
[----:B------:R-:W0:Y:S01]  /*13790*/  SYNCS.PHASECHK.TRANS64.TRYWAIT P0, [R6+URZ], R5 ;  /* 0x00000005060075a7 */ /* 0x000e22000800017f */
[----:B------:R-:W-:Y:S02]  /*137a0*/  SEL R4, R2, RZ, P1 ;  /* 0x000000ff02047207 */ /* 0x000fe40000800000 */
[----:B------:R-:W-:-:S03]  /*137b0*/  SHF.L.U32 R2, R7, 0x1f, RZ ;  /* 0x0000001f07027819 */ /* 0x000fc600000006ff */
[----:B------:R-:W-:Y:S01]  /*137c0*/  IMAD R3, R4, 0x8, R3 ;  /* 0x0000000804037824 */ /* 0x000fe200078e0203 */
[----:B0-----:R-:W-:Y:S06]  /*137d0*/  @!P0 BRA `(.L_x_1283) ;  /* 0x0000001400988947 */ /* 0x001fec0003800000 */
.L_x_1330:
[----:B------:R-:W1:Y:S02]  /*137e0*/  SYNCS.PHASECHK.TRANS64.TRYWAIT P0, [R3+URZ], R2 ;  /* 0x00000002030075a7 */ /* 0x000e64000800017f */
[----:B-1----:R-:W-:Y:S05]  /*137f0*/  @!P0 BRA `(.L_x_1284) ;  /* 0x0000001400a48947 */ /* 0x002fea0003800000 */
.L_x_1331:
[----:B------:R-:W-:Y:S05]  /*13800*/  @!P2 BRA `(.L_x_1285) ;  /* 0x000000000004a947 */ /* 0x000fea0003800000 */
[----:B------:R-:W-:Y:S01]  /*13810*/  BPT.TRAP 0x1 ;  /* 0x000000040000795c */ /* 0x000fe20000300000 */
.L_x_1285:
[----:B-1----:R-:W-:-:S04]  /*13820*/  VIADD R3, R0, 0x2a860 ;  /* 0x0002a86000037836 */ /* 0x002fc80000000000 */
[----:B------:R-:W-:-:S04]  /*13830*/  IMAD R18, R18, 0x8, R3 ;  /* 0x0000000812127824 */ /* 0x000fc800078e0203 */
[----:B------:R-:W1:Y:S02]  /*13840*/  SYNCS.PHASECHK.TRANS64.TRYWAIT P0, [R18+URZ], R5 ;  /* 0x00000005120075a7 */ /* 0x000e64000800017f */
[----:B-1----:R-:W-:Y:S05]  /*13850*/  @!P0 BRA `(.L_x_1286) ;  /* 0x0000001400a08947 */ /* 0x002fea0003800000 */
.L_x_1332:
[----:B------:R-:W-:-:S07]  /*13860*/  IMAD R3, R4, 0x8, R3 ;  /* 0x0000000804037824 */ /* 0x000fce00078e0203 */
.L_x_1287:
[----:B--2---:R2:W3:Y:S02]  /*13870*/  SYNCS.PHASECHK.TRANS64.TRYWAIT P0, [R3+URZ], R2 ;  /* 0x00000002030075a7 */ /* 0x0044e4000800017f */
[----:B---3--:R-:W-:Y:S05]  /*13880*/  @!P0 NANOSLEEP.SYNCS 0x989680 ;  /* 0x009896800000895d */ /* 0x008fea0003900000 */
[----:B------:R-:W3:Y:S02]  /*13890*/  @!P0 SYNCS.PHASECHK.TRANS64 P0, [R3+URZ], R2 ;  /* 0x00000002030085a7 */ /* 0x000ee4000800007f */
[----:B---3--:R-:W-:Y:S05]  /*138a0*/  @!P0 BRA `(.L_x_1287) ;  /* 0xfffffffc00f08947 */ /* 0x008fea000383ffff */
.L_x_1280:
[----:B------:R-:W-:Y:S05]  /*138b0*/  BSYNC B0 ;  /* 0x0000000000007941 */ /* 0x000fea0003800000 */
.L_x_1279:
[----:B------:R-:W-:Y:S05]  /*138c0*/  EXIT ;  /* 0x000000000000794d */ /* 0x000fea0003800000 */
.L_x_1092:
[----:B0-----:R-:W-:-:S04]  /*138d0*/  IMAD.U32 R3, RZ, RZ, UR37 ;  /* 0x00000025ff037e24 */ /* 0x001fc8000f8e00ff */
[----:B------:R0:W1:Y:S03]  /*138e0*/  SYNCS.PHASECHK.TRANS64.TRYWAIT P1, [R3+URZ+0x2a800], R0 ;  /* 0x02a80000030075a7 */ /* 0x000066000802017f */
[----:B-1----:R-:W-:Y:S05]  /*138f0*/  @!P1 NANOSLEEP.SYNCS 0x989680 ;  /* 0x009896800000995d */ /* 0x002fea0003900000 */
[----:B------:R-:W1:Y:S02]  /*13900*/  @!P1 SYNCS.PHASECHK.TRANS64 P1, [R3+URZ+0x2a800], R0 ;  /* 0x02a80000030095a7 */ /* 0x000e64000802007f */
[----:B-1----:R-:W-:Y:S05]  /*13910*/  @!P1 BRA `(.L_x_1092) ;  /* 0xfffffffc00ec9947 */ /* 0x002fea000383ffff */
[----:B------:R-:W-:Y:S05]  /*13920*/  BRA `(.L_x_1288) ;  /* 0xfffffee0003c7947 */ /* 0x000fea000383ffff */
.L_x_1096:
[----:B-1----:R1:W3:Y:S02]  /*13930*/  SYNCS.PHASECHK.TRANS64.TRYWAIT P1, [R7+URZ+0x2a830], R0 ;  /* 0x02a83000070075a7 */ /* 0x0022e4000802017f */
[----:B---3--:R-:W-:Y:S05]  /*13940*/  @!P1 NANOSLEEP.SYNCS 0x989680 ;  /* 0x009896800000995d */ /* 0x008fea0003900000 */
[----:B------:R-:W3:Y:S02]  /*13950*/  @!P1 SYNCS.PHASECHK.TRANS64 P1, [R7+URZ+0x2a830], R0 ;  /* 0x02a83000070095a7 */ /* 0x000ee4000802007f */
[----:B---3--:R-:W-:Y:S05]  /*13960*/  @!P1 BRA `(.L_x_1096) ;  /* 0xfffffffc00f09947 */ /* 0x008fea000383ffff */
[----:B------:R-:W-:Y:S05]  /*13970*/  BRA `(.L_x_1095) ;  /* 0xfffffee000707947 */ /* 0x000fea000383ffff */
.L_x_1112:
[----:B-1----:R-:W-:-:S04]  /*13980*/  IMAD.U32 R12, RZ, RZ, UR6 ;  /* 0x00000006ff0c7e24 */ /* 0x002fc8000f8e00ff */
[----:B------:R1:W2:Y:S03]  /*13990*/  SYNCS.PHASECHK.TRANS64.TRYWAIT P1, [R12+URZ+0x2a830], R9 ;  /* 0x02a830090c0075a7 */ /* 0x0002a6000802017f */
[----:B--2---:R-:W-:Y:S05]  /*139a0*/  @!P1 NANOSLEEP.SYNCS 0x989680 ;  /* 0x009896800000995d */ /* 0x004fea0003900000 */
[----:B------:R-:W2:Y:S02]  /*139b0*/  @!P1 SYNCS.PHASECHK.TRANS64 P1, [R12+URZ+0x2a830], R9 ;  /* 0x02a830090c0095a7 */ /* 0x000ea4000802007f */
[----:B--2---:R-:W-:Y:S05]  /*139c0*/  @!P1 BRA `(.L_x_1112) ;  /* 0xfffffffc00ec9947 */ /* 0x004fea000383ffff */
[----:B------:R-:W-:Y:S05]  /*139d0*/  BRA `(.L_x_1111) ;  /* 0xffffff0c00287947 */ /* 0x000fea000383ffff */
.L_x_1116:
[----:B01----:R-:W-:-:S04]  /*139e0*/  IMAD.U32 R9, RZ, RZ, UR11 ;  /* 0x0000000bff097e24 */ /* 0x003fc8000f8e00ff */
[----:B------:R0:W1:Y:S03]  /*139f0*/  SYNCS.PHASECHK.TRANS64.TRYWAIT P1, [R9+URZ+0x2a850], R0 ;  /* 0x02a85000090075a7 */ /* 0x000066000802017f */
[----:B-1----:R-:W-:Y:S05]  /*13a00*/  @!P1 NANOSLEEP.SYNCS 0x989680 ;  /* 0x009896800000995d */ /* 0x002fea0003900000 */
[----:B------:R-:W1:Y:S02]  /*13a10*/  @!P1 SYNCS.PHASECHK.TRANS64 P1, [R9+URZ+0x2a850], R0 ;  /* 0x02a85000090095a7 */ /* 0x000e64000802007f */
[----:B-1----:R-:W-:Y:S05]  /*13a20*/  @!P1 BRA `(.L_x_1116) ;  /* 0xfffffffc00ec9947 */ /* 0x002fea000383ffff */
[----:B------:R-:W-:Y:S05]  /*13a30*/  BRA `(.L_x_1115) ;  /* 0xffffff1400407947 */ /* 0x000fea000383ffff */
.L_x_1133:
[----:B-1----:R-:W-:-:S04]  /*13a40*/  IMAD.U32 R8, RZ, RZ, UR5 ;  /* 0x00000005ff087e24 */ /* 0x002fc8000f8e00ff */
[----:B------:R1:W2:Y:S03]  /*13a50*/  SYNCS.PHASECHK.TRANS64.TRYWAIT P1, [R8+URZ+0x2a830], R3 ;  /* 0x02a83003080075a7 */ /* 0x0002a6000802017f */
[----:B--2---:R-:W-:Y:S05]  /*13a60*/  @!P1 NANOSLEEP.SYNCS 0x989680 ;  /* 0x009896800000995d */ /* 0x004fea0003900000 */
[----:B------:R-:W2:Y:S02]  /*13a70*/  @!P1 SYNCS.PHASECHK.TRANS64 P1, [R8+URZ+0x2a830], R3 ;  /* 0x02a83003080095a7 */ /* 0x000ea4000802007f */
[----:B--2---:R-:W-:Y:S05]  /*13a80*/  @!P1 BRA `(.L_x_1133) ;  /* 0xfffffffc00ec9947 */ /* 0x004fea000383ffff */
[----:B------:R-:W-:Y:S05]  /*13a90*/  BRA `(.L_x_1132) ;  /* 0xffffff3800f07947 */ /* 0x000fea000383ffff */
.L_x_1137:
[----:B01----:R-:W-:-:S04]  /*13aa0*/  IMAD.U32 R3, RZ, RZ, UR10 ;  /* 0x0000000aff037e24 */ /* 0x003fc8000f8e00ff */
[----:B------:R0:W1:Y:S03]  /*13ab0*/  SYNCS.PHASECHK.TRANS64.TRYWAIT P1, [R3+URZ+0x2a850], R0 ;  /* 0x02a85000030075a7 */ /* 0x000066000802017f */
[----:B-1----:R-:W-:Y:S05]  /*13ac0*/  @!P1 NANOSLEEP.SYNCS 0x989680 ;  /* 0x009896800000995d */ /* 0x002fea0003900000 */
[----:B------:R-:W1:Y:S02]  /*13ad0*/  @!P1 SYNCS.PHASECHK.TRANS64 P1, [R3+URZ+0x2a850], R0 ;  /* 0x02a85000030095a7 */ /* 0x000e64000802007f */
[----:B-1----:R-:W-:Y:S05]  /*13ae0*/  @!P1 BRA `(.L_x_1137) ;  /* 0xfffffffc00ec9947 */ /* 0x002fea000383ffff */
[----:B------:R-:W-:Y:S05]  /*13af0*/  BRA `(.L_x_1136) ;  /* 0xffffff4400087947 */ /* 0x000fea000383ffff */
.L_x_1143:
[----:B-1----:R-:W-:-:S04]  /*13b00*/  IMAD.U32 R8, RZ, RZ, UR5 ;  /* 0x00000005ff087e24 */ /* 0x002fc8000f8e00ff */
[----:B------:R1:W2:Y:S03]  /*13b10*/  SYNCS.PHASECHK.TRANS64.TRYWAIT P1, [R8+URZ+0x2a830], R3 ;  /* 0x02a83003080075a7 */ /* 0x0002a6000802017f */
[----:B--2---:R-:W-:Y:S05]  /*13b20*/  @!P1 NANOSLEEP.SYNCS 0x989680 ;  /* 0x009896800000995d */ /* 0x004fea0003900000 */
[----:B------:R-:W2:Y:S02]  /*13b30*/  @!P1 SYNCS.PHASECHK.TRANS64 P1, [R8+URZ+0x2a830], R3 ;  /* 0x02a83003080095a7 */ /* 0x000ea4000802007f */
[----:B--2---:R-:W-:Y:S05]  /*13b40*/  @!P1 BRA `(.L_x_1143) ;  /* 0xfffffffc00ec9947 */ /* 0x004fea000383ffff */
[----:B------:R-:W-:Y:S05]  /*13b50*/  BRA `(.L_x_1142) ;  /* 0xffffff5400e87947 */ /* 0x000fea000383ffff */
.L_x_1147:
[----:B01----:R-:W-:-:S04]  /*13b60*/  IMAD.U32 R3, RZ, RZ, UR14 ;  /* 0x0000000eff037e24 */ /* 0x003fc8000f8e00ff */
[----:B------:R0:W1:Y:S03]  /*13b70*/  SYNCS.PHASECHK.TRANS64.TRYWAIT P1, [R3+URZ+0x2a850], R0 ;  /* 0x02a85000030075a7 */ /* 0x000066000802017f */
[----:B-1----:R-:W-:Y:S05]  /*13b80*/  @!P1 NANOSLEEP.SYNCS 0x989680 ;  /* 0x009896800000995d */ /* 0x002fea0003900000 */
[----:B------:R-:W1:Y:S02]  /*13b90*/  @!P1 SYNCS.PHASECHK.TRANS64 P1, [R3+URZ+0x2a850], R0 ;  /* 0x02a85000030095a7 */ /* 0x000e64000802007f */
[----:B-1----:R-:W-:Y:S05]  /*13ba0*/  @!P1 BRA `(.L_x_1147) ;  /* 0xfffffffc00ec9947 */ /* 0x002fea000383ffff */
[----:B------:R-:W-:Y:S05]  /*13bb0*/  BRA `(.L_x_1146) ;  /* 0xffffff6000007947 */ /* 0x000fea000383ffff */
.L_x_1160:
[----:B-1----:R-:W-:-:S04]  /*13bc0*/  IMAD.U32 R5, RZ, RZ, UR5 ;  /* 0x00000005ff057e24 */ /* 0x002fc8000f8e00ff */
[----:B------:R1:W2:Y:S03]  /*13bd0*/  SYNCS.PHASECHK.TRANS64.TRYWAIT P0, [R5+URZ+0x2a850], R0 ;  /* 0x02a85000050075a7 */ /* 0x0002a6000800017f */
[----:B--2---:R-:W-:Y:S05]  /*13be0*/  @!P0 NANOSLEEP.SYNCS 0x989680 ;  /* 0x009896800000895d */ /* 0x004fea0003900000 */
[----:B------:R-:W2:Y:S02]  /*13bf0*/  @!P0 SYNCS.PHASECHK.TRANS64 P0, [R5+URZ+0x2a850], R0 ;  /* 0x02a85000050085a7 */ /* 0x000ea4000800007f */
[----:B--2---:R-:W-:Y:S05]  /*13c00*/  @!P0 BRA `(.L_x_1160) ;  /* 0xfffffffc00ec8947 */ /* 0x004fea000383ffff */
[----:B------:R-:W-:Y:S05]  /*13c10*/  BRA `(.L_x_1159) ;  /* 0xffffff8800007947 */ /* 0x000fea000383ffff */
.L_x_1196:
[----:B------:R-:W-:Y:S02]  /*13c20*/  IMAD.MOV.U32 R13, RZ, RZ, R4 ;  /* 0x000000ffff0d7224 */ /* 0x000fe400078e0004 */
[----:B------:R-:W-:Y:S02]  /*13c30*/  IMAD.MOV.U32 R12, RZ, RZ, RZ ;  /* 0x000000ffff0c7224 */ /* 0x000fe400078e00ff */
[----:B------:R-:W-:Y:S02]  /*13c40*/  IMAD.MOV.U32 R11, RZ, RZ, 0x1f ;  /* 0x0000001fff0b7424 */ /* 0x000fe400078e00ff */
[----:B------:R-:W-:-:S07]  /*13c50*/  IMAD.MOV.U32 R15, RZ, RZ, -0x1 ;  /* 0xffffffffff0f7424 */ /* 0x000fce00078e00ff */
[----:B0-----:R-:W-:Y:S05]  /*13c60*/  WARPSYNC.COLLECTIVE R15, `(.L_x_1289) ;  /* 0x000000000f087348 */ /* 0x001fea0003c00000 */
[----:B------:R1:W2:Y:S02]  /*13c70*/  SHFL.IDX P6, R14, R13, R12, R11 ;  /* 0x0000000c0d0e7389 */ /* 0x0002a400000c000b */
[----:B012---:R-:W-:Y:S01]  /*13c80*/  ENDCOLLECTIVE ;  /* 0x000000000000791b */ /* 0x007fe20003800000 */
.L_x_1289:
[----:B------:R-:W-:Y:S05]  /*13c90*/  BRA `(.L_x_1290) ;  /* 0xffffffbc00a87947 */ /* 0x000fea000383ffff */
.L_x_1198:
[----:B------:R-:W-:Y:S01]  /*13ca0*/  BSSY B0, `(.L_x_1291) ;  /* 0x0000006000007945 */ /* 0x000fe20003800000 */
[----:B------:R-:W-:-:S07]  /*13cb0*/  IMAD.MOV.U32 R15, RZ, RZ, -0x1 ;  /* 0xffffffffff0f7424 */ /* 0x000fce00078e00ff */
[----:B01----:R-:W-:Y:S05]  /*13cc0*/  WARPSYNC.COLLECTIVE R15, `(.L_x_1292) ;  /* 0x000000000f0c7348 */ /* 0x003fea0003c00000 */
[----:B------:R-:W-:Y:S02]  /*13cd0*/  ELECT P6, UR62, PT ;  /* 0x00000000003e782f */ /* 0x000fe400038c0000 */
[----:B------:R-:W-:Y:S01]  /*13ce0*/  MOV R14, UR62 ;  /* 0x0000003e000e7c02 */ /* 0x000fe20008000f00 */
[----:B01----:R-:W-:Y:S10]  /*13cf0*/  ENDCOLLECTIVE ;  /* 0x000000000000791b */ /* 0x003ff40003800000 */
.L_x_1292:
[----:B------:R-:W-:Y:S05]  /*13d00*/  BSYNC B0 ;  /* 0x0000000000007941 */ /* 0x000fea0003800000 */
.L_x_1291:
[----:B------:R-:W-:Y:S05]  /*13d10*/  BRA `(.L_x_1293) ;  /* 0xffffffbc00ac7947 */ /* 0x000fea000383ffff */
.L_x_1200:
[----:B0-----:R0:W2:Y:S02]  /*13d20*/  SYNCS.PHASECHK.TRANS64.TRYWAIT P0, [R0+URZ+0x2a840], R2 ;  /* 0x02a84002000075a7 */ /* 0x0010a4000800017f */
[----:B--2---:R-:W-:Y:S05]  /*13d30*/  @!P0 NANOSLEEP.SYNCS 0x989680 ;  /* 0x009896800000895d */ /* 0x004fea0003900000 */
[----:B------:R-:W2:Y:S02]  /*13d40*/  @!P0 SYNCS.PHASECHK.TRANS64 P0, [R0+URZ+0x2a840], R2 ;  /* 0x02a84002000085a7 */ /* 0x000ea4000800007f */
[----:B--2---:R-:W-:Y:S05]  /*13d50*/  @!P0 BRA `(.L_x_1200) ;  /* 0xfffffffc00f08947 */ /* 0x004fea000383ffff */
[----:B------:R-:W-:Y:S05]  /*13d60*/  BRA `(.L_x_1294) ;  /* 0xffffffc000007947 */ /* 0x000fea000383ffff */
.L_x_1204:
[----:B------:R-:W-:Y:S01]  /*13d70*/  IMAD.MOV.U32 R13, RZ, RZ, R6 ;  /* 0x000000ffff0d7224 */ /* 0x000fe200078e0006 */
[----:B------:R-:W-:Y:S01]  /*13d80*/  LOP3.LUT R8, R8, 0x7f, RZ, 0xc0, !PT ;  /* 0x0000007f08087812 */ /* 0x000fe200078ec0ff */
[----:B------:R-:W-:Y:S02]  /*13d90*/  IMAD.MOV.U32 R12, RZ, RZ, RZ ;  /* 0x000000ffff0c7224 */ /* 0x000fe400078e00ff */
[----:B------:R-:W-:Y:S01]  /*13da0*/  IMAD.MOV.U32 R11, RZ, RZ, 0x181f ;  /* 0x0000181fff0b7424 */ /* 0x000fe200078e00ff */
[----:B------:R-:W-:Y:S01]  /*13db0*/  SHF.R.U32.HI R8, RZ, 0x3, R8 ;  /* 0x00000003ff087819 */ /* 0x000fe20000011608 */
[----:B------:R-:W-:-:S04]  /*13dc0*/  IMAD.MOV.U32 R15, RZ, RZ, -0x1 ;  /* 0xffffffffff0f7424 */ /* 0x000fc800078e00ff */
[----:B------:R-:W-:-:S07]  /*13dd0*/  VIADD R4, R8, UR43 ;  /* 0x0000002b08047c36 */ /* 0x000fce0008000000 */
[----:B-----5:R-:W-:Y:S05]  /*13de0*/  WARPSYNC.COLLECTIVE R15, `(.L_x_1295) ;  /* 0x000000000f087348 */ /* 0x020fea0003c00000 */
[----:B------:R0:W1:Y:S02]  /*13df0*/  SHFL.IDX P6, R14, R13, R12, R11 ;  /* 0x0000000c0d0e7389 */ /* 0x00006400000c000b */
[----:B01---5:R-:W-:Y:S01]  /*13e00*/  ENDCOLLECTIVE ;  /* 0x000000000000791b */ /* 0x023fe20003800000 */
.L_x_1295:
[----:B------:R-:W-:Y:S02]  /*13e10*/  VIADD R8, R4, 0x10 ;  /* 0x0000001004087836 */ /* 0x000fe40000000000 */
[----:B------:R-:W-:Y:S02]  /*13e20*/  IMAD.MOV.U32 R13, RZ, RZ, R0 ;  /* 0x000000ffff0d7224 */ /* 0x000fe400078e0000 */
[----:B------:R-:W-:-:S07]  /*13e30*/  IMAD.MOV.U32 R2, RZ, RZ, R14 ;  /* 0x000000ffff027224 */ /* 0x000fce00078e000e */
[----:B------:R-:W-:Y:S05]  /*13e40*/  WARPSYNC.COLLECTIVE R15, `(.L_x_1296) ;  /* 0x000000000f087348 */ /* 0x000fea0003c00000 */
[----:B------:R0:W1:Y:S02]  /*13e50*/  SHFL.IDX P6, R14, R13, R12, R11 ;  /* 0x0000000c0d0e7389 */ /* 0x00006400000c000b */
[----:B01----:R-:W-:Y:S01]  /*13e60*/  ENDCOLLECTIVE ;  /* 0x000000000000791b */ /* 0x003fe20003800000 */
.L_x_1296:
[----:B------:R-:W-:Y:S01]  /*13e70*/  ULDC UR4, c[0x0][0x288] ;  /* 0x0000a20000047ab9 */ /* 0x000fe20000000800 */
[----:B------:R-:W-:Y:S01]  /*13e80*/  ULDC.64 UR6, c[0x0][0x208] ;  /* 0x0000820000067ab9 */ /* 0x000fe20000000a00 */
[----:B------:R-:W-:-:S05]  /*13e90*/  IMAD R5, R7, UR4, RZ ;  /* 0x0000000407057c24 */ /* 0x000fca000f8e02ff */
[----:B------:R-:W-:Y:S01]  /*13ea0*/  ISETP.GE.AND P4, PT, R4, R5, PT ;  /* 0x000000050400720c */ /* 0x000fe20003f86270 */
[----:B------:R-:W-:Y:S02]  /*13eb0*/  IMAD.MOV.U32 R13, RZ, RZ, R6 ;  /* 0x000000ffff0d7224 */ /* 0x000fe400078e0006 */
[----:B------:R-:W-:Y:S02]  /*13ec0*/  IMAD.MOV.U32 R12, RZ, RZ, 0x1 ;  /* 0x00000001ff0c7424 */ /* 0x000fe400078e00ff */
[----:B------:R-:W-:-:S08]  /*13ed0*/  IMAD.MOV.U32 R3, RZ, RZ, R14 ;  /* 0x000000ffff037224 */ /* 0x000fd000078e000e */
        /* <DEDUP_REMOVED lines=15> */
.L_x_1297:
[----:B------:R-:W-:Y:S02]  /*13fd0*/  IMAD.MOV.U32 R13, RZ, RZ, R0 ;  /* 0x000000ffff0d7224 */ /* 0x000fe400078e0000 */
[----:B------:R-:W-:-:S07]  /*13fe0*/  IMAD.MOV.U32 R2, RZ, RZ, R14 ;  /* 0x000000ffff027224 */ /* 0x000fce00078e000e */
[----:B------:R-:W-:Y:S05]  /*13ff0*/  WARPSYNC.COLLECTIVE R15, `(.L_x_1298) ;  /* 0x000000000f087348 */ /* 0x000fea0003c00000 */
[----:B------:R0:W1:Y:S02]  /*14000*/  SHFL.IDX P6, R14, R13, R12, R11 ;  /* 0x0000000c0d0e7389 */ /* 0x00006400000c000b */
[----:B01----:R-:W-:Y:S01]  /*14010*/  ENDCOLLECTIVE ;  /* 0x000000000000791b */ /* 0x003fe20003800000 */
.L_x_1298:
[----:B------:R-:W-:Y:S01]  /*14020*/  ULDC.64 UR4, c[0x0][0x208] ;  /* 0x0000820000047ab9 */ /* 0x000fe20000000a00 */
[----:B------:R-:W-:Y:S02]  /*14030*/  IMAD.MOV.U32 R13, RZ, RZ, R6 ;  /* 0x000000ffff0d7224 */ /* 0x000fe400078e0006 */
[----:B------:R-:W-:Y:S02]  /*14040*/  IMAD.MOV.U32 R12, RZ, RZ, 0x2 ;  /* 0x00000002ff0c7424 */ /* 0x000fe400078e00ff */
[----:B------:R-:W-:-:S05]  /*14050*/  IMAD.MOV.U32 R3, RZ, RZ, R14 ;  /* 0x000000ffff037224 */ /* 0x000fca00078e000e */
        /* <DEDUP_REMOVED lines=14> */
.L_x_1299:
[----:B------:R-:W-:-:S05]  /*14140*/  VIADD R2, R4, 0x20 ;  /* 0x0000002004027836 */ /* 0x000fca0000000000 */
[----:B------:R-:W-:Y:S01]  /*14150*/  ISETP.GE.AND P4, PT, R2, R5, PT ;  /* 0x000000050200720c */ /* 0x000fe20003f86270 */
[----:B------:R-:W-:Y:S02]  /*14160*/  IMAD.MOV.U32 R13, RZ, RZ, R0 ;  /* 0x000000ffff0d7224 */ /* 0x000fe400078e0000 */
[----:B------:R-:W-:-:S10]  /*14170*/  IMAD.MOV.U32 R2, RZ, RZ, R14 ;  /* 0x000000ffff027224 */ /* 0x000fd400078e000e */
[----:B------:R-:W-:Y:S05]  /*14180*/  WARPSYNC.COLLECTIVE R15, `(.L_x_1300) ;  /* 0x000000000f087348 */ /* 0x000fea0003c00000 */
[----:B------:R0:W1:Y:S02]  /*14190*/  SHFL.IDX P6, R14, R13, R12, R11 ;  /* 0x0000000c0d0e7389 */ /* 0x00006400000c000b */
[----:B01----:R-:W-:Y:S01]  /*141a0*/  ENDCOLLECTIVE ;  /* 0x000000000000791b */ /* 0x003fe20003800000 */
.L_x_1300:
        /* <DEDUP_REMOVED lines=18> */
.L_x_1301:
[----:B------:R-:W-:-:S05]  /*142d0*/  VIADD R2, R4, 0x30 ;  /* 0x0000003004027836 */ /* 0x000fca0000000000 */
[----:B------:R-:W-:Y:S01]  /*142e0*/  ISETP.GE.AND P4, PT, R2, R5, PT ;  /* 0x000000050200720c */ /* 0x000fe20003f86270 */
[----:B------:R-:W-:Y:S02]  /*142f0*/  IMAD.MOV.U32 R13, RZ, RZ, R0 ;  /* 0x000000ffff0d7224 */ /* 0x000fe400078e0000 */
[----:B------:R-:W-:-:S10]  /*14300*/  IMAD.MOV.U32 R2, RZ, RZ, R14 ;  /* 0x000000ffff027224 */ /* 0x000fd400078e000e */
[----:B------:R-:W-:Y:S05]  /*14310*/  WARPSYNC.COLLECTIVE R15, `(.L_x_1302) ;  /* 0x000000000f087348 */ /* 0x000fea0003c00000 */
[----:B------:R0:W1:Y:S02]  /*14320*/  SHFL.IDX P6, R14, R13, R12, R11 ;  /* 0x0000000c0d0e7389 */ /* 0x00006400000c000b */
[----:B01----:R-:W-:Y:S01]  /*14330*/  ENDCOLLECTIVE ;  /* 0x000000000000791b */ /* 0x003fe20003800000 */
.L_x_1302:
        /* <DEDUP_REMOVED lines=18> */
.L_x_1303:
[----:B------:R-:W-:-:S05]  /*14460*/  VIADD R2, R4, 0x40 ;  /* 0x0000004004027836 */ /* 0x000fca0000000000 */
[----:B------:R-:W-:Y:S01]  /*14470*/  ISETP.GE.AND P4, PT, R2, R5, PT ;  /* 0x000000050200720c */ /* 0x000fe20003f86270 */
[----:B------:R-:W-:Y:S02]  /*14480*/  IMAD.MOV.U32 R13, RZ, RZ, R0 ;  /* 0x000000ffff0d7224 */ /* 0x000fe400078e0000 */
[----:B------:R-:W-:-:S10]  /*14490*/  IMAD.MOV.U32 R2, RZ, RZ, R14 ;  /* 0x000000ffff027224 */ /* 0x000fd400078e000e */
[----:B------:R-:W-:Y:S05]  /*144a0*/  WARPSYNC.COLLECTIVE R15, `(.L_x_1304) ;  /* 0x000000000f087348 */ /* 0x000fea0003c00000 */
[----:B------:R0:W1:Y:S02]  /*144b0*/  SHFL.IDX P6, R14, R13, R12, R11 ;  /* 0x0000000c0d0e7389 */ /* 0x00006400000c000b */
[----:B01----:R-:W-:Y:S01]  /*144c0*/  ENDCOLLECTIVE ;  /* 0x000000000000791b */ /* 0x003fe20003800000 */
.L_x_1304:
        /* <DEDUP_REMOVED lines=18> */
.L_x_1305:
[----:B------:R-:W-:-:S05]  /*145f0*/  VIADD R2, R4, 0x50 ;  /* 0x0000005004027836 */ /* 0x000fca0000000000 */
[----:B------:R-:W-:Y:S01]  /*14600*/  ISETP.GE.AND P4, PT, R2, R5, PT ;  /* 0x000000050200720c */ /* 0x000fe20003f86270 */
[----:B------:R-:W-:Y:S02]  /*14610*/  IMAD.MOV.U32 R13, RZ, RZ, R0 ;  /* 0x000000ffff0d7224 */ /* 0x000fe400078e0000 */
[----:B------:R-:W-:-:S10]  /*14620*/  IMAD.MOV.U32 R2, RZ, RZ, R14 ;  /* 0x000000ffff027224 */ /* 0x000fd400078e000e */
[----:B------:R-:W-:Y:S05]  /*14630*/  WARPSYNC.COLLECTIVE R15, `(.L_x_1306) ;  /* 0x000000000f087348 */ /* 0x000fea0003c00000 */
[----:B------:R0:W1:Y:S02]  /*14640*/  SHFL.IDX P6, R14, R13, R12, R11 ;  /* 0x0000000c0d0e7389 */ /* 0x00006400000c000b */
[----:B01----:R-:W-:Y:S01]  /*14650*/  ENDCOLLECTIVE ;  /* 0x000000000000791b */ /* 0x003fe20003800000 */
.L_x_1306:
        /* <DEDUP_REMOVED lines=18> */
.L_x_1307:
[----:B------:R-:W-:-:S05]  /*14780*/  VIADD R2, R4, 0x60 ;  /* 0x0000006004027836 */ /* 0x000fca0000000000 */
[----:B------:R-:W-:Y:S01]  /*14790*/  ISETP.GE.AND P4, PT, R2, R5, PT ;  /* 0x000000050200720c */ /* 0x000fe20003f86270 */
[----:B------:R-:W-:Y:S02]  /*147a0*/  IMAD.MOV.U32 R13, RZ, RZ, R0 ;  /* 0x000000ffff0d7224 */ /* 0x000fe400078e0000 */
[----:B------:R-:W-:-:S10]  /*147b0*/  IMAD.MOV.U32 R2, RZ, RZ, R14 ;  /* 0x000000ffff027224 */ /* 0x000fd400078e000e */
[----:B------:R-:W-:Y:S05]  /*147c0*/  WARPSYNC.COLLECTIVE R15, `(.L_x_1308) ;  /* 0x000000000f087348 */ /* 0x000fea0003c00000 */
[----:B------:R0:W1:Y:S02]  /*147d0*/  SHFL.IDX P6, R14, R13, R12, R11 ;  /* 0x0000000c0d0e7389 */ /* 0x00006400000c000b */
[----:B01----:R-:W-:Y:S01]  /*147e0*/  ENDCOLLECTIVE ;  /* 0x000000000000791b */ /* 0x003fe20003800000 */
.L_x_1308:
        /* <DEDUP_REMOVED lines=18> */
.L_x_1309:
[----:B------:R-:W-:Y:S02]  /*14910*/  IMAD.MOV.U32 R13, RZ, RZ, R0 ;  /* 0x000000ffff0d7224 */ /* 0x000fe400078e0000 */
[----:B------:R-:W-:-:S07]  /*14920*/  IMAD.MOV.U32 R6, RZ, RZ, R14 ;  /* 0x000000ffff067224 */ /* 0x000fce00078e000e */
[----:B------:R-:W-:Y:S05]  /*14930*/  WARPSYNC.COLLECTIVE R15, `(.L_x_1310) ;  /* 0x000000000f087348 */ /* 0x000fea0003c00000 */
[----:B------:R0:W1:Y:S02]  /*14940*/  SHFL.IDX P6, R14, R13, R12, R11 ;  /* 0x0000000c0d0e7389 */ /* 0x00006400000c000b */
[----:B01----:R-:W-:Y:S01]  /*14950*/  ENDCOLLECTIVE ;  /* 0x000000000000791b */ /* 0x003fe20003800000 */
.L_x_1310:
[----:B------:R-:W-:Y:S01]  /*14960*/  IMAD.MOV.U32 R0, RZ, RZ, R14 ;  /* 0x000000ffff007224 */ /* 0x000fe200078e000e */
[----:B------:R-:W-:Y:S06]  /*14970*/  BRA `(.L_x_1311) ;  /* 0xffffffc000747947 */ /* 0x000fec000383ffff */
.L_x_1209:
[----:B0-----:R0:W1:Y:S02]  /*14980*/  SYNCS.PHASECHK.TRANS64.TRYWAIT P0, [R17+URZ+0x2a820], R0 ;  /* 0x02a82000110075a7 */ /* 0x001064000800017f */
[----:B-1----:R-:W-:Y:S05]  /*14990*/  @!P0 NANOSLEEP.SYNCS 0x989680 ;  /* 0x009896800000895d */ /* 0x002fea0003900000 */
[----:B------:R-:W1:Y:S02]  /*149a0*/  @!P0 SYNCS.PHASECHK.TRANS64 P0, [R17+URZ+0x2a820], R0 ;  /* 0x02a82000110085a7 */ /* 0x000e64000800007f */
[----:B-1----:R-:W-:Y:S05]  /*149b0*/  @!P0 BRA `(.L_x_1209) ;  /* 0xfffffffc00f08947 */ /* 0x002fea000383ffff */
[----:B------:R-:W-:Y:S05]  /*149c0*/  BRA `(.L_x_1312) ;  /* 0xffffffc000ec7947 */ /* 0x000fea000383ffff */
.L_x_1216:
[----:B0-----:R0:W1:Y:S02]  /*149d0*/  SYNCS.PHASECHK.TRANS64.TRYWAIT P0, [R3+URZ+0x2a840], R2 ;  /* 0x02a84002030075a7 */ /* 0x001064000800017f */
[----:B-1----:R-:W-:Y:S05]  /*149e0*/  @!P0 NANOSLEEP.SYNCS 0x989680 ;  /* 0x009896800000895d */ /* 0x002fea0003900000 */
[----:B------:R-:W1:Y:S02]  /*149f0*/  @!P0 SYNCS.PHASECHK.TRANS64 P0, [R3+URZ+0x2a840], R2 ;  /* 0x02a84002030085a7 */ /* 0x000e64000800007f */
[----:B-1----:R-:W-:Y:S05]  /*14a00*/  @!P0 BRA `(.L_x_1216) ;  /* 0xfffffffc00f08947 */ /* 0x002fea000383ffff */
[----:B------:R-:W-:Y:S05]  /*14a10*/  BRA `(.L_x_1313) ;  /* 0xffffffc400a87947 */ /* 0x000fea000383ffff */
.L_x_1223:
[----:B0-----:R0:W1:Y:S02]  /*14a20*/  SYNCS.PHASECHK.TRANS64.TRYWAIT P0, [R3+URZ+0x60], R2 ;  /* 0x00006002030075a7 */ /* 0x001064000800017f */
[----:B-1----:R-:W-:Y:S05]  /*14a30*/  @!P0 NANOSLEEP.SYNCS 0x989680 ;  /* 0x009896800000895d */ /* 0x002fea0003900000 */
[----:B------:R-:W1:Y:S02]  /*14a40*/  @!P0 SYNCS.PHASECHK.TRANS64 P0, [R3+URZ+0x60], R2 ;  /* 0x00006002030085a7 */ /* 0x000e64000800007f */
[----:B-1----:R-:W-:Y:S05]  /*14a50*/  @!P0 BRA `(.L_x_1223) ;  /* 0xfffffffc00f08947 */ /* 0x002fea000383ffff */
[----:B------:R-:W-:Y:S05]  /*14a60*/  BRA `(.L_x_1314) ;  /* 0xffffffc800b47947 */ /* 0x000fea000383ffff */
.L_x_1233:
[----:B--2---:R2:W3:Y:S02]  /*14a70*/  SYNCS.PHASECHK.TRANS64.TRYWAIT P0, [R3+URZ+0x2a840], R2 ;  /* 0x02a84002030075a7 */ /* 0x0044e4000800017f */
[----:B---3--:R-:W-:Y:S05]  /*14a80*/  @!P0 NANOSLEEP.SYNCS 0x989680 ;  /* 0x009896800000895d */ /* 0x008fea0003900000 */
[----:B------:R-:W3:Y:S02]  /*14a90*/  @!P0 SYNCS.PHASECHK.TRANS64 P0, [R3+URZ+0x2a840], R2 ;  /* 0x02a84002030085a7 */ /* 0x000ee4000800007f */
[----:B---3--:R-:W-:Y:S05]  /*14aa0*/  @!P0 BRA `(.L_x_1233) ;  /* 0xfffffffc00f08947 */ /* 0x008fea000383ffff */
[----:B------:R-:W-:Y:S05]  /*14ab0*/  BRA `(.L_x_1315) ;  /* 0xffffffd0003c7947 */ /* 0x000fea000383ffff */
.L_x_1240:
[----:B0-----:R0:W1:Y:S02]  /*14ac0*/  SYNCS.PHASECHK.TRANS64.TRYWAIT P0, [R2+URZ+0x60], R3 ;  /* 0x00006003020075a7 */ /* 0x001064000800017f */
[----:B-1----:R-:W-:Y:S05]  /*14ad0*/  @!P0 NANOSLEEP.SYNCS 0x989680 ;  /* 0x009896800000895d */ /* 0x002fea0003900000 */
[----:B------:R-:W1:Y:S02]  /*14ae0*/  @!P0 SYNCS.PHASECHK.TRANS64 P0, [R2+URZ+0x60], R3 ;  /* 0x00006003020085a7 */ /* 0x000e64000800007f */
[----:B-1----:R-:W-:Y:S05]  /*14af0*/  @!P0 BRA `(.L_x_1240) ;  /* 0xfffffffc00f08947 */ /* 0x002fea000383ffff */
[----:B------:R-:W-:Y:S05]  /*14b00*/  BRA `(.L_x_1316) ;  /* 0xffffffd400487947 */ /* 0x000fea000383ffff */
.L_x_1249:
[----:B-1----:R1:W2:Y:S02]  /*14b10*/  SYNCS.PHASECHK.TRANS64.TRYWAIT P0, [R2+URZ+0x2a840], R3 ;  /* 0x02a84003020075a7 */ /* 0x0022a4000800017f */
[----:B--2---:R-:W-:Y:S05]  /*14b20*/  @!P0 NANOSLEEP.SYNCS 0x989680 ;  /* 0x009896800000895d */ /* 0x004fea0003900000 */
[----:B------:R-:W2:Y:S02]  /*14b30*/  @!P0 SYNCS.PHASECHK.TRANS64 P0, [R2+URZ+0x2a840], R3 ;  /* 0x02a84003020085a7 */ /* 0x000ea4000800007f */
[----:B--2---:R-:W-:Y:S05]  /*14b40*/  @!P0 BRA `(.L_x_1249) ;  /* 0xfffffffc00f08947 */ /* 0x004fea000383ffff */
[----:B------:R-:W-:Y:S05]  /*14b50*/  BRA `(.L_x_1317) ;  /* 0xffffffd800a07947 */ /* 0x000fea000383ffff */
.L_x_1256:
[----:B0-----:R0:W1:Y:S02]  /*14b60*/  SYNCS.PHASECHK.TRANS64.TRYWAIT P0, [R2+URZ+0x60], R5 ;  /* 0x00006005020075a7 */ /* 0x001064000800017f */
[----:B-1----:R-:W-:Y:S05]  /*14b70*/  @!P0 NANOSLEEP.SYNCS 0x989680 ;  /* 0x009896800000895d */ /* 0x002fea0003900000 */
[----:B------:R-:W1:Y:S02]  /*14b80*/  @!P0 SYNCS.PHASECHK.TRANS64 P0, [R2+URZ+0x60], R5 ;  /* 0x00006005020085a7 */ /* 0x000e64000800007f */
[----:B-1----:R-:W-:Y:S05]  /*14b90*/  @!P0 BRA `(.L_x_1256) ;  /* 0xfffffffc00f08947 */ /* 0x002fea000383ffff */
[----:B------:R-:W-:Y:S05]  /*14ba0*/  BRA `(.L_x_1318) ;  /* 0xffffffdc00ac7947 */ /* 0x000fea000383ffff */
.L_x_1267:
[----:B0-----:R0:W1:Y:S02]  /*14bb0*/  SYNCS.PHASECHK.TRANS64.TRYWAIT P0, [R2+URZ+0x2a860], R3 ;  /* 0x02a86003020075a7 */ /* 0x001064000800017f */
[----:B-1----:R-:W-:Y:S05]  /*14bc0*/  @!P0 NANOSLEEP.SYNCS 0x989680 ;  /* 0x009896800000895d */ /* 0x002fea0003900000 */
[----:B------:R-:W1:Y:S02]  /*14bd0*/  @!P0 SYNCS.PHASECHK.TRANS64 P0, [R2+URZ+0x2a860], R3 ;  /* 0x02a86003020085a7 */ /* 0x000e64000800007f */
[----:B-1----:R-:W-:Y:S05]  /*14be0*/  @!P0 BRA `(.L_x_1267) ;  /* 0xfffffffc00f08947 */ /* 0x002fea000383ffff */
[----:B------:R-:W-:Y:S05]  /*14bf0*/  BRA `(.L_x_1319) ;  /* 0xffffffe000f07947 */ /* 0x000fea000383ffff */
.L_x_1274:
[----:B------:R-:W-:Y:S01]  /*14c00*/  BSSY B0, `(.L_x_1320) ;  /* 0x0000008000007945 */ /* 0x000fe20003800000 */
[----:B-----5:R-:W-:Y:S02]  /*14c10*/  IMAD.MOV.U32 R13, RZ, RZ, R2 ;  /* 0x000000ffff0d7224 */ /* 0x020fe400078e0002 */
[----:B------:R-:W-:Y:S02]  /*14c20*/  IMAD.MOV.U32 R12, RZ, RZ, RZ ;  /* 0x000000ffff0c7224 */ /* 0x000fe400078e00ff */
[----:B------:R-:W-:Y:S02]  /*14c30*/  IMAD.MOV.U32 R11, RZ, RZ, 0x1f ;  /* 0x0000001fff0b7424 */ /* 0x000fe400078e00ff */
[----:B------:R-:W-:-:S07]  /*14c40*/  IMAD.MOV.U32 R15, RZ, RZ, -0x1 ;  /* 0xffffffffff0f7424 */ /* 0x000fce00078e00ff */
[----:B0-----:R-:W-:Y:S05]  /*14c50*/  WARPSYNC.COLLECTIVE R15, `(.L_x_1321) ;  /* 0x000000000f087348 */ /* 0x001fea0003c00000 */
[----:B------:R1:W2:Y:S02]  /*14c60*/  SHFL.IDX P6, R14, R13, R12, R11 ;  /* 0x0000000c0d0e7389 */ /* 0x0002a400000c000b */
[----:B012---:R-:W-:Y:S01]  /*14c70*/  ENDCOLLECTIVE ;  /* 0x000000000000791b */ /* 0x007fe20003800000 */
.L_x_1321:
[----:B------:R-:W-:Y:S05]  /*14c80*/  BSYNC B0 ;  /* 0x0000000000007941 */ /* 0x000fea0003800000 */
.L_x_1320:
[----:B------:R-:W-:Y:S05]  /*14c90*/  BRA `(.L_x_1322) ;  /* 0xffffffe400e87947 */ /* 0x000fea000383ffff */
.L_x_1277:
[----:B0-----:R0:W1:Y:S02]  /*14ca0*/  SYNCS.PHASECHK.TRANS64.TRYWAIT P0, [R0+URZ+0x2a820], R3 ;  /* 0x02a82003000075a7 */ /* 0x001064000800017f */
[----:B-1----:R-:W-:Y:S05]  /*14cb0*/  @!P0 NANOSLEEP.SYNCS 0x989680 ;  /* 0x009896800000895d */ /* 0x002fea0003900000 */
[----:B------:R-:W1:Y:S02]  /*14cc0*/  @!P0 SYNCS.PHASECHK.TRANS64 P0, [R0+URZ+0x2a820], R3 ;  /* 0x02a82003000085a7 */ /* 0x000e64000800007f */
[----:B-1----:R-:W-:Y:S05]  /*14cd0*/  @!P0 BRA `(.L_x_1277) ;  /* 0xfffffffc00f08947 */ /* 0x002fea000383ffff */
[----:B------:R-:W-:Y:S05]  /*14ce0*/  BRA `(.L_x_1323) ;  /* 0xffffffe800347947 */ /* 0x000fea000383ffff */
.L_x_1278:
        /* <DEDUP_REMOVED lines=8> */
[----:B0-----:R-:W-:Y:S05]  /*14d70*/  WARPSYNC.COLLECTIVE R15, `(.L_x_1325) ;  /* 0x000000000f087348 */ /* 0x001fea0003c00000 */
[----:B------:R1:W2:Y:S02]  /*14d80*/  SHFL.IDX P6, R14, R13, R12, R11 ;  /* 0x0000000c0d0e7389 */ /* 0x0002a400000c000b */
[----:B012---:R-:W-:Y:S01]  /*14d90*/  ENDCOLLECTIVE ;  /* 0x000000000000791b */ /* 0x007fe20003800000 */
.L_x_1325:
[----:B------:R-:W-:Y:S05]  /*14da0*/  BSYNC B0 ;  /* 0x0000000000007941 */ /* 0x000fea0003800000 */
.L_x_1324:
[----:B------:R-:W-:Y:S05]  /*14db0*/  BRA `(.L_x_1326) ;  /* 0xffffffe8001c7947 */ /* 0x000fea000383ffff */
.L_x_1281:
[----:B------:R-:W-:Y:S01]  /*14dc0*/  BSSY B1, `(.L_x_1327) ;  /* 0x0000006000017945 */ /* 0x000fe20003800000 */
[----:B------:R-:W-:-:S07]  /*14dd0*/  IMAD.MOV.U32 R15, RZ, RZ, -0x1 ;  /* 0xffffffffff0f7424 */ /* 0x000fce00078e00ff */
[----:B01----:R-:W-:Y:S05]  /*14de0*/  WARPSYNC.COLLECTIVE R15, `(.L_x_1328) ;  /* 0x000000000f0c7348 */ /* 0x003fea0003c00000 */
[----:B------:R-:W-:Y:S02]  /*14df0*/  ELECT P6, UR62, PT ;  /* 0x00000000003e782f */ /* 0x000fe400038c0000 */
[----:B------:R-:W-:Y:S01]  /*14e00*/  MOV R14, UR62 ;  /* 0x0000003e000e7c02 */ /* 0x000fe20008000f00 */
[----:B01----:R-:W-:Y:S10]  /*14e10*/  ENDCOLLECTIVE ;  /* 0x000000000000791b */ /* 0x003ff40003800000 */
.L_x_1328:
[----:B------:R-:W-:Y:S05]  /*14e20*/  BSYNC B1 ;  /* 0x0000000000017941 */ /* 0x000fea0003800000 */
.L_x_1327:
[----:B------:R-:W-:Y:S05]  /*14e30*/  BRA `(.L_x_1329) ;  /* 0xffffffe800147947 */ /* 0x000fea000383ffff */
.L_x_1283:
[----:B0-----:R0:W1:Y:S02]  /*14e40*/  SYNCS.PHASECHK.TRANS64.TRYWAIT P0, [R6+URZ], R5 ;  /* 0x00000005060075a7 */ /* 0x001064000800017f */
[----:B-1----:R-:W-:Y:S05]  /*14e50*/  @!P0 NANOSLEEP.SYNCS 0x989680 ;  /* 0x009896800000895d */ /* 0x002fea0003900000 */
[----:B------:R-:W1:Y:S02]  /*14e60*/  @!P0 SYNCS.PHASECHK.TRANS64 P0, [R6+URZ], R5 ;  /* 0x00000005060085a7 */ /* 0x000e64000800007f */
[----:B-1----:R-:W-:Y:S05]  /*14e70*/  @!P0 BRA `(.L_x_1283) ;  /* 0xfffffffc00f08947 */ /* 0x002fea000383ffff */
[----:B------:R-:W-:Y:S05]  /*14e80*/  BRA `(.L_x_1330) ;  /* 0xffffffe800547947 */ /* 0x000fea000383ffff */
.L_x_1284:
[----:B-1----:R1:W2:Y:S02]  /*14e90*/  SYNCS.PHASECHK.TRANS64.TRYWAIT P0, [R3+URZ], R2 ;  /* 0x00000002030075a7 */ /* 0x0022a4000800017f */
[----:B--2---:R-:W-:Y:S05]  /*14ea0*/  @!P0 NANOSLEEP.SYNCS 0x989680 ;  /* 0x009896800000895d */ /* 0x004fea0003900000 */
[----:B------:R-:W2:Y:S02]  /*14eb0*/  @!P0 SYNCS.PHASECHK.TRANS64 P0, [R3+URZ], R2 ;  /* 0x00000002030085a7 */ /* 0x000ea4000800007f */
[----:B--2---:R-:W-:Y:S05]  /*14ec0*/  @!P0 BRA `(.L_x_1284) ;  /* 0xfffffffc00f08947 */ /* 0x004fea000383ffff */
[----:B------:R-:W-:Y:S05]  /*14ed0*/  BRA `(.L_x_1331) ;  /* 0xffffffe800487947 */ /* 0x000fea000383ffff */
.L_x_1286:
[----:B-1----:R1:W2:Y:S02]  /*14ee0*/  SYNCS.PHASECHK.TRANS64.TRYWAIT P0, [R18+URZ], R5 ;  /* 0x00000005120075a7 */ /* 0x0022a4000800017f */
[----:B--2---:R-:W-:Y:S05]  /*14ef0*/  @!P0 NANOSLEEP.SYNCS 0x989680 ;  /* 0x009896800000895d */ /* 0x004fea0003900000 */
[----:B------:R-:W2:Y:S02]  /*14f00*/  @!P0 SYNCS.PHASECHK.TRANS64 P0, [R18+URZ], R5 ;  /* 0x00000005120085a7 */ /* 0x000ea4000800007f */
[----:B--2---:R-:W-:Y:S05]  /*14f10*/  @!P0 BRA `(.L_x_1286) ;  /* 0xfffffffc00f08947 */ /* 0x004fea000383ffff */
[----:B------:R-:W-:Y:S05]  /*14f20*/  BRA `(.L_x_1332) ;  /* 0xffffffe8004c7947 */ /* 0x000fea000383ffff */
.L_x_1333:
        /* <DEDUP_REMOVED lines=13> */
.L_x_3197:


//--------------------- .text._ZN7cutlass13device_kernelIN5flash11enable_sm90INS1_16FlashAttnFwdSm90INS1_25CollectiveMainloopFwdSm90ILi2EN4cute5tupleIJNS5_1CILi1EEES8_S8_EEENS6_IJNS7_ILi128EEENS7_ILi96EEENS7_ILi192EEEEEELi128ENS_6half_tEfNS_4arch4Sm90ELb0ELb1ELb0ELb1ELb0ELb0ELb0ELb1ELb1ELb1ELb0ELb0EEENS1_21CollectiveEpilogueFwdINS6_IJSA_SA_SB_EEES9_SE_SG_Li256ELb1ELb1ELb0ELb0EEENS1_36VarlenDynamicPersistentTileSchedulerILi128ELi96ELi256ELi128ELb0ELb1ELb1ELb1ELb0ELb1EEEEEEEEEvNT_6ParamsE --------------------------
	.section	.text._ZN7cutlass13device_kernelIN5flash11enable_sm90INS1_16FlashAttnFwdSm90INS1_25CollectiveMainloopFwdSm90ILi2EN4cute5tupleIJNS5_1CILi1EEES8_S8_EEENS6_IJNS7_ILi128EEENS7_ILi96EEENS7_ILi192EEEEEELi128ENS_6half_tEfNS_4arch4Sm90ELb0ELb1ELb0ELb1ELb0ELb0ELb0ELb1ELb1ELb1ELb0ELb0EEENS1_21CollectiveEpilogueFwdINS6_IJSA_SA_SB_EEES9_SE_SG_Li256ELb1ELb1ELb0ELb0EEENS1_36VarlenDynamicPersistentTileSchedulerILi128ELi96ELi256ELi128ELb0ELb1ELb1ELb1ELb0ELb1EEEEEEEEEvNT_6ParamsE,"ax",@progbits
	.align	128
.text._ZN7cutlass13device_kernelIN5flash11enable_sm90INS1_16FlashAttnFwdSm90INS1_25CollectiveMainloopFwdSm90ILi2EN4cute5tupleIJNS5_1CILi1EEES8_S8_EEENS6_IJNS7_ILi128EEENS7_ILi96EEENS7_ILi192EEEEEELi128ENS_6half_tEfNS_4arch4Sm90ELb0ELb1ELb0ELb1ELb0ELb0ELb0ELb1ELb1ELb1ELb0ELb0EEENS1_21CollectiveEpilogueFwdINS6_IJSA_SA_SB_EEES9_SE_SG_Li256ELb1ELb1ELb0ELb0EEENS1_36VarlenDynamicPersistentTileSchedulerILi128ELi96ELi256ELi128ELb0ELb1ELb1ELb1ELb0ELb1EEEEEEEEEvNT_6ParamsE:
        .type           _ZN7cutlass13device_kernelIN5flash11enable_sm90INS1_16FlashAttnFwdSm90INS1_25CollectiveMainloopFwdSm90ILi2EN4cute5tupleIJNS5_1CILi1EEES8_S8_EEENS6_IJNS7_ILi128EEENS7_ILi96EEENS7_ILi192EEEEEELi128ENS_6half_tEfNS_4arch4Sm90ELb0ELb1ELb0ELb1ELb0ELb0ELb0ELb1ELb1ELb1ELb0ELb0EEENS1_21CollectiveEpilogueFwdINS6_IJSA_SA_SB_EEES9_SE_SG_Li256ELb1ELb1ELb0ELb0EEENS1_36VarlenDynamicPersistentTileSchedulerILi128ELi96ELi256ELi128ELb0ELb1ELb1ELb1ELb0ELb1EEEEEEEEEvNT_6ParamsE,@function
        .size           _ZN7cutlass13device_kernelIN5flash11enable_sm90INS1_16FlashAttnFwdSm90INS1_25CollectiveMainloopFwdSm90ILi2EN4cute5tupleIJNS5_1CILi1EEES8_S8_EEENS6_IJNS7_ILi128EEENS7_ILi96EEENS7_ILi192EEEEEELi128ENS_6half_tEfNS_4arch4Sm90ELb0ELb1ELb0ELb1ELb0ELb0ELb0ELb1ELb1ELb1ELb0ELb0EEENS1_21CollectiveEpilogueFwdINS6_IJSA_SA_SB_EEES9_SE_SG_Li256ELb1ELb1ELb0ELb0EEENS1_36VarlenDynamicPersistentTileSchedulerILi128ELi96ELi256ELi128ELb0ELb1ELb1ELb1ELb0ELb1EEEEEEEEEvNT_6ParamsE,(.L_x_3198 - _ZN7cutlass13device_kernelIN5flash11enable_sm90INS1_16FlashAttnFwdSm90INS1_25CollectiveMainloopFwdSm90ILi2EN4cute5tupleIJNS5_1CILi1EEES8_S8_EEENS6_IJNS7_ILi128EEENS7_ILi96EEENS7_ILi192EEEEEELi128ENS_6half_tEfNS_4arch4Sm90ELb0ELb1ELb0ELb1ELb0ELb0ELb0ELb1ELb1ELb1ELb0ELb0EEENS1_21CollectiveEpilogueFwdINS6_IJSA_SA_SB_EEES9_SE_SG_Li256ELb1ELb1ELb0ELb0EEENS1_36VarlenDynamicPersistentTileSchedulerILi128ELi96ELi256ELi128ELb0ELb1ELb1ELb1ELb0ELb1EEEEEEEEEvNT_6ParamsE)
        .other          _ZN7cutlass13device_kernelIN5flash11enable_sm90INS1_16FlashAttnFwdSm90INS1_25CollectiveMainloopFwdSm90ILi2EN4cute5tupleIJNS5_1CILi1EEES8_S8_EEENS6_IJNS7_ILi128EEENS7_ILi96EEENS7_ILi192EEEEEELi128ENS_6half_tEfNS_4arch4Sm90ELb0ELb1ELb0ELb1ELb0ELb0ELb0ELb1ELb1ELb1ELb0ELb0EEENS1_21CollectiveEpilogueFwdINS6_IJSA_SA_SB_EEES9_SE_SG_Li256ELb1ELb1ELb0ELb0EEENS1_36VarlenDynamicPersistentTileSchedulerILi128ELi96ELi256ELi128ELb0ELb1ELb1ELb1ELb0ELb1EEEEEEEEEvNT_6ParamsE,@"STO_CUDA_ENTRY STV_DEFAULT"
_ZN7cutlass13device_kernelIN5flash11enable_sm90INS1_16FlashAttnFwdSm90INS1_25CollectiveMainloopFwdSm90ILi2EN4cute5tupleIJNS5_1CILi1EEES8_S8_EEENS6_IJNS7_ILi128EEENS7_ILi96EEENS7_ILi192EEEEEELi128ENS_6half_tEfNS_4arch4Sm90ELb0ELb1ELb0ELb1ELb0ELb0ELb0ELb1ELb1ELb1ELb0ELb0EEENS1_21CollectiveEpilogueFwdINS6_IJSA_SA_SB_EEES9_SE_SG_Li256ELb1ELb1ELb0ELb0EEENS1_36VarlenDynamicPersistentTileSchedulerILi128ELi96ELi256ELi128ELb0ELb1ELb1ELb1ELb0ELb1EEEEEEEEEvNT_6ParamsE:
        /* <DEDUP_REMOVED lines=18> */
.L_x_1335:
[----:B------:R-:W-:Y:S05]  /*0120*/  BSYNC B0 ;  /* 0x0000000000007941 */ /* 0x000fea0003800000 */
.L_x_1334:
        /* <DEDUP_REMOVED lines=41> */
.L_x_1336:
        /* <DEDUP_REMOVED lines=22> */
.L_x_1337:
        /* <DEDUP_REMOVED lines=18> */
.L_x_1338:
        /* <DEDUP_REMOVED lines=22> */
.L_x_1339:
        /* <DEDUP_REMOVED lines=22> */
.L_x_1340:
[----:B0-----:R-:W-:Y:S01]  /*0900*/  UMOV UR4, 0x1 ;  /* 0x0000000100047882 */ /* 0x001fe20000000000 */
[----:B------:R-:W-:Y:S01]  /*0910*/  PLOP3.LUT P0, PT, PT, PT, UP0, 0x80, 0x0 ;  /* 0x000000000000781c */ /* 0x000fe20003f0f008 */
[----:B------:R-:W-:Y:S01]  /*0920*/  USEL UR4, UR4, 0x2, !UP0 ;  /* 0x0000000204047887 */ /* 0x000fe2000c000000 */
[----:B------:R-:W-:Y:S01]  /*0930*/  NOP ;  /* 0x0000000000007918 */ /* 0x000fe20000000000 */
[----:B------:R-:W-:-:S04]  /*0940*/  ULDC.64 UR60, c[0x0][0x208] ;  /* 0x00008200003c7ab9 */ /* 0x000fc80000000a00 */
[----:B------:R-:W-:-:S05]  /*0950*/  IMAD.U32 R2, RZ, RZ, UR4 ;  /* 0x00000004ff027e24 */ /* 0x000fca000f8e00ff */
[----:B------:R0:W-:Y:S01]  /*0960*/  STL [R1+0x48], R2 ;  /* 0x0000480201007387 */ /* 0x0001e20000100800 */
[----:B-12-4-:R-:W-:Y:S06]  /*0970*/  BAR.SYNC.DEFER_BLOCKING 0x0 ;  /* 0x0000000000007b1d */ /* 0x016fec0000010000 */
[----:B------:R-:W-:Y:S05]  /*0980*/  @!P0 BRA `(.L_x_1341) ;  /* 0x000000e000b08947 */ /* 0x000fea0003800000 */
.L_x_1342:
        /* <DEDUP_REMOVED lines=15> */
[----:B------:R-:W-:Y:S01]  /*0a80*/  IMAD.MOV.U32 R166, RZ, RZ, RZ ;  /* 0x000000ffffa67224 */ /* 0x000fe200078e00ff */
[----:B------:R-:W-:Y:S01]  /*0a90*/  UMOV UR38, URZ ;  /* 0x0000003f00267c82 */ /* 0x000fe20008000000 */
[----:B------:R-:W-:Y:S01]  /*0aa0*/  UMOV UR36, URZ ;  /* 0x0000003f00247c82 */ /* 0x000fe20008000000 */
[----:B------:R-:W0:Y:S02]  /*0ab0*/  S2R R0, SR_TID.X ;  /* 0x0000000000007919 */ /* 0x000e240000002100 */
        /* <DEDUP_REMOVED lines=9> */
[----:B------:R-:W-:Y:S01]  /*0b50*/  LEA.HI R10, R3, R174, RZ, 0x2 ;  /* 0x000000ae030a7211 */ /* 0x000fe200078f10ff */
[----:B------:R-:W-:Y:S01]  /*0b60*/  IMAD.IADD R7, R174, 0x1, -R7 ;  /* 0x00000001ae077824 */ /* 0x000fe200078e0a07 */
[----:B------:R-:W-:Y:S02]  /*0b70*/  SHF.R.S32.HI R4, RZ, 0x1f, R167 ;  /* 0x0000001fff047819 */ /* 0x000fe400000114a7 */
[----:B------:R-:W-:Y:S02]  /*0b80*/  LOP3.LUT R0, R0, 0x1ffffffe, RZ, 0xc0, !PT ;  /* 0x1ffffffe00007812 */ /* 0x000fe400078ec0ff */
[----:B------:R-:W-:Y:S02]  /*0b90*/  LEA.HI R6, R4, R167, RZ, 0x2 ;  /* 0x000000a704067211 */ /* 0x000fe400078f10ff */
[----:B------:R-:W-:Y:S01]  /*0ba0*/  SHF.R.S32.HI R168, RZ, 0x7, R5 ;  /* 0x00000007ffa87819 */ /* 0x000fe20000011405 */
[----:B------:R-:W-:Y:S01]  /*0bb0*/  IMAD.IADD R0, R9, 0x1, -R0 ;  /* 0x0000000109007824 */ /* 0x000fe200078e0a00 */
[----:B------:R-:W-:-:S02]  /*0bc0*/  SHF.R.S32.HI R8, RZ, 0x2, R6 ;  /* 0x00000002ff087819 */ /* 0x000fc40000011406 */
[----:B------:R-:W-:Y:S02]  /*0bd0*/  SHF.R.S32.HI R11, RZ, 0x1f, R6 ;  /* 0x0000001fff0b7819 */ /* 0x000fe40000011406 */
[----:B------:R-:W-:Y:S02]  /*0be0*/  LOP3.LUT R9, R10, 0xfffffffc, RZ, 0xc0, !PT ;  /* 0xfffffffc0a097812 */ /* 0x000fe400078ec0ff */
[----:B------:R-:W-:Y:S02]  /*0bf0*/  LEA.HI R11, R11, R8, RZ, 0x3 ;  /* 0x000000080b0b7211 */ /* 0x000fe400078f18ff */
[----:B------:R-:W-:Y:S02]  /*0c00*/  LEA.HI R5, R5, R168, RZ, 0x1 ;  /* 0x000000a805057211 */ /* 0x000fe400078f08ff */
[----:B------:R-:W-:Y:S02]  /*0c10*/  LOP3.LUT R11, R11, 0xfffffff8, RZ, 0xc0, !PT ;  /* 0xfffffff80b0b7812 */ /* 0x000fe400078ec0ff */
[----:B------:R-:W-:-:S02]  /*0c20*/  LEA.HI R4, R4, R167, RZ, 0x5 ;  /* 0x000000a704047211 */ /* 0x000fc400078f28ff */
[----:B------:R-:W-:Y:S01]  /*0c30*/  LOP3.LUT R6, R6, 0x7ffffffc, RZ, 0xc0, !PT ;  /* 0x7ffffffc06067812 */ /* 0x000fe200078ec0ff */
[----:B------:R-:W-:Y:S01]  /*0c40*/  IMAD.IADD R11, R8, 0x1, -R11 ;  /* 0x00000001080b7824 */ /* 0x000fe200078e0a0b */
[----:B------:R-:W-:-:S03]  /*0c50*/  SHF.R.S32.HI R4, RZ, 0x5, R4 ;  /* 0x00000005ff047819 */ /* 0x000fc60000011404 */
[----:B------:R-:W-:Y:S02]  /*0c60*/  IMAD.IADD R19, R167, 0x1, -R6 ;  /* 0x00000001a7137824 */ /* 0x000fe400078e0a06 */
[----:B------:R-:W-:Y:S01]  /*0c70*/  IMAD R4, R4, 0x10, R11 ;  /* 0x0000001004047824 */ /* 0x000fe200078e020b */
[----:B--2---:R-:W-:Y:S02]  /*0c80*/  R2UR UR4, R2 ;  /* 0x00000000020472ca */ /* 0x004fe400000e0000 */
[CC--:B------:R-:W-:Y:S02]  /*0c90*/  LEA.HI R2, R3.reuse, R174.reuse, RZ, 0x5 ;  /* 0x000000ae03027211 */ /* 0x0c0fe400078f28ff */
[----:B------:R-:W-:-:S03]  /*0ca0*/  LEA.HI R3, R3, R174, RZ, 0x3 ;  /* 0x000000ae03037211 */ /* 0x000fc600078f18ff */
[----:B------:R-:W-:Y:S01]  /*0cb0*/  IMAD.SHL.U32 R2, R2, 0x20, RZ ;  /* 0x0000002002027824 */ /* 0x000fe200078e00ff */
[----:B------:R-:W-:-:S04]  /*0cc0*/  SHF.R.S32.HI R165, RZ, 0x3, R3 ;  /* 0x00000003ffa57819 */ /* 0x000fc80000011403 */
[----:B------:R-:W-:Y:S01]  /*0cd0*/  LOP3.LUT R2, R2, 0xfffffc00, RZ, 0xc0, !PT ;  /* 0xfffffc0002027812 */ /* 0x000fe200078ec0ff */
[----:B------:R-:W-:-:S04]  /*0ce0*/  ULOP3.LUT UR4, UR4, 0x1, URZ, 0xfc, !UPT ;  /* 0x0000000104047892 */ /* 0x000fc8000f8efc3f */
[----:B------:R-:W-:Y:S02]  /*0cf0*/  IMAD R7, R7, 0x40, R2 ;  /* 0x0000004007077824 */ /* 0x000fe400078e0202 */
[----:B------:R-:W-:Y:S01]  /*0d00*/  IMAD.IADD R2, R174, 0x1, -R9 ;  /* 0x00000001ae027824 */ /* 0x000fe200078e0a09 */
[----:B------:R-:W-:Y:S01]  /*0d10*/  LOP3.LUT R9, R5, 0x3fffffe, RZ, 0xc0, !PT ;  /* 0x03fffffe05097812 */ /* 0x000fe200078ec0ff */
[----:B------:R-:W-:Y:S01]  /*0d20*/  IMAD R170, R0, 0x8, R7 ;  /* 0x0000000800aa7824 */ /* 0x000fe200078e0207 */
[----:B------:R-:W-:Y:S01]  /*0d30*/  LOP3.LUT R5, R3, 0xfffffff8, RZ, 0xc0, !PT ;  /* 0xfffffff803057812 */ /* 0x000fe200078ec0ff */
[----:B------:R-:W-:Y:S01]  /*0d40*/  IMAD.U32 R171, RZ, RZ, UR4 ;  /* 0x00000004ffab7e24 */ /* 0x000fe2000f8e00ff */
[----:B------:R-:W-:Y:S01]  /*0d50*/  LEA.HI R8, R2, R2, RZ, 0x1 ;  /* 0x0000000202087211 */ /* 0x000fe200078f08ff */
[----:B------:R-:W-:Y:S02]  /*0d60*/  IMAD.IADD R9, R168, 0x1, -R9 ;  /* 0x00000001a8097824 */ /* 0x000fe400078e0a09 */
[----:B------:R-:W-:Y:S01]  /*0d70*/  IMAD.IADD R162, R174, 0x1, -R5 ;  /* 0x00000001aea27824 */ /* 0x000fe200078e0a05 */
[----:B------:R-:W-:Y:S01]  /*0d80*/  LOP3.LUT R11, R8, 0x1ffffffe, RZ, 0xc0, !PT ;  /* 0x1ffffffe080b7812 */ /* 0x000fe200078ec0ff */
[----:B------:R-:W-:-:S02]  /*0d90*/  IMAD R169, R9, 0x40, R4 ;  /* 0x0000004009a97824 */ /* 0x000fc400078e0204 */
[----:B------:R-:W-:Y:S02]  /*0da0*/  IMAD.SHL.U32 R160, R162, 0x8, RZ ;  /* 0x00000008a2a07824 */ /* 0x000fe400078e00ff */
[----:B------:R-:W-:Y:S02]  /*0db0*/  IMAD.IADD R22, R2, 0x1, -R11 ;  /* 0x0000000102167824 */ /* 0x000fe400078e0a0b */
[----:B------:R-:W-:Y:S01]  /*0dc0*/  VIADD R161, R160, 0x40 ;  /* 0x00000040a0a17836 */ /* 0x000fe20000000000 */
[----:B------:R-:W-:Y:S01]  /*0dd0*/  SHF.R.S32.HI R173, RZ, 0x1f, R160 ;  /* 0x0000001fffad7819 */ /* 0x000fe200000114a0 */
[----:B------:R-:W-:-:S03]  /*0de0*/  IMAD R22, R22, 0x8, R169 ;  /* 0x0000000816167824 */ /* 0x000fc600078e02a9 */
[----:B------:R-:W-:-:S07]  /*0df0*/  SHF.R.S32.HI R172, RZ, 0x1f, R161 ;  /* 0x0000001fffac7819 */ /* 0x000fce00000114a1 */
.L_x_1442:
[----:B0---4-:R-:W0:Y:S08]  /*0e00*/  LDC.64 R2, c[0x0][0xa28] ;  /* 0x00028a00ff027b82 */ /* 0x011e300000000a00 */
[----:B--2---:R-:W1:Y:S01]  /*0e10*/  LDC.64 R4, c[0x0][0xa18] ;  /* 0x00028600ff047b82 */ /* 0x004e620000000a00 */
[----:B------:R-:W-:Y:S01]  /*0e20*/  ULDC UR4, c[0x0][0x288] ;  /* 0x0000a20000047ab9 */ /* 0x000fe20000000800 */
[----:B------:R-:W-:Y:S01]  /*0e30*/  IMAD.MOV.U32 R7, RZ, RZ, RZ ;  /* 0x000000ffff077224 */ /* 0x000fe200078e00ff */
[----:B------:R-:W-:Y:S01]  /*0e40*/  ULDC.64 UR6, c[0x0][0xa20] ;  /* 0x0002880000067ab9 */ /* 0x000fe20000000a00 */
[----:B0-----:R-:W-:-:S04]  /*0e50*/  ISETP.NE.U32.AND P0, PT, R2, RZ, PT ;  /* 0x000000ff0200720c */ /* 0x001fc80003f05070 */
[----:B------:R-:W-:Y:S02]  /*0e60*/  ISETP.NE.AND.EX P0, PT, R3, RZ, PT, P0 ;  /* 0x000000ff0300720c */ /* 0x000fe40003f05300 */
[----:B-1----:R-:W-:-:S04]  /*0e70*/  ISETP.NE.U32.AND P1, PT, R4, RZ, PT ;  /* 0x000000ff0400720c */ /* 0x002fc80003f25070 */
[----:B------:R-:W-:-:S07]  /*0e80*/  ISETP.NE.AND.EX P1, PT, R5, RZ, PT, P1 ;  /* 0x000000ff0500720c */ /* 0x000fce0003f25310 */
[----:B------:R-:W0:Y:S08]  /*0e90*/  @P0 LDC.64 R2, c[0x0][0xa28] ;  /* 0x00028a00ff020b82 */ /* 0x000e300000000a00 */
[----:B------:R-:W1:Y:S01]  /*0ea0*/  @P1 LDC.64 R4, c[0x0][0xa18] ;  /* 0x00028600ff041b82 */ /* 0x000e620000000a00 */
[----:B------:R-:W-:Y:S01]  /*0eb0*/  IMAD.U32 R17, RZ, RZ, UR4 ;  /* 0x00000004ff117e24 */ /* 0x000fe2000f8e00ff */
[----:B------:R-:W-:Y:S01]  /*0ec0*/  ULDC.64 UR4, c[0x0][0x418] ;  /* 0x0001060000047ab9 */ /* 0x000fe20000000a00 */
[----:B0-----:R-:W-:-:S05]  /*0ed0*/  @P0 IMAD.WIDE R2, R47, 0x4, R2 ;  /* 0x000000042f020825 */ /* 0x001fca00078e0202 */
[----:B------:R0:W5:Y:S01]  /*0ee0*/  @P0 LDG.E R7, desc[UR60][R2.64] ;  /* 0x0000003c02070981 */ /* 0x000162000c1e1900 */
[----:B-1----:R-:W-:-:S05]  /*0ef0*/  @P1 IMAD.WIDE R4, R47, 0x4, R4 ;  /* 0x000000042f041825 */ /* 0x002fca00078e0204 */
[----:B------:R0:W5:Y:S01]  /*0f00*/  @P1 LDG.E R17, desc[UR60][R4.64] ;  /* 0x0000003c04111981 */ /* 0x000162000c1e1900 */
[----:B------:R-:W-:Y:S01]  /*0f10*/  UISETP.NE.U32.AND UP0, UPT, UR4, URZ, UPT ;  /* 0x0000003f0400728c */ /* 0x000fe2000bf05070 */
[----:B------:R-:W-:Y:S01]  /*0f20*/  ISETP.NE.U32.AND P2, PT, RZ, UR6, PT ;  /* 0x00000006ff007c0c */ /* 0x000fe2000bf45070 */
[----:B------:R-:W-:Y:S01]  /*0f30*/  IMAD.MOV.U32 R163, RZ, RZ, R46 ;  /* 0x000000ffffa37224 */ /* 0x000fe200078e002e */
[----:B------:R-:W-:Y:S01]  /*0f40*/  ULDC UR4, c[0x0][0x424] ;  /* 0x0001090000047ab9 */ /* 0x000fe20000000800 */
[----:B------:R-:W-:Y:S01]  /*0f50*/  UISETP.NE.AND.EX UP0, UPT, UR5, URZ, UPT, UP0 ;  /* 0x0000003f0500728c */ /* 0x000fe2000bf05300 */
[----:B------:R-:W-:Y:S02]  /*0f60*/  ISETP.NE.AND.EX P2, PT, RZ, UR7, PT, P2 ;  /* 0x00000007ff007c0c */ /* 0x000fe4000bf45320 */
[----:B------:R-:W-:Y:S01]  /*0f70*/  ULDC UR5, c[0x0][0x2f0] ;  /* 0x0000bc0000057ab9 */ /* 0x000fe20000000800 */
[----:B------:R-:W-:-:S04]  /*0f80*/  USEL UR4, UR4, 0x1, UP0 ;  /* 0x0000000104047887 */ /* 0x000fc80008000000 */
[----:B------:R-:W-:Y:S01]  /*0f90*/  UIMAD UR4, UR4, UR5, URZ ;  /* 0x00000005040472a4 */ /* 0x000fe2000f8e023f */
[----:B0--3--:R-:W-:Y:S11]  /*0fa0*/  @P1 BRA `(.L_x_1343) ;  /* 0x0000000000241947 */ /* 0x009ff60003800000 */
        /* <DEDUP_REMOVED lines=9> */
.L_x_1343:
[----:B------:R-:W-:Y:S02]  /*1040*/  IMAD.U32 R16, RZ, RZ, UR4 ;  /* 0x00000004ff107e24 */ /* 0x000fe4000f8e00ff */
[----:B------:R-:W-:Y:S01]  /*1050*/  IMAD.MOV.U32 R164, RZ, RZ, R47 ;  /* 0x000000ffffa47224 */ /* 0x000fe200078e002f */
[----:B------:R-:W-:Y:S06]  /*1060*/  @!P2 BRA `(.L_x_1344) ;  /* 0x000000000010a947 */ /* 0x000fec0003800000 */
[----:B------:R-:W0:Y:S02]  /*1070*/  LDC.64 R2, c[0x0][0xa20] ;  /* 0x00028800ff027b82 */ /* 0x000e240000000a00 */
[----:B0-----:R-:W-:-:S05]  /*1080*/  IMAD.WIDE R2, R47, 0x4, R2 ;  /* 0x000000042f027825 */ /* 0x001fca00078e0202 */
[----:B------:R0:W5:Y:S01]  /*1090*/  LDG.E R16, desc[UR60][R2.64] ;  /* 0x0000003c02107981 */ /* 0x000162000c1e1900 */
[----:B------:R-:W-:Y:S05]  /*10a0*/  BRA `(.L_x_1345) ;  /* 0x0000000000247947 */ /* 0x000fea0003800000 */
.L_x_1344:
[----:B------:R-:W-:Y:S02]  /*10b0*/  ULDC.64 UR4, c[0x0][0xa08] ;  /* 0x0002820000047ab9 */ /* 0x000fe40000000a00 */
[----:B------:R-:W-:-:S04]  /*10c0*/  ISETP.NE.U32.AND P0, PT, RZ, UR4, PT ;  /* 0x00000004ff007c0c */ /* 0x000fc8000bf05070 */
[----:B------:R-:W-:-:S13]  /*10d0*/  ISETP.NE.AND.EX P0, PT, RZ, UR5, PT, P0 ;  /* 0x00000005ff007c0c */ /* 0x000fda000bf05300 */
[----:B------:R-:W-:Y:S05]  /*10e0*/  @!P0 BRA `(.L_x_1345) ;  /* 0x0000000000148947 */ /* 0x000fea0003800000 */
[----:B------:R-:W0:Y:S02]  /*10f0*/  LDC.64 R2, c[0x0][0xa08] ;  /* 0x00028200ff027b82 */ /* 0x000e240000000a00 */
[----:B0-----:R-:W-:-:S05]  /*1100*/  IMAD.WIDE R2, R47, 0x4, R2 ;  /* 0x000000042f027825 */ /* 0x001fca00078e0202 */
[----:B------:R-:W2:Y:S04]  /*1110*/  LDG.E R16, desc[UR60][R2.64] ;  /* 0x0000003c02107981 */ /* 0x000ea8000c1e1900 */
[----:B------:R-:W2:Y:S02]  /*1120*/  LDG.E R5, desc[UR60][R2.64+0x4] ;  /* 0x0000043c02057981 */ /* 0x000ea4000c1e1900 */
[----:B--2---:R-:W-:-:S07]  /*1130*/  IMAD.IADD R16, R5, 0x1, -R16 ;  /* 0x0000000105107824 */ /* 0x004fce00078e0a10 */
.L_x_1345:
[----:B------:R-:W1:Y:S01]  /*1140*/  LDC R0, c[0x0][0x448] ;  /* 0x00011200ff007b82 */ /* 0x000e620000000800 */
[----:B------:R-:W-:Y:S02]  /*1150*/  IMAD.SHL.U32 R18, R45, 0x80, RZ ;  /* 0x000000802d127824 */ /* 0x000fe400078e00ff */
[----:B-----5:R-:W-:-:S05]  /*1160*/  IMAD.IADD R16, R16, 0x1, -R7 ;  /* 0x0000000110107824 */ /* 0x020fca00078e0a07 */
[----:B------:R-:W2:Y:S01]  /*1170*/  LDC.64 R8, c[0x0][0x9e0] ;  /* 0x00027800ff087b82 */ /* 0x000ea20000000a00 */
[----:B-1----:R-:W-:Y:S01]  /*1180*/  ISETP.NE.AND P1, PT, R0, 0x1, PT ;  /* 0x000000010000780c */ /* 0x002fe20003f25270 */
[----:B------:R-:W-:Y:S01]  /*1190*/  VIADD R0, R18, 0x7f ;  /* 0x0000007f12007836 */ /* 0x000fe20000000000 */
[----:B--2---:R-:W-:-:S11]  /*11a0*/  ISETP.GE.AND P2, PT, R9, 0x1, PT ;  /* 0x000000010900780c */ /* 0x004fd60003f46270 */
[----:B0-----:R-:W0:Y:S08]  /*11b0*/  @P1 LDC R3, c[0x0][0x44c] ;  /* 0x00011300ff031b82 */ /* 0x001e300000000800 */
[----:B------:R-:W1:Y:S01]  /*11c0*/  @P1 LDC R5, c[0x0][0x450] ;  /* 0x00011400ff051b82 */ /* 0x000e620000000800 */
[----:B0-----:R-:W-:Y:S01]  /*11d0*/  @P1 IMAD.HI.U32 R2, R0, R3, RZ ;  /* 0x0000000300021227 */ /* 0x001fe200078e00ff */
[----:B------:R-:W-:-:S04]  /*11e0*/  IADD3 R3, R16, 0x1, -R17 ;  /* 0x0000000110037810 */ /* 0x000fc80007ffe811 */
[----:B-1----:R-:W-:-:S05]  /*11f0*/  @P1 SHF.R.U32.HI R0, RZ, R5, R2 ;  /* 0x00000005ff001219 */ /* 0x002fca0000011602 */
        /* <DEDUP_REMOVED lines=13> */
.L_x_1347:
[----:B------:R-:W-:-:S13]  /*12d0*/  ISETP.NE.AND P0, PT, R9, 0x1, PT ;  /* 0x000000010900780c */ /* 0x000fda0003f05270 */
[----:B------:R-:W0:Y:S02]  /*12e0*/  @P0 LDC.64 R4, c[0x0][0x9e8] ;  /* 0x00027a00ff040b82 */ /* 0x000e240000000a00 */
[----:B0-----:R-:W-:-:S05]  /*12f0*/  @P0 IMAD.HI.U32 R4, R2, R4, RZ ;  /* 0x0000000402040227 */ /* 0x001fca00078e00ff */
[----:B------:R-:W-:-:S07]  /*1300*/  @P0 SHF.R.U32.HI R2, RZ, R5, R4 ;  /* 0x00000005ff020219 */ /* 0x000fce0000011604 */
.L_x_1348:
[----:B------:R-:W-:-:S05]  /*1310*/  IMAD R3, R2, R9, R9 ;  /* 0x0000000902037224 */ /* 0x000fca00078e0209 */
[----:B------:R-:W-:-:S07]  /*1320*/  VIMNMX R0, R0, R3, PT ;  /* 0x0000000300007248 */ /* 0x000fce0003fe0100 */
.L_x_1346:
[----:B------:R-:W0:Y:S01]  /*1330*/  @P1 LDC R3, c[0x0][0x44c] ;  /* 0x00011300ff031b82 */ /* 0x000e220000000800 */
[----:B------:R-:W-:Y:S01]  /*1340*/  VIADD R2, R0, 0x5f ;  /* 0x0000005f00027836 */ /* 0x000fe20000000000 */
[----:B------:R-:W-:Y:S01]  /*1350*/  ULDC UR4, c[0x0][0x9dc] ;  /* 0x0002770000047ab9 */ /* 0x000fe20000000800 */
[----:B------:R-:W-:Y:S02]  /*1360*/  VIADD R0, R16, 0x5f ;  /* 0x0000005f10007836 */ /* 0x000fe40000000000 */
[----:B------:R-:W-:Y:S02]  /*1370*/  IMAD.MOV.U32 R4, RZ, RZ, R18 ;  /* 0x000000ffff047224 */ /* 0x000fe400078e0012 */
[----:B------:R-:W-:Y:S01]  /*1380*/  IMAD.HI R0, R0, 0x2aaaaaab, RZ ;  /* 0x2aaaaaab00007827 */ /* 0x000fe200078e02ff */
[----:B------:R-:W1:Y:S03]  /*1390*/  @P1 LDC R6, c[0x0][0x450] ;  /* 0x00011400ff061b82 */ /* 0x000e660000000800 */
[----:B------:R-:W-:-:S04]  /*13a0*/  IMAD.HI R2, R2, 0x2aaaaaab, RZ ;  /* 0x2aaaaaab02027827 */ /* 0x000fc800078e02ff */
[----:B------:R-:W-:Y:S01]  /*13b0*/  IMAD.IADD R73, R16, 0x1, -R17 ;  /* 0x0000000110497824 */ /* 0x000fe200078e0a11 */
[----:B------:R-:W-:-:S04]  /*13c0*/  SHF.R.U32.HI R5, RZ, 0x1f, R2 ;  /* 0x0000001fff057819 */ /* 0x000fc80000011602 */
[----:B------:R-:W-:Y:S01]  /*13d0*/  LEA.HI.SX32 R72, R2, R5, 0x1c ;  /* 0x0000000502487211 */ /* 0x000fe200078fe2ff */
[----:B0-----:R-:W-:-:S05]  /*13e0*/  @P1 IMAD.HI.U32 R3, R18, R3, RZ ;  /* 0x0000000312031227 */ /* 0x001fca00078e00ff */
[----:B-1----:R-:W-:Y:S02]  /*13f0*/  @P1 SHF.R.U32.HI R4, RZ, R6, R3 ;  /* 0x00000006ff041219 */ /* 0x002fe40000011603 */
[----:B------:R-:W-:-:S04]  /*1400*/  SHF.R.U32.HI R3, RZ, 0x1f, R0 ;  /* 0x0000001fff037819 */ /* 0x000fc80000011600 */
[----:B------:R-:W-:Y:S01]  /*1410*/  LEA.HI.SX32 R3, R0, R3, 0x1c ;  /* 0x0000000300037211 */ /* 0x000fe200078fe2ff */
[----:B------:R-:W-:-:S03]  /*1420*/  IMAD.IADD R0, R73, 0x1, R4 ;  /* 0x0000000149007824 */ /* 0x000fc600078e0204 */
[----:B------:R-:W-:Y:S01]  /*1430*/  VIMNMX R72, R3, R72, PT ;  /* 0x0000004803487248 */ /* 0x000fe20003fe0100 */
        /* <DEDUP_REMOVED lines=11> */
.L_x_1350:
[----:B------:R-:W-:-:S13]  /*14f0*/  ISETP.NE.AND P0, PT, R9, 0x1, PT ;  /* 0x000000010900780c */ /* 0x000fda0003f05270 */
[----:B------:R-:W0:Y:S02]  /*1500*/  @P0 LDC.64 R4, c[0x0][0x9e8] ;  /* 0x00027a00ff040b82 */ /* 0x000e240000000a00 */
[----:B0-----:R-:W-:-:S05]  /*1510*/  @P0 IMAD.HI.U32 R4, R0, R4, RZ ;  /* 0x0000000400040227 */ /* 0x001fca00078e00ff */
[----:B------:R-:W-:-:S07]  /*1520*/  @P0 SHF.R.U32.HI R0, RZ, R5, R4 ;  /* 0x00000005ff000219 */ /* 0x000fce0000011604 */
.L_x_1351:
[----:B------:R-:W-:-:S05]  /*1530*/  IMAD R3, R0, R9, RZ ;  /* 0x0000000900037224 */ /* 0x000fca00078e02ff */
[----:B------:R-:W-:-:S07]  /*1540*/  VIMNMX R2, R2, R3, !PT ;  /* 0x0000000302027248 */ /* 0x000fce0007fe0100 */
.L_x_1349:
[----:B------:R-:W-:Y:S01]  /*1550*/  IMAD.HI R2, R2, 0x2aaaaaab, RZ ;  /* 0x2aaaaaab02027827 */ /* 0x000fe200078e02ff */
[----:B------:R-:W-:Y:S02]  /*1560*/  PLOP3.LUT P0, PT, PT, PT, PT, 0x80, 0x0 ;  /* 0x000000000000781c */ /* 0x000fe40003f0f070 */
[----:B------:R-:W-:Y:S02]  /*1570*/  CS2R R86, SRZ ;  /* 0x0000000000567805 */ /* 0x000fe4000001ff00 */
[----:B------:R-:W-:Y:S01]  /*1580*/  CS2R R84, SRZ ;  /* 0x0000000000547805 */ /* 0x000fe2000001ff00 */
[----:B------:R-:W-:Y:S01]  /*1590*/  IMAD.MOV.U32 R0, RZ, RZ, RZ ;  /* 0x000000ffff007224 */ /* 0x000fe200078e00ff */
[----:B------:R-:W-:Y:S02]  /*15a0*/  SHF.R.U32.HI R3, RZ, 0x1f, R2 ;  /* 0x0000001fff037819 */ /* 0x000fe40000011602 */
[----:B------:R-:W-:Y:S02]  /*15b0*/  CS2R R82, SRZ ;  /* 0x0000000000527805 */ /* 0x000fe4000001ff00 */
[----:B------:R-:W-:-:S02]  /*15c0*/  CS2R R80, SRZ ;  /* 0x0000000000507805 */ /* 0x000fc4000001ff00 */
[----:B------:R-:W-:Y:S02]  /*15d0*/  CS2R R78, SRZ ;  /* 0x00000000004e7805 */ /* 0x000fe4000001ff00 */
[----:B------:R-:W-:Y:S01]  /*15e0*/  LEA.HI.SX32 R3, R2, R3, 0x1c ;  /* 0x0000000302037211 */ /* 0x000fe200078fe2ff */
[----:B------:R-:W-:Y:S01]  /*15f0*/  IMAD.MOV.U32 R2, RZ, RZ, RZ ;  /* 0x000000ffff027224 */ /* 0x000fe200078e00ff */
[----:B------:R-:W-:Y:S02]  /*1600*/  CS2R R76, SRZ ;  /* 0x00000000004c7805 */ /* 0x000fe4000001ff00 */
[----:B------:R-:W-:Y:S02]  /*1610*/  CS2R R74, SRZ ;  /* 0x00000000004a7805 */ /* 0x000fe4000001ff00 */
[----:B------:R-:W-:Y:S02]  /*1620*/  VIMNMX R23, RZ, R3, !PT ;  /* 0x00000003ff177248 */ /* 0x000fe40007fe0100 */
[----:B------:R-:W-:-:S02]  /*1630*/  CS2R R28, SRZ ;  /* 0x00000000001c7805 */ /* 0x000fc4000001ff00 */
[----:B------:R-:W-:Y:S02]  /*1640*/  CS2R R70, SRZ ;  /* 0x0000000000467805 */ /* 0x000fe4000001ff00 */
[----:B------:R-:W-:Y:S02]  /*1650*/  CS2R R68, SRZ ;  /* 0x0000000000447805 */ /* 0x000fe4000001ff00 */
[----:B------:R-:W-:Y:S02]  /*1660*/  ISETP.GT.AND P1, PT, R72, R23, PT ;  /* 0x000000174800720c */ /* 0x000fe40003f24270 */
        /* <DEDUP_REMOVED lines=18> */
[----:B------:R-:W-:Y:S01]  /*1790*/  CS2R R6, SRZ ;  /* 0x0000000000067805 */ /* 0x000fe2000001ff00 */
[----:B------:R-:W-:Y:S02]  /*17a0*/  IMAD.MOV.U32 R8, RZ, RZ, RZ ;  /* 0x000000ffff087224 */ /* 0x000fe400078e00ff */
[----:B------:R-:W-:Y:S02]  /*17b0*/  IMAD.MOV.U32 R91, RZ, RZ, RZ ;  /* 0x000000ffff5b7224 */ /* 0x000fe400078e00ff */
[----:B------:R-:W-:-:S02]  /*17c0*/  IMAD.MOV.U32 R10, RZ, RZ, RZ ;  /* 0x000000ffff0a7224 */ /* 0x000fc400078e00ff */
[----:B------:R-:W-:Y:S02]  /*17d0*/  IMAD.MOV.U32 R93, RZ, RZ, RZ ;  /* 0x000000ffff5d7224 */ /* 0x000fe400078e00ff */
[----:B------:R-:W-:Y:S02]  /*17e0*/  IMAD.MOV.U32 R12, RZ, RZ, RZ ;  /* 0x000000ffff0c7224 */ /* 0x000fe400078e00ff */
        /* <DEDUP_REMOVED lines=33> */
.L_x_1353:
        /* <DEDUP_REMOVED lines=9> */
.L_x_1575:
[----:B------:R-:W-:Y:S05]  /*1a90*/  @!P0 BRA `(.L_x_1355) ;  /* 0x0000000000048947 */ /* 0x000fea0003800000 */
[----:B------:R-:W-:Y:S01]  /*1aa0*/  BPT.TRAP 0x1 ;  /* 0x000000040000795c */ /* 0x000fe20000300000 */
.L_x_1355:
[----:B------:R-:W-:Y:S02]  /*1ab0*/  IMAD.U32 R7, RZ, RZ, UR36 ;  /* 0x00000024ff077e24 */ /* 0x000fe4000f8e00ff */
[----:B0-----:R-:W-:-:S03]  /*1ac0*/  IMAD.U32 R0, RZ, RZ, UR38 ;  /* 0x00000026ff007e24 */ /* 0x001fc6000f8e00ff */
[----:B------:R-:W-:Y:S02]  /*1ad0*/  LEA R7, R7, UR37, 0x3 ;  /* 0x0000002507077c11 */ /* 0x000fe4000f8e18ff */
[----:B------:R-:W-:-:S04]  /*1ae0*/  SHF.L.U32 R0, R0, 0x1f, RZ ;  /* 0x0000001f00007819 */ /* 0x000fc800000006ff */
[----:B------:R0:W1:Y:S01]  /*1af0*/  SYNCS.PHASECHK.TRANS64.TRYWAIT P1, [R7+URZ+0x2a830], R0 ;  /* 0x02a83000070075a7 */ /* 0x000062000802017f */
[----:B------:R-:W-:Y:S05]  /*1b00*/  @!P0 BRA `(.L_x_1356) ;  /* 0x0000000000048947 */ /* 0x000fea0003800000 */
[----:B------:R-:W-:Y:S01]  /*1b10*/  BPT.TRAP 0x1 ;  /* 0x000000040000795c */ /* 0x000fe20000300000 */
.L_x_1356:
[----:B------:R-:W2:Y:S02]  /*1b20*/  S2R R2, SR_TID.X ;  /* 0x0000000000027919 */ /* 0x000ea40000002100 */
[----:B--2---:R-:W-:Y:S01]  /*1b30*/  LOP3.LUT P2, RZ, R2, 0x7f, RZ, 0xc0, !PT ;  /* 0x0000007f02ff7812 */ /* 0x004fe2000784c0ff */
[----:B-1----:R-:W-:-:S12]  /*1b40*/  @P1 BRA `(.L_x_1357) ;  /* 0x0000000000081947 */ /* 0x002fd80003800000 */
[----:B------:R-:W1:Y:S02]  /*1b50*/  SYNCS.PHASECHK.TRANS64.TRYWAIT P1, [R7+URZ+0x2a830], R0 ;  /* 0x02a83000070075a7 */ /* 0x000e64000802017f */
[----:B-1----:R-:W-:Y:S05]  /*1b60*/  @!P1 BRA `(.L_x_1358) ;  /* 0x0000013800689947 */ /* 0x002fea0003800000 */
.L_x_1357:
        /* <DEDUP_REMOVED lines=10> */
[----:B------:R-:W2:Y:S01]  /*1c10*/  LDC R21, c[0x0][0x448] ;  /* 0x00011200ff157b82 */ /* 0x000ea20000000800 */
[----:B------:R-:W-:Y:S01]  /*1c20*/  UMOV UR17, 0x40000040 ;  /* 0x4000004000117882 */ /* 0x000fe20000000000 */
[----:B------:R-:W-:Y:S01]  /*1c30*/  UMOV UR19, 0x40000040 ;  /* 0x4000004000137882 */ /* 0x000fe20000000000 */
[----:B------:R-:W-:Y:S01]  /*1c40*/  ULOP3.LUT UR39, UR4, 0x10000, URZ, 0xfc, !UPT ;  /* 0x0001000004277892 */ /* 0x000fe2000f8efc3f */
[----:B------:R-:W3:Y:S01]  /*1c50*/  S2R R2, SR_TID.X ;  /* 0x0000000000027919 */ /* 0x000ee20000002100 */
[----:B------:R-:W-:Y:S01]  /*1c60*/  ULOP3.LUT UR4, UR40, 0x10000, URZ, 0xfc, !UPT ;  /* 0x0001000028047892 */ /* 0x000fe2000f8efc3f */
[----:B01----:R-:W-:Y:S01]  /*1c70*/  IMAD.IADD R0, R22, 0x1, R18 ;  /* 0x0000000116007824 */ /* 0x003fe200078e0212 */
[----:B------:R-:W-:Y:S01]  /*1c80*/  UIMAD UR5, UR36, 0x900, UR39 ;  /* 0x00000900240578a4 */ /* 0x000fe2000f8e0227 */
[----:B------:R-:W0:Y:S01]  /*1c90*/  LDC.64 R12, c[0x0][0x9e0] ;  /* 0x00027800ff0c7b82 */ /* 0x000e220000000a00 */
[----:B------:R-:W-:-:S02]  /*1ca0*/  UIADD3 UR12, UR4, 0x4, URZ ;  /* 0x00000004040c7890 */ /* 0x000fc4000fffe03f */
[----:B------:R-:W-:Y:S01]  /*1cb0*/  UIADD3 UR14, UR5, 0x4, URZ ;  /* 0x00000004050e7890 */ /* 0x000fe2000fffe03f */
[----:B------:R-:W-:Y:S02]  /*1cc0*/  UMOV UR8, UR4 ;  /* 0x0000000400087c82 */ /* 0x000fe40008000000 */
[----:B------:R-:W-:Y:S01]  /*1cd0*/  UMOV UR10, UR5 ;  /* 0x00000005000a7c82 */ /* 0x000fe20008000000 */
[----:B------:R-:W-:Y:S01]  /*1ce0*/  IMAD.U32 R4, RZ, RZ, UR8 ;  /* 0x00000008ff047e24 */ /* 0x000fe2000f8e00ff */
[----:B------:R-:W-:Y:S01]  /*1cf0*/  HGMMA.64x96x16.F32 R24, gdesc[UR8], RZ, !UPT, gsb0 ;  /* 0x01600000081879f0 */ /* 0x000fe2000c0008ff */
[----:B------:R-:W-:Y:S02]  /*1d00*/  UIADD3 UR8, UR4, 0x2, URZ ;  /* 0x0000000204087890 */ /* 0x000fe4000fffe03f */
[----:B------:R-:W-:Y:S01]  /*1d10*/  UIADD3 UR10, UR5, 0x2, URZ ;  /* 0x00000002050a7890 */ /* 0x000fe2000fffe03f */
[----:B------:R-:W-:Y:S01]  /*1d20*/  UMOV UR9, 0x40000040 ;  /* 0x4000004000097882 */ /* 0x000fe20000000000 */
[----:B------:R-:W-:Y:S01]  /*1d30*/  UMOV UR11, 0x40000040 ;  /* 0x40000040000b7882 */ /* 0x000fe20000000000 */
[----:B------:R-:W-:Y:S01]  /*1d40*/  UIADD3 UR16, UR4, 0x6, URZ ;  /* 0x0000000604107890 */ /* 0x000fe2000fffe03f */
[----:B--2---:R-:W-:Y:S01]  /*1d50*/  ISETP.NE.AND P2, PT, R21, 0x1, PT ;  /* 0x000000011500780c */ /* 0x004fe20003f45270 */
[----:B------:R-:W-:-:S02]  /*1d60*/  UIADD3 UR18, UR5, 0x6, URZ ;  /* 0x0000000605127890 */ /* 0x000fc4000fffe03f */
[----:B------:R-:W-:Y:S02]  /*1d70*/  UIADD3 UR20, UR4, 0x400, URZ ;  /* 0x0000040004147890 */ /* 0x000fe4000fffe03f */
[----:B------:R-:W-:Y:S01]  /*1d80*/  UIADD3 UR22, UR5, 0x300, URZ ;  /* 0x0000030005167890 */ /* 0x000fe2000fffe03f */
[----:B------:R-:W-:Y:S01]  /*1d90*/  UMOV UR21, 0x40000040 ;  /* 0x4000004000157882 */ /* 0x000fe20000000000 */
[----:B------:R-:W-:Y:S01]  /*1da0*/  UMOV UR23, 0x40000040 ;  /* 0x4000004000177882 */ /* 0x000fe20000000000 */
[----:B------:R-:W-:Y:S02]  /*1db0*/  UIADD3 UR24, UR4, 0x402, URZ ;  /* 0x0000040204187890 */ /* 0x000fe4000fffe03f */
[----:B------:R-:W-:Y:S01]  /*1dc0*/  UIADD3 UR26, UR5, 0x302, URZ ;  /* 0x00000302051a7890 */ /* 0x000fe2000fffe03f */
[----:B---3--:R-:W-:Y:S01]  /*1dd0*/  LOP3.LUT P1, RZ, R2, 0x7f, RZ, 0xc0, !PT ;  /* 0x0000007f02ff7812 */ /* 0x008fe2000782c0ff */
[----:B------:R-:W-:Y:S01]  /*1de0*/  UMOV UR25, 0x40000040 ;  /* 0x4000004000197882 */ /* 0x000fe20000000000 */
[----:B------:R-:W-:Y:S01]  /*1df0*/  UMOV UR27, 0x40000040 ;  /* 0x40000040001b7882 */ /* 0x000fe20000000000 */
[----:B------:R-:W-:Y:S01]  /*1e00*/  UIADD3 UR28, UR4, 0x404, URZ ;  /* 0x00000404041c7890 */ /* 0x000fe2000fffe03f */
[----:B------:R-:W1:Y:S01]  /*1e10*/  @P2 LDC R3, c[0x0][0x44c] ;  /* 0x00011300ff032b82 */ /* 0x000e620000000800 */
[----:B------:R-:W-:Y:S01]  /*1e20*/  UIADD3 UR30, UR5, 0x304, URZ ;  /* 0x00000304051e7890 */ /* 0x000fe2000fffe03f */
[----:B------:R-:W-:Y:S01]  /*1e30*/  IMAD.MOV.U32 R2, RZ, RZ, R0 ;  /* 0x000000ffff027224 */ /* 0x000fe200078e0000 */
[----:B------:R-:W-:Y:S01]  /*1e40*/  UMOV UR29, 0x40000040 ;  /* 0x40000040001d7882 */ /* 0x000fe20000000000 */
[----:B------:R-:W-:Y:S01]  /*1e50*/  UMOV UR31, 0x40000040 ;  /* 0x40000040001f7882 */ /* 0x000fe20000000000 */
[----:B------:R-:W-:-:S02]  /*1e60*/  UIADD3 UR32, UR4, 0x406, URZ ;  /* 0x0000040604207890 */ /* 0x000fc4000fffe03f */
[----:B------:R-:W-:Y:S01]  /*1e70*/  UIADD3 UR34, UR5, 0x306, URZ ;  /* 0x0000030605227890 */ /* 0x000fe2000fffe03f */
[----:B------:R-:W2:Y:S01]  /*1e80*/  @P2 LDC R6, c[0x0][0x450] ;  /* 0x00011400ff062b82 */ /* 0x000ea20000000800 */
        /* <DEDUP_REMOVED lines=10> */
[----:B------:R-:W-:Y:S01]  /*1f30*/  UIADD3 UR48, UR4, 0x804, URZ ;  /* 0x0000080404307890 */ /* 0x000fe2000fffe03f */
[----:B-1----:R-:W-:Y:S01]  /*1f40*/  @P2 IMAD.HI.U32 R3, R0, R3, RZ ;  /* 0x0000000300032227 */ /* 0x002fe200078e00ff */
[----:B------:R-:W-:Y:S01]  /*1f50*/  UIADD3 UR50, UR5, 0x604, URZ ;  /* 0x0000060405327890 */ /* 0x000fe2000fffe03f */
[----:B------:R-:W-:Y:S01]  /*1f60*/  UMOV UR49, 0x40000040 ;  /* 0x4000004000317882 */ /* 0x000fe20000000000 */
[----:B------:R-:W-:Y:S01]  /*1f70*/  UMOV UR51, 0x40000040 ;  /* 0x4000004000337882 */ /* 0x000fe20000000000 */
[----:B------:R-:W-:Y:S01]  /*1f80*/  UIADD3 UR56, UR4, 0x806, URZ ;  /* 0x0000080604387890 */ /* 0x000fe2000fffe03f */
[----:B------:R-:W-:Y:S01]  /*1f90*/  @!P1 VIADD R0, R7, 0x2a840 ;  /* 0x0002a84007009836 */ /* 0x000fe20000000000 */
[----:B------:R-:W-:Y:S01]  /*1fa0*/  UIADD3 UR58, UR5, 0x606, URZ ;  /* 0x00000606053a7890 */ /* 0x000fe2000fffe03f */
[----:B--2---:R-:W-:Y:S01]  /*1fb0*/  @P2 SHF.R.U32.HI R2, RZ, R6, R3 ;  /* 0x00000006ff022219 */ /* 0x004fe20000011603 */
[----:B------:R-:W-:Y:S01]  /*1fc0*/  UMOV UR57, 0x40000040 ;  /* 0x4000004000397882 */ /* 0x000fe20000000000 */
[----:B------:R-:W-:Y:S01]  /*1fd0*/  UMOV UR59, 0x40000040 ;  /* 0x40000040003b7882 */ /* 0x000fe20000000000 */
[----:B------:R-:W-:Y:S01]  /*1fe0*/  IMAD.MOV.U32 R3, RZ, RZ, -0x60 ;  /* 0xffffffa0ff037424 */ /* 0x000fe200078e00ff */
[----:B------:R-:W-:Y:S01]  /*1ff0*/  @!P1 PRMT R0, RZ, 0x654, R0 ;  /* 0x00000654ff009816 */ /* 0x000fe20000000000 */
[----:B------:R-:W1:Y:S02]  /*2000*/  SHFL.IDX PT, R8, R2, RZ, 0x1c1f ;  /* 0x001c1fff02087589 */ /* 0x000e6400000e0000 */
[----:B------:R-:W-:-:S04]  /*2010*/  IMAD R6, R72, R3, 0x61 ;  /* 0x0000006148067424 */ /* 0x000fc800078e0203 */
[----:B------:R-:W-:Y:S02]  /*2020*/  IMAD R3, R19, -0x2, R6 ;  /* 0xfffffffe13037824 */ /* 0x000fe400078e0206 */
[----:B------:R-:W-:Y:S02]  /*2030*/  VIADD R74, R6, 0xffffffff ;  /* 0xffffffff064a7836 */ /* 0x000fe40000000000 */
[----:B------:R-:W-:Y:S01]  /*2040*/  VIADD R75, R3, 0xffffffff ;  /* 0xffffffff034b7836 */ /* 0x000fe20000000000 */
[----:B------:R-:W-:-:S05]  /*2050*/  IADD3 R7, -R17, R3, R16 ;  /* 0x0000000311077210 */ /* 0x000fca0007ffe110 */
        /* <DEDUP_REMOVED lines=36> */
[----:B------:R-:W-:-:S04]  /*22a0*/  VIADD R11, R7, UR4 ;  /* 0x00000004070b7c36 */ /* 0x000fc80008000000 */
[----:B-1----:R-:W-:Y:S01]  /*22b0*/  IMAD.IADD R3, R11, 0x1, R8 ;  /* 0x000000010b037824 */ /* 0x002fe200078e0208 */
[----:B------:R-:W-:Y:S02]  /*22c0*/  WARPGROUP.DEPBAR.LE gsb0, 0x0 ;  /* 0x00008000000079c5 */ /* 0x000fe40000010000 */
[----:B------:R0:W-:Y:S01]  /*22d0*/  @!P1 SYNCS.ARRIVE.TRANS64.RED.A1T0 RZ, [R0+URZ], RZ ;  /* 0x000000ff00ff99a7 */ /* 0x0001e2000810043f */
[----:B------:R-:W-:-:S04]  /*22e0*/  ISETP.GE.AND P1, PT, R13, 0x1, PT ;  /* 0x000000010d00780c */ /* 0x000fc80003f26270 */
[----:B------:R-:W-:Y:S01]  /*22f0*/  P2R R15, PR, RZ, 0x2 ;  /* 0x00000002ff0f7803 */ /* 0x000fe20000000000 */
[----:B0-----:R-:W-:-:S04]  /*2300*/  IMAD R0, R72, -0x60, R16 ;  /* 0xffffffa048007824 */ /* 0x001fc800078e0210 */
[----:B------:R-:W-:-:S04]  /*2310*/  VIADD R0, R0, 0x60 ;  /* 0x0000006000007836 */ /* 0x000fc80000000000 */
[----:B------:R-:W-:-:S05]  /*2320*/  IMAD R9, R19, -0x2, R0 ;  /* 0xfffffffe13097824 */ /* 0x000fca00078e0200 */
[----:B------:R-:W-:Y:S01]  /*2330*/  VIADDMNMX R0, R8, R20, R9, PT ;  /* 0x0000001408007246 */ /* 0x000fe20003800109 */
[----:B------:R-:W-:Y:S06]  /*2340*/  @!P1 BRA `(.L_x_1359) ;  /* 0x00000000004c9947 */ /* 0x000fec0003800000 */
[----:B------:R-:W-:Y:S01]  /*2350*/  IADD3 R6, -R17, R16, R8 ;  /* 0x0000001011067210 */ /* 0x000fe20007ffe108 */
        /* <DEDUP_REMOVED lines=10> */
.L_x_1361:
[----:B------:R-:W-:-:S13]  /*2400*/  ISETP.NE.AND P1, PT, R13, 0x1, PT ;  /* 0x000000010d00780c */ /* 0x000fda0003f25270 */
[----:B------:R-:W0:Y:S02]  /*2410*/  @P1 LDC.64 R76, c[0x0][0x9e8] ;  /* 0x00027a00ff4c1b82 */ /* 0x000e240000000a00 */
[----:B0-----:R-:W-:-:S05]  /*2420*/  @P1 IMAD.HI.U32 R8, R6, R76, RZ ;  /* 0x0000004c06081227 */ /* 0x001fca00078e00ff */
[----:B------:R-:W-:-:S07]  /*2430*/  @P1 SHF.R.U32.HI R6, RZ, R77, R8 ;  /* 0x0000004dff061219 */ /* 0x000fce0000011608 */
.L_x_1362:
[----:B------:R-:W-:Y:S05]  /*2440*/  BSYNC B0 ;  /* 0x0000000000007941 */ /* 0x000fea0003800000 */
.L_x_1360:
[----:B------:R-:W-:-:S05]  /*2450*/  IMAD R6, R6, R13, R75 ;  /* 0x0000000d06067224 */ /* 0x000fca00078e024b */
[----:B------:R-:W-:Y:S02]  /*2460*/  VIMNMX R3, R3, R6, !PT ;  /* 0x0000000603037248 */ /* 0x000fe40007fe0100 */
[----:B------:R-:W-:-:S07]  /*2470*/  VIADDMNMX R0, R6, R13, R0, PT ;  /* 0x0000000d06007246 */ /* 0x000fce0003800100 */
.L_x_1359:
[C---:B------:R-:W-:Y:S02]  /*2480*/  ISETP.GE.AND P1, PT, R74.reuse, 0x2, PT ;  /* 0x000000024a00780c */ /* 0x040fe40003f26270 */
[C---:B------:R-:W-:Y:S02]  /*2490*/  ISETP.GE.AND P5, PT, R74.reuse, 0x9, PT ;  /* 0x000000094a00780c */ /* 0x040fe40003fa6270 */
[----:B------:R-:W-:Y:S02]  /*24a0*/  ISETP.GT.AND P2, PT, R3, 0x1, !P1 ;  /* 0x000000010300780c */ /* 0x000fe40004f44270 */
[----:B------:R-:W-:Y:S02]  /*24b0*/  ISETP.GE.AND P3, PT, R74, 0xa, PT ;  /* 0x0000000a4a00780c */ /* 0x000fe40003f66270 */
        /* <DEDUP_REMOVED lines=12> */
[C---:B------:R-:W-:Y:S02]  /*2580*/  ISETP.GT.AND P2, PT, R3.reuse, 0x10, !P3 ;  /* 0x000000100300780c */ /* 0x040fe40005f44270 */
        /* <DEDUP_REMOVED lines=38> */
[C---:B------:R-:W-:Y:S02]  /*27f0*/  ISETP.GT.AND P2, PT, R3.reuse, 0x30, !P3 ;  /* 0x000000300300780c */ /* 0x040fe40005f44270 */
        /* <DEDUP_REMOVED lines=56> */
[----:B------:R-:W-:-:S04]  /*2b80*/  ISETP.GT.AND P4, PT, R3, 0x59, !P4 ;  /* 0x000000590300780c */ /* 0x000fc80006784270 */
[----:B------:R-:W-:Y:S02]  /*2b90*/  ISETP.LT.OR P4, PT, R0, 0x5a, P4 ;  /* 0x0000005a0000780c */ /* 0x000fe40002781670 */
[----:B------:R-:W0:Y:S02]  /*2ba0*/  SHFL.IDX PT, R0, R2, 0x1, 0x1c1f ;  /* 0x003c1f0002007f89 */ /* 0x000e2400000e0000 */
[----:B------:R-:W-:Y:S02]  /*2bb0*/  FSEL R6, R69, -INF , !P4 ;  /* 0xff80000045067808 */ /* 0x000fe40006000000 */
[----:B------:R-:W-:Y:S02]  /*2bc0*/  ISETP.GE.AND P4, PT, R13, 0x1, PT ;  /* 0x000000010d00780c */ /* 0x000fe40003f86270 */
[----:B0-----:R-:W-:Y:S01]  /*2bd0*/  VIADDMNMX R24, R0, R20, R9, PT ;  /* 0x0000001400187246 */ /* 0x001fe20003800109 */
[----:B------:R-:W-:-:S10]  /*2be0*/  IMAD.IADD R7, R11, 0x1, R0 ;  /* 0x000000010b077824 */ /* 0x000fd400078e0200 */
[----:B------:R-:W-:Y:S05]  /*2bf0*/  @!P4 BRA `(.L_x_1363) ;  /* 0x00000000004cc947 */ /* 0x000fea0003800000 */
        /* <DEDUP_REMOVED lines=11> */
.L_x_1365:
[----:B------:R-:W-:-:S13]  /*2cb0*/  ISETP.NE.AND P4, PT, R13, 0x1, PT ;  /* 0x000000010d00780c */ /* 0x000fda0003f85270 */
[----:B------:R-:W0:Y:S02]  /*2cc0*/  @P4 LDC.64 R2, c[0x0][0x9e8] ;  /* 0x00027a00ff024b82 */ /* 0x000e240000000a00 */
[----:B0-----:R-:W-:-:S05]  /*2cd0*/  @P4 IMAD.HI.U32 R2, R0, R2, RZ ;  /* 0x0000000200024227 */ /* 0x001fca00078e00ff */
[----:B------:R-:W-:-:S07]  /*2ce0*/  @P4 SHF.R.U32.HI R0, RZ, R3, R2 ;  /* 0x00000003ff004219 */ /* 0x000fce0000011602 */
.L_x_1366:
[----:B------:R-:W-:Y:S05]  /*2cf0*/  BSYNC B0 ;  /* 0x0000000000007941 */ /* 0x000fea0003800000 */
.L_x_1364:
[----:B------:R-:W-:-:S05]  /*2d00*/  IMAD R0, R0, R13, R75 ;  /* 0x0000000d00007224 */ /* 0x000fca00078e024b */
[----:B------:R-:W-:Y:S02]  /*2d10*/  VIMNMX R7, R7, R0, !PT ;  /* 0x0000000007077248 */ /* 0x000fe40007fe0100 */
[----:B------:R-:W-:-:S07]  /*2d20*/  VIADDMNMX R24, R0, R13, R24, PT ;  /* 0x0000000d00187246 */ /* 0x000fce0003800118 */
.L_x_1363:
        /* <DEDUP_REMOVED lines=173> */
[----:B------:R-:W-:-:S03]  /*3800*/  FFMA.FTZ R68, R68, R9, -R74 ;  /* 0x0000000944447223 */ /* 0x000fc6000001084a */
[----:B------:R0:W4:Y:S02]  /*3810*/  MUFU.EX2 R158, R33 ;  /* 0x00000021009e7308 */ /* 0x0001240000000800 */
[----:B------:R-:W5:Y:S06]  /*3820*/  @P4 LDC R53, c[0x0][0x44c] ;  /* 0x00011300ff354b82 */ /* 0x000f6c0000000800 */
[----:B------:R-:W4:Y:S01]  /*3830*/  MUFU.EX2 R35, R35 ;  /* 0x0000002300237308 */ /* 0x000f220000000800 */
[----:B0-----:R-:W-:Y:S01]  /*3840*/  FFMA.FTZ R33, R89, R9, -R74 ;  /* 0x0000000959217223 */ /* 0x001fe2000001084a */
[----:B--2---:R-:W-:-:S06]  /*3850*/  FMNMX.FTZ R56, R11, R56, !PT ;  /* 0x000000380b387209 */ /* 0x004fcc0007810000 */
[----:B------:R-:W-:Y:S01]  /*3860*/  MUFU.EX2 R144, R43 ;  /* 0x0000002b00907308 */ /* 0x000fe20000000800 */
[----:B------:R-:W0:Y:S07]  /*3870*/  SHFL.BFLY PT, R7, R56, 0x1, 0x1f ;  /* 0x0c201f0038077f89 */ /* 0x000e2e00000e0000 */
[----:B------:R1:W-:Y:S01]  /*3880*/  MUFU.EX2 R43, R6 ;  /* 0x00000006002b7308 */ /* 0x0003e20000000800 */
[----:B-----5:R-:W-:-:S07]  /*3890*/  @P4 IMAD.HI.U32 R53, R18, R53, RZ ;  /* 0x0000003512354227 */ /* 0x020fce00078e00ff */
        /* <DEDUP_REMOVED lines=46> */
[----:B--2---:R-:W-:-:S06]  /*3b80*/  IMAD.MOV.U32 R28, RZ, RZ, R18 ;  /* 0x000000ffff1c7224 */ /* 0x004fcc00078e0012 */
[----:B------:R1:W2:Y:S01]  /*3b90*/  MUFU.EX2 R153, R32 ;  /* 0x0000002000997308 */ /* 0x0002a20000000800 */
[C---:B---3--:R-:W-:Y:S01]  /*3ba0*/  FADD.FTZ R47, R159.reuse, R6 ;  /* 0x000000069f2f7221 */ /* 0x048fe20000010000 */
[----:B------:R-:W-:-:S06]  /*3bb0*/  F2FP.F16.F32.PACK_AB R159, R159, R30 ;  /* 0x0000001e9f9f723e */ /* 0x000fcc00000000ff */
[----:B------:R-:W3:Y:S01]  /*3bc0*/  MUFU.EX2 R38, R38 ;  /* 0x0000002600267308 */ /* 0x000ee20000000800 */
[----:B0-----:R-:W-:Y:S01]  /*3bd0*/  FADD.FTZ R6, R34, R47 ;  /* 0x0000002f22067221 */ /* 0x001fe20000010000 */
[----:B-1----:R-:W0:Y:S06]  /*3be0*/  @P4 LDC R32, c[0x0][0x450] ;  /* 0x00011400ff204b82 */ /* 0x002e2c0000000800 */
[----:B------:R1:W-:Y:S01]  /*3bf0*/  MUFU.EX2 R154, R33 ;  /* 0x00000021009a7308 */ /* 0x0003e20000000800 */
[C---:B--2---:R-:W-:Y:S01]  /*3c00*/  FADD.FTZ R47, R153.reuse, R6 ;  /* 0x00000006992f7221 */ /* 0x044fe20000010000 */
[----:B------:R-:W-:-:S06]  /*3c10*/  F2FP.F16.F32.PACK_AB R153, R153, R34 ;  /* 0x000000229999723e */ /* 0x000fcc00000000ff */
[----:B------:R-:W2:Y:S01]  /*3c20*/  MUFU.EX2 R155, R36 ;  /* 0x00000024009b7308 */ /* 0x000ea20000000800 */
[----:B-1----:R-:W-:Y:S01]  /*3c30*/  FFMA.FTZ R33, R93, R9, -R74 ;  /* 0x000000095d217223 */ /* 0x002fe2000001084a */
[----:B---3--:R-:W-:-:S06]  /*3c40*/  FADD.FTZ R6, R38, R47 ;  /* 0x0000002f26067221 */ /* 0x008fcc0000010000 */
[----:B------:R-:W-:Y:S01]  /*3c50*/  MUFU.EX2 R29, R29 ;  /* 0x0000001d001d7308 */ /* 0x000fe20000000800 */
[----:B0-----:R-:W-:Y:S02]  /*3c60*/  @P4 SHF.R.U32.HI R28, RZ, R32, R53 ;  /* 0x00000020ff1c4219 */ /* 0x001fe40000011635 */
[----:B------:R-:W-:-:S03]  /*3c70*/  ISETP.GE.AND P4, PT, R13, 0x1, PT ;  /* 0x000000010d00780c */ /* 0x000fc60003f86270 */
[----:B------:R-:W-:Y:S02]  /*3c80*/  IMAD.IADD R73, R73, 0x1, R28 ;  /* 0x0000000149497824 */ /* 0x000fe400078e021c */
[----:B------:R-:W0:Y:S01]  /*3c90*/  MUFU.EX2 R42, R42 ;  /* 0x0000002a002a7308 */ /* 0x000e220000000800 */
[C---:B--2---:R-:W-:Y:S01]  /*3ca0*/  FADD.FTZ R47, R155.reuse, R6 ;  /* 0x000000069b2f7221 */ /* 0x044fe20000010000 */
[----:B------:R-:W-:Y:S01]  /*3cb0*/  F2FP.F16.F32.PACK_AB R155, R155, R38 ;  /* 0x000000269b9b723e */ /* 0x000fe200000000ff */
[----:B------:R-:W-:-:S05]  /*3cc0*/  IMAD.IADD R12, R73, 0x1, R12 ;  /* 0x00000001490c7824 */ /* 0x000fca00078e020c */
        /* <DEDUP_REMOVED lines=22> */
[----:B0-----:R-:W-:Y:S01]  /*3e30*/  FADD.FTZ R51, R41, R10 ;  /* 0x0000000a29337221 */ /* 0x001fe20000010000 */
[----:B------:R-:W-:-:S03]  /*3e40*/  VIADD R10, R72, 0xfffffffe ;  /* 0xfffffffe480a7836 */ /* 0x000fc60000000000 */
        /* <DEDUP_REMOVED lines=8> */
[C---:B------:R-:W-:Y:S01]  /*3ed0*/  FADD.FTZ R7, R151.reuse, R2 ;  /* 0x0000000297077221 */ /* 0x040fe20000010000 */
[C---:B------:R-:W-:Y:S01]  /*3ee0*/  FADD.FTZ R6, R146.reuse, R47 ;  /* 0x0000002f92067221 */ /* 0x040fe20000010000 */
[----:B------:R-:W-:Y:S01]  /*3ef0*/  F2FP.F16.F32.PACK_AB R146, R146, R45 ;  /* 0x0000002d9292723e */ /* 0x000fe200000000ff */
[----:B------:R-:W0:Y:S01]  /*3f00*/  MUFU.EX2 R49, R49 ;  /* 0x0000003100317308 */ /* 0x000e220000000800 */
[----:B------:R-:W-:Y:S01]  /*3f10*/  FADD.FTZ R2, R50, R7 ;  /* 0x0000000732027221 */ /* 0x000fe20000010000 */
[----:B------:R-:W-:-:S03]  /*3f20*/  F2FP.F16.F32.PACK_AB R151, R151, R46 ;  /* 0x0000002e9797723e */ /* 0x000fc600000000ff */
        /* <DEDUP_REMOVED lines=52> */
.L_x_1368:
[----:B------:R-:W-:-:S13]  /*4270*/  ISETP.NE.AND P1, PT, R13, 0x1, PT ;  /* 0x000000010d00780c */ /* 0x000fda0003f25270 */
[----:B------:R-:W0:Y:S02]  /*4280*/  @P1 LDC.64 R24, c[0x0][0x9e8] ;  /* 0x00027a00ff181b82 */ /* 0x000e240000000a00 */
[----:B0-----:R-:W-:-:S05]  /*4290*/  @P1 IMAD.HI.U32 R2, R0, R24, RZ ;  /* 0x0000001800021227 */ /* 0x001fca00078e00ff */
[----:B------:R-:W-:-:S07]  /*42a0*/  @P1 SHF.R.U32.HI R0, RZ, R25, R2 ;  /* 0x00000019ff001219 */ /* 0x000fce0000011602 */
.L_x_1369:
[----:B------:R-:W-:-:S05]  /*42b0*/  IMAD R13, R0, R13, R13 ;  /* 0x0000000d000d7224 */ /* 0x000fca00078e020d */
[----:B------:R-:W-:-:S07]  /*42c0*/  VIMNMX R12, R12, R13, PT ;  /* 0x0000000d0c0c7248 */ /* 0x000fce0003fe0100 */
.L_x_1367:
        /* <DEDUP_REMOVED lines=43> */
[----:B------:R-:W-:-:S06]  /*4580*/  ULDC UR59, c[0x0][0x9dc] ;  /* 0x00027700003b7ab9 */ /* 0x000fcc0000000800 */
.L_x_1387:
[----:B------:R-:W-:-:S04]  /*4590*/  UIADD3 UR4, UR36, 0x1, URZ ;  /* 0x0000000124047890 */ /* 0x000fc8000fffe03f */
[----:B------:R-:W-:-:S04]  /*45a0*/  UISETP.NE.AND UP0, UPT, UR4, 0x2, UPT ;  /* 0x000000020400788c */ /* 0x000fc8000bf05270 */
[----:B------:R-:W-:Y:S02]  /*45b0*/  USEL UR7, URZ, 0x1, UP0 ;  /* 0x000000013f077887 */ /* 0x000fe40008000000 */
[----:B------:R-:W-:Y:S02]  /*45c0*/  USEL UR4, UR4, URZ, UP0 ;  /* 0x0000003f04047287 */ /* 0x000fe40008000000 */
[----:B------:R-:W-:Y:S01]  /*45d0*/  ULOP3.LUT UR7, UR38, UR7, URZ, 0x3c, !UPT ;  /* 0x0000000726077292 */ /* 0x000fe2000f8e3c3f */
[----:B------:R-:W-:Y:S11]  /*45e0*/  @!P0 BRA `(.L_x_1371) ;  /* 0x0000000000048947 */ /* 0x000ff60003800000 */
[----:B------:R-:W-:Y:S01]  /*45f0*/  BPT.TRAP 0x1 ;  /* 0x000000040000795c */ /* 0x000fe20000300000 */
.L_x_1371:
[----:B------:R-:W-:Y:S01]  /*4600*/  ULEA UR6, UR4, UR37, 0x3 ;  /* 0x0000002504067291 */ /* 0x000fe2000f8e183f */
[----:B------:R-:W-:-:S05]  /*4610*/  IMAD.U32 R9, RZ, RZ, UR7 ;  /* 0x00000007ff097e24 */ /* 0x000fca000f8e00ff */
[----:B------:R-:W-:-:S04]  /*4620*/  SHF.L.U32 R9, R9, 0x1f, RZ ;  /* 0x0000001f09097819 */ /* 0x000fc800000006ff */
[----:B------:R0:W1:Y:S01]  /*4630*/  SYNCS.PHASECHK.TRANS64.TRYWAIT P1, [UR6+0x2a830], R9 ;  /* 0x02a83009ff0075a7 */ /* 0x0000620008020146 */
[----:B------:R-:W-:Y:S05]  /*4640*/  @!P0 BRA `(.L_x_1372) ;  /* 0x0000000000048947 */ /* 0x000fea0003800000 */
[----:B------:R-:W-:Y:S01]  /*4650*/  BPT.TRAP 0x1 ;  /* 0x000000040000795c */ /* 0x000fe20000300000 */
.L_x_1372:
[----:B-1----:R-:W-:Y:S05]  /*4660*/  @P1 BRA `(.L_x_1373) ;  /* 0x0000000000081947 */ /* 0x002fea0003800000 */
[----:B------:R-:W1:Y:S02]  /*4670*/  SYNCS.PHASECHK.TRANS64.TRYWAIT P1, [UR6+0x2a830], R9 ;  /* 0x02a83009ff0075a7 */ /* 0x000e640008020146 */
[----:B-1----:R-:W-:Y:S05]  /*4680*/  @!P1 BRA `(.L_x_1374) ;  /* 0x0000010c00b49947 */ /* 0x002fea0003800000 */
.L_x_1373:
        /* <DEDUP_REMOVED lines=131> */
.L_x_1375:
[----:B------:R-:W-:Y:S01]  /*4ec0*/  ULEA UR11, UR36, UR37, 0x3 ;  /* 0x00000025240b7291 */ /* 0x000fe2000f8e183f */
[----:B------:R-:W-:-:S05]  /*4ed0*/  IMAD.U32 R0, RZ, RZ, UR38 ;  /* 0x00000026ff007e24 */ /* 0x000fca000f8e00ff */
[----:B------:R-:W-:-:S04]  /*4ee0*/  SHF.L.U32 R0, R0, 0x1f, RZ ;  /* 0x0000001f00007819 */ /* 0x000fc800000006ff */
[----:B------:R2:W3:Y:S01]  /*4ef0*/  SYNCS.PHASECHK.TRANS64.TRYWAIT P1, [UR11+0x2a850], R0 ;  /* 0x02a85000ff0075a7 */ /* 0x0004e2000802014b */
[----:B------:R-:W-:Y:S05]  /*4f00*/  @!P0 BRA `(.L_x_1376) ;  /* 0x0000000000048947 */ /* 0x000fea0003800000 */
[----:B------:R-:W-:Y:S01]  /*4f10*/  BPT.TRAP 0x1 ;  /* 0x000000040000795c */ /* 0x000fe20000300000 */
.L_x_1376:
[----:B---3--:R-:W-:Y:S05]  /*4f20*/  @P1 BRA `(.L_x_1377) ;  /* 0x0000000000081947 */ /* 0x008fea0003800000 */
[----:B------:R-:W3:Y:S02]  /*4f30*/  SYNCS.PHASECHK.TRANS64.TRYWAIT P1, [UR11+0x2a850], R0 ;  /* 0x02a85000ff0075a7 */ /* 0x000ee4000802014b */
[----:B---3--:R-:W-:Y:S05]  /*4f40*/  @!P1 BRA `(.L_x_1378) ;  /* 0x00000104009c9947 */ /* 0x008fea0003800000 */
.L_x_1377:
[----:B------:R-:W-:Y:S01]  /*4f50*/  UIADD3 UR5, UR37, 0x400, URZ ;  /* 0x0000040025057890 */ /* 0x000fe2000fffe03f */
[----:B------:R-:W-:Y:S01]  /*4f60*/  WARPGROUP.ARRIVE ;  /* 0x00000000000079c5 */ /* 0x000fe20000000000 */
[----:B------:R-:W-:Y:S01]  /*4f70*/  UMOV UR15, 0x40000040 ;  /* 0x40000040000f7882 */ /* 0x000fe20000000000 */
[----:B------:R-:W-:Y:S01]  /*4f80*/  ISETP.NE.AND P3, PT, R21, 0x1, PT ;  /* 0x000000011500780c */ /* 0x000fe20003f65270 */
[----:B------:R-:W-:-:S03]  /*4f90*/  USHF.R.U32.HI UR5, URZ, 0x4, UR5 ;  /* 0x000000043f057899 */ /* 0x000fc60008011605 */
[----:B------:R-:W3:Y:S01]  /*4fa0*/  S2R R175, SR_TID.X ;  /* 0x0000000000af7919 */ /* 0x000ee20000002100 */
[----:B01----:R-:W-:Y:S01]  /*4fb0*/  IMAD.IADD R9, R22, 0x1, R18 ;  /* 0x0000000116097824 */ /* 0x003fe200078e0212 */
[----:B------:R-:W-:Y:S01]  /*4fc0*/  ISETP.NE.AND P1, PT, R15, RZ, PT ;  /* 0x000000ff0f00720c */ /* 0x000fe20003f25270 */
[----:B------:R-:W-:Y:S01]  /*4fd0*/  ULOP3.LUT UR5, UR5, 0x3fff, URZ, 0xc0, !UPT ;  /* 0x00003fff05057892 */ /* 0x000fe2000f8ec03f */
[----:B------:R-:W-:Y:S01]  /*4fe0*/  IMAD.U32 R2, RZ, RZ, UR6 ;  /* 0x00000006ff027e24 */ /* 0x000fe2000f8e00ff */
[----:B------:R-:W-:Y:S02]  /*4ff0*/  ULDC UR18, c[0x0][0x9e0] ;  /* 0x0002780000127ab9 */ /* 0x000fe40000000800 */
[----:B------:R-:W-:-:S04]  /*5000*/  ULOP3.LUT UR5, UR5, 0x3000000, URZ, 0xfc, !UPT ;  /* 0x0300000005057892 */ /* 0x000fc8000f8efc3f */
[----:B------:R-:W-:Y:S01]  /*5010*/  UIMAD UR10, UR36, 0x600, UR5 ;  /* 0x00000600240a78a4 */ /* 0x000fe2000f8e0205 */
[----:B--2---:R-:W0:Y:S01]  /*5020*/  @P3 LDC R0, c[0x0][0x44c] ;  /* 0x00011300ff003b82 */ /* 0x004e220000000800 */
[----:B------:R-:W-:-:S05]  /*5030*/  ULOP3.LUT UR5, URZ, UR59, URZ, 0x33, !UPT ;  /* 0x0000003b3f057292 */ /* 0x000fca000f8e333f */
[----:B------:R-:W-:Y:S02]  /*5040*/  UMOV UR14, UR10 ;  /* 0x0000000a000e7c82 */ /* 0x000fe40008000000 */
[----:B------:R-:W-:Y:S01]  /*5050*/  HGMMA.64x128x16.F32 R24, R156, gdesc[UR12].tnspB, R24, gsb0 ;  /* 0x41e0000c9c187df0 */ /* 0x000fe20008000818 */
[----:B------:R-:W-:Y:S01]  /*5060*/  UIADD3 UR14, UR10, 0x80, URZ ;  /* 0x000000800a0e7890 */ /* 0x000fe2000fffe03f */
[----:B------:R-:W1:Y:S01]  /*5070*/  @P3 LDC R13, c[0x0][0x450] ;  /* 0x00011400ff0d3b82 */ /* 0x000e620000000800 */
[----:B------:R-:W-:Y:S01]  /*5080*/  UMOV UR15, 0x40000040 ;  /* 0x40000040000f7882 */ /* 0x000fe20000000000 */
[----:B---3--:R-:W-:Y:S01]  /*5090*/  LOP3.LUT P2, RZ, R175, 0x7f, RZ, 0xc0, !PT ;  /* 0x0000007fafff7812 */ /* 0x008fe2000784c0ff */
[----:B0-----:R-:W-:-:S05]  /*50a0*/  @P3 IMAD.HI.U32 R0, R9, R0, RZ ;  /* 0x0000000009003227 */ /* 0x001fca00078e00ff */
[----:B-1----:R-:W-:-:S07]  /*50b0*/  @P3 SHF.R.U32.HI R9, RZ, R13, R0 ;  /* 0x0000000dff093219 */ /* 0x002fce0000011600 */
        /* <DEDUP_REMOVED lines=29> */
[----:B------:R-:W-:Y:S01]  /*5290*/  VIADD R144, R2, 0xffffffff ;  /* 0xffffffff02907836 */ /* 0x000fe20000000000 */
[----:B------:R-:W-:Y:S02]  /*52a0*/  WARPGROUP.DEPBAR.LE gsb0, 0x0 ;  /* 0x00008000000079c5 */ /* 0x000fe40000010000 */
[----:B------:R-:W0:Y:S01]  /*52b0*/  SHFL.IDX PT, R139, R9, RZ, 0x1c1f ;  /* 0x001c1fff098b7589 */ /* 0x000e2200000e0000 */
[----:B------:R1:W-:Y:S02]  /*52c0*/  @!P2 SYNCS.ARRIVE.TRANS64.RED.A1T0 RZ, [R0+URZ], RZ ;  /* 0x000000ff00ffa9a7 */ /* 0x0003e4000810043f */
[----:B-1----:R-:W-:-:S05]  /*52d0*/  IADD3 R0, -R17, R2, R16 ;  /* 0x0000000211007210 */ /* 0x002fca0007ffe110 */
[C---:B------:R-:W-:Y:S02]  /*52e0*/  VIADD R141, R0.reuse, UR18 ;  /* 0x00000012008d7c36 */ /* 0x040fe40008000000 */
[----:B------:R-:W-:Y:S02]  /*52f0*/  VIADD R142, R0, UR5 ;  /* 0x00000005008e7c36 */ /* 0x000fe40008000000 */
[--C-:B0-----:R-:W-:Y:S02]  /*5300*/  IMAD.IADD R13, R141, 0x1, R139.reuse ;  /* 0x000000018d0d7824 */ /* 0x101fe400078e028b */
[----:B------:R-:W-:Y:S01]  /*5310*/  IMAD.IADD R137, R142, 0x1, R139 ;  /* 0x000000018e897824 */ /* 0x000fe200078e028b */
[----:B------:R-:W-:Y:S06]  /*5320*/  @!P1 BRA `(.L_x_1379) ;  /* 0x0000000000549947 */ /* 0x000fec0003800000 */
[----:B------:R-:W-:Y:S01]  /*5330*/  IADD3 R139, -R17, R16, R139 ;  /* 0x00000010118b7210 */ /* 0x000fe20007ffe18b */
        /* <DEDUP_REMOVED lines=11> */
.L_x_1381:
[----:B------:R-:W-:-:S05]  /*53f0*/  IMAD.U32 R2, RZ, RZ, UR58 ;  /* 0x0000003aff027e24 */ /* 0x000fca000f8e00ff */
[----:B------:R-:W-:-:S13]  /*5400*/  ISETP.NE.AND P1, PT, R2, 0x1, PT ;  /* 0x000000010200780c */ /* 0x000fda0003f25270 */
[----:B------:R-:W0:Y:S02]  /*5410*/  @P1 LDC.64 R146, c[0x0][0x9e8] ;  /* 0x00027a00ff921b82 */ /* 0x000e240000000a00 */
[----:B0-----:R-:W-:-:S05]  /*5420*/  @P1 IMAD.HI.U32 R0, R139, R146, RZ ;  /* 0x000000928b001227 */ /* 0x001fca00078e00ff */
[----:B------:R-:W-:-:S07]  /*5430*/  @P1 SHF.R.U32.HI R139, RZ, R147, R0 ;  /* 0x00000093ff8b1219 */ /* 0x000fce0000011600 */
.L_x_1382:
[----:B------:R-:W-:Y:S05]  /*5440*/  BSYNC B0 ;  /* 0x0000000000007941 */ /* 0x000fea0003800000 */
.L_x_1380:
[----:B------:R-:W-:-:S05]  /*5450*/  IMAD R0, R139, R2, R144 ;  /* 0x000000028b007224 */ /* 0x000fca00078e0290 */
[----:B------:R-:W-:Y:S02]  /*5460*/  VIADDMNMX R13, R0, R2, R13, PT ;  /* 0x00000002000d7246 */ /* 0x000fe4000380010d */
[----:B------:R-:W-:-:S07]  /*5470*/  VIMNMX R137, R137, R0, !PT ;  /* 0x0000000089897248 */ /* 0x000fce0007fe0100 */
.L_x_1379:
        /* <DEDUP_REMOVED lines=132> */
.L_x_1385:
[----:B------:R-:W-:-:S05]  /*5cc0*/  IMAD.U32 R93, RZ, RZ, UR58 ;  /* 0x0000003aff5d7e24 */ /* 0x000fca000f8e00ff */
[----:B------:R-:W-:-:S13]  /*5cd0*/  ISETP.NE.AND P6, PT, R93, 0x1, PT ;  /* 0x000000015d00780c */ /* 0x000fda0003fc5270 */
[----:B------:R-:W0:Y:S02]  /*5ce0*/  @P6 LDC.64 R140, c[0x0][0x9e8] ;  /* 0x00027a00ff8c6b82 */ /* 0x000e240000000a00 */
[----:B0-----:R-:W-:-:S05]  /*5cf0*/  @P6 IMAD.HI.U32 R140, R9, R140, RZ ;  /* 0x0000008c098c6227 */ /* 0x001fca00078e00ff */
[----:B------:R-:W-:-:S07]  /*5d00*/  @P6 SHF.R.U32.HI R9, RZ, R141, R140 ;  /* 0x0000008dff096219 */ /* 0x000fce000001168c */
.L_x_1386:
[----:B------:R-:W-:Y:S05]  /*5d10*/  BSYNC B0 ;  /* 0x0000000000007941 */ /* 0x000fea0003800000 */
.L_x_1384:
[----:B------:R-:W-:-:S05]  /*5d20*/  IMAD R140, R9, R93, R144 ;  /* 0x0000005d098c7224 */ /* 0x000fca00078e0290 */
[----:B------:R-:W-:Y:S02]  /*5d30*/  VIADDMNMX R13, R140, R93, R13, PT ;  /* 0x0000005d8c0d7246 */ /* 0x000fe4000380010d */
[----:B------:R-:W-:-:S07]  /*5d40*/  VIMNMX R89, R89, R140, !PT ;  /* 0x0000008c59597248 */ /* 0x000fce0007fe0100 */
.L_x_1383:
        /* <DEDUP_REMOVED lines=68> */
[----:B------:R-:W-:Y:S02]  /*6190*/  ISETP.GT.AND P1, PT, R89, 0x30, !P1 ;  /* 0x000000305900780c */ /* 0x000fe40004f24270 */
[----:B------:R-:W-:Y:S02]  /*61a0*/  FMNMX.FTZ R91, R88, R9, !PT ;  /* 0x00000009585b7209 */ /* 0x000fe40007810000 */
[----:B------:R-:W-:Y:S01]  /*61b0*/  ISETP.LT.OR P1, PT, R13, 0x31, P1 ;  /* 0x000000310d00780c */ /* 0x000fe20000f21670 */
[----:B------:R-:W0:Y:S01]  /*61c0*/  LDC R9, c[0x0][0x988] ;  /* 0x00026200ff097b82 */ /* 0x000e220000000800 */
[----:B------:R-:W-:Y:S01]  /*61d0*/  ISETP.NE.AND P2, PT, R121, RZ, PT ;  /* 0x000000ff7900720c */ /* 0x000fe20003f45270 */
[----:B------:R-:W1:Y:S01]  /*61e0*/  SHFL.BFLY PT, R178, R91, 0x2, 0x1f ;  /* 0x0c401f005bb27f89 */ /* 0x000e6200000e0000 */
[----:B------:R-:W-:Y:S02]  /*61f0*/  FSEL R114, R114, -INF , !P1 ;  /* 0xff80000072727808 */ /* 0x000fe40004800000 */
[----:B------:R-:W-:-:S02]  /*6200*/  ISETP.NE.AND P1, PT, R153, RZ, PT ;  /* 0x000000ff9900720c */ /* 0x000fc40003f25270 */
[----:B------:R-:W-:Y:S02]  /*6210*/  ISETP.NE.AND P6, PT, R156, RZ, PT ;  /* 0x000000ff9c00720c */ /* 0x000fe40003fc5270 */
[C---:B------:R-:W-:Y:S02]  /*6220*/  ISETP.GT.AND P1, PT, R89.reuse, 0x31, !P1 ;  /* 0x000000315900780c */ /* 0x040fe40004f24270 */
[----:B------:R-:W-:Y:S02]  /*6230*/  ISETP.GT.AND P3, PT, R89, 0x50, !P3 ;  /* 0x000000505900780c */ /* 0x000fe40005f64270 */
[C---:B------:R-:W-:Y:S02]  /*6240*/  ISETP.LT.OR P1, PT, R13.reuse, 0x32, P1 ;  /* 0x000000320d00780c */ /* 0x040fe40000f21670 */
[----:B------:R-:W-:Y:S02]  /*6250*/  ISETP.LT.OR P3, PT, R13, 0x51, P3 ;  /* 0x000000510d00780c */ /* 0x000fe40001f61670 */
[----:B------:R-:W-:-:S02]  /*6260*/  FSEL R110, R115, -INF , !P1 ;  /* 0xff800000736e7808 */ /* 0x000fc40004800000 */
[----:B------:R-:W-:Y:S02]  /*6270*/  ISETP.NE.AND P1, PT, R113, RZ, PT ;  /* 0x000000ff7100720c */ /* 0x000fe40003f25270 */
[C---:B------:R-:W-:Y:S02]  /*6280*/  ISETP.GT.AND P4, PT, R89.reuse, 0x51, !P4 ;  /* 0x000000515900780c */ /* 0x040fe40006784270 */
[----:B------:R-:W-:Y:S02]  /*6290*/  ISETP.GT.AND P1, PT, R89, 0x38, !P1 ;  /* 0x000000385900780c */ /* 0x000fe40004f24270 */
[----:B------:R-:W-:Y:S02]  /*62a0*/  FSEL R130, R130, -INF , !P3 ;  /* 0xff80000082827808 */ /* 0x000fe40005800000 */
[----:B------:R-:W-:Y:S02]  /*62b0*/  ISETP.LT.OR P1, PT, R13, 0x39, P1 ;  /* 0x000000390d00780c */ /* 0x000fe40000f21670 */
[----:B-1----:R-:W-:-:S02]  /*62c0*/  FMNMX.FTZ R93, R91, R178, !PT ;  /* 0x000000b25b5d7209 */ /* 0x002fc40007810000 */
[----:B------:R-:W-:Y:S02]  /*62d0*/  FSEL R118, R118, -INF , !P1 ;  /* 0xff80000076767808 */ /* 0x000fe40004800000 */
[----:B------:R-:W-:Y:S01]  /*62e0*/  ISETP.NE.AND P1, PT, R154, RZ, PT ;  /* 0x000000ff9a00720c */ /* 0x000fe20003f25270 */
[----:B------:R-:W1:Y:S01]  /*62f0*/  SHFL.BFLY PT, R178, R93, 0x1, 0x1f ;  /* 0x0c201f005db27f89 */ /* 0x000e6200000e0000 */
[----:B------:R-:W-:Y:S02]  /*6300*/  ISETP.LT.OR P4, PT, R13, 0x52, P4 ;  /* 0x000000520d00780c */ /* 0x000fe40002781670 */
[C---:B------:R-:W-:Y:S02]  /*6310*/  ISETP.GT.AND P1, PT, R89.reuse, 0x39, !P1 ;  /* 0x000000395900780c */ /* 0x040fe40004f24270 */
[----:B------:R-:W-:Y:S02]  /*6320*/  ISETP.GT.AND P5, PT, R89, 0x58, !P5 ;  /* 0x000000585900780c */ /* 0x000fe40006fa4270 */
[----:B------:R-:W-:-:S02]  /*6330*/  ISETP.LT.OR P1, PT, R13, 0x3a, P1 ;  /* 0x0000003a0d00780c */ /* 0x000fc40000f21670 */
[----:B------:R-:W-:Y:S02]  /*6340*/  FSEL R182, R131, -INF , !P4 ;  /* 0xff80000083b67808 */ /* 0x000fe40006000000 */
[----:B------:R-:W-:Y:S02]  /*6350*/  FSEL R154, R119, -INF , !P1 ;  /* 0xff800000779a7808 */ /* 0x000fe40004800000 */
[----:B------:R-:W-:Y:S02]  /*6360*/  ISETP.NE.AND P1, PT, R117, RZ, PT ;  /* 0x000000ff7500720c */ /* 0x000fe40003f25270 */
[----:B------:R-:W-:Y:S02]  /*6370*/  ISETP.LT.OR P5, PT, R13, 0x59, P5 ;  /* 0x000000590d00780c */ /* 0x000fe40002fa1670 */
[----:B------:R-:W-:Y:S02]  /*6380*/  ISETP.GT.AND P1, PT, R89, 0x40, !P1 ;  /* 0x000000405900780c */ /* 0x000fe40004f24270 */
[----:B------:R-:W-:-:S02]  /*6390*/  FSEL R134, R134, -INF , !P5 ;  /* 0xff80000086867808 */ /* 0x000fc40006800000 */
[----:B------:R-:W-:Y:S02]  /*63a0*/  ISETP.LT.OR P1, PT, R13, 0x41, P1 ;  /* 0x000000410d00780c */ /* 0x000fe40000f21670 */
[----:B-1----:R-:W-:Y:S02]  /*63b0*/  FMNMX.FTZ R178, R93, R178, !PT ;  /* 0x000000b25db27209 */ /* 0x002fe40007810000 */
        /* <DEDUP_REMOVED lines=67> */
[----:B------:R-:W1:Y:S01]  /*67f0*/  MUFU.EX2 R180, R180 ;  /* 0x000000b400b47308 */ /* 0x000e620000000800 */
[----:B0-----:R-:W-:Y:S02]  /*6800*/  FFMA.FTZ R136, R128, R9, -R113 ;  /* 0x0000000980887223 */ /* 0x001fe40000010871 */
[----:B------:R-:W-:-:S04]  /*6810*/  FMNMX.FTZ R101, R126, R101, !PT ;  /* 0x000000657e657209 */ /* 0x000fc80007810000 */
[----:B------:R-:W-:Y:S01]  /*6820*/  FMNMX.FTZ R101, R176, R101, !PT ;  /* 0x00000065b0657209 */ /* 0x000fe20007810000 */
[----:B------:R0:W-:Y:S03]  /*6830*/  MUFU.EX2 R99, R104 ;  /* 0x0000006800637308 */ /* 0x0001e60000000800 */
[----:B------:R-:W-:-:S04]  /*6840*/  FMNMX.FTZ R101, R130, R101, !PT ;  /* 0x0000006582657209 */ /* 0x000fc80007810000 */
[----:B------:R-:W-:Y:S01]  /*6850*/  FMNMX.FTZ R101, R182, R101, !PT ;  /* 0x00000065b6657209 */ /* 0x000fe20007810000 */
[----:B------:R1:W-:Y:S01]  /*6860*/  MUFU.EX2 R95, R158 ;  /* 0x0000009e005f7308 */ /* 0x0003e20000000800 */
[----:B0-----:R-:W-:Y:S02]  /*6870*/  FSEL R104, R135, -INF , !P2 ;  /* 0xff80000087687808 */ /* 0x001fe40005000000 */
[----:B------:R-:W-:-:S04]  /*6880*/  FMNMX.FTZ R101, R134, R101, !PT ;  /* 0x0000006586657209 */ /* 0x000fc80007810000 */
[----:B------:R-:W-:Y:S01]  /*6890*/  FMNMX.FTZ R105, R104, R101, !PT ;  /* 0x0000006568697209 */ /* 0x000fe20007810000 */
[--C-:B------:R-:W-:Y:S01]  /*68a0*/  FFMA.FTZ R101, R116, R9, -R113.reuse ;  /* 0x0000000974657223 */ /* 0x100fe20000010871 */
[----:B------:R-:W-:Y:S01]  /*68b0*/  MUFU.EX2 R138, R138 ;  /* 0x0000008a008a7308 */ /* 0x000fe20000000800 */
[----:B-1----:R-:W-:Y:S02]  /*68c0*/  F2FP.F16.F32.PACK_AB R158, R180, R93 ;  /* 0x0000005db49e723e */ /* 0x002fe400000000ff */
        /* <DEDUP_REMOVED lines=162> */
.L_x_1370:
        /* <DEDUP_REMOVED lines=22> */
.L_x_1389:
[----:B------:R-:W-:-:S13]  /*7450*/  ISETP.NE.AND P1, PT, R11, 0x1, PT ;  /* 0x000000010b00780c */ /* 0x000fda0003f25270 */
[----:B------:R-:W0:Y:S02]  /*7460*/  @P1 LDC.64 R20, c[0x0][0x9e8] ;  /* 0x00027a00ff141b82 */ /* 0x000e240000000a00 */
[----:B0-----:R-:W-:-:S05]  /*7470*/  @P1 IMAD.HI.U32 R20, R12, R20, RZ ;  /* 0x000000140c141227 */ /* 0x001fca00078e00ff */
[----:B------:R-:W-:-:S07]  /*7480*/  @P1 SHF.R.U32.HI R12, RZ, R21, R20 ;  /* 0x00000015ff0c1219 */ /* 0x000fce0000011614 */
.L_x_1390:
[----:B------:R-:W-:-:S05]  /*7490*/  IMAD R12, R12, R11, RZ ;  /* 0x0000000b0c0c7224 */ /* 0x000fca00078e02ff */
[----:B------:R-:W-:-:S07]  /*74a0*/  VIMNMX R13, R13, R12, !PT ;  /* 0x0000000c0d0d7248 */ /* 0x000fce0007fe0100 */
.L_x_1388:
        /* <DEDUP_REMOVED lines=11> */
.L_x_1400:
        /* <DEDUP_REMOVED lines=8> */
.L_x_1392:
[----:B------:R-:W-:Y:S01]  /*75e0*/  ULEA UR5, UR36, UR37, 0x3 ;  /* 0x0000002524057291 */ /* 0x000fe2000f8e183f */
[----:B------:R-:W-:-:S05]  /*75f0*/  IMAD.U32 R3, RZ, RZ, UR38 ;  /* 0x00000026ff037e24 */ /* 0x000fca000f8e00ff */
[----:B------:R-:W-:-:S04]  /*7600*/  SHF.L.U32 R3, R3, 0x1f, RZ ;  /* 0x0000001f03037819 */ /* 0x000fc800000006ff */
[----:B------:R0:W1:Y:S01]  /*7610*/  SYNCS.PHASECHK.TRANS64.TRYWAIT P1, [UR5+0x2a830], R3 ;  /* 0x02a83003ff0075a7 */ /* 0x0000620008020145 */
[----:B------:R-:W-:Y:S05]  /*7620*/  @!P0 BRA `(.L_x_1393) ;  /* 0x0000000000048947 */ /* 0x000fea0003800000 */
[----:B------:R-:W-:Y:S01]  /*7630*/  BPT.TRAP 0x1 ;  /* 0x000000040000795c */ /* 0x000fe20000300000 */
.L_x_1393:
[----:B-1----:R-:W-:Y:S05]  /*7640*/  @P1 BRA `(.L_x_1394) ;  /* 0x0000000000081947 */ /* 0x002fea0003800000 */
[----:B------:R-:W1:Y:S02]  /*7650*/  SYNCS.PHASECHK.TRANS64.TRYWAIT P1, [UR5+0x2a830], R3 ;  /* 0x02a83003ff0075a7 */ /* 0x000e640008020145 */
[----:B-1----:R-:W-:Y:S05]  /*7660*/  @!P1 BRA `(.L_x_1395) ;  /* 0x000000dc00ec9947 */ /* 0x002fea0003800000 */
.L_x_1394:
        /* <DEDUP_REMOVED lines=131> */
.L_x_1396:
[----:B------:R-:W-:Y:S01]  /*7ea0*/  ULEA UR10, UR4, UR37, 0x3 ;  /* 0x00000025040a7291 */ /* 0x000fe2000f8e183f */
[----:B------:R-:W-:-:S05]  /*7eb0*/  IMAD.U32 R0, RZ, RZ, UR6 ;  /* 0x00000006ff007e24 */ /* 0x000fca000f8e00ff */
[----:B------:R-:W-:-:S04]  /*7ec0*/  SHF.L.U32 R0, R0, 0x1f, RZ ;  /* 0x0000001f00007819 */ /* 0x000fc800000006ff */
[----:B------:R2:W3:Y:S01]  /*7ed0*/  SYNCS.PHASECHK.TRANS64.TRYWAIT P1, [UR10+0x2a850], R0 ;  /* 0x02a85000ff0075a7 */ /* 0x0004e2000802014a */
[----:B------:R-:W-:Y:S05]  /*7ee0*/  @!P0 BRA `(.L_x_1397) ;  /* 0x0000000000048947 */ /* 0x000fea0003800000 */
[----:B------:R-:W-:Y:S01]  /*7ef0*/  BPT.TRAP 0x1 ;  /* 0x000000040000795c */ /* 0x000fe20000300000 */
.L_x_1397:
[----:B---3--:R-:W-:Y:S05]  /*7f00*/  @P1 BRA `(.L_x_1398) ;  /* 0x0000000000081947 */ /* 0x008fea0003800000 */
[----:B------:R-:W3:Y:S02]  /*7f10*/  SYNCS.PHASECHK.TRANS64.TRYWAIT P1, [UR10+0x2a850], R0 ;  /* 0x02a85000ff0075a7 */ /* 0x000ee4000802014a */
[----:B---3--:R-:W-:Y:S05]  /*7f20*/  @!P1 BRA `(.L_x_1399) ;  /* 0x000000d400d49947 */ /* 0x008fea0003800000 */
.L_x_1398:
        /* <DEDUP_REMOVED lines=51> */
[-CC-:B------:R-:W-:Y:S01]  /*8260*/  FFMA.FTZ R156, R89, R9.reuse, -R176.reuse ;  /* 0x00000009599c7223 */ /* 0x180fe200000108b0 */
[----:B------:R0:W-:Y:S01]  /*8270*/  MUFU.EX2 R0, R12 ;  /* 0x0000000c00007308 */ /* 0x0001e20000000800 */
[-CC-:B------:R-:W-:Y:S01]  /*8280*/  FFMA.FTZ R158, R92, R9.reuse, -R176.reuse ;  /* 0x000000095c9e7223 */ /* 0x180fe200000108b0 */
[-CC-:B------:R-:W-:Y:S01]  /*8290*/  FFMA.FTZ R20, R124, R9.reuse, -R176.reuse ;  /* 0x000000097c147223 */ /* 0x180fe200000108b0 */
[-CC-:B------:R-:W-:Y:S01]  /*82a0*/  FFMA.FTZ R88, R128, R9.reuse, -R176.reuse ;  /* 0x0000000980587223 */ /* 0x180fe200000108b0 */
[----:B------:R-:W-:Y:S01]  /*82b0*/  HGMMA.64x128x16.F32 R24, R152, gdesc[UR12].tnspB, R24, gsb0 ;  /* 0x41e0000c98187df0 */ /* 0x000fe20008000818 */
[----:B------:R-:W-:Y:S01]  /*82c0*/  UMOV UR14, UR6 ;  /* 0x00000006000e7c82 */ /* 0x000fe20008000000 */
[----:B------:R-:W-:Y:S01]  /*82d0*/  UMOV UR15, 0x40000040 ;  /* 0x40000040000f7882 */ /* 0x000fe20000000000 */
[----:B------:R-:W-:Y:S01]  /*82e0*/  UIADD3 UR6, UR4, 0x180, URZ ;  /* 0x0000018004067890 */ /* 0x000fe2000fffe03f */
[----:B------:R-:W1:Y:S01]  /*82f0*/  MUFU.EX2 R21, R21 ;  /* 0x0000001500157308 */ /* 0x000e620000000800 */
[-CC-:B0-----:R-:W-:Y:S01]  /*8300*/  FFMA.FTZ R12, R120, R9.reuse, -R176.reuse ;  /* 0x00000009780c7223 */ /* 0x181fe200000108b0 */
[-CC-:B------:R-:W-:Y:S01]  /*8310*/  FFMA.FTZ R92, R132, R9.reuse, -R176.reuse ;  /* 0x00000009845c7223 */ /* 0x180fe200000108b0 */
[----:B------:R-:W-:-:S05]  /*8320*/  FFMA.FTZ R133, R133, R9, -R176 ;  /* 0x0000000985857223 */ /* 0x000fca00000108b0 */
[----:B------:R-:W0:Y:S08]  /*8330*/  MUFU.EX2 R156, R156 ;  /* 0x0000009c009c7308 */ /* 0x000e300000000800 */
[----:B------:R-:W-:Y:S01]  /*8340*/  MUFU.EX2 R158, R158 ;  /* 0x0000009e009e7308 */ /* 0x000fe20000000800 */
[----:B-1----:R-:W-:-:S07]  /*8350*/  FFMA.FTZ R7, R0, R7, R21 ;  /* 0x0000000700077223 */ /* 0x002fce0000010015 */
[----:B------:R-:W-:Y:S01]  /*8360*/  MUFU.EX2 R12, R12 ;  /* 0x0000000c000c7308 */ /* 0x000fe20000000800 */
[C---:B0-----:R-:W-:Y:S01]  /*8370*/  FADD.FTZ R7, R156.reuse, R7 ;  /* 0x000000079c077221 */ /* 0x041fe20000010000 */
[----:B------:R-:W-:-:S06]  /*8380*/  F2FP.F16.F32.PACK_AB R156, R156, R21 ;  /* 0x000000159c9c723e */ /* 0x000fcc00000000ff */
        /* <DEDUP_REMOVED lines=11> */
[----:B------:R-:W-:Y:S01]  /*8440*/  MUFU.EX2 R152, R152 ;  /* 0x0000009800987308 */ /* 0x000fe20000000800 */
[----:B------:R-:W-:-:S07]  /*8450*/  UIADD3 UR4, UR4, 0x280, URZ ;  /* 0x0000028004047890 */ /* 0x000fce000fffe03f */
[----:B------:R-:W-:Y:S01]  /*8460*/  MUFU.EX2 R154, R154 ;  /* 0x0000009a009a7308 */ /* 0x000fe20000000800 */
[----:B------:R-:W-:Y:S02]  /*8470*/  WARPGROUP.DEPBAR.LE gsb0, 0x0 ;  /* 0x00008000000079c5 */ /* 0x000fe40000010000 */
[----:B------:R-:W-:Y:S01]  /*8480*/  WARPGROUP.ARRIVE ;  /* 0x00000000000079c5 */ /* 0x000fe20000000000 */
[----:B------:R-:W-:Y:S01]  /*8490*/  FMNMX.FTZ R149, R91, R2, !PT ;  /* 0x000000025b957209 */ /* 0x000fe20007810000 */
[-CC-:B------:R-:W-:Y:S01]  /*84a0*/  FFMA.FTZ R148, R104, R9.reuse, -R176.reuse ;  /* 0x0000000968947223 */ /* 0x180fe200000108b0 */
[----:B------:R-:W-:Y:S02]  /*84b0*/  FFMA.FTZ R150, R108, R9, -R176 ;  /* 0x000000096c967223 */ /* 0x000fe400000108b0 */
[----:B------:R-:W-:Y:S01]  /*84c0*/  FMNMX.FTZ R2, R94, R149, !PT ;  /* 0x000000955e027209 */ /* 0x000fe20007810000 */
[----:B------:R-:W-:Y:S01]  /*84d0*/  HGMMA.64x128x16.F32 R24, R144, gdesc[UR12].tnspB, R24, gsb0 ;  /* 0x41e0000c90187df0 */ /* 0x000fe20008000818 */
[----:B------:R-:W-:Y:S01]  /*84e0*/  UMOV UR14, UR6 ;  /* 0x00000006000e7c82 */ /* 0x000fe20008000000 */
[----:B------:R-:W-:Y:S01]  /*84f0*/  UMOV UR15, 0x40000040 ;  /* 0x40000040000f7882 */ /* 0x000fe20000000000 */
[----:B------:R-:W-:Y:S01]  /*8500*/  FMNMX.FTZ R89, R95, R2, !PT ;  /* 0x000000025f597209 */ /* 0x000fe20007810000 */
[----:B------:R-:W-:Y:S01]  /*8510*/  UMOV UR6, UR4 ;  /* 0x0000000400067c82 */ /* 0x000fe20008000000 */
[----:B------:R-:W-:Y:S01]  /*8520*/  MUFU.EX2 R148, R148 ;  /* 0x0000009400947308 */ /* 0x000fe20000000800 */
[----:B------:R-:W-:Y:S01]  /*8530*/  UMOV UR4, UR36 ;  /* 0x0000002400047c82 */ /* 0x000fe20008000000 */
[----:B------:R-:W-:-:S04]  /*8540*/  FMNMX.FTZ R2, R98, R89, !PT ;  /* 0x0000005962027209 */ /* 0x000fc80007810000 */
[----:B------:R-:W-:Y:S02]  /*8550*/  FMNMX.FTZ R89, R99, R2, !PT ;  /* 0x0000000263597209 */ /* 0x000fe40007810000 */
[----:B------:R-:W-:Y:S02]  /*8560*/  MUFU.EX2 R150, R150 ;  /* 0x0000009600967308 */ /* 0x000fe40000000800 */
[----:B------:R-:W-:Y:S01]  /*8570*/  FMNMX.FTZ R2, R102, R89, !PT ;  /* 0x0000005966027209 */ /* 0x000fe20007810000 */
[----:B------:R-:W-:-:S03]  /*8580*/  FFMA.FTZ R89, R93, R9, -R176 ;  /* 0x000000095d597223 */ /* 0x000fc600000108b0 */
[----:B------:R-:W-:-:S03]  /*8590*/  FMNMX.FTZ R93, R103, R2, !PT ;  /* 0x00000002675d7209 */ /* 0x000fc60007810000 */
[----:B------:R-:W-:Y:S01]  /*85a0*/  MUFU.EX2 R89, R89 ;  /* 0x0000005900597308 */ /* 0x000fe20000000800 */
[----:B------:R-:W-:-:S04]  /*85b0*/  FMNMX.FTZ R2, R106, R93, !PT ;  /* 0x0000005d6a027209 */ /* 0x000fc80007810000 */
[----:B------:R-:W-:-:S04]  /*85c0*/  FMNMX.FTZ R93, R107, R2, !PT ;  /* 0x000000026b5d7209 */ /* 0x000fc80007810000 */
        /* <DEDUP_REMOVED lines=19> */
[-CC-:B------:R-:W-:Y:S01]  /*8700*/  FFMA.FTZ R105, R109, R9.reuse, -R176.reuse ;  /* 0x000000096d697223 */ /* 0x180fe200000108b0 */
[-CC-:B------:R-:W-:Y:S01]  /*8710*/  FFMA.FTZ R109, R113, R9.reuse, -R176.reuse ;  /* 0x00000009716d7223 */ /* 0x180fe200000108b0 */
[-CC-:B------:R-:W-:Y:S01]  /*8720*/  FFMA.FTZ R113, R117, R9.reuse, -R176.reuse ;  /* 0x0000000975717223 */ /* 0x180fe200000108b0 */
[----:B------:R-:W-:Y:S01]  /*8730*/  FMNMX.FTZ R2, R135, R2, !PT ;  /* 0x0000000287027209 */ /* 0x000fe20007810000 */
[-CC-:B------:R-:W-:Y:S01]  /*8740*/  FFMA.FTZ R117, R121, R9.reuse, -R176.reuse ;  /* 0x0000000979757223 */ /* 0x180fe200000108b0 */
[-CC-:B------:R-:W-:Y:S01]  /*8750*/  FFMA.FTZ R121, R125, R9.reuse, -R176.reuse ;  /* 0x000000097d797223 */ /* 0x180fe200000108b0 */
[----:B------:R-:W-:Y:S01]  /*8760*/  MUFU.EX2 R105, R105 ;  /* 0x0000006900697308 */ /* 0x000fe20000000800 */
[----:B------:R-:W-:-:S07]  /*8770*/  FFMA.FTZ R125, R129, R9, -R176 ;  /* 0x00000009817d7223 */ /* 0x000fce00000108b0 */
[----:B------:R-:W-:Y:S08]  /*8780*/  MUFU.EX2 R109, R109 ;  /* 0x0000006d006d7308 */ /* 0x000ff00000000800 */
[----:B------:R-:W-:Y:S08]  /*8790*/  MUFU.EX2 R113, R113 ;  /* 0x0000007100717308 */ /* 0x000ff00000000800 */
[----:B------:R-:W-:Y:S08]  /*87a0*/  MUFU.EX2 R117, R117 ;  /* 0x0000007500757308 */ /* 0x000ff00000000800 */
[----:B------:R-:W-:Y:S08]  /*87b0*/  MUFU.EX2 R121, R121 ;  /* 0x0000007900797308 */ /* 0x000ff00000000800 */
[----:B------:R-:W-:Y:S01]  /*87c0*/  MUFU.EX2 R125, R125 ;  /* 0x0000007d007d7308 */ /* 0x000fe20000000800 */
[----:B------:R-:W-:-:S02]  /*87d0*/  WARPGROUP.DEPBAR.LE gsb0, 0x0 ;  /* 0x00008000000079c5 */ /* 0x000fc40000010000 */
        /* <DEDUP_REMOVED lines=112> */
[C---:B------:R-:W-:Y:S01]  /*8ee0*/  ISETP.GT.AND P1, PT, R10.reuse, R13, PT ;  /* 0x0000000d0a00720c */ /* 0x040fe20003f24270 */
[----:B-1----:R-:W-:Y:S01]  /*8ef0*/  FADD.FTZ R6, R137, R6 ;  /* 0x0000000689067221 */ /* 0x002fe20000010000 */
[C---:B------:R-:W-:Y:S01]  /*8f00*/  F2FP.F16.F32.PACK_AB R137, R131.reuse, R137 ;  /* 0x000000898389723e */ /* 0x040fe200000000ff */
        /* <DEDUP_REMOVED lines=34> */
[----:B------:R-:W-:Y:S02]  /*9130*/  IMAD.MOV.U32 R15, RZ, RZ, R8 ;  /* 0x000000ffff0f7224 */ /* 0x000fe400078e0008 */
[----:B------:R-:W-:Y:S01]  /*9140*/  IMAD.MOV.U32 R12, RZ, RZ, R3 ;  /* 0x000000ffff0c7224 */ /* 0x000fe200078e0003 */
[----:B------:R-:W-:Y:S06]  /*9150*/  @P1 BRA `(.L_x_1400) ;  /* 0xffffffe400001947 */ /* 0x000fec000383ffff */
.L_x_1391:
[----:B------:R-:W-:-:S13]  /*9160*/  ISETP.GE.AND P1, PT, R10, R23, PT ;  /* 0x000000170a00720c */ /* 0x000fda0003f26270 */
[----:B------:R-:W-:Y:S05]  /*9170*/  @!P1 BRA `(.L_x_1401) ;  /* 0x0000002c00789947 */ /* 0x000fea0003800000 */
[----:B------:R-:W-:Y:S01]  /*9180*/  IMAD.MOV.U32 R12, RZ, RZ, R8 ;  /* 0x000000ffff0c7224 */ /* 0x000fe200078e0008 */
[----:B------:R-:W-:Y:S01]  /*9190*/  UMOV UR6, UR38 ;  /* 0x0000002600067c82 */ /* 0x000fe20008000000 */
[----:B------:R-:W-:Y:S01]  /*91a0*/  IMAD.MOV.U32 R13, RZ, RZ, R3 ;  /* 0x000000ffff0d7224 */ /* 0x000fe200078e0003 */
[----:B------:R-:W-:Y:S01]  /*91b0*/  UMOV UR4, UR36 ;  /* 0x0000002400047c82 */ /* 0x000fe20008000000 */
[----:B------:R-:W-:Y:S01]  /*91c0*/  ULDC UR58, c[0x0][0x9e4] ;  /* 0x00027900003a7ab9 */ /* 0x000fe20000000800 */
[----:B------:R-:W-:-:S05]  /*91d0*/  ULDC UR59, c[0x0][0x9dc] ;  /* 0x00027700003b7ab9 */ /* 0x000fca0000000800 */
.L_x_1418:
        /* <DEDUP_REMOVED lines=8> */
.L_x_1402:
[----:B------:R-:W-:Y:S01]  /*9260*/  ULEA UR5, UR36, UR37, 0x3 ;  /* 0x0000002524057291 */ /* 0x000fe2000f8e183f */
[----:B------:R-:W-:-:S05]  /*9270*/  IMAD.U32 R3, RZ, RZ, UR38 ;  /* 0x00000026ff037e24 */ /* 0x000fca000f8e00ff */
[----:B------:R-:W-:-:S04]  /*9280*/  SHF.L.U32 R3, R3, 0x1f, RZ ;  /* 0x0000001f03037819 */ /* 0x000fc800000006ff */
[----:B------:R0:W1:Y:S01]  /*9290*/  SYNCS.PHASECHK.TRANS64.TRYWAIT P1, [UR5+0x2a830], R3 ;  /* 0x02a83003ff0075a7 */ /* 0x0000620008020145 */
[----:B------:R-:W-:Y:S05]  /*92a0*/  @!P0 BRA `(.L_x_1403) ;  /* 0x0000000000048947 */ /* 0x000fea0003800000 */
[----:B------:R-:W-:Y:S01]  /*92b0*/  BPT.TRAP 0x1 ;  /* 0x000000040000795c */ /* 0x000fe20000300000 */
.L_x_1403:
[----:B-1----:R-:W-:Y:S05]  /*92c0*/  @P1 BRA `(.L_x_1404) ;  /* 0x0000000000081947 */ /* 0x002fea0003800000 */
[----:B------:R-:W1:Y:S02]  /*92d0*/  SYNCS.PHASECHK.TRANS64.TRYWAIT P1, [UR5+0x2a830], R3 ;  /* 0x02a83003ff0075a7 */ /* 0x000e640008020145 */
[----:B-1----:R-:W-:Y:S05]  /*92e0*/  @!P1 BRA `(.L_x_1405) ;  /* 0x000000c000fc9947 */ /* 0x002fea0003800000 */
.L_x_1404:
        /* <DEDUP_REMOVED lines=131> */
.L_x_1406:
[----:B------:R-:W-:Y:S01]  /*9b20*/  ULEA UR10, UR4, UR37, 0x3 ;  /* 0x00000025040a7291 */ /* 0x000fe2000f8e183f */
[----:B------:R-:W-:-:S05]  /*9b30*/  IMAD.U32 R0, RZ, RZ, UR6 ;  /* 0x00000006ff007e24 */ /* 0x000fca000f8e00ff */
[----:B------:R-:W-:-:S04]  /*9b40*/  SHF.L.U32 R0, R0, 0x1f, RZ ;  /* 0x0000001f00007819 */ /* 0x000fc800000006ff */
[----:B------:R2:W3:Y:S01]  /*9b50*/  SYNCS.PHASECHK.TRANS64.TRYWAIT P1, [UR10+0x2a850], R0 ;  /* 0x02a85000ff0075a7 */ /* 0x0004e2000802014a */
[----:B------:R-:W-:Y:S05]  /*9b60*/  @!P0 BRA `(.L_x_1407) ;  /* 0x0000000000048947 */ /* 0x000fea0003800000 */
[----:B------:R-:W-:Y:S01]  /*9b70*/  BPT.TRAP 0x1 ;  /* 0x000000040000795c */ /* 0x000fe20000300000 */
.L_x_1407:
[----:B---3--:R-:W-:Y:S05]  /*9b80*/  @P1 BRA `(.L_x_1408) ;  /* 0x0000000000081947 */ /* 0x008fea0003800000 */
[----:B------:R-:W3:Y:S02]  /*9b90*/  SYNCS.PHASECHK.TRANS64.TRYWAIT P1, [UR10+0x2a850], R0 ;  /* 0x02a85000ff0075a7 */ /* 0x000ee4000802014a */
[----:B---3--:R-:W-:Y:S05]  /*9ba0*/  @!P1 BRA `(.L_x_1409) ;  /* 0x000000b800e49947 */ /* 0x008fea0003800000 */
.L_x_1408:
[----:B------:R-:W-:Y:S01]  /*9bb0*/  UIADD3 UR5, UR37, 0x400, URZ ;  /* 0x0000040025057890 */ /* 0x000fe2000fffe03f */
[----:B------:R-:W-:Y:S01]  /*9bc0*/  WARPGROUP.ARRIVE ;  /* 0x00000000000079c5 */ /* 0x000fe20000000000 */
[----:B------:R-:W-:-:S05]  /*9bd0*/  UMOV UR15, 0x40000040 ;  /* 0x40000040000f7882 */ /* 0x000fca0000000000 */
[----:B------:R-:W3:Y:S01]  /*9be0*/  S2R R175, SR_TID.X ;  /* 0x0000000000af7919 */ /* 0x000ee20000002100 */
[----:B------:R-:W-:Y:S01]  /*9bf0*/  USHF.R.U32.HI UR5, URZ, 0x4, UR5 ;  /* 0x000000043f057899 */ /* 0x000fe20008011605 */
[----:B------:R-:W-:Y:S01]  /*9c00*/  ISETP.NE.AND P2, PT, R14, 0x1, PT ;  /* 0x000000010e00780c */ /* 0x000fe20003f45270 */
[----:B01----:R-:W-:Y:S01]  /*9c10*/  IMAD.IADD R3, R22, 0x1, R18 ;  /* 0x0000000116037824 */ /* 0x003fe200078e0212 */
[----:B------:R-:W-:Y:S01]  /*9c20*/  ULDC UR11, c[0x0][0x9e0] ;  /* 0x00027800000b7ab9 */ /* 0x000fe20000000800 */
        /* <DEDUP_REMOVED lines=52> */
[----:B------:R-:W-:Y:S01]  /*9f70*/  VIADD R142, R2, 0xffffffff ;  /* 0xffffffff028e7836 */ /* 0x000fe20000000000 */
        /* <DEDUP_REMOVED lines=18> */
.L_x_1412:
[----:B------:R-:W-:-:S05]  /*a0a0*/  IMAD.U32 R2, RZ, RZ, UR58 ;  /* 0x0000003aff027e24 */ /* 0x000fca000f8e00ff */
[----:B------:R-:W-:-:S13]  /*a0b0*/  ISETP.NE.AND P1, PT, R2, 0x1, PT ;  /* 0x000000010200780c */ /* 0x000fda0003f25270 */
[----:B------:R-:W0:Y:S02]  /*a0c0*/  @P1 LDC.64 R144, c[0x0][0x9e8] ;  /* 0x00027a00ff901b82 */ /* 0x000e240000000a00 */
[----:B0-----:R-:W-:-:S05]  /*a0d0*/  @P1 IMAD.HI.U32 R0, R21, R144, RZ ;  /* 0x0000009015001227 */ /* 0x001fca00078e00ff */
[----:B------:R-:W-:-:S07]  /*a0e0*/  @P1 SHF.R.U32.HI R21, RZ, R145, R0 ;  /* 0x00000091ff151219 */ /* 0x000fce0000011600 */
.L_x_1413:
[----:B------:R-:W-:Y:S05]  /*a0f0*/  BSYNC B0 ;  /* 0x0000000000007941 */ /* 0x000fea0003800000 */
.L_x_1411:
[----:B------:R-:W-:-:S05]  /*a100*/  IMAD R0, R21, R2, R142 ;  /* 0x0000000215007224 */ /* 0x000fca00078e028e */
[----:B------:R-:W-:Y:S02]  /*a110*/  VIADDMNMX R9, R0, R2, R9, PT ;  /* 0x0000000200097246 */ /* 0x000fe40003800109 */
[----:B------:R-:W-:-:S07]  /*a120*/  VIMNMX R15, R15, R0, !PT ;  /* 0x000000000f0f7248 */ /* 0x000fce0007fe0100 */
.L_x_1410:
        /* <DEDUP_REMOVED lines=132> */
.L_x_1416:
[----:B------:R-:W-:-:S05]  /*a970*/  IMAD.U32 R9, RZ, RZ, UR58 ;  /* 0x0000003aff097e24 */ /* 0x000fca000f8e00ff */
[----:B------:R-:W-:-:S13]  /*a980*/  ISETP.NE.AND P6, PT, R9, 0x1, PT ;  /* 0x000000010900780c */ /* 0x000fda0003fc5270 */
[----:B------:R-:W0:Y:S02]  /*a990*/  @P6 LDC.64 R140, c[0x0][0x9e8] ;  /* 0x00027a00ff8c6b82 */ /* 0x000e240000000a00 */
[----:B0-----:R-:W-:-:S05]  /*a9a0*/  @P6 IMAD.HI.U32 R140, R3, R140, RZ ;  /* 0x0000008c038c6227 */ /* 0x001fca00078e00ff */
[----:B------:R-:W-:-:S07]  /*a9b0*/  @P6 SHF.R.U32.HI R3, RZ, R141, R140 ;  /* 0x0000008dff036219 */ /* 0x000fce000001168c */
.L_x_1417:
[----:B------:R-:W-:Y:S05]  /*a9c0*/  BSYNC B0 ;  /* 0x0000000000007941 */ /* 0x000fea0003800000 */
.L_x_1415:
[----:B------:R-:W-:-:S05]  /*a9d0*/  IMAD R140, R3, R9, R142 ;  /* 0x00000009038c7224 */ /* 0x000fca00078e028e */
[----:B------:R-:W-:Y:S02]  /*a9e0*/  VIADDMNMX R15, R140, R9, R15, PT ;  /* 0x000000098c0f7246 */ /* 0x000fe4000380010f */
[----:B------:R-:W-:-:S07]  /*a9f0*/  VIMNMX R21, R21, R140, !PT ;  /* 0x0000008c15157248 */ /* 0x000fce0007fe0100 */
.L_x_1414:
        /* <DEDUP_REMOVED lines=49> */
[----:B------:R-:W-:Y:S02]  /*ad10*/  ISETP.NE.AND P6, PT, R156, RZ, PT ;  /* 0x000000ff9c00720c */ /* 0x000fe40003fc5270 */
        /* <DEDUP_REMOVED lines=24> */
[----:B------:R-:W-:-:S02]  /*aea0*/  ISETP.NE.AND P1, PT, R151, RZ, PT ;  /* 0x000000ff9700720c */ /* 0x000fc40003f25270 */
[C---:B------:R-:W-:Y:S02]  /*aeb0*/  ISETP.GT.AND P3, PT, R21.reuse, 0x50, !P3 ;  /* 0x000000501500780c */ /* 0x040fe40005f64270 */
[----:B------:R-:W-:Y:S02]  /*aec0*/  ISETP.GT.AND P1, PT, R21, 0x31, !P1 ;  /* 0x000000311500780c */ /* 0x000fe40004f24270 */
[C---:B------:R-:W-:Y:S02]  /*aed0*/  ISETP.LT.OR P3, PT, R15.reuse, 0x51, P3 ;  /* 0x000000510f00780c */ /* 0x040fe40001f61670 */
[----:B------:R-:W-:Y:S02]  /*aee0*/  ISETP.LT.OR P1, PT, R15, 0x32, P1 ;  /* 0x000000320f00780c */ /* 0x000fe40000f21670 */
[----:B------:R-:W-:Y:S02]  /*aef0*/  ISETP.GT.AND P4, PT, R21, 0x51, !P4 ;  /* 0x000000511500780c */ /* 0x000fe40006784270 */
[----:B------:R-:W-:-:S02]  /*af00*/  FSEL R110, R115, -INF , !P1 ;  /* 0xff800000736e7808 */ /* 0x000fc40004800000 */
[----:B------:R-:W-:Y:S02]  /*af10*/  ISETP.NE.AND P1, PT, R113, RZ, PT ;  /* 0x000000ff7100720c */ /* 0x000fe40003f25270 */
[----:B------:R-:W-:Y:S02]  /*af20*/  FSEL R130, R130, -INF , !P3 ;  /* 0xff80000082827808 */ /* 0x000fe40005800000 */
[----:B------:R-:W-:Y:S02]  /*af30*/  ISETP.GT.AND P1, PT, R21, 0x38, !P1 ;  /* 0x000000381500780c */ /* 0x000fe40004f24270 */
[C---:B------:R-:W-:Y:S02]  /*af40*/  ISETP.LT.OR P4, PT, R15.reuse, 0x52, P4 ;  /* 0x000000520f00780c */ /* 0x040fe40002781670 */
[----:B------:R-:W-:Y:S02]  /*af50*/  ISETP.LT.OR P1, PT, R15, 0x39, P1 ;  /* 0x000000390f00780c */ /* 0x000fe40000f21670 */
[----:B------:R-:W-:-:S02]  /*af60*/  ISETP.GT.AND P5, PT, R21, 0x58, !P5 ;  /* 0x000000581500780c */ /* 0x000fc40006fa4270 */
[----:B------:R-:W-:Y:S02]  /*af70*/  FSEL R118, R118, -INF , !P1 ;  /* 0xff80000076767808 */ /* 0x000fe40004800000 */
[----:B------:R-:W-:Y:S02]  /*af80*/  ISETP.NE.AND P1, PT, R153, RZ, PT ;  /* 0x000000ff9900720c */ /* 0x000fe40003f25270 */
[----:B------:R-:W-:Y:S02]  /*af90*/  FSEL R180, R131, -INF , !P4 ;  /* 0xff80000083b47808 */ /* 0x000fe40006000000 */
[----:B------:R-:W-:Y:S02]  /*afa0*/  ISETP.GT.AND P1, PT, R21, 0x39, !P1 ;  /* 0x000000391500780c */ /* 0x000fe40004f24270 */
[C---:B------:R-:W-:Y:S02]  /*afb0*/  ISETP.LT.OR P5, PT, R15.reuse, 0x59, P5 ;  /* 0x000000590f00780c */ /* 0x040fe40002fa1670 */
[----:B------:R-:W-:-:S02]  /*afc0*/  ISETP.LT.OR P1, PT, R15, 0x3a, P1 ;  /* 0x0000003a0f00780c */ /* 0x000fc40000f21670 */
[----:B------:R-:W-:Y:S02]  /*afd0*/  FSEL R134, R134, -INF , !P5 ;  /* 0xff80000086867808 */ /* 0x000fe40006800000 */
[----:B------:R-:W-:Y:S02]  /*afe0*/  FSEL R156, R119, -INF , !P1 ;  /* 0xff800000779c7808 */ /* 0x000fe40004800000 */
[----:B------:R-:W-:-:S04]  /*aff0*/  ISETP.NE.AND P1, PT, R117, RZ, PT ;  /* 0x000000ff7500720c */ /* 0x000fc80003f25270 */
        /* <DEDUP_REMOVED lines=12> */
[----:B------:R-:W-:Y:S02]  /*b0c0*/  FMNMX.FTZ R89, R88, R3, !PT ;  /* 0x0000000358597209 */ /* 0x000fe40007810000 */
[----:B------:R-:W-:-:S03]  /*b0d0*/  ISETP.LT.OR P1, PT, R15, 0x4a, P1 ;  /* 0x0000004a0f00780c */ /* 0x000fc60000f21670 */
[----:B------:R-:W1:Y:S01]  /*b0e0*/  SHFL.BFLY PT, R190, R89, 0x2, 0x1f ;  /* 0x0c401f0059be7f89 */ /* 0x000e6200000e0000 */
[----:B------:R-:W-:Y:S02]  /*b0f0*/  FSEL R178, R127, -INF , !P1 ;  /* 0xff8000007fb27808 */ /* 0x000fe40004800000 */
[----:B------:R-:W-:Y:S02]  /*b100*/  ISETP.GT.AND P1, PT, R21, RZ, !P6 ;  /* 0x000000ff1500720c */ /* 0x000fe40007724270 */
[----:B------:R-:W-:Y:S02]  /*b110*/  ISETP.NE.AND P6, PT, R125, RZ, PT ;  /* 0x000000ff7d00720c */ /* 0x000fe40003fc5270 */
[----:B------:R-:W-:Y:S02]  /*b120*/  ISETP.LT.OR P1, PT, R15, 0x1, P1 ;  /* 0x000000010f00780c */ /* 0x000fe40000f21670 */
[----:B------:R-:W-:Y:S02]  /*b130*/  ISETP.GT.AND P2, PT, R21, 0x59, !P6 ;  /* 0x000000591500780c */ /* 0x000fe40007744270 */
[----:B------:R-:W-:-:S02]  /*b140*/  FSEL R107, R90, -INF , !P1 ;  /* 0xff8000005a6b7808 */ /* 0x000fc40004800000 */
[----:B------:R-:W-:Y:S02]  /*b150*/  ISETP.LT.OR P2, PT, R15, 0x5a, P2 ;  /* 0x0000005a0f00780c */ /* 0x000fe40001741670 */
[----:B------:R-:W-:Y:S02]  /*b160*/  LOP3.LUT P6, RZ, R175, 0x7f, RZ, 0xc0, !PT ;  /* 0x0000007fafff7812 */ /* 0x000fe400078cc0ff */
[----:B-1----:R-:W-:Y:S02]  /*b170*/  FMNMX.FTZ R190, R89, R190, !PT ;  /* 0x000000be59be7209 */ /* 0x002fe40007810000 */
[----:B------:R-:W-:-:S03]  /*b180*/  FMNMX.FTZ R89, R107, R12, !PT ;  /* 0x0000000c6b597209 */ /* 0x000fc60007810000 */
[----:B------:R-:W1:Y:S01]  /*b190*/  SHFL.BFLY PT, R3, R190, 0x1, 0x1f ;  /* 0x0c201f00be037f89 */ /* 0x000e6200000e0000 */
[----:B------:R-:W-:-:S04]  /*b1a0*/  FMNMX.FTZ R91, R152, R89, !PT ;  /* 0x00000059985b7209 */ /* 0x000fc80007810000 */
[----:B------:R-:W-:-:S04]  /*b1b0*/  FMNMX.FTZ R91, R94, R91, !PT ;  /* 0x0000005b5e5b7209 */ /* 0x000fc80007810000 */
[----:B------:R-:W-:-:S04]  /*b1c0*/  FMNMX.FTZ R91, R150, R91, !PT ;  /* 0x0000005b965b7209 */ /* 0x000fc80007810000 */
[----:B------:R-:W-:-:S04]  /*b1d0*/  FMNMX.FTZ R91, R98, R91, !PT ;  /* 0x0000005b625b7209 */ /* 0x000fc80007810000 */
[----:B------:R-:W-:-:S04]  /*b1e0*/  FMNMX.FTZ R93, R148, R91, !PT ;  /* 0x0000005b945d7209 */ /* 0x000fc80007810000 */
[----:B------:R-:W-:Y:S02]  /*b1f0*/  FMNMX.FTZ R93, R102, R93, !PT ;  /* 0x0000005d665d7209 */ /* 0x000fe40007810000 */
[----:B-1----:R-:W-:Y:S02]  /*b200*/  FMNMX.FTZ R3, R190, R3, !PT ;  /* 0x00000003be037209 */ /* 0x002fe40007810000 */
[----:B------:R-:W-:Y:S02]  /*b210*/  FMNMX.FTZ R93, R146, R93, !PT ;  /* 0x0000005d925d7209 */ /* 0x000fe40007810000 */
[C---:B------:R-:W-:Y:S01]  /*b220*/  FSETP.NEU.FTZ.AND P1, PT, R3.reuse, -INF , PT ;  /* 0xff8000000300780b */ /* 0x040fe20003f3d000 */
[----:B0-----:R-:W-:Y:S01]  /*b230*/  FMUL.FTZ R90, R3, R9 ;  /* 0x00000009035a7220 */ /* 0x001fe20000410000 */
[----:B------:R-:W-:-:S04]  /*b240*/  FMNMX.FTZ R93, R106, R93, !PT ;  /* 0x0000005d6a5d7209 */ /* 0x000fc80007810000 */
        /* <DEDUP_REMOVED lines=30> */
[----:B------:R-:W-:-:S02]  /*b430*/  FFMA.FTZ R105, R128, R9, -R111 ;  /* 0x0000000980697223 */ /* 0x000fc4000001086f */
[----:B------:R-:W-:-:S04]  /*b440*/  FMNMX.FTZ R99, R126, R99, !PT ;  /* 0x000000637e637209 */ /* 0x000fc80007810000 */
[----:B------:R-:W-:Y:S01]  /*b450*/  FMNMX.FTZ R99, R178, R99, !PT ;  /* 0x00000063b2637209 */ /* 0x000fe20007810000 */
[----:B------:R0:W-:Y:S03]  /*b460*/  MUFU.EX2 R97, R104 ;  /* 0x0000006800617308 */ /* 0x0001e60000000800 */
[----:B------:R-:W-:-:S04]  /*b470*/  FMNMX.FTZ R99, R130, R99, !PT ;  /* 0x0000006382637209 */ /* 0x000fc80007810000 */
[----:B------:R-:W-:Y:S01]  /*b480*/  FMNMX.FTZ R99, R180, R99, !PT ;  /* 0x00000063b4637209 */ /* 0x000fe20007810000 */
[----:B------:R-:W-:Y:S01]  /*b490*/  MUFU.EX2 R182, R182 ;  /* 0x000000b600b67308 */ /* 0x000fe20000000800 */
[----:B0-----:R-:W-:Y:S02]  /*b4a0*/  FSEL R104, R135, -INF , !P2 ;  /* 0xff80000087687808 */ /* 0x001fe40005000000 */
[----:B------:R-:W-:-:S04]  /*b4b0*/  FMNMX.FTZ R99, R134, R99, !PT ;  /* 0x0000006386637209 */ /* 0x000fc80007810000 */
[----:B------:R-:W-:Y:S01]  /*b4c0*/  FMNMX.FTZ R103, R104, R99, !PT ;  /* 0x0000006368677209 */ /* 0x000fe20007810000 */
[-CC-:B------:R-:W-:Y:S01]  /*b4d0*/  FFMA.FTZ R99, R116, R9.reuse, -R111.reuse ;  /* 0x0000000974637223 */ /* 0x180fe2000001086f */
[-C--:B------:R-:W-:Y:S01]  /*b4e0*/  FFMA.FTZ R116, R2, R9.reuse, -R111 ;  /* 0x0000000902747223 */ /* 0x080fe2000001086f */
[----:B------:R-:W-:Y:S01]  /*b4f0*/  FSEL R2, R3, RZ, P1 ;  /* 0x000000ff03027208 */ /* 0x000fe20000800000 */
[----:B------:R-:W-:Y:S01]  /*b500*/  MUFU.EX2 R93, R176 ;  /* 0x000000b0005d7308 */ /* 0x000fe20000000800 */
[----:B------:R-:W0:Y:S03]  /*b510*/  SHFL.BFLY PT, R108, R103, 0x2, 0x1f ;  /* 0x0c401f00676c7f89 */ /* 0x000e2600000e0000 */
[----:B------:R-:W-:Y:S01]  /*b520*/  FADD.FTZ R2, -R2, R13 ;  /* 0x0000000d02027221 */ /* 0x000fe20000010100 */
[----:B------:R-:W-:-:S03]  /*b530*/  FFMA.FTZ R13, R88, R9, -R111 ;  /* 0x00000009580d7223 */ /* 0x000fc6000001086f */
[-C--:B------:R-:W-:Y:S01]  /*b540*/  FMUL.FTZ R2, R2, R9.reuse ;  /* 0x0000000902027220 */ /* 0x080fe20000410000 */
[----:B------:R-:W-:Y:S08]  /*b550*/  MUFU.EX2 R154, R154 ;  /* 0x0000009a009a7308 */ /* 0x000ff00000000800 */
[----:B------:R1:W-:Y:S01]  /*b560*/  MUFU.EX2 R95, R138 ;  /* 0x0000008a005f7308 */ /* 0x0003e20000000800 */
[----:B0-----:R-:W-:Y:S01]  /*b570*/  FMNMX.FTZ R109, R103, R108, !PT ;  /* 0x0000006c676d7209 */ /* 0x001fe20007810000 */
[----:B------:R-:W-:-:S06]  /*b580*/  FFMA.FTZ R108, R0, R9, -R111 ;  /* 0x00000009006c7223 */ /* 0x000fcc000001086f */
[----:B------:R-:W-:Y:S01]  /*b590*/  MUFU.EX2 R136, R136 ;  /* 0x0000008800887308 */ /* 0x000fe20000000800 */
[-CC-:B------:R-:W-:Y:S01]  /*b5a0*/  FFMA.FTZ R103, R124, R9.reuse, -R111.reuse ;  /* 0x000000097c677223 */ /* 0x180fe2000001086f */
[----:B-1----:R-:W-:Y:S01]  /*b5b0*/  FFMA.FTZ R138, R132, R9, -R111 ;  /* 0x00000009848a7223 */ /* 0x002fe2000001086f */
[----:B------:R-:W0:Y:S01]  /*b5c0*/  SHFL.BFLY PT, R0, R109, 0x1, 0x1f ;  /* 0x0c201f006d007f89 */ /* 0x000e2200000e0000 */
[----:B------:R-:W-:-:S04]  /*b5d0*/  IMAD.U32 R111, RZ, RZ, UR10 ;  /* 0x0000000aff6f7e24 */ /* 0x000fc8000f8e00ff */
[----:B------:R-:W-:Y:S01]  /*b5e0*/  MUFU.EX2 R100, R100 ;  /* 0x0000006400647308 */ /* 0x000fe20000000800 */
[----:B------:R-:W-:-:S05]  /*b5f0*/  @!P6 VIADD R111, R111, 0x2a860 ;  /* 0x0002a8606f6fe836 */ /* 0x000fca0000000000 */
[----:B------:R-:W-:Y:S02]  /*b600*/  @!P6 PRMT R111, RZ, 0x654, R111 ;  /* 0x00000654ff6fe816 */ /* 0x000fe4000000006f */
[----:B------:R-:W-:Y:S02]  /*b610*/  MUFU.EX2 R15, R15 ;  /* 0x0000000f000f7308 */ /* 0x000fe40000000800 */
[----:B------:R1:W-:Y:S06]  /*b620*/  @!P6 SYNCS.ARRIVE.TRANS64.RED.A1T0 RZ, [R111+URZ], RZ ;  /* 0x000000ff6fffe9a7 */ /* 0x0003ec000810043f */
[----:B------:R-:W-:Y:S01]  /*b630*/  MUFU.EX2 R20, R20 ;  /* 0x0000001400147308 */ /* 0x000fe20000000800 */
[----:B0-----:R-:W-:-:S04]  /*b640*/  FMNMX.FTZ R8, R109, R0, !PT ;  /* 0x000000006d087209 */ /* 0x001fc80007810000 */
[C---:B------:R-:W-:Y:S01]  /*b650*/  FSETP.NEU.FTZ.AND P1, PT, R8.reuse, -INF , PT ;  /* 0xff8000000800780b */ /* 0x040fe20003f3d000 */
[----:B------:R-:W-:Y:S02]  /*b660*/  FMUL.FTZ R0, R8, R9 ;  /* 0x0000000908007220 */ /* 0x000fe40000410000 */
[----:B------:R-:W-:Y:S03]  /*b670*/  MUFU.EX2 R21, R21 ;  /* 0x0000001500157308 */ /* 0x000fe60000000800 */
[----:B------:R-:W-:-:S05]  /*b680*/  FSEL R109, R0, RZ, P1 ;  /* 0x000000ff006d7208 */ /* 0x000fca0000800000 */
[----:B------:R0:W2:Y:S01]  /*b690*/  MUFU.EX2 R0, R2 ;  /* 0x0000000200007308 */ /* 0x0000a20000000800 */
[-CC-:B------:R-:W-:Y:S01]  /*b6a0*/  FFMA.FTZ R157, R107, R9.reuse, -R109.reuse ;  /* 0x000000096b9d7223 */ /* 0x180fe2000001086d */
[----:B------:R-:W-:Y:S01]  /*b6b0*/  FSEL R107, R8, RZ, P1 ;  /* 0x000000ff086b7208 */ /* 0x000fe20000800000 */
        /* <DEDUP_REMOVED lines=14> */
[----:B--2---:R-:W-:Y:S01]  /*b7a0*/  FFMA.FTZ R7, R0, R7, R89 ;  /* 0x0000000700077223 */ /* 0x004fe20000010059 */
        /* <DEDUP_REMOVED lines=13> */
[-CC-:B------:R-:W-:Y:S01]  /*b880*/  FFMA.FTZ R130, R130, R9.reuse, -R109.reuse ;  /* 0x0000000982827223 */ /* 0x180fe2000001086d */
[----:B------:R-:W2:Y:S01]  /*b890*/  MUFU.EX2 R159, R159 ;  /* 0x0000009f009f7308 */ /* 0x000ea20000000800 */
[----:B------:R-:W-:Y:S01]  /*b8a0*/  FADD.FTZ R107, R93, R120 ;  /* 0x000000785d6b7221 */ /* 0x000fe20000010000 */
[-CC-:B------:R-:W-:Y:S01]  /*b8b0*/  FFMA.FTZ R180, R180, R9.reuse, -R109.reuse ;  /* 0x00000009b4b47223 */ /* 0x180fe2000001086d */
[-CC-:B------:R-:W-:Y:S01]  /*b8c0*/  FFMA.FTZ R134, R134, R9.reuse, -R109.reuse ;  /* 0x0000000986867223 */ /* 0x180fe2000001086d */
[----:B------:R-:W-:Y:S01]  /*b8d0*/  FFMA.FTZ R104, R104, R9, -R109 ;  /* 0x0000000968687223 */ /* 0x000fe2000001086d */
[----:B------:R-:W-:Y:S01]  /*b8e0*/  FADD.FTZ R120, R154, R107 ;  /* 0x0000006b9a787221 */ /* 0x000fe20000010000 */
[----:B------:R-:W-:-:S02]  /*b8f0*/  F2FP.F16.F32.PACK_AB R150, R20, R15 ;  /* 0x0000000f1496723e */ /* 0x000fc400000000ff */
[----:B------:R-:W3:Y:S01]  /*b900*/  MUFU.EX2 R94, R94 ;  /* 0x0000005e005e7308 */ /* 0x000ee20000000800 */
[----:B0-----:R-:W-:Y:S01]  /*b910*/  FFMA.FTZ R7, R2, R6, R157 ;  /* 0x0000000602077223 */ /* 0x001fe2000001009d */
[----:B------:R-:W-:Y:S01]  /*b920*/  FADD.FTZ R107, R95, R120 ;  /* 0x000000785f6b7221 */ /* 0x000fe20000010000 */
[C---:B------:R-:W-:Y:S01]  /*b930*/  ISETP.GT.AND P1, PT, R10.reuse, R23, PT ;  /* 0x000000170a00720c */ /* 0x040fe20003f24270 */
[----:B------:R-:W-:Y:S02]  /*b940*/  VIADD R10, R10, 0xffffffff ;  /* 0xffffffff0a0a7836 */ /* 0x000fe40000000000 */
[----:B------:R-:W-:Y:S01]  /*b950*/  FADD.FTZ R6, R88, R7 ;  /* 0x0000000758067221 */ /* 0x000fe20000010000 */
[----:B------:R-:W-:Y:S01]  /*b960*/  F2FP.F16.F32.PACK_AB R152, R154, R93 ;  /* 0x0000005d9a98723e */ /* 0x000fe200000000ff */
[----:B------:R-:W0:Y:S02]  /*b970*/  MUFU.EX2 R153, R153 ;  /* 0x0000009900997308 */ /* 0x000e240000000800 */
[----:B--2---:R-:W-:Y:S01]  /*b980*/  FADD.FTZ R7, R159, R6 ;  /* 0x000000069f077221 */ /* 0x004fe20000010000 */
[----:B------:R-:W-:-:S02]  /*b990*/  F2FP.F16.F32.PACK_AB R154, R136, R95 ;  /* 0x0000005f889a723e */ /* 0x000fc400000000ff */
[----:B------:R-:W-:Y:S02]  /*b9a0*/  F2FP.F16.F32.PACK_AB R148, R100, R97 ;  /* 0x000000616494723e */ /* 0x000fe400000000ff */
[----:B------:R-:W-:Y:S01]  /*b9b0*/  F2FP.F16.F32.PACK_AB R157, R88, R157 ;  /* 0x0000009d589d723e */ /* 0x000fe200000000ff */
        /* <DEDUP_REMOVED lines=18> */
[----:B------:R-:W3:Y:S01]  /*bae0*/  MUFU.EX2 R96, R96 ;  /* 0x0000006000607308 */ /* 0x000ee20000000800 */
[C---:B0-----:R-:W-:Y:S01]  /*baf0*/  FADD.FTZ R6, R106.reuse, R7 ;  /* 0x000000076a067221 */ /* 0x041fe20000010000 */
[----:B------:R-:W-:-:S06]  /*bb00*/  F2FP.F16.F32.PACK_AB R149, R106, R149 ;  /* 0x000000956a95723e */ /* 0x000fcc00000000ff */
[----:B------:R0:W-:Y:S01]  /*bb10*/  MUFU.EX2 R145, R110 ;  /* 0x0000006e00917308 */ /* 0x0001e20000000800 */
[----:B--2---:R-:W-:-:S07]  /*bb20*/  FADD.FTZ R7, R151, R6 ;  /* 0x0000000697077221 */ /* 0x004fce0000010000 */
[----:B------:R-:W2:Y:S01]  /*bb30*/  MUFU.EX2 R12, R142 ;  /* 0x0000008e000c7308 */ /* 0x000ea20000000800 */
[----:B0-----:R-:W-:Y:S01]  /*bb40*/  FADD.FTZ R110, R100, R107 ;  /* 0x0000006b646e7221 */ /* 0x001fe20000010000 */
[----:B---3--:R-:W-:-:S03]  /*bb50*/  F2FP.F16.F32.PACK_AB R144, R96, R21 ;  /* 0x000000156090723e */ /* 0x008fc600000000ff */
[----:B------:R-:W-:-:S03]  /*bb60*/  FADD.FTZ R107, R15, R110 ;  /* 0x0000006e0f6b7221 */ /* 0x000fc60000010000 */
[----:B------:R-:W0:Y:S01]  /*bb70*/  MUFU.EX2 R99, R99 ;  /* 0x0000006300637308 */ /* 0x000e220000000800 */
[----:B------:R-:W-:-:S04]  /*bb80*/  FADD.FTZ R110, R20, R107 ;  /* 0x0000006b146e7221 */ /* 0x000fc80000010000 */
[----:B------:R-:W-:-:S03]  /*bb90*/  FADD.FTZ R107, R21, R110 ;  /* 0x0000006e156b7221 */ /* 0x000fc60000010000 */
[----:B------:R-:W3:Y:S01]  /*bba0*/  MUFU.EX2 R92, R92 ;  /* 0x0000005c005c7308 */ /* 0x000ee20000000800 */
[----:B------:R-:W-:Y:S01]  /*bbb0*/  FADD.FTZ R110, R96, R107 ;  /* 0x0000006b606e7221 */ /* 0x000fe20000010000 */
[C---:B--2---:R-:W-:Y:S01]  /*bbc0*/  FADD.FTZ R7, R12.reuse, R7 ;  /* 0x000000070c077221 */ /* 0x044fe20000010000 */
[----:B------:R-:W-:Y:S01]  /*bbd0*/  F2FP.F16.F32.PACK_AB R151, R12, R151 ;  /* 0x000000970c97723e */ /* 0x000fe200000000ff */
[----:B------:R-:W-:Y:S02]  /*bbe0*/  IMAD.MOV.U32 R12, RZ, RZ, R8 ;  /* 0x000000ffff0c7224 */ /* 0x000fe400078e0008 */
[----:B------:R-:W-:Y:S02]  /*bbf0*/  FADD.FTZ R7, R124, R7 ;  /* 0x000000077c077221 */ /* 0x000fe40000010000 */
[----:B------:R-:W2:Y:S01]  /*bc00*/  MUFU.EX2 R101, R101 ;  /* 0x0000006500657308 */ /* 0x000ea20000000800 */
[----:B0-----:R-:W-:Y:S01]  /*bc10*/  FADD.FTZ R107, R99, R110 ;  /* 0x0000006e636b7221 */ /* 0x001fe20000010000 */
[C---:B------:R-:W-:Y:S01]  /*bc20*/  FADD.FTZ R7, R145.reuse, R7 ;  /* 0x0000000791077221 */ /* 0x040fe20000010000 */
[----:B------:R-:W-:-:S05]  /*bc30*/  F2FP.F16.F32.PACK_AB R145, R145, R124 ;  /* 0x0000007c9191723e */ /* 0x000fca00000000ff */
[----:B------:R-:W0:Y:S01]  /*bc40*/  MUFU.EX2 R118, R118 ;  /* 0x0000007600767308 */ /* 0x000e220000000800 */
[C---:B---3--:R-:W-:Y:S01]  /*bc50*/  FADD.FTZ R6, R92.reuse, R107 ;  /* 0x0000006b5c067221 */ /* 0x048fe20000010000 */
[----:B------:R-:W-:-:S06]  /*bc60*/  F2FP.F16.F32.PACK_AB R146, R92, R99 ;  /* 0x000000635c92723e */ /* 0x000fcc00000000ff */
[----:B------:R-:W3:Y:S01]  /*bc70*/  MUFU.EX2 R108, R108 ;  /* 0x0000006c006c7308 */ /* 0x000ee20000000800 */
[----:B--2---:R-:W-:-:S07]  /*bc80*/  FADD.FTZ R107, R101, R6 ;  /* 0x00000006656b7221 */ /* 0x004fce0000010000 */
[----:B------:R2:W4:Y:S01]  /*bc90*/  MUFU.EX2 R147, R156 ;  /* 0x0000009c00937308 */ /* 0x0005220000000800 */
[----:B0-----:R-:W-:-:S07]  /*bca0*/  FADD.FTZ R7, R118, R7 ;  /* 0x0000000776077221 */ /* 0x001fce0000010000 */
[----:B------:R-:W0:Y:S01]  /*bcb0*/  MUFU.EX2 R103, R103 ;  /* 0x0000006700677308 */ /* 0x000e220000000800 */
[----:B---3--:R-:W-:Y:S01]  /*bcc0*/  FADD.FTZ R6, R108, R107 ;  /* 0x0000006b6c067221 */ /* 0x008fe20000010000 */
[----:B--2---:R-:W-:Y:S02]  /*bcd0*/  F2FP.F16.F32.PACK_AB R156, R90, R89 ;  /* 0x000000595a9c723e */ /* 0x004fe400000000ff */
[----:B------:R-:W-:-:S04]  /*bce0*/  F2FP.F16.F32.PACK_AB R140, R108, R101 ;  /* 0x000000656c8c723e */ /* 0x000fc800000000ff */
[----:B------:R-:W2:Y:S01]  /*bcf0*/  MUFU.EX2 R122, R122 ;  /* 0x0000007a007a7308 */ /* 0x000ea20000000800 */
[C---:B----4-:R-:W-:Y:S01]  /*bd00*/  FADD.FTZ R7, R147.reuse, R7 ;  /* 0x0000000793077221 */ /* 0x050fe20000010000 */
[----:B------:R-:W-:-:S06]  /*bd10*/  F2FP.F16.F32.PACK_AB R147, R147, R118 ;  /* 0x000000769393723e */ /* 0x000fcc00000000ff */
        /* <DEDUP_REMOVED lines=27> */
[----:B--2---:R-:W-:-:S07]  /*bed0*/  FADD.FTZ R20, R138, R15 ;  /* 0x0000000f8a147221 */ /* 0x004fce0000010000 */
[----:B------:R-:W2:Y:S01]  /*bee0*/  MUFU.EX2 R104, R104 ;  /* 0x0000006800687308 */ /* 0x000ea20000000800 */
[----:B0-----:R-:W-:Y:S01]  /*bef0*/  FADD.FTZ R6, R139, R6 ;  /* 0x000000068b067221 */ /* 0x001fe20000010000 */
[C---:B---3--:R-:W-:Y:S01]  /*bf00*/  FADD.FTZ R7, R13.reuse, R20 ;  /* 0x000000140d077221 */ /* 0x048fe20000010000 */
[----:B------:R-:W-:Y:S01]  /*bf10*/  F2FP.F16.F32.PACK_AB R138, R13, R138 ;  /* 0x0000008a0d8a723e */ /* 0x000fe200000000ff */
[----:B------:R-:W-:Y:S02]  /*bf20*/  IMAD.MOV.U32 R13, RZ, RZ, R3 ;  /* 0x000000ffff0d7224 */ /* 0x000fe400078e0003 */
[C---:B--2---:R-:W-:Y:S01]  /*bf30*/  FADD.FTZ R6, R104.reuse, R6 ;  /* 0x0000000668067221 */ /* 0x044fe20000010000 */
[----:B------:R-:W-:Y:S01]  /*bf40*/  F2FP.F16.F32.PACK_AB R139, R104, R139 ;  /* 0x0000008b688b723e */ /* 0x000fe200000000ff */
[----:B-1----:R-:W-:Y:S06]  /*bf50*/  @P1 BRA `(.L_x_1418) ;  /* 0xffffffd000a01947 */ /* 0x002fec000383ffff */
.L_x_1401:
        /* <DEDUP_REMOVED lines=67> */
.L_x_1419:
[----:B------:R-:W-:Y:S01]  /*c390*/  ULEA UR5, UR36, UR37, 0x3 ;  /* 0x0000002524057291 */ /* 0x000fe2000f8e183f */
[----:B------:R-:W-:-:S05]  /*c3a0*/  IMAD.U32 R0, RZ, RZ, UR38 ;  /* 0x00000026ff007e24 */ /* 0x000fca000f8e00ff */
[----:B------:R-:W-:-:S04]  /*c3b0*/  SHF.L.U32 R0, R0, 0x1f, RZ ;  /* 0x0000001f00007819 */ /* 0x000fc800000006ff */
[----:B------:R0:W1:Y:S01]  /*c3c0*/  SYNCS.PHASECHK.TRANS64.TRYWAIT P1, [UR5+0x2a850], R0 ;  /* 0x02a85000ff0075a7 */ /* 0x0000620008020145 */
[----:B------:R-:W-:Y:S05]  /*c3d0*/  @!P0 BRA `(.L_x_1420) ;  /* 0x0000000000048947 */ /* 0x000fea0003800000 */
[----:B------:R-:W-:Y:S01]  /*c3e0*/  BPT.TRAP 0x1 ;  /* 0x000000040000795c */ /* 0x000fe20000300000 */
.L_x_1420:
[----:B-1----:R-:W-:Y:S05]  /*c3f0*/  @P1 BRA `(.L_x_1421) ;  /* 0x0000000000081947 */ /* 0x002fea0003800000 */
[----:B------:R-:W1:Y:S02]  /*c400*/  SYNCS.PHASECHK.TRANS64.TRYWAIT P0, [UR5+0x2a850], R0 ;  /* 0x02a85000ff0075a7 */ /* 0x000e640008000145 */
[----:B-1----:R-:W-:Y:S05]  /*c410*/  @!P0 BRA `(.L_x_1422) ;  /* 0x0000009000e08947 */ /* 0x002fea0003800000 */
.L_x_1421:
[----:B------:R-:W-:Y:S01]  /*c420*/  UIADD3 UR37, UR37, 0x400, URZ ;  /* 0x0000040025257890 */ /* 0x000fe2000fffe03f */
[----:B------:R-:W-:Y:S01]  /*c430*/  WARPGROUP.ARRIVE ;  /* 0x00000000000079c5 */ /* 0x000fe20000000000 */
[----:B------:R-:W-:Y:S01]  /*c440*/  UMOV UR7, 0x40000040 ;  /* 0x4000004000077882 */ /* 0x000fe20000000000 */
[----:B01----:R-:W0:Y:S01]  /*c450*/  SHFL.BFLY PT, R0, R7, 0x2, 0x1f ;  /* 0x0c401f0007007f89 */ /* 0x003e2200000e0000 */
[----:B------:R-:W-:Y:S01]  /*c460*/  USHF.R.U32.HI UR37, URZ, 0x4, UR37 ;  /* 0x000000043f257899 */ /* 0x000fe20008011625 */
[----:B------:R-:W-:Y:S02]  /*c470*/  IMAD.U32 R13, RZ, RZ, UR5 ;  /* 0x00000005ff0d7e24 */ /* 0x000fe4000f8e00ff */
[----:B------:R-:W1:Y:S01]  /*c480*/  SHFL.BFLY PT, R5, R6, 0x2, 0x1f ;  /* 0x0c401f0006057f89 */ /* 0x000e6200000e0000 */
[----:B------:R-:W-:Y:S01]  /*c490*/  ULOP3.LUT UR37, UR37, 0x3fff, URZ, 0xc0, !UPT ;  /* 0x00003fff25257892 */ /* 0x000fe2000f8ec03f */
[----:B------:R-:W-:Y:S01]  /*c4a0*/  IMAD.MOV.U32 R4, RZ, RZ, RZ ;  /* 0x000000ffff047224 */ /* 0x000fe200078e00ff */
[----:B------:R-:W2:Y:S02]  /*c4b0*/  S2R R14, SR_TID.X ;  /* 0x00000000000e7919 */ /* 0x000ea40000002100 */
[----:B------:R-:W-:Y:S01]  /*c4c0*/  ULOP3.LUT UR4, UR37, 0x3000000, URZ, 0xfc, !UPT ;  /* 0x0300000025047892 */ /* 0x000fe2000f8efc3f */
[----:B------:R-:W-:-:S03]  /*c4d0*/  VIADD R166, R166, 0x1 ;  /* 0x00000001a6a67836 */ /* 0x000fc60000000000 */
[----:B------:R-:W-:Y:S02]  /*c4e0*/  UIMAD UR4, UR36, 0x600, UR4 ;  /* 0x00000600240478a4 */ /* 0x000fe4000f8e0204 */
[----:B------:R-:W-:-:S04]  /*c4f0*/  UIADD3 UR36, UR36, 0x1, URZ ;  /* 0x0000000124247890 */ /* 0x000fc8000fffe03f */
[----:B------:R-:W-:Y:S01]  /*c500*/  UISETP.NE.AND UP0, UPT, UR36, 0x2, UPT ;  /* 0x000000022400788c */ /* 0x000fe2000bf05270 */
[----:B------:R-:W-:Y:S02]  /*c510*/  UMOV UR6, UR4 ;  /* 0x0000000400067c82 */ /* 0x000fe40008000000 */
[----:B------:R-:W-:Y:S01]  /*c520*/  HGMMA.64x128x16.F32 R24, R156, gdesc[UR4].tnspB, R24, gsb0 ;  /* 0x41e000049c187df0 */ /* 0x000fe20008000818 */
[----:B------:R-:W-:Y:S01]  /*c530*/  UIADD3 UR6, UR4, 0x80, URZ ;  /* 0x0000008004067890 */ /* 0x000fe2000fffe03f */
[----:B0-----:R-:W-:Y:S01]  /*c540*/  FADD.FTZ R0, R0, R7 ;  /* 0x0000000700007221 */ /* 0x001fe20000010000 */
[----:B------:R-:W-:Y:S01]  /*c550*/  UMOV UR7, 0x40000040 ;  /* 0x4000004000077882 */ /* 0x000fe20000000000 */
[----:B------:R-:W-:Y:S01]  /*c560*/  USEL UR36, UR36, URZ, UP0 ;  /* 0x0000003f24247287 */ /* 0x000fe20008000000 */
[----:B-1----:R-:W-:Y:S02]  /*c570*/  FADD.FTZ R2, R5, R6 ;  /* 0x0000000605027221 */ /* 0x002fe40000010000 */
[----:B------:R-:W0:Y:S04]  /*c580*/  SHFL.BFLY PT, R5, R0, 0x1, 0x1f ;  /* 0x0c201f0000057f89 */ /* 0x000e2800000e0000 */
[----:B------:R-:W1:Y:S01]  /*c590*/  SHFL.BFLY PT, R11, R2, 0x1, 0x1f ;  /* 0x0c201f00020b7f89 */ /* 0x000e6200000e0000 */
[----:B--2---:R-:W-:Y:S01]  /*c5a0*/  LOP3.LUT P2, RZ, R14, 0x7f, RZ, 0xc0, !PT ;  /* 0x0000007f0eff7812 */ /* 0x004fe2000784c0ff */
[----:B0-----:R-:W-:Y:S01]  /*c5b0*/  FADD.FTZ R10, R0, R5 ;  /* 0x00000005000a7221 */ /* 0x001fe20000010000 */
[----:B------:R-:W-:-:S02]  /*c5c0*/  IMAD.MOV.U32 R0, RZ, RZ, -0x800000 ;  /* 0xff800000ff007424 */ /* 0x000fc400078e00ff */
[----:B-1----:R-:W-:Y:S02]  /*c5d0*/  FADD.FTZ R12, R2, R11 ;  /* 0x0000000b020c7221 */ /* 0x002fe40000010000 */
[----:B------:R-:W-:Y:S01]  /*c5e0*/  FSETP.NE.FTZ.AND P0, PT, R10, RZ, PT ;  /* 0x000000ff0a00720b */ /* 0x000fe20003f15000 */
[----:B------:R-:W-:Y:S02]  /*c5f0*/  IMAD.MOV.U32 R11, RZ, RZ, RZ ;  /* 0x000000ffff0b7224 */ /* 0x000fe400078e00ff */
[----:B------:R-:W-:Y:S01]  /*c600*/  IMAD.MOV.U32 R2, RZ, RZ, -0x800000 ;  /* 0xff800000ff027424 */ /* 0x000fe200078e00ff */
[----:B------:R-:W-:-:S09]  /*c610*/  FSETP.NE.FTZ.AND P1, PT, R12, RZ, PT ;  /* 0x000000ff0c00720b */ /* 0x000fd20003f35000 */
[C---:B------:R-:W-:Y:S01]  /*c620*/  @P0 FMUL.FTZ R6, R9.reuse, 0.69314718246459960938 ;  /* 0x3f31721809060820 */ /* 0x040fe20000410000 */
[----:B------:R-:W0:Y:S03]  /*c630*/  @P0 MUFU.LG2 R5, R10 ;  /* 0x0000000a00050308 */ /* 0x000e260000000c00 */
[----:B------:R-:W-:Y:S01]  /*c640*/  @P1 FMUL.FTZ R14, R9, 0.69314718246459960938 ;  /* 0x3f317218090e1820 */ /* 0x000fe20000410000 */
[----:B------:R-:W-:-:S04]  /*c650*/  @!P2 VIADD R9, R13, 0x2a860 ;  /* 0x0002a8600d09a836 */ /* 0x000fc80000000000 */
[----:B------:R-:W1:Y:S01]  /*c660*/  @P1 MUFU.LG2 R7, R12 ;  /* 0x0000000c00071308 */ /* 0x000e620000000c00 */
[----:B------:R-:W-:-:S07]  /*c670*/  @!P2 PRMT R9, RZ, 0x654, R9 ;  /* 0x00000654ff09a816 */ /* 0x000fce0000000009 */
[----:B------:R-:W2:Y:S01]  /*c680*/  @P0 MUFU.RCP R4, R10 ;  /* 0x0000000a00040308 */ /* 0x000ea20000001000 */
[----:B0-----:R-:W-:-:S04]  /*c690*/  @P0 FMUL.FTZ R5, R5, 0.69314718246459960938 ;  /* 0x3f31721805050820 */ /* 0x001fc80000410000 */
[----:B------:R-:W-:Y:S01]  /*c6a0*/  @P0 FFMA.FTZ R2, R6, R3, R5 ;  /* 0x0000000306020223 */ /* 0x000fe20000010005 */
[----:B------:R-:W-:Y:S02]  /*c6b0*/  PLOP3.LUT P0, PT, PT, PT, PT, 0x8, 0x0 ;  /* 0x000000000000781c */ /* 0x000fe40003f0e170 */
[----:B------:R-:W0:Y:S01]  /*c6c0*/  @P1 MUFU.RCP R11, R12 ;  /* 0x0000000c000b1308 */ /* 0x000e220000001000 */
        /* <DEDUP_REMOVED lines=94> */
.L_x_1352:
[----:B------:R-:W0:Y:S01]  /*ccb0*/  S2R R4, SR_CgaCtaId ;  /* 0x0000000000047919 */ /* 0x000e220000008800 */
[----:B------:R-:W-:Y:S01]  /*ccc0*/  MOV R3, 0x400 ;  /* 0x0000040000037802 */ /* 0x000fe20000000f00 */
[----:B------:R-:W-:Y:S01]  /*ccd0*/  BSSY B0, `(.L_x_1423) ;  /* 0x00001f3000007945 */ /* 0x000fe20003800000 */
[----:B------:R-:W-:Y:S02]  /*cce0*/  BAR.SYNC.DEFER_BLOCKING 0x5, 0x180 ;  /* 0x0146000000007b1d */ /* 0x000fe40000010000 */
[----:B0-----:R-:W-:-:S05]  /*ccf0*/  LEA R3, R4, R3, 0x18 ;  /* 0x0000000304037211 */ /* 0x001fca00078ec0ff */
[----:B------:R0:W1:Y:S01]  /*cd00*/  LDS.128 R44, [R3+0x2a8d0] ;  /* 0x02a8d000032c7984 */ /* 0x0000620000000c00 */
[----:B------:R-:W-:Y:S06]  /*cd10*/  BAR.ARV 0x4, 0x180 ;  /* 0x0106000000007b1d */ /* 0x000fec0000002000 */
[----:B------:R-:W-:Y:S05]  /*cd20*/  @P0 BRA `(.L_x_1424) ;  /* 0x0000001400040947 */ /* 0x000fea0003800000 */
[----:B------:R-:W2:Y:S01]  /*cd30*/  S2R R4, SR_SWINHI ;  /* 0x0000000000047919 */ /* 0x000ea20000002f00 */
[----:B------:R-:W-:Y:S02]  /*cd40*/  F2FP.F16.F32.PACK_AB R7, R7, R8 ;  /* 0x000000080707723e */ /* 0x000fe400000000ff */
[----:B------:R-:W-:Y:S01]  /*cd50*/  F2FP.F16.F32.PACK_AB R6, R6, R91 ;  /* 0x0000005b0606723e */ /* 0x000fe200000000ff */
[----:B------:R-:W-:Y:S01]  /*cd60*/  BAR.SYNC.DEFER_BLOCKING 0x1, 0x100 ;  /* 0x0044000000007b1d */ /* 0x000fe20000010000 */
        /* <DEDUP_REMOVED lines=10> */
[----:B------:R-:W-:Y:S02]  /*ce10*/  MOV R16, R3 ;  /* 0x0000000300107202 */ /* 0x000fe40000000f00 */
[----:B--2---:R-:W-:-:S03]  /*ce20*/  MOV R17, R4 ;  /* 0x0000000400117202 */ /* 0x004fc60000000f00 */
[----:B------:R-:W-:-:S03]  /*ce30*/  IMAD.WIDE R4, R170, 0x2, R16 ;  /* 0x00000002aa047825 */ /* 0x000fc600078e0210 */
[C---:B------:R-:W-:Y:S02]  /*ce40*/  LOP3.LUT R9, R4.reuse, 0x380, RZ, 0xc0, !PT ;  /* 0x0000038004097812 */ /* 0x040fe400078ec0ff */
[C---:B------:R-:W-:Y:S02]  /*ce50*/  IADD3 R73, P5, R4.reuse, 0x40, RZ ;  /* 0x0000004004497810 */ /* 0x040fe40007fbe0ff */
[C---:B------:R-:W-:Y:S02]  /*ce60*/  IADD3 R23, P6, R4.reuse, 0x20, RZ ;  /* 0x0000002004177810 */ /* 0x040fe40007fde0ff */
[----:B------:R-:W-:Y:S01]  /*ce70*/  IADD3 R97, P4, R4, 0x60, RZ ;  /* 0x0000006004617810 */ /* 0x000fe20007f9e0ff */
[--C-:B------:R-:W-:Y:S01]  /*ce80*/  IMAD.X R25, RZ, RZ, R5.reuse, P5 ;  /* 0x000000ffff197224 */ /* 0x100fe200028e0605 */
[----:B------:R-:W-:Y:S01]  /*ce90*/  SHF.R.U64 R9, R9, 0x3, RZ ;  /* 0x0000000309097819 */ /* 0x000fe200000012ff */
[--C-:B------:R-:W-:Y:S01]  /*cea0*/  IMAD.X R27, RZ, RZ, R5.reuse, P6 ;  /* 0x000000ffff1b7224 */ /* 0x100fe200030e0605 */
[----:B------:R-:W-:Y:S01]  /*ceb0*/  LOP3.LUT R20, R73, 0x380, RZ, 0xc0, !PT ;  /* 0x0000038049147812 */ /* 0x000fe200078ec0ff */
[----:B------:R-:W-:Y:S01]  /*cec0*/  IMAD.X R21, RZ, RZ, R5, P4 ;  /* 0x000000ffff157224 */ /* 0x000fe200020e0605 */
[----:B------:R-:W-:-:S02]  /*ced0*/  LOP3.LUT R14, R23, 0x380, RZ, 0xc0, !PT ;  /* 0x00000380170e7812 */ /* 0x000fc400078ec0ff */
[----:B-1----:R-:W-:Y:S02]  /*cee0*/  LOP3.LUT R44, R97, 0x380, RZ, 0xc0, !PT ;  /* 0x00000380612c7812 */ /* 0x002fe400078ec0ff */
        /* <DEDUP_REMOVED lines=17> */
[----:B------:R-:W-:Y:S01]  /*d000*/  LOP3.LUT R10, R101, 0x380, RZ, 0xc0, !PT ;  /* 0x00000380650a7812 */ /* 0x000fe200078ec0ff */
[----:B------:R-:W1:Y:S01]  /*d010*/  LDC.64 R96, c[0x0][0xc00] ;  /* 0x00030000ff607b82 */ /* 0x000e620000000a00 */
[----:B------:R-:W-:Y:S02]  /*d020*/  LOP3.LUT R23, R90, 0x380, RZ, 0xc0, !PT ;  /* 0x000003805a177812 */ /* 0x000fe400078ec0ff */
[----:B------:R-:W-:Y:S02]  /*d030*/  LOP3.LUT R44, R103, 0x380, RZ, 0xc0, !PT ;  /* 0x00000380672c7812 */ /* 0x000fe400078ec0ff */
[----:B------:R-:W-:Y:S02]  /*d040*/  LOP3.LUT R72, R99, 0x380, RZ, 0xc0, !PT ;  /* 0x0000038063487812 */ /* 0x000fe400078ec0ff */
[----:B------:R-:W-:Y:S02]  /*d050*/  SHF.R.U64 R10, R10, 0x3, RZ ;  /* 0x000000030a0a7819 */ /* 0x000fe400000012ff */
[----:B------:R-:W-:-:S02]  /*d060*/  SHF.R.U64 R23, R23, 0x3, RZ ;  /* 0x0000000317177819 */ /* 0x000fc400000012ff */
[----:B------:R-:W-:Y:S02]  /*d070*/  SHF.R.U64 R44, R44, 0x3, RZ ;  /* 0x000000032c2c7819 */ /* 0x000fe400000012ff */
[----:B------:R-:W-:Y:S02]  /*d080*/  F2FP.F16.F32.PACK_AB R4, R12, R95 ;  /* 0x0000005f0c04723e */ /* 0x000fe400000000ff */
[----:B------:R-:W-:Y:S02]  /*d090*/  SHF.R.U64 R72, R72, 0x3, RZ ;  /* 0x0000000348487819 */ /* 0x000fe400000012ff */
[----:B------:R-:W-:Y:S01]  /*d0a0*/  LOP3.LUT R12, R10, R101, RZ, 0x3c, !PT ;  /* 0x000000650a0c7212 */ /* 0x000fe200078e3cff */
[----:B------:R2:W-:Y:S01]  /*d0b0*/  STSM.16.M88.4 [R94], R4 ;  /* 0x000000045e007844 */ /* 0x0005e20000000200 */
        /* <DEDUP_REMOVED lines=10> */
[----:B------:R-:W-:Y:S02]  /*d160*/  MOV R91, R24 ;  /* 0x00000018005b7202 */ /* 0x000fe40000000f00 */
[----:B--2---:R-:W-:Y:S01]  /*d170*/  F2FP.F16.F32.PACK_AB R4, R41, R40 ;  /* 0x000000282904723e */ /* 0x004fe200000000ff */
[----:B------:R-:W-:Y:S01]  /*d180*/  STSM.16.M88.4 [R92], R8 ;  /* 0x000000085c007844 */ /* 0x000fe20000000200 */
[----:B------:R-:W-:Y:S02]  /*d190*/  F2FP.F16.F32.PACK_AB R5, R43, R42 ;  /* 0x0000002a2b05723e */ /* 0x000fe400000000ff */
[----:B------:R-:W-:-:S02]  /*d1a0*/  F2FP.F16.F32.PACK_AB R6, R32, R33 ;  /* 0x000000212006723e */ /* 0x000fc400000000ff */
[----:B------:R-:W-:Y:S02]  /*d1b0*/  F2FP.F16.F32.PACK_AB R7, R30, R31 ;  /* 0x0000001f1e07723e */ /* 0x000fe400000000ff */
[----:B------:R-:W-:Y:S02]  /*d1c0*/  MOV R23, R14 ;  /* 0x0000000e00177202 */ /* 0x000fe40000000f00 */
[----:B------:R-:W-:Y:S01]  /*d1d0*/  MOV R73, R12 ;  /* 0x0000000c00497202 */ /* 0x000fe20000000f00 */
[----:B------:R2:W-:Y:S01]  /*d1e0*/  STSM.16.M88.4 [R91], R4 ;  /* 0x000000045b007844 */ /* 0x0005e20000000200 */
[----:B------:R-:W-:Y:S02]  /*d1f0*/  MOV R90, R20 ;  /* 0x00000014005a7202 */ /* 0x000fe40000000f00 */
[----:B------:R-:W-:Y:S01]  /*d200*/  F2FP.F16.F32.PACK_AB R12, R49, R48 ;  /* 0x00000030310c723e */ /* 0x000fe200000000ff */
[----:B------:R-:W3:Y:S01]  /*d210*/  LDC.64 R20, c[0x0][0xc00] ;  /* 0x00030000ff147b82 */ /* 0x000ee20000000a00 */
[----:B------:R-:W-:-:S02]  /*d220*/  F2FP.F16.F32.PACK_AB R13, R51, R50 ;  /* 0x00000032330d723e */ /* 0x000fc400000000ff */
[----:B------:R-:W-:Y:S02]  /*d230*/  F2FP.F16.F32.PACK_AB R14, R53, R52 ;  /* 0x00000034350e723e */ /* 0x000fe400000000ff */
[----:B------:R-:W-:Y:S02]  /*d240*/  F2FP.F16.F32.PACK_AB R15, R55, R54 ;  /* 0x00000036370f723e */ /* 0x000fe400000000ff */
[----:B------:R-:W-:Y:S01]  /*d250*/  F2FP.F16.F32.PACK_AB R24, R57, R56 ;  /* 0x000000383918723e */ /* 0x000fe200000000ff */
[----:B------:R-:W-:Y:S01]  /*d260*/  ULDC UR4, c[0x0][0xa88] ;  /* 0x0002a20000047ab9 */ /* 0x000fe20000000800 */
[----:B------:R-:W-:Y:S01]  /*d270*/  F2FP.F16.F32.PACK_AB R25, R59, R58 ;  /* 0x0000003a3b19723e */ /* 0x000fe200000000ff */
[----:B------:R-:W-:Y:S01]  /*d280*/  STSM.16.M88.4 [R90], R12 ;  /* 0x0000000c5a007844 */ /* 0x000fe20000000200 */
[----:B------:R-:W-:Y:S01]  /*d290*/  F2FP.F16.F32.PACK_AB R26, R61, R60 ;  /* 0x0000003c3d1a723e */ /* 0x000fe200000000ff */
[----:B--2---:R-:W2:Y:S01]  /*d2a0*/  LDC.64 R4, c[0x0][0xc08] ;  /* 0x00030200ff047b82 */ /* 0x004ea20000000a00 */
[----:B------:R-:W-:-:S02]  /*d2b0*/  F2FP.F16.F32.PACK_AB R27, R63, R62 ;  /* 0x0000003e3f1b723e */ /* 0x000fc400000000ff */
[----:B------:R-:W-:Y:S02]  /*d2c0*/  F2FP.F16.F32.PACK_AB R30, R77, R76 ;  /* 0x0000004c4d1e723e */ /* 0x000fe400000000ff */
[----:B------:R-:W-:Y:S01]  /*d2d0*/  F2FP.F16.F32.PACK_AB R31, R79, R78 ;  /* 0x0000004e4f1f723e */ /* 0x000fe200000000ff */
[----:B------:R4:W-:Y:S01]  /*d2e0*/  STSM.16.M88.4 [R23], R24 ;  /* 0x0000001817007844 */ /* 0x0009e20000000200 */
[----:B-1----:R-:W-:Y:S01]  /*d2f0*/  ISETP.NE.U32.AND P0, PT, R96, RZ, PT ;  /* 0x000000ff6000720c */ /* 0x002fe20003f05070 */
[----:B------:R-:W1:Y:S02]  /*d300*/  LDC R52, c[0x0][0xbe8] ;  /* 0x0002fa00ff347b82 */ /* 0x000e640000000800 */
[----:B------:R0:W-:Y:S01]  /*d310*/  STSM.16.M88.4 [R73], R64 ;  /* 0x0000004049007844 */ /* 0x0001e20000000200 */
[----:B------:R-:W-:Y:S01]  /*d320*/  ISETP.NE.AND.EX P0, PT, R97, RZ, PT, P0 ;  /* 0x000000ff6100720c */ /* 0x000fe20003f05300 */
[----:B---3--:R-:W-:Y:S02]  /*d330*/  IMAD.WIDE R20, R164, 0x4, R20 ;  /* 0x00000004a4147825 */ /* 0x008fe400078e0214 */
[----:B------:R0:W-:Y:S04]  /*d340*/  STSM.16.M88.4 [R72], R28 ;  /* 0x0000001c48007844 */ /* 0x0001e80000000200 */
[----:B------:R0:W-:Y:S01]  /*d350*/  STSM.16.M88.4 [R44], R80 ;  /* 0x000000502c007844 */ /* 0x0001e20000000200 */
[----:B------:R-:W-:-:S02]  /*d360*/  IMAD.U32 R7, RZ, RZ, UR4 ;  /* 0x00000004ff077e24 */ /* 0x000fc4000f8e00ff */
[----:B----4-:R-:W-:Y:S01]  /*d370*/  IMAD.MOV.U32 R23, RZ, RZ, RZ ;  /* 0x000000ffff177224 */ /* 0x010fe200078e00ff */
[----:B------:R-:W-:Y:S01]  /*d380*/  BAR.SYNC.DEFER_BLOCKING 0x1, 0x100 ;  /* 0x0044000000007b1d */ /* 0x000fe20000010000 */
[----:B--2---:R-:W-:-:S04]  /*d390*/  ISETP.NE.U32.AND P2, PT, R4, RZ, PT ;  /* 0x000000ff0400720c */ /* 0x004fc80003f45070 */
[----:B------:R-:W-:-:S13]  /*d3a0*/  ISETP.NE.AND.EX P2, PT, R5, RZ, PT, P2 ;  /* 0x000000ff0500720c */ /* 0x000fda0003f45320 */
[----:B------:R-:W2:Y:S01]  /*d3b0*/  @P2 LDC.64 R4, c[0x0][0xc08] ;  /* 0x00030200ff042b82 */ /* 0x000ea20000000a00 */
[----:B------:R0:W5:Y:S01]  /*d3c0*/  @P0 LDG.E R23, desc[UR60][R20.64] ;  /* 0x0000003c14170981 */ /* 0x000162000c1e1900 */
[----:B-1----:R-:W-:-:S13]  /*d3d0*/  ISETP.NE.AND P1, PT, R52, 0x1, PT ;  /* 0x000000013400780c */ /* 0x002fda0003f25270 */
[----:B------:R-:W1:Y:S01]  /*d3e0*/  @P1 LDC R6, c[0x0][0xbec] ;  /* 0x0002fb00ff061b82 */ /* 0x000e620000000800 */
[----:B--2---:R-:W-:-:S07]  /*d3f0*/  @P2 IMAD.WIDE R4, R164, 0x4, R4 ;  /* 0x00000004a4042825 */ /* 0x004fce00078e0204 */
[----:B------:R-:W2:Y:S01]  /*d400*/  @P1 LDC R11, c[0x0][0xbf0] ;  /* 0x0002fc00ff0b1b82 */ /* 0x000ea20000000800 */
[----:B------:R0:W5:Y:S01]  /*d410*/  @P2 LDG.E R7, desc[UR60][R4.64] ;  /* 0x0000003c04072981 */ /* 0x000162000c1e1900 */
[----:B------:R-:W-:Y:S05]  /*d420*/  @P2 BRA `(.L_x_1425) ;  /* 0x0000000000102947 */ /* 0x000fea0003800000 */
[----:B------:R-:W-:Y:S05]  /*d430*/  @!P0 BRA `(.L_x_1425) ;  /* 0x00000000000c8947 */ /* 0x000fea0003800000 */
[----:B0-----:R-:W3:Y:S04]  /*d440*/  LDG.E R4, desc[UR60][R20.64] ;  /* 0x0000003c14047981 */ /* 0x001ee8000c1e1900 */
[----:B-----5:R-:W3:Y:S02]  /*d450*/  LDG.E R7, desc[UR60][R20.64+0x4] ;  /* 0x0000043c14077981 */ /* 0x020ee4000c1e1900 */
[----:B---3--:R-:W-:-:S07]  /*d460*/  IMAD.IADD R7, R7, 0x1, -R4 ;  /* 0x0000000107077824 */ /* 0x008fce00078e0a04 */
.L_x_1425:
[----:B0-----:R-:W-:Y:S01]  /*d470*/  SHF.R.S32.HI R44, RZ, 0x1f, R163 ;  /* 0x0000001fff2c7819 */ /* 0x001fe200000114a3 */
[----:B------:R-:W-:Y:S01]  /*d480*/  IMAD.IADD R15, R22, 0x1, R18 ;  /* 0x00000001160f7824 */ /* 0x000fe200078e0212 */
[----:B------:R-:W-:Y:S01]  /*d490*/  ULDC.64 UR4, c[0x0][0xb90] ;  /* 0x0002e40000047ab9 */ /* 0x000fe20000000a00 */
[--C-:B-----5:R-:W-:Y:S01]  /*d4a0*/  SHF.R.S32.HI R21, RZ, 0x1f, R23.reuse ;  /* 0x0000001fff157819 */ /* 0x120fe20000011417 */
[----:B------:R-:W-:Y:S01]  /*d4b0*/  IMAD.MOV.U32 R20, RZ, RZ, R23 ;  /* 0x000000ffff147224 */ /* 0x000fe200078e0017 */
[----:B------:R-:W-:Y:S01]  /*d4c0*/  SHF.R.S32.HI R8, RZ, 0x1f, R164 ;  /* 0x0000001fff087819 */ /* 0x000fe200000114a4 */
[----:B------:R-:W-:Y:S01]  /*d4d0*/  IMAD R4, R44, UR4, RZ ;  /* 0x000000042c047c24 */ /* 0x000fe2000f8e02ff */
[----:B------:R-:W-:Y:S01]  /*d4e0*/  SEL R53, R164, RZ, !P0 ;  /* 0x000000ffa4357207 */ /* 0x000fe20004000000 */
[----:B-1----:R-:W-:-:S04]  /*d4f0*/  @P1 IMAD.HI.U32 R6, R15, R6, RZ ;  /* 0x000000060f061227 */ /* 0x002fc800078e00ff */
[----:B------:R-:W-:Y:S01]  /*d500*/  IMAD.MOV.U32 R9, RZ, RZ, R15 ;  /* 0x000000ffff097224 */ /* 0x000fe200078e000f */
[----:B--2---:R-:W-:Y:S01]  /*d510*/  @P1 SHF.R.U32.HI R9, RZ, R11, R6 ;  /* 0x0000000bff091219 */ /* 0x004fe20000011606 */
[C---:B------:R-:W-:Y:S02]  /*d520*/  IMAD R13, R163.reuse, UR5, R4 ;  /* 0x00000005a30d7c24 */ /* 0x040fe4000f8e0204 */
[----:B------:R-:W-:Y:S01]  /*d530*/  IMAD.WIDE.U32 R4, R163, UR4, R20 ;  /* 0x00000004a3047c25 */ /* 0x000fe2000f8e0014 */
[----:B------:R-:W-:Y:S01]  /*d540*/  SEL R20, R8, RZ, !P0 ;  /* 0x000000ff08147207 */ /* 0x000fe20004000000 */
[----:B------:R-:W-:Y:S02]  /*d550*/  ULDC.64 UR4, c[0x0][0xb98] ;  /* 0x0002e60000047ab9 */ /* 0x000fe40000000a00 */
[----:B------:R-:W-:Y:S02]  /*d560*/  IMAD R11, R165, 0x40, R160 ;  /* 0x00000040a50b7824 */ /* 0x000fe400078e02a0 */
[----:B------:R-:W-:-:S02]  /*d570*/  IMAD.IADD R5, R5, 0x1, R13 ;  /* 0x0000000105057824 */ /* 0x000fc400078e020d */
[----:B------:R-:W-:Y:S02]  /*d580*/  IMAD.MOV R13, RZ, RZ, -R9 ;  /* 0x000000ffff0d7224 */ /* 0x000fe400078e0a09 */
[----:B------:R-:W-:-:S04]  /*d590*/  IMAD.WIDE R16, R11, 0x2, R16 ;  /* 0x000000020b107825 */ /* 0x000fc800078e0210 */
[----:B------:R-:W-:Y:S01]  /*d5a0*/  IMAD R6, R20, UR4, RZ ;  /* 0x0000000414067c24 */ /* 0x000fe2000f8e02ff */
[C---:B------:R-:W-:Y:S01]  /*d5b0*/  IADD3 R41, P6, R16.reuse, 0x4000, RZ ;  /* 0x0000400010297810 */ /* 0x040fe20007fde0ff */
[----:B------:R-:W-:Y:S01]  /*d5c0*/  IMAD.WIDE.U32 R4, R53, UR4, R4 ;  /* 0x0000000435047c25 */ /* 0x000fe2000f8e0004 */
[----:B------:R-:W-:Y:S02]  /*d5d0*/  IADD3 R37, P5, R16, 0x5000, RZ ;  /* 0x0000500010257810 */ /* 0x000fe40007fbe0ff */
[----:B------:R-:W-:Y:S01]  /*d5e0*/  LOP3.LUT R40, R41, 0x380, RZ, 0xc0, !PT ;  /* 0x0000038029287812 */ /* 0x000fe200078ec0ff */
[----:B------:R-:W-:Y:S01]  /*d5f0*/  IMAD R11, R52, R13, R15 ;  /* 0x0000000d340b7224 */ /* 0x000fe200078e020f */
[----:B------:R-:W-:Y:S01]  /*d600*/  SHF.R.S32.HI R13, RZ, 0x1f, R9 ;  /* 0x0000001fff0d7819 */ /* 0x000fe20000011409 */
[----:B------:R-:W-:Y:S01]  /*d610*/  IMAD R8, R53, UR5, R6 ;  /* 0x0000000535087c24 */ /* 0x000fe2000f8e0206 */
[----:B------:R-:W-:Y:S01]  /*d620*/  IADD3 R4, P2, R9, R4, RZ ;  /* 0x0000000409047210 */ /* 0x000fe20007f5e0ff */
[----:B------:R-:W-:Y:S01]  /*d630*/  ULDC.64 UR4, c[0x0][0xb88] ;  /* 0x0002e20000047ab9 */ /* 0x000fe20000000a00 */
[----:B------:R-:W-:Y:S01]  /*d640*/  SHF.R.S32.HI R6, RZ, 0x1f, R11 ;  /* 0x0000001fff067819 */ /* 0x000fe2000001140b */
[----:B------:R-:W-:Y:S01]  /*d650*/  IMAD.IADD R24, R169, 0x1, R18 ;  /* 0x00000001a9187824 */ /* 0x000fe200078e0212 */
[----:B------:R-:W-:Y:S01]  /*d660*/  IADD3.X R5, R13, R5, R8, P2, !PT ;  /* 0x000000050d057210 */ /* 0x000fe200017fe408 */
[----:B------:R-:W-:Y:S01]  /*d670*/  IMAD R55, R7, R52, RZ ;  /* 0x0000003407377224 */ /* 0x000fe200078e02ff */
[----:B------:R-:W-:Y:S01]  /*d680*/  IADD3 R9, P3, R16, 0x2000, RZ ;  /* 0x0000200010097810 */ /* 0x000fe20007f7e0ff */
[----:B------:R-:W-:Y:S01]  /*d690*/  IMAD R10, R6, UR4, RZ ;  /* 0x00000004060a7c24 */ /* 0x000fe2000f8e02ff */
[----:B------:R-:W-:Y:S01]  /*d6a0*/  IADD3 R15, P0, R16, 0x1000, RZ ;  /* 0x00001000100f7810 */ /* 0x000fe20007f1e0ff */
[----:B------:R-:W-:Y:S01]  /*d6b0*/  IMAD.WIDE.U32 R4, R11, UR4, R4 ;  /* 0x000000040b047c25 */ /* 0x000fe2000f8e0004 */
[----:B------:R-:W-:-:S02]  /*d6c0*/  LOP3.LUT R8, R9, 0x380, RZ, 0xc0, !PT ;  /* 0x0000038009087812 */ /* 0x000fc400078ec0ff */
[----:B------:R-:W-:Y:S01]  /*d6d0*/  LOP3.LUT R36, R37, 0x380, RZ, 0xc0, !PT ;  /* 0x0000038025247812 */ /* 0x000fe200078ec0ff */
[----:B------:R-:W-:Y:S01]  /*d6e0*/  IMAD R13, R11, UR5, R10 ;  /* 0x000000050b0d7c24 */ /* 0x000fe2000f8e020a */
[----:B------:R-:W-:Y:S01]  /*d6f0*/  ULDC.64 UR4, c[0x0][0xb50] ;  /* 0x0002d40000047ab9 */ /* 0x000fe20000000a00 */
[----:B------:R-:W-:Y:S01]  /*d700*/  SHF.R.U64 R6, R8, 0x3, RZ ;  /* 0x0000000308067819 */ /* 0x000fe200000012ff */
[----:B------:R-:W-:Y:S01]  /*d710*/  IMAD.X R7, RZ, RZ, R17, P3 ;  /* 0x000000ffff077224 */ /* 0x000fe200018e0611 */
[----:B------:R-:W-:Y:S01]  /*d720*/  LEA R10, P4, R4, UR4, 0x2 ;  /* 0x00000004040a7c11 */ /* 0x000fe2000f8810ff */
[----:B------:R-:W-:Y:S01]  /*d730*/  IMAD.IADD R5, R5, 0x1, R13 ;  /* 0x0000000105057824 */ /* 0x000fe200078e020d */
[----:B------:R-:W-:Y:S01]  /*d740*/  LOP3.LUT R6, R6, R9, RZ, 0x3c, !PT ;  /* 0x0000000906067212 */ /* 0x000fe200078e3cff */
[----:B------:R-:W-:Y:S01]  /*d750*/  IMAD.X R13, RZ, RZ, R17, P0 ;  /* 0x000000ffff0d7224 */ /* 0x000fe200000e0611 */
[----:B------:R-:W-:Y:S01]  /*d760*/  IADD3 R9, P2, R16, 0x3000, RZ ;  /* 0x0000300010097810 */ /* 0x000fe20007f5e0ff */
[----:B------:R-:W-:Y:S01]  /*d770*/  SHFL.IDX PT, R48, R10, RZ, 0x1c1f ;  /* 0x001c1fff0a307589 */ /* 0x000fe200000e0000 */
[----:B------:R-:W-:Y:S01]  /*d780*/  LEA.HI.X R14, R4, UR5, R5, 0x2, P4 ;  /* 0x00000005040e7c11 */ /* 0x000fe2000a0f1405 */
[----:B------:R-:W-:Y:S01]  /*d790*/  VIADD R4, R24, 0x8 ;  /* 0x0000000818047836 */ /* 0x000fe20000000000 */
[----:B------:R-:W-:Y:S01]  /*d7a0*/  LOP3.LUT R8, R9, 0x380, RZ, 0xc0, !PT ;  /* 0x0000038009087812 */ /* 0x000fe200078ec0ff */
[----:B------:R-:W-:Y:S01]  /*d7b0*/  SHFL.IDX PT, R50, R10, 0x1, 0x1c1f ;  /* 0x003c1f000a327f89 */ /* 0x000fe200000e0000 */
[----:B------:R-:W-:Y:S01]  /*d7c0*/  LOP3.LUT P0, RZ, R167, 0x3, RZ, 0xc0, !PT ;  /* 0x00000003a7ff7812 */ /* 0x000fe2000780c0ff */
[----:B------:R-:W-:Y:S01]  /*d7d0*/  ULDC.64 UR4, c[0x0][0xaa0] ;  /* 0x0002a80000047ab9 */ /* 0x000fe20000000a00 */
[----:B------:R-:W-:Y:S01]  /*d7e0*/  SHF.R.U64 R8, R8, 0x3, RZ ;  /* 0x0000000308087819 */ /* 0x000fe200000012ff */
[----:B------:R-:W0:Y:S01]  /*d7f0*/  SHFL.IDX PT, R49, R14, RZ, 0x1c1f ;  /* 0x001c1fff0e317589 */ /* 0x000e2200000e0000 */
[----:B------:R-:W-:-:S02]  /*d800*/  IADD3 R33, P4, R16, 0x6000, RZ ;  /* 0x0000600010217810 */ /* 0x000fc40007f9e0ff */
[----:B------:R-:W-:Y:S01]  /*d810*/  LOP3.LUT R8, R8, R9, RZ, 0x3c, !PT ;  /* 0x0000000908087212 */ /* 0x000fe200078e3cff */
[----:B------:R-:W1:Y:S01]  /*d820*/  SHFL.IDX PT, R51, R14, 0x1, 0x1c1f ;  /* 0x003c1f000e337f89 */ /* 0x000e6200000e0000 */
[----:B------:R-:W-:Y:S01]  /*d830*/  IMAD.X R9, RZ, RZ, R17, P2 ;  /* 0x000000ffff097224 */ /* 0x000fe200010e0611 */
[-C--:B------:R-:W-:Y:S02]  /*d840*/  ISETP.GE.OR P2, PT, R24, R55.reuse, P0 ;  /* 0x000000371800720c */ /* 0x080fe40000746670 */
[----:B------:R-:W-:Y:S02]  /*d850*/  ISETP.GE.OR P0, PT, R4, R55, P0 ;  /* 0x000000370400720c */ /* 0x000fe40000706670 */
[----:B------:R-:W-:Y:S02]  /*d860*/  LOP3.LUT R11, R16, 0x380, RZ, 0xc0, !PT ;  /* 0x00000380100b7812 */ /* 0x000fe400078ec0ff */
[----:B------:R-:W-:Y:S02]  /*d870*/  LOP3.LUT R32, R33, 0x380, RZ, 0xc0, !PT ;  /* 0x0000038021207812 */ /* 0x000fe400078ec0ff */
[----:B------:R-:W-:-:S02]  /*d880*/  SHF.R.U64 R11, R11, 0x3, RZ ;  /* 0x000000030b0b7819 */ /* 0x000fc400000012ff */
[----:B------:R-:W-:Y:S02]  /*d890*/  IADD3 R5, P3, R16, 0x7000, RZ ;  /* 0x0000700010057810 */ /* 0x000fe40007f7e0ff */
[----:B------:R-:W-:Y:S02]  /*d8a0*/  SHF.R.U64 R40, R40, 0x3, RZ ;  /* 0x0000000328287819 */ /* 0x000fe400000012ff */
[----:B------:R-:W-:Y:S01]  /*d8b0*/  SHF.R.U64 R36, R36, 0x3, RZ ;  /* 0x0000000324247819 */ /* 0x000fe200000012ff */
[--C-:B------:R-:W-:Y:S01]  /*d8c0*/  IMAD.X R29, RZ, RZ, R17.reuse, P3 ;  /* 0x000000ffff1d7224 */ /* 0x100fe200018e0611 */
[----:B------:R-:W-:Y:S02]  /*d8d0*/  SHF.R.U64 R32, R32, 0x3, RZ ;  /* 0x0000000320207819 */ /* 0x000fe400000012ff */
[----:B------:R-:W-:Y:S01]  /*d8e0*/  LOP3.LUT R16, R11, R16, RZ, 0x3c, !PT ;  /* 0x000000100b107212 */ /* 0x000fe200078e3cff */
[----:B0-----:R0:W-:Y:S01]  /*d8f0*/  @!P2 ST.E desc[UR60][R48.64], R2 ;  /* 0x000000023000a985 */ /* 0x0011e2000c10193c */
[----:B------:R-:W-:Y:S01]  /*d900*/  LOP3.LUT R40, R40, R41, RZ, 0x3c, !PT ;  /* 0x0000002928287212 */ /* 0x000fe200078e3cff */
[--C-:B------:R-:W-:Y:S01]  /*d910*/  IMAD.X R41, RZ, RZ, R17.reuse, P6 ;  /* 0x000000ffff297224 */ /* 0x100fe200030e0611 */
[----:B------:R-:W-:Y:S01]  /*d920*/  LOP3.LUT R36, R36, R37, RZ, 0x3c, !PT ;  /* 0x0000002524247212 */ /* 0x000fe200078e3cff */
[----:B-1----:R1:W-:Y:S01]  /*d930*/  @!P0 ST.E desc[UR60][R50.64], R0 ;  /* 0x0000000032008985 */ /* 0x0023e2000c10193c */
[----:B------:R-:W-:Y:S01]  /*d940*/  LOP3.LUT R32, R32, R33, RZ, 0x3c, !PT ;  /* 0x0000002120207212 */ /* 0x000fe200078e3cff */
[--C-:B------:R-:W-:Y:S01]  /*d950*/  IMAD.X R37, RZ, RZ, R17.reuse, P5 ;  /* 0x000000ffff257224 */ /* 0x100fe200028e0611 */
[----:B------:R-:W-:Y:S01]  /*d960*/  LOP3.LUT R12, R15, 0x380, RZ, 0xc0, !PT ;  /* 0x000003800f0c7812 */ /* 0x000fe200078ec0ff */
[----:B------:R-:W-:Y:S01]  /*d970*/  IMAD.X R33, RZ, RZ, R17, P4 ;  /* 0x000000ffff217224 */ /* 0x000fe200020e0611 */
[----:B------:R2:W5:Y:S01]  /*d980*/  LD.E.128 R24, desc[UR60][R16.64] ;  /* 0x0000003c10187980 */ /* 0x000562000c101d00 */
[----:B------:R-:W-:Y:S01]  /*d990*/  LOP3.LUT R4, R5, 0x380, RZ, 0xc0, !PT ;  /* 0x0000038005047812 */ /* 0x000fe200078ec0ff */
[----:B0-----:R-:W0:Y:S01]  /*d9a0*/  @P1 LDC R49, c[0x0][0xbec] ;  /* 0x0002fb00ff311b82 */ /* 0x001e220000000800 */
[----:B------:R-:W-:Y:S01]  /*d9b0*/  SHF.R.U64 R12, R12, 0x3, RZ ;  /* 0x000000030c0c7819 */ /* 0x000fe200000012ff */
[----:B------:R-:W5:Y:S01]  /*d9c0*/  LD.E.128 R8, desc[UR60][R8.64] ;  /* 0x0000003c08087980 */ /* 0x000f62000c101d00 */
[----:B------:R-:W-:Y:S01]  /*d9d0*/  SHF.R.U64 R4, R4, 0x3, RZ ;  /* 0x0000000304047819 */ /* 0x000fe200000012ff */
[----:B-1----:R-:W-:Y:S01]  /*d9e0*/  IMAD R0, R21, UR4, RZ ;  /* 0x0000000415007c24 */ /* 0x002fe2000f8e02ff */
[----:B------:R-:W-:Y:S01]  /*d9f0*/  LOP3.LUT R12, R12, R15, RZ, 0x3c, !PT ;  /* 0x0000000f0c0c7212 */ /* 0x000fe200078e3cff */
[----:B------:R-:W5:Y:S01]  /*da00*/  LD.E.128 R40, desc[UR60][R40.64] ;  /* 0x0000003c28287980 */ /* 0x000f62000c101d00 */
[----:B--2---:R-:W-:Y:S01]  /*da10*/  IMAD.WIDE.U32 R16, R23, UR4, RZ ;  /* 0x0000000417107c25 */ /* 0x004fe2000f8e00ff */
[----:B------:R-:W-:-:S02]  /*da20*/  LOP3.LUT R28, R4, R5, RZ, 0x3c, !PT ;  /* 0x00000005041c7212 */ /* 0x000fc400078e3cff */
[----:B------:R-:W5:Y:S01]  /*da30*/  LD.E.128 R4, desc[UR60][R6.64] ;  /* 0x0000003c06047980 */ /* 0x000f62000c101d00 */
[----:B------:R-:W-:Y:S01]  /*da40*/  IMAD R21, R23, UR5, R0 ;  /* 0x0000000517157c24 */ /* 0x000fe2000f8e0200 */
[----:B------:R-:W-:Y:S01]  /*da50*/  ULDC.64 UR4, c[0x0][0xae8] ;  /* 0x0002ba0000047ab9 */ /* 0x000fe20000000a00 */
[----:B------:R-:W1:Y:S01]  /*da60*/  @P1 LDC R23, c[0x0][0xbf0] ;  /* 0x0002fc00ff171b82 */ /* 0x000e620000000800 */
[----:B------:R-:W5:Y:S01]  /*da70*/  LD.E.128 R12, desc[UR60][R12.64] ;  /* 0x0000003c0c0c7980 */ /* 0x000f62000c101d00 */
[----:B------:R-:W-:Y:S02]  /*da80*/  IMAD.IADD R17, R17, 0x1, R21 ;  /* 0x0000000111117824 */ /* 0x000fe400078e0215 */
[----:B------:R-:W-:Y:S01]  /*da90*/  IMAD R21, R162, 0x20, R165 ;  /* 0x00000020a2157824 */ /* 0x000fe200078e02a5 */
[----:B------:R-:W5:Y:S01]  /*daa0*/  LD.E.128 R36, desc[UR60][R36.64] ;  /* 0x0000003c24247980 */ /* 0x000f62000c101d00 */
[----:B------:R-:W-:Y:S02]  /*dab0*/  IMAD R0, R44, UR4, RZ ;  /* 0x000000042c007c24 */ /* 0x000fe4000f8e02ff */
[----:B------:R-:W-:Y:S01]  /*dac0*/  IMAD.IADD R44, R18, 0x1, R21 ;  /* 0x00000001122c7824 */ /* 0x000fe200078e0215 */
[----:B------:R-:W5:Y:S01]  /*dad0*/  LD.E.128 R32, desc[UR60][R32.64] ;  /* 0x0000003c20207980 */ /* 0x000f62000c101d00 */
[----:B------:R-:W-:-:S02]  /*dae0*/  IMAD R21, R163, UR5, R0 ;  /* 0x00000005a3157c24 */ /* 0x000fc4000f8e0200 */
[----:B------:R-:W-:Y:S01]  /*daf0*/  IMAD.WIDE.U32 R16, R163, UR4, R16 ;  /* 0x00000004a3107c25 */ /* 0x000fe2000f8e0010 */
[----:B------:R-:W-:Y:S01]  /*db00*/  ULDC.64 UR4, c[0x0][0xaf0] ;  /* 0x0002bc0000047ab9 */ /* 0x000fe20000000a00 */
[----:B------:R-:W5:Y:S02]  /*db10*/  LD.E.128 R28, desc[UR60][R28.64] ;  /* 0x0000003c1c1c7980 */ /* 0x000f64000c101d00 */
[----:B0-----:R-:W-:Y:S01]  /*db20*/  @P1 IMAD.HI.U32 R0, R44, R49, RZ ;  /* 0x000000312c001227 */ /* 0x001fe200078e00ff */
[----:B------:R-:W-:Y:S01]  /*db30*/  @!PT LDS RZ, [RZ] ;  /* 0x00000000fffff984 */ /* 0x000fe20000000800 */
[----:B------:R-:W-:Y:S01]  /*db40*/  @!PT LDS RZ, [RZ] ;  /* 0x00000000fffff984 */ /* 0x000fe20000000800 */
[----:B------:R-:W-:Y:S01]  /*db50*/  @!PT LDS RZ, [RZ] ;  /* 0x00000000fffff984 */ /* 0x000fe20000000800 */
[----:B------:R-:W-:Y:S01]  /*db60*/  @!PT LDS RZ, [RZ] ;  /* 0x00000000fffff984 */ /* 0x000fe20000000800 */
[----:B------:R0:W-:Y:S06]  /*db70*/  MEMBAR.ALL.CTA ;  /* 0x0000000000007992 */ /* 0x0001ec0000008000 */
[----:B0-----:R-:W0:Y:S01]  /*db80*/  FENCE.VIEW.ASYNC.S ;  /* 0x00000000000073c6 */ /* 0x001e220000000000 */
[----:B------:R-:W-:-:S02]  /*db90*/  IMAD.IADD R17, R17, 0x1, R21 ;  /* 0x0000000111117824 */ /* 0x000fc400078e0215 */
[----:B------:R-:W-:Y:S02]  /*dba0*/  IMAD.MOV.U32 R21, RZ, RZ, R44 ;  /* 0x000000ffff157224 */ /* 0x000fe400078e002c */
[----:B------:R-:W-:Y:S01]  /*dbb0*/  IMAD R2, R20, UR4, RZ ;  /* 0x0000000414027c24 */ /* 0x000fe2000f8e02ff */
[----:B-1----:R-:W-:Y:S01]  /*dbc0*/  @P1 SHF.R.U32.HI R21, RZ, R23, R0 ;  /* 0x00000017ff151219 */ /* 0x002fe20000011600 */
[----:B------:R-:W-:-:S03]  /*dbd0*/  IMAD.WIDE.U32 R16, R53, UR4, R16 ;  /* 0x0000000435107c25 */ /* 0x000fc6000f8e0010 */
[--C-:B------:R-:W-:Y:S01]  /*dbe0*/  SHF.R.S32.HI R0, RZ, 0x1f, R21.reuse ;  /* 0x0000001fff007819 */ /* 0x100fe20000011415 */
        /* <DEDUP_REMOVED lines=10> */
[----:B------:R-:W-:Y:S02]  /*dc90*/  IMAD.IADD R17, R17, 0x1, R49 ;  /* 0x0000000111117824 */ /* 0x000fe400078e0231 */
[----:B------:R-:W-:Y:S02]  /*dca0*/  IMAD R2, R0, UR4, RZ ;  /* 0x0000000400027c24 */ /* 0x000fe4000f8e02ff */
[----:B------:R-:W-:Y:S02]  /*dcb0*/  IMAD.IADD R44, R165, 0x1, R18 ;  /* 0x00000001a52c7824 */ /* 0x000fe400078e0212 */
[----:B------:R-:W-:-:S02]  /*dcc0*/  IMAD R21, R23, UR5, R2 ;  /* 0x0000000517157c24 */ /* 0x000fc4000f8e0202 */
[----:B------:R-:W-:Y:S01]  /*dcd0*/  IMAD.WIDE.U32 R16, R23, UR4, R16 ;  /* 0x0000000417107c25 */ /* 0x000fe2000f8e0010 */
[CC--:B------:R-:W-:Y:S01]  /*dce0*/  ISETP.GE.AND P2, PT, R44.reuse, R55.reuse, PT ;  /* 0x000000372c00720c */ /* 0x0c0fe20003f46270 */
[----:B------:R-:W-:Y:S02]  /*dcf0*/  ULDC.64 UR4, c[0x0][0xa80] ;  /* 0x0002a00000047ab9 */ /* 0x000fe40000000a00 */
[----:B------:R-:W-:Y:S01]  /*dd00*/  VIADD R0, R44, 0x20 ;  /* 0x000000202c007836 */ /* 0x000fe20000000000 */
[----:B------:R-:W-:Y:S01]  /*dd10*/  LEA R18, P3, R16, UR4, 0x1 ;  /* 0x0000000410127c11 */ /* 0x000fe2000f8608ff */
[----:B------:R-:W-:Y:S02]  /*dd20*/  IMAD.IADD R17, R17, 0x1, R21 ;  /* 0x0000000111117824 */ /* 0x000fe400078e0215 */
[----:B------:R-:W-:Y:S01]  /*dd30*/  VIADD R3, R3, 0x2a820 ;  /* 0x0002a82003037836 */ /* 0x000fe20000000000 */
[----:B------:R-:W-:Y:S01]  /*dd40*/  ISETP.GE.AND P0, PT, R0, R55, PT ;  /* 0x000000370000720c */ /* 0x000fe20003f06270 */
[----:B------:R-:W-:Y:S01]  /*dd50*/  VIADD R0, R44, 0x40 ;  /* 0x000000402c007836 */ /* 0x000fe20000000000 */
[----:B------:R-:W-:-:S02]  /*dd60*/  LEA.HI.X R20, R16, UR5, R17, 0x1, P3 ;  /* 0x0000000510147c11 */ /* 0x000fc400098f0c11 */
[----:B------:R-:W-:Y:S01]  /*dd70*/  PRMT R3, RZ, 0x654, R3 ;  /* 0x00000654ff037816 */ /* 0x000fe20000000003 */
[----:B0-----:R0:W1:Y:S01]  /*dd80*/  SHFL.IDX PT, R16, R18, RZ, 0x181f ;  /* 0x00181fff12107589 */ /* 0x00106200000e0000 */
[----:B------:R-:W-:Y:S01]  /*dd90*/  ISETP.GE.AND P1, PT, R0, R55, PT ;  /* 0x000000370000720c */ /* 0x000fe20003f26270 */
[----:B------:R-:W-:Y:S01]  /*dda0*/  BSSY B1, `(.L_x_1426) ;  /* 0x000000d000017945 */ /* 0x000fe20003800000 */
[----:B------:R0:W-:Y:S01]  /*ddb0*/  SYNCS.ARRIVE.TRANS64.RED.A1T0 RZ, [R3+URZ], RZ ;  /* 0x000000ff03ff79a7 */ /* 0x0001e2000810043f */
[----:B------:R0:W2:Y:S02]  /*ddc0*/  SHFL.IDX PT, R0, R20, RZ, 0x181f ;  /* 0x00181fff14007589 */ /* 0x0000a400000e0000 */
[----:B------:R-:W-:Y:S08]  /*ddd0*/  @P2 BRA `(.L_x_1427) ;  /* 0x0000000000242947 */ /* 0x000ff00003800000 */
[----:B------:R-:W-:Y:S02]  /*dde0*/  ULDC UR4, c[0x0][0xac8] ;  /* 0x0002b20000047ab9 */ /* 0x000fe40000000800 */
[----:B------:R-:W-:Y:S02]  /*ddf0*/  ISETP.GE.AND P2, PT, R160, UR4, PT ;  /* 0x00000004a0007c0c */ /* 0x000fe4000bf46270 */
[----:B------:R-:W-:-:S11]  /*de00*/  ISETP.GE.AND P3, PT, R161, UR4, PT ;  /* 0x00000004a1007c0c */ /* 0x000fd6000bf66270 */
[CC--:B-1----:R-:W-:Y:S02]  /*de10*/  @!P2 LEA R2, P4, R160.reuse, R16.reuse, 0x1 ;  /* 0x00000010a002a211 */ /* 0x0c2fe400078808ff */
[C---:B------:R-:W-:Y:S02]  /*de20*/  @!P3 LEA R16, P5, R161.reuse, R16, 0x1 ;  /* 0x00000010a110b211 */ /* 0x040fe400078a08ff */
[-C--:B0-2---:R-:W-:Y:S02]  /*de30*/  @!P2 LEA.HI.X R3, R160, R0.reuse, R173, 0x1, P4 ;  /* 0x00000000a003a211 */ /* 0x085fe400020f0cad */
[----:B------:R-:W-:-:S03]  /*de40*/  @!P3 LEA.HI.X R17, R161, R0, R172, 0x1, P5 ;  /* 0x00000000a111b211 */ /* 0x000fc600028f0cac */
[----:B-----5:R3:W-:Y:S04]  /*de50*/  @!P2 ST.E.128 desc[UR60][R2.64], R24 ;  /* 0x000000180200a985 */ /* 0x0207e8000c101d3c */
[----:B------:R3:W-:Y:S02]  /*de60*/  @!P3 ST.E.128 desc[UR60][R16.64], R40 ;  /* 0x000000281000b985 */ /* 0x0007e4000c101d3c */
.L_x_1427:
[----:B------:R-:W-:Y:S05]  /*de70*/  BSYNC B1 ;  /* 0x0000000000017941 */ /* 0x000fea0003800000 */
.L_x_1426:
[----:B--2---:R2:W4:Y:S01]  /*de80*/  SHFL.IDX PT, R0, R20, 0x1, 0x181f ;  /* 0x00381f0014007f89 */ /* 0x00452200000e0000 */
[----:B------:R-:W-:Y:S03]  /*de90*/  BSSY B1, `(.L_x_1428) ;  /* 0x000000c000017945 */ /* 0x000fe60003800000 */
[----:B-1-3--:R2:W1:Y:S01]  /*dea0*/  SHFL.IDX PT, R16, R18, 0x1, 0x181f ;  /* 0x00381f0012107f89 */ /* 0x00a46200000e0000 */
[----:B------:R-:W-:Y:S05]  /*deb0*/  @P0 BRA `(.L_x_1429) ;  /* 0x0000000000240947 */ /* 0x000fea0003800000 */
[----:B------:R-:W-:Y:S02]  /*dec0*/  ULDC UR4, c[0x0][0xac8] ;  /* 0x0002b20000047ab9 */ /* 0x000fe40000000800 */
[----:B------:R-:W-:Y:S02]  /*ded0*/  ISETP.GE.AND P3, PT, R160, UR4, PT ;  /* 0x00000004a0007c0c */ /* 0x000fe4000bf66270 */
[----:B------:R-:W-:-:S11]  /*dee0*/  ISETP.GE.AND P4, PT, R161, UR4, PT ;  /* 0x00000004a1007c0c */ /* 0x000fd6000bf86270 */
[CC--:B-1----:R-:W-:Y:S02]  /*def0*/  @!P3 LEA R2, P0, R160.reuse, R16.reuse, 0x1 ;  /* 0x00000010a002b211 */ /* 0x0c2fe400078008ff */
[C---:B------:R-:W-:Y:S02]  /*df00*/  @!P4 LEA R16, P2, R161.reuse, R16, 0x1 ;  /* 0x00000010a110c211 */ /* 0x040fe400078408ff */
[-C--:B0---4-:R-:W-:Y:S02]  /*df10*/  @!P3 LEA.HI.X R3, R160, R0.reuse, R173, 0x1, P0 ;  /* 0x00000000a003b211 */ /* 0x091fe400000f0cad */
[----:B------:R-:W-:-:S03]  /*df20*/  @!P4 LEA.HI.X R17, R161, R0, R172, 0x1, P2 ;  /* 0x00000000a111c211 */ /* 0x000fc600010f0cac */
[----:B-----5:R3:W-:Y:S04]  /*df30*/  @!P3 ST.E.128 desc[UR60][R2.64], R12 ;  /* 0x0000000c0200b985 */ /* 0x0207e8000c101d3c */
[----:B------:R3:W-:Y:S02]  /*df40*/  @!P4 ST.E.128 desc[UR60][R16.64], R36 ;  /* 0x000000241000c985 */ /* 0x0007e4000c101d3c */
.L_x_1429:
[----:B------:R-:W-:Y:S05]  /*df50*/  BSYNC B1 ;  /* 0x0000000000017941 */ /* 0x000fea0003800000 */
.L_x_1428:
        /* <DEDUP_REMOVED lines=13> */
.L_x_1431:
[----:B------:R-:W-:Y:S05]  /*e030*/  BSYNC B1 ;  /* 0x0000000000017941 */ /* 0x000fea0003800000 */
.L_x_1430:
[----:B0-----:R-:W-:Y:S01]  /*e040*/  VIADD R0, R44, 0x60 ;  /* 0x000000602c007836 */ /* 0x001fe20000000000 */
[----:B--2-4-:R-:W0:Y:S04]  /*e050*/  SHFL.IDX PT, R20, R20, 0x3, 0x181f ;  /* 0x00781f0014147f89 */ /* 0x014e2800000e0000 */
[----:B------:R-:W-:Y:S01]  /*e060*/  ISETP.GE.AND P0, PT, R0, R55, PT ;  /* 0x000000370000720c */ /* 0x000fe20003f06270 */
[----:B------:R-:W2:-:S12]  /*e070*/  SHFL.IDX PT, R18, R18, 0x3, 0x181f ;  /* 0x00781f0012127f89 */ /* 0x000e9800000e0000 */
        /* <DEDUP_REMOVED lines=8> */
[----:B----4-:R-:W-:-:S04]  /*e100*/  LEA R2, P0, R161, R18, 0x1 ;  /* 0x00000012a1027211 */ /* 0x010fc800078008ff */
[----:B------:R-:W-:-:S05]  /*e110*/  LEA.HI.X R3, R161, R20, R172, 0x1, P0 ;  /* 0x00000014a1037211 */ /* 0x000fca00000f0cac */
[----:B------:R0:W-:Y:S01]  /*e120*/  ST.E.128 desc[UR60][R2.64], R28 ;  /* 0x0000001c02007985 */ /* 0x0001e2000c101d3c */
[----:B------:R-:W-:Y:S05]  /*e130*/  BRA `(.L_x_1432) ;  /* 0x0000000800b07947 */ /* 0x000fea0003800000 */
.L_x_1424:
[----:B------:R-:W2:Y:S08]  /*e140*/  LDC.64 R4, c[0x0][0xc00] ;  /* 0x00030000ff047b82 */ /* 0x000eb00000000a00 */
[----:B0-----:R-:W0:Y:S01]  /*e150*/  LDC.64 R2, c[0x0][0xc00] ;  /* 0x00030000ff027b82 */ /* 0x001e220000000a00 */
[----:B------:R-:W-:Y:S01]  /*e160*/  ULDC UR4, c[0x0][0xa88] ;  /* 0x0002a20000047ab9 */ /* 0x000fe20000000800 */
[----:B------:R-:W-:-:S06]  /*e170*/  IMAD.MOV.U32 R6, RZ, RZ, RZ ;  /* 0x000000ffff067224 */ /* 0x000fcc00078e00ff */
[----:B------:R-:W3:Y:S01]  /*e180*/  LDC R17, c[0x0][0xbe8] ;  /* 0x0002fa00ff117b82 */ /* 0x000ee20000000800 */
[----:B--2---:R-:W-:-:S04]  /*e190*/  ISETP.NE.U32.AND P0, PT, R4, RZ, PT ;  /* 0x000000ff0400720c */ /* 0x004fc80003f05070 */
[----:B------:R-:W-:-:S03]  /*e1a0*/  ISETP.NE.AND.EX P0, PT, R5, RZ, PT, P0 ;  /* 0x000000ff0500720c */ /* 0x000fc60003f05300 */
[----:B------:R-:W2:Y:S01]  /*e1b0*/  LDC.64 R4, c[0x0][0xc08] ;  /* 0x00030200ff047b82 */ /* 0x000ea20000000a00 */
[----:B0-----:R-:W-:-:S04]  /*e1c0*/  IMAD.WIDE R2, R164, 0x4, R2 ;  /* 0x00000004a4027825 */ /* 0x001fc800078e0202 */
[----:B------:R-:W-:-:S05]  /*e1d0*/  IMAD.U32 R0, RZ, RZ, UR4 ;  /* 0x00000004ff007e24 */ /* 0x000fca000f8e00ff */
[----:B------:R0:W5:Y:S01]  /*e1e0*/  @P0 LDG.E R6, desc[UR60][R2.64] ;  /* 0x0000003c02060981 */ /* 0x000162000c1e1900 */
[----:B--2---:R-:W-:-:S04]  /*e1f0*/  ISETP.NE.U32.AND P1, PT, R4, RZ, PT ;  /* 0x000000ff0400720c */ /* 0x004fc80003f25070 */
[----:B------:R-:W-:-:S13]  /*e200*/  ISETP.NE.AND.EX P1, PT, R5, RZ, PT, P1 ;  /* 0x000000ff0500720c */ /* 0x000fda0003f25310 */
[----:B------:R-:W2:Y:S02]  /*e210*/  @P1 LDC.64 R4, c[0x0][0xc08] ;  /* 0x00030200ff041b82 */ /* 0x000ea40000000a00 */
[----:B--2---:R-:W-:-:S05]  /*e220*/  @P1 IMAD.WIDE R4, R164, 0x4, R4 ;  /* 0x00000004a4041825 */ /* 0x004fca00078e0204 */
[----:B------:R0:W5:Y:S01]  /*e230*/  @P1 LDG.E R0, desc[UR60][R4.64] ;  /* 0x0000003c04001981 */ /* 0x000162000c1e1900 */
[----:B---3--:R-:W-:Y:S02]  /*e240*/  ISETP.NE.AND P2, PT, R17, 0x1, PT ;  /* 0x000000011100780c */ /* 0x008fe40003f45270 */
[----:B------:R-:W-:Y:S02]  /*e250*/  ISETP.GE.AND P3, PT, R174, 0x80, PT ;  /* 0x00000080ae00780c */ /* 0x000fe40003f66270 */
[----:B------:R-:W-:-:S09]  /*e260*/  SHF.R.S32.HI R7, RZ, 0x1f, R164 ;  /* 0x0000001fff077819 */ /* 0x000fd200000114a4 */
[----:B------:R-:W2:Y:S08]  /*e270*/  @P2 LDC R16, c[0x0][0xbec] ;  /* 0x0002fb00ff102b82 */ /* 0x000eb00000000800 */
[----:B------:R-:W3:Y:S01]  /*e280*/  @P2 LDC R21, c[0x0][0xbf0] ;  /* 0x0002fc00ff152b82 */ /* 0x000ee20000000800 */
[----:B0-----:R-:W-:Y:S05]  /*e290*/  @P1 BRA `(.L_x_1433) ;  /* 0x0000000000101947 */ /* 0x001fea0003800000 */
[----:B------:R-:W-:Y:S05]  /*e2a0*/  @!P0 BRA `(.L_x_1433) ;  /* 0x00000000000c8947 */ /* 0x000fea0003800000 */
[----:B------:R-:W4:Y:S04]  /*e2b0*/  LDG.E R5, desc[UR60][R2.64] ;  /* 0x0000003c02057981 */ /* 0x000f28000c1e1900 */
[----:B-----5:R-:W4:Y:S02]  /*e2c0*/  LDG.E R0, desc[UR60][R2.64+0x4] ;  /* 0x0000043c02007981 */ /* 0x020f24000c1e1900 */
[----:B----4-:R-:W-:-:S07]  /*e2d0*/  IMAD.IADD R0, R0, 0x1, -R5 ;  /* 0x0000000100007824 */ /* 0x010fce00078e0a05 */
.L_x_1433:
[----:B------:R-:W-:Y:S01]  /*e2e0*/  BSSY B1, `(.L_x_1434) ;  /* 0x000002d000017945 */ /* 0x000fe20003800000 */
[----:B------:R-:W-:Y:S02]  /*e2f0*/  SHF.R.S32.HI R10, RZ, 0x1f, R163 ;  /* 0x0000001fff0a7819 */ /* 0x000fe400000114a3 */
[----:B------:R-:W-:Y:S02]  /*e300*/  SEL R13, R164, RZ, !P0 ;  /* 0x000000ffa40d7207 */ /* 0x000fe40004000000 */
[----:B------:R-:W-:Y:S02]  /*e310*/  SEL R12, R7, RZ, !P0 ;  /* 0x000000ff070c7207 */ /* 0x000fe40004000000 */
[----:B-----5:R-:W-:Y:S01]  /*e320*/  SHF.R.S32.HI R11, RZ, 0x1f, R6 ;  /* 0x0000001fff0b7819 */ /* 0x020fe20000011406 */
[----:B------:R-:W-:Y:S06]  /*e330*/  @P3 BRA `(.L_x_1435) ;  /* 0x00000000009c3947 */ /* 0x000fec0003800000 */
[----:B------:R-:W0:Y:S01]  /*e340*/  S2R R3, SR_TID.X ;  /* 0x0000000000037919 */ /* 0x000e220000002100 */
[----:B------:R-:W4:Y:S02]  /*e350*/  LDC R14, c[0x0][0xbe8] ;  /* 0x0002fa00ff0e7b82 */ /* 0x000f240000000800 */
[----:B----4-:R-:W-:Y:S01]  /*e360*/  IMAD R2, R0, R14, RZ ;  /* 0x0000000e00027224 */ /* 0x010fe200078e02ff */
[----:B0-----:R-:W-:-:S04]  /*e370*/  IADD3 R9, R18, -0x80, R3 ;  /* 0xffffff8012097810 */ /* 0x001fc80007ffe003 */
[----:B------:R-:W-:-:S13]  /*e380*/  ISETP.GE.AND P0, PT, R9, R2, PT ;  /* 0x000000020900720c */ /* 0x000fda0003f06270 */
[----:B------:R-:W-:Y:S05]  /*e390*/  @P0 BRA `(.L_x_1435) ;  /* 0x0000000000840947 */ /* 0x000fea0003800000 */
[----:B------:R-:W-:Y:S01]  /*e3a0*/  ISETP.NE.AND P0, PT, R14, 0x1, PT ;  /* 0x000000010e00780c */ /* 0x000fe20003f05270 */
[----:B------:R-:W-:Y:S01]  /*e3b0*/  ULDC.64 UR4, c[0x0][0xb90] ;  /* 0x0002e40000047ab9 */ /* 0x000fe20000000a00 */
[----:B------:R-:W-:Y:S02]  /*e3c0*/  IMAD.MOV.U32 R2, RZ, RZ, R6 ;  /* 0x000000ffff027224 */ /* 0x000fe400078e0006 */
[----:B------:R-:W-:Y:S02]  /*e3d0*/  IMAD R8, R10, UR4, RZ ;  /* 0x000000040a087c24 */ /* 0x000fe4000f8e02ff */
[----:B------:R-:W-:Y:S02]  /*e3e0*/  IMAD.MOV.U32 R3, RZ, RZ, R11 ;  /* 0x000000ffff037224 */ /* 0x000fe400078e000b */
[----:B------:R-:W-:Y:S02]  /*e3f0*/  IMAD.MOV.U32 R5, RZ, RZ, R9 ;  /* 0x000000ffff057224 */ /* 0x000fe400078e0009 */
[----:B------:R-:W-:-:S03]  /*e400*/  IMAD.WIDE.U32 R2, R163, UR4, R2 ;  /* 0x00000004a3027c25 */ /* 0x000fc6000f8e0002 */
[----:B------:R-:W0:Y:S01]  /*e410*/  @P0 LDC R4, c[0x0][0xbec] ;  /* 0x0002fb00ff040b82 */ /* 0x000e220000000800 */
[----:B------:R-:W-:Y:S01]  /*e420*/  IMAD R7, R163, UR5, R8 ;  /* 0x00000005a3077c24 */ /* 0x000fe2000f8e0208 */
[----:B------:R-:W-:-:S03]  /*e430*/  ULDC.64 UR4, c[0x0][0xb98] ;  /* 0x0002e60000047ab9 */ /* 0x000fc60000000a00 */
[----:B------:R-:W-:-:S03]  /*e440*/  IMAD.IADD R3, R3, 0x1, R7 ;  /* 0x0000000103037824 */ /* 0x000fc600078e0207 */
[----:B------:R-:W4:Y:S01]  /*e450*/  @P0 LDC R15, c[0x0][0xbf0] ;  /* 0x0002fc00ff0f0b82 */ /* 0x000f220000000800 */
[----:B------:R-:W-:-:S04]  /*e460*/  IMAD.WIDE.U32 R2, R13, UR4, R2 ;  /* 0x000000040d027c25 */ /* 0x000fc8000f8e0002 */
[----:B0-----:R-:W-:-:S05]  /*e470*/  @P0 IMAD.HI.U32 R4, R9, R4, RZ ;  /* 0x0000000409040227 */ /* 0x001fca00078e00ff */
[----:B----4-:R-:W-:Y:S01]  /*e480*/  @P0 SHF.R.U32.HI R5, RZ, R15, R4 ;  /* 0x0000000fff050219 */ /* 0x010fe20000011604 */
[----:B------:R-:W-:-:S03]  /*e490*/  IMAD R4, R12, UR4, RZ ;  /* 0x000000040c047c24 */ /* 0x000fc6000f8e02ff */
[----:B------:R-:W-:Y:S01]  /*e4a0*/  IADD3 R2, P0, R5, R2, RZ ;  /* 0x0000000205027210 */ /* 0x000fe20007f1e0ff */
[----:B------:R-:W-:Y:S02]  /*e4b0*/  IMAD.MOV R7, RZ, RZ, -R5 ;  /* 0x000000ffff077224 */ /* 0x000fe400078e0a05 */
[----:B------:R-:W-:Y:S01]  /*e4c0*/  IMAD R8, R13, UR5, R4 ;  /* 0x000000050d087c24 */ /* 0x000fe2000f8e0204 */
[----:B------:R-:W-:Y:S01]  /*e4d0*/  ULDC.64 UR4, c[0x0][0xb88] ;  /* 0x0002e20000047ab9 */ /* 0x000fe20000000a00 */
[----:B------:R-:W-:Y:S01]  /*e4e0*/  IMAD R7, R14, R7, R9 ;  /* 0x000000070e077224 */ /* 0x000fe200078e0209 */
[----:B------:R-:W-:-:S04]  /*e4f0*/  SHF.R.S32.HI R9, RZ, 0x1f, R5 ;  /* 0x0000001fff097819 */ /* 0x000fc80000011405 */
        /* <DEDUP_REMOVED lines=11> */
.L_x_1435:
[----:B------:R-:W-:Y:S05]  /*e5b0*/  BSYNC B1 ;  /* 0x0000000000017941 */ /* 0x000fea0003800000 */
.L_x_1434:
[----:B------:R-:W-:Y:S01]  /*e5c0*/  ULDC.64 UR4, c[0x0][0xaa0] ;  /* 0x0002a80000047ab9 */ /* 0x000fe20000000a00 */
[----:B------:R-:W-:Y:S01]  /*e5d0*/  IMAD R7, R162, 0x20, R165 ;  /* 0x00000020a2077824 */ /* 0x000fe200078e02a5 */
[----:B------:R-:W-:Y:S01]  /*e5e0*/  BSSY B1, `(.L_x_1436) ;  /* 0x0000037000017945 */ /* 0x000fe20003800000 */
[----:B0-----:R-:W-:Y:S02]  /*e5f0*/  IMAD R3, R11, UR4, RZ ;  /* 0x000000040b037c24 */ /* 0x001fe4000f8e02ff */
[----:B------:R-:W-:Y:S02]  /*e600*/  IMAD.IADD R9, R18, 0x1, R7 ;  /* 0x0000000112097824 */ /* 0x000fe400078e0207 */
[C---:B------:R-:W-:Y:S02]  /*e610*/  IMAD R5, R6.reuse, UR5, R3 ;  /* 0x0000000506057c24 */ /* 0x040fe4000f8e0203 */
[----:B------:R-:W-:Y:S01]  /*e620*/  IMAD.WIDE.U32 R2, R6, UR4, RZ ;  /* 0x0000000406027c25 */ /* 0x000fe2000f8e00ff */
[----:B------:R-:W-:-:S03]  /*e630*/  ULDC.64 UR4, c[0x0][0xae8] ;  /* 0x0002ba0000047ab9 */ /* 0x000fc60000000a00 */
[----:B------:R-:W-:Y:S02]  /*e640*/  IMAD.IADD R3, R3, 0x1, R5 ;  /* 0x0000000103037824 */ /* 0x000fe400078e0205 */
[----:B------:R-:W-:Y:S02]  /*e650*/  IMAD R6, R10, UR4, RZ ;  /* 0x000000040a067c24 */ /* 0x000fe4000f8e02ff */
[----:B--2---:R-:W-:-:S04]  /*e660*/  @P2 IMAD.HI.U32 R4, R9, R16, RZ ;  /* 0x0000001009042227 */ /* 0x004fc800078e00ff */
[C---:B------:R-:W-:Y:S02]  /*e670*/  IMAD R7, R163.reuse, UR5, R6 ;  /* 0x00000005a3077c24 */ /* 0x040fe4000f8e0206 */
[----:B------:R-:W-:Y:S01]  /*e680*/  IMAD.WIDE.U32 R2, R163, UR4, R2 ;  /* 0x00000004a3027c25 */ /* 0x000fe2000f8e0002 */
[----:B------:R-:W-:-:S03]  /*e690*/  ULDC.64 UR4, c[0x0][0xaf0] ;  /* 0x0002bc0000047ab9 */ /* 0x000fc60000000a00 */
[----:B------:R-:W-:Y:S01]  /*e6a0*/  IMAD.MOV.U32 R5, RZ, RZ, R9 ;  /* 0x000000ffff057224 */ /* 0x000fe200078e0009 */
[----:B---3--:R-:W-:Y:S01]  /*e6b0*/  @P2 SHF.R.U32.HI R5, RZ, R21, R4 ;  /* 0x00000015ff052219 */ /* 0x008fe20000011604 */
[----:B------:R-:W-:Y:S02]  /*e6c0*/  IMAD R6, R12, UR4, RZ ;  /* 0x000000040c067c24 */ /* 0x000fe4000f8e02ff */
[----:B------:R-:W-:Y:S01]  /*e6d0*/  IMAD.IADD R3, R3, 0x1, R7 ;  /* 0x0000000103037824 */ /* 0x000fe200078e0207 */
[----:B------:R-:W-:Y:S01]  /*e6e0*/  SHF.R.S32.HI R4, RZ, 0x1f, R5 ;  /* 0x0000001fff047819 */ /* 0x000fe20000011405 */
        /* <DEDUP_REMOVED lines=13> */
[----:B------:R-:W-:Y:S02]  /*e7c0*/  IMAD.IADD R18, R165, 0x1, R18 ;  /* 0x00000001a5127824 */ /* 0x000fe400078e0212 */
[----:B------:R-:W-:Y:S02]  /*e7d0*/  IMAD R17, R0, R17, RZ ;  /* 0x0000001100117224 */ /* 0x000fe400078e02ff */
        /* <DEDUP_REMOVED lines=10> */
[----:B------:R0:W2:Y:S02]  /*e880*/  SHFL.IDX PT, R2, R4, RZ, 0x181f ;  /* 0x00181fff04027589 */ /* 0x0000a400000e0000 */
[----:B------:R-:W-:Y:S02]  /*e890*/  ISETP.GE.AND P0, PT, R0, R17, PT ;  /* 0x000000110000720c */ /* 0x000fe40003f06270 */
[----:B------:R0:W3:Y:S01]  /*e8a0*/  SHFL.IDX PT, R0, R5, RZ, 0x181f ;  /* 0x00181fff05007589 */ /* 0x0000e200000e0000 */
[----:B------:R-:W-:Y:S10]  /*e8b0*/  @P2 BRA `(.L_x_1437) ;  /* 0x0000000000242947 */ /* 0x000ff40003800000 */
        /* <DEDUP_REMOVED lines=9> */
.L_x_1437:
[----:B------:R-:W-:Y:S05]  /*e950*/  BSYNC B1 ;  /* 0x0000000000017941 */ /* 0x000fea0003800000 */
.L_x_1436:
        /* <DEDUP_REMOVED lines=13> */
.L_x_1439:
[----:B------:R-:W-:Y:S05]  /*ea30*/  BSYNC B1 ;  /* 0x0000000000017941 */ /* 0x000fea0003800000 */
.L_x_1438:
        /* <DEDUP_REMOVED lines=13> */
.L_x_1441:
[----:B------:R-:W-:Y:S05]  /*eb10*/  BSYNC B1 ;  /* 0x0000000000017941 */ /* 0x000fea0003800000 */
.L_x_1440:
        /* <DEDUP_REMOVED lines=14> */
.L_x_1432:
[----:B------:R-:W-:Y:S05]  /*ec00*/  BSYNC B0 ;  /* 0x0000000000007941 */ /* 0x000fea0003800000 */
.L_x_1423:
[----:B------:R-:W-:Y:S02]  /*ec10*/  ULDC UR4, c[0x0][0xc3c] ;  /* 0x00030f0000047ab9 */ /* 0x000fe40000000800 */
[----:B-1----:R-:W-:-:S13]  /*ec20*/  ISETP.GE.AND P0, PT, R47, UR4, PT ;  /* 0x000000042f007c0c */ /* 0x002fda000bf06270 */
[----:B------:R-:W-:Y:S05]  /*ec30*/  @!P0 BRA `(.L_x_1442) ;  /* 0xffffff2000708947 */ /* 0x000fea000383ffff */
[----:B------:R-:W-:Y:S05]  /*ec40*/  EXIT ;  /* 0x000000000000794d */ /* 0x000fea0003800000 */
.L_x_1341:
[----:B------:R-:W-:-:S08]  /*ec50*/  NOP ;  /* 0x0000000000007918 */ /* 0x000fd00000000000 */
[----:B0-----:R-:W0:-:S00]  /*ec60*/  USETMAXREG.DEALLOC.CTAPOOL 0x18 ;  /* 0x00000018000079c8 */ /* 0x001e0000080e0500 */
[----:B0-----:R-:W2:Y:S01]  /*ec70*/  LDL.LU R2, [R1+0x18] ;  /* 0x0000180001027983 */ /* 0x001ea20000300800 */
[----:B------:R-:W-:Y:S01]  /*ec80*/  LOP3.LUT R0, R0, 0x3, RZ, 0xc0, !PT ;  /* 0x0000000300007812 */ /* 0x000fe200078ec0ff */
[----:B------:R-:W-:-:S05]  /*ec90*/  IMAD.MOV.U32 R5, RZ, RZ, RZ ;  /* 0x000000ffff057224 */ /* 0x000fca00078e00ff */
        /* <DEDUP_REMOVED lines=10> */
[----:B------:R-:W2:Y:S01]  /*ed40*/  LDS.128 R16, [UR4+0x2a8d0] ;  /* 0x02a8d004ff107984 */ /* 0x000ea20008000c00 */
[----:B------:R-:W-:Y:S06]  /*ed50*/  BAR.ARV 0x4, 0x180 ;  /* 0x0106000000007b1d */ /* 0x000fec0000002000 */
[----:B------:R-:W-:Y:S05]  /*ed60*/  BRA `(.L_x_1444) ;  /* 0x0000000800887947 */ /* 0x000fea0003800000 */
.L_x_1443:
[----:B------:R-:W1:Y:S01]  /*ed70*/  S2R R0, SR_TID.X ;  /* 0x0000000000007919 */ /* 0x000e620000002100 */
[----:B------:R-:W-:Y:S01]  /*ed80*/  ULDC UR4, c[0x0][0xc3c] ;  /* 0x00030f0000047ab9 */ /* 0x000fe20000000800 */
[----:B------:R-:W2:Y:S01]  /*ed90*/  S2UR UR6, SR_CTAID.X ;  /* 0x00000000000679c3 */ /* 0x000ea20000002500 */
[----:B------:R-:W-:Y:S01]  /*eda0*/  ULDC UR5, c[0x0][0xc38] ;  /* 0x00030e0000057ab9 */ /* 0x000fe20000000800 */
[----:B-1----:R-:W-:-:S04]  /*edb0*/  LOP3.LUT R0, R0, 0x1f, RZ, 0xc0, !PT ;  /* 0x0000001f00007812 */ /* 0x002fc800078ec0ff */
[----:B------:R-:W-:-:S04]  /*edc0*/  ISETP.NE.AND P0, PT, R0, 0x1f, PT ;  /* 0x0000001f0000780c */ /* 0x000fc80003f05270 */
[----:B------:R-:W-:-:S13]  /*edd0*/  ISETP.GE.OR P1, PT, R0, UR4, !P0 ;  /* 0x0000000400007c0c */ /* 0x000fda000c726670 */
[----:B0-----:R-:W0:Y:S02]  /*ede0*/  @!P1 LDC.64 R2, c[0x0][0xc80] ;  /* 0x00032000ff029b82 */ /* 0x001e240000000a00 */
[----:B0-----:R-:W-:-:S05]  /*edf0*/  @!P1 IMAD.WIDE.U32 R2, R0, 0x4, R2 ;  /* 0x0000000400029825 */ /* 0x001fca00078e0002 */
[----:B------:R-:W3:Y:S01]  /*ee00*/  @!P1 LDG.E R5, desc[UR60][R2.64] ;  /* 0x0000003c02059981 */ /* 0x000ee2000c1e1900 */
[C---:B------:R-:W-:Y:S01]  /*ee10*/  ISETP.NE.AND P1, PT, R0.reuse, RZ, PT ;  /* 0x000000ff0000720c */ /* 0x040fe20003f25270 */
[----:B------:R-:W-:Y:S01]  /*ee20*/  UMOV UR4, URZ ;  /* 0x0000003f00047c82 */ /* 0x000fe20008000000 */
[C---:B------:R-:W-:Y:S01]  /*ee30*/  ISETP.GE.U32.AND P2, PT, R0.reuse, 0x2, PT ;  /* 0x000000020000780c */ /* 0x040fe20003f46070 */
[----:B------:R-:W-:Y:S01]  /*ee40*/  IMAD.MOV.U32 R16, RZ, RZ, RZ ;  /* 0x000000ffff107224 */ /* 0x000fe200078e00ff */
[C---:B------:R-:W-:Y:S02]  /*ee50*/  ISETP.GE.U32.AND P3, PT, R0.reuse, 0x4, PT ;  /* 0x000000040000780c */ /* 0x040fe40003f66070 */
[C---:B------:R-:W-:Y:S02]  /*ee60*/  ISETP.GE.U32.AND P4, PT, R0.reuse, 0x8, PT ;  /* 0x000000080000780c */ /* 0x040fe40003f86070 */
[----:B------:R-:W-:Y:S01]  /*ee70*/  ISETP.GE.U32.AND P5, PT, R0, 0x10, PT ;  /* 0x000000100000780c */ /* 0x000fe20003fa6070 */
[----:B---3--:R-:W0:Y:S02]  /*ee80*/  SHFL.UP PT, R4, R5, 0x1, RZ ;  /* 0x0420000005047989 */ /* 0x008e2400000e00ff */
        /* <DEDUP_REMOVED lines=17> */
[----:B--2---:R-:W-:-:S13]  /*efa0*/  ISETP.GT.AND P6, PT, R6, UR6, PT ;  /* 0x0000000606007c0c */ /* 0x004fda000bfc4270 */
[----:B------:R-:W-:Y:S05]  /*efb0*/  @P6 BRA `(.L_x_1445) ;  /* 0x00000000009c6947 */ /* 0x000fea0003800000 */
[----:B------:R-:W0:Y:S01]  /*efc0*/  LDC R4, c[0x0][0xc3c] ;  /* 0x00030f00ff047b82 */ /* 0x000e220000000800 */
[----:B------:R-:W-:Y:S01]  /*efd0*/  IMAD.MOV.U32 R6, RZ, RZ, R7 ;  /* 0x000000ffff067224 */ /* 0x000fe200078e0007 */
[----:B------:R-:W-:Y:S01]  /*efe0*/  UMOV UR4, URZ ;  /* 0x0000003f00047c82 */ /* 0x000fe20008000000 */
[----:B------:R-:W-:Y:S01]  /*eff0*/  ULDC UR7, c[0x0][0xc3c] ;  /* 0x00030f0000077ab9 */ /* 0x000fe20000000800 */
[----:B------:R-:W-:-:S05]  /*f000*/  ULDC UR5, c[0x0][0xc38] ;  /* 0x00030e0000057ab9 */ /* 0x000fca0000000800 */
.L_x_1449:
        /* <DEDUP_REMOVED lines=12> */
.L_x_1448:
[----:B------:R-:W-:Y:S05]  /*f0d0*/  BSYNC B0 ;  /* 0x0000000000007941 */ /* 0x000fea0003800000 */
.L_x_1447:
        /* <DEDUP_REMOVED lines=20> */
[----:B------:R-:W-:-:S07]  /*f220*/  IMAD.MOV.U32 R4, RZ, RZ, R10 ;  /* 0x000000ffff047224 */ /* 0x000fce00078e000a */
.L_x_1445:
[----:B------:R-:W-:-:S04]  /*f230*/  IMAD.IADD R7, R6, 0x1, -R7 ;  /* 0x0000000106077824 */ /* 0x000fc800078e0a07 */
[----:B------:R-:W-:-:S05]  /*f240*/  IMAD R2, R4, UR5, R7 ;  /* 0x0000000504027c24 */ /* 0x000fca000f8e0207 */
[----:B------:R-:W-:Y:S02]  /*f250*/  ISETP.GT.AND P0, PT, R2, UR6, PT ;  /* 0x0000000602007c0c */ /* 0x000fe4000bf04270 */
[----:B------:R-:W0:Y:S11]  /*f260*/  LDC.64 R2, c[0x0][0xc90] ;  /* 0x00032400ff027b82 */ /* 0x000e360000000a00 */
[----:B------:R-:W-:-:S04]  /*f270*/  VOTE.ANY R11, PT, !P0 ;  /* 0x00000000000b7806 */ /* 0x000fc800040e0100 */
[----:B------:R-:W1:Y:S02]  /*f280*/  POPC R6, R11 ;  /* 0x0000000b00067309 */ /* 0x000e640000000000 */
[----:B-1----:R-:W-:-:S04]  /*f290*/  VIADD R19, R6, UR4 ;  /* 0x0000000406137c36 */ /* 0x002fc80008000000 */
[----:B0-----:R-:W-:-:S05]  /*f2a0*/  IMAD.WIDE R2, R19, 0x4, R2 ;  /* 0x0000000413027825 */ /* 0x001fca00078e0202 */
[----:B------:R-:W2:Y:S01]  /*f2b0*/  LDG.E R10, desc[UR60][R2.64] ;  /* 0x0000003c020a7981 */ /* 0x000ea2000c1e1900 */
[----:B------:R-:W-:-:S03]  /*f2c0*/  ISETP.NE.AND P0, PT, R11, RZ, PT ;  /* 0x000000ff0b00720c */ /* 0x000fc60003f05270 */
[----:B------:R-:W2:Y:S02]  /*f2d0*/  SHFL.IDX PT, R5, R5, R6, 0x1f ;  /* 0x00001f0605057589 */ /* 0x000ea400000e0000 */
[----:B--2---:R-:W-:-:S05]  /*f2e0*/  IMAD R8, R5, R10, RZ ;  /* 0x0000000a05087224 */ /* 0x004fca00078e02ff */
[----:B------:R-:W-:-:S04]  /*f2f0*/  IABS R9, R8 ;  /* 0x0000000800097213 */ /* 0x000fc80000000000 */
[----:B------:R-:W0:Y:S08]  /*f300*/  I2F.RP R12, R9 ;  /* 0x00000009000c7306 */ /* 0x000e300000209400 */
[----:B0-----:R-:W0:Y:S02]  /*f310*/  MUFU.RCP R12, R12 ;  /* 0x0000000c000c7308 */ /* 0x001e240000001000 */
[----:B0-----:R-:W-:-:S06]  /*f320*/  VIADD R13, R12, 0xffffffe ;  /* 0x0ffffffe0c0d7836 */ /* 0x001fcc0000000000 */
[----:B------:R0:W1:Y:S01]  /*f330*/  F2I.FTZ.U32.TRUNC.NTZ R3, R13 ;  /* 0x0000000d00037305 */ /* 0x000062000021f000 */
[----:B------:R-:W-:Y:S05]  /*f340*/  @!P0 BRA `(.L_x_1450) ;  /* 0x0000000000088947 */ /* 0x000fea0003800000 */
[----:B------:R-:W-:-:S05]  /*f350*/  VIADD R11, R6, 0xffffffff ;  /* 0xffffffff060b7836 */ /* 0x000fca0000000000 */
[----:B------:R2:W3:Y:S02]  /*f360*/  SHFL.IDX PT, R16, R4, R11, 0x1f ;  /* 0x00001f0b04107589 */ /* 0x0004e400000e0000 */
.L_x_1450:
[----:B-1----:R-:W-:Y:S01]  /*f370*/  IMAD.MOV R2, RZ, RZ, -R3 ;  /* 0x000000ffff027224 */ /* 0x002fe200078e0a03 */
[----:B--2---:R-:W-:Y:S01]  /*f380*/  IABS R4, R8 ;  /* 0x0000000800047213 */ /* 0x004fe20000000000 */
[----:B---3--:R-:W-:Y:S02]  /*f390*/  IMAD R16, R16, UR5, R7 ;  /* 0x0000000510107c24 */ /* 0x008fe4000f8e0207 */
[----:B------:R-:W-:Y:S02]  /*f3a0*/  IMAD R7, R2, R9, RZ ;  /* 0x0000000902077224 */ /* 0x000fe400078e02ff */
[----:B------:R-:W-:Y:S02]  /*f3b0*/  IMAD.MOV.U32 R2, RZ, RZ, RZ ;  /* 0x000000ffff027224 */ /* 0x000fe400078e00ff */
[----:B------:R-:W-:Y:S02]  /*f3c0*/  IMAD.MOV R4, RZ, RZ, -R4 ;  /* 0x000000ffff047224 */ /* 0x000fe400078e0a04 */
[----:B------:R-:W-:Y:S01]  /*f3d0*/  IMAD.HI.U32 R2, R3, R7, R2 ;  /* 0x0000000703027227 */ /* 0x000fe200078e0002 */
[----:B------:R-:W-:-:S04]  /*f3e0*/  IADD3 R7, -R16, UR6, RZ ;  /* 0x0000000610077c10 */ /* 0x000fc8000fffe1ff */
[----:B------:R-:W-:-:S05]  /*f3f0*/  IABS R3, R7 ;  /* 0x0000000700037213 */ /* 0x000fca0000000000 */
[----:B------:R-:W-:-:S04]  /*f400*/  IMAD.HI.U32 R2, R2, R3, RZ ;  /* 0x0000000302027227 */ /* 0x000fc800078e00ff */
[----:B------:R-:W-:Y:S01]  /*f410*/  IMAD R4, R2, R4, R3 ;  /* 0x0000000402047224 */ /* 0x000fe200078e0203 */
[----:B------:R-:W-:-:S04]  /*f420*/  LOP3.LUT R3, R7, R8, RZ, 0x3c, !PT ;  /* 0x0000000807037212 */ /* 0x000fc800078e3cff */
[----:B------:R-:W-:Y:S02]  /*f430*/  ISETP.GT.U32.AND P1, PT, R9, R4, PT ;  /* 0x000000040900720c */ /* 0x000fe40003f24070 */
[----:B------:R-:W-:-:S11]  /*f440*/  ISETP.GE.AND P2, PT, R3, RZ, PT ;  /* 0x000000ff0300720c */ /* 0x000fd60003f46270 */
[----:B------:R-:W-:Y:S02]  /*f450*/  @!P1 IMAD.IADD R4, R4, 0x1, -R9 ;  /* 0x0000000104049824 */ /* 0x000fe400078e0a09 */
[----:B------:R-:W-:Y:S01]  /*f460*/  @!P1 VIADD R2, R2, 0x1 ;  /* 0x0000000102029836 */ /* 0x000fe20000000000 */
[----:B------:R-:W-:Y:S02]  /*f470*/  ISETP.NE.AND P1, PT, R8, RZ, PT ;  /* 0x000000ff0800720c */ /* 0x000fe40003f25270 */
[----:B------:R-:W-:-:S13]  /*f480*/  ISETP.GE.U32.AND P0, PT, R4, R9, PT ;  /* 0x000000090400720c */ /* 0x000fda0003f06070 */
[----:B------:R-:W-:-:S04]  /*f490*/  @P0 VIADD R2, R2, 0x1 ;  /* 0x0000000102020836 */ /* 0x000fc80000000000 */
[----:B------:R-:W-:-:S04]  /*f4a0*/  IMAD.MOV.U32 R9, RZ, RZ, R2 ;  /* 0x000000ffff097224 */ /* 0x000fc800078e0002 */
[----:B------:R-:W-:Y:S01]  /*f4b0*/  @!P2 IMAD.MOV R9, RZ, RZ, -R9 ;  /* 0x000000ffff09a224 */ /* 0x000fe200078e0a09 */
[----:B------:R-:W-:-:S05]  /*f4c0*/  @!P1 LOP3.LUT R9, RZ, R8, RZ, 0x33, !PT ;  /* 0x00000008ff099212 */ /* 0x000fca00078e33ff */
[----:B------:R-:W-:Y:S02]  /*f4d0*/  IMAD R4, R10, R9, RZ ;  /* 0x000000090a047224 */ /* 0x000fe400078e02ff */
[----:B------:R-:W-:Y:S02]  /*f4e0*/  IMAD.MOV R9, RZ, RZ, -R9 ;  /* 0x000000ffff097224 */ /* 0x000fe400078e0a09 */
[----:B------:R-:W-:Y:S02]  /*f4f0*/  IMAD.MOV R3, RZ, RZ, -R4 ;  /* 0x000000ffff037224 */ /* 0x000fe400078e0a04 */
[----:B------:R-:W-:-:S03]  /*f500*/  IMAD R7, R8, R9, R7 ;  /* 0x0000000908077224 */ /* 0x000fc600078e0207 */
[----:B------:R-:W-:Y:S01]  /*f510*/  VIADDMNMX R10, R3, UR5, R10, PT ;  /* 0x00000005030a7c46 */ /* 0x000fe2000b80010a */
[----:B------:R-:W-:Y:S01]  /*f520*/  IMAD.IADD R4, R7, 0x1, R4 ;  /* 0x0000000107047824 */ /* 0x000fe200078e0204 */
[----:B------:R-:W-:Y:S02]  /*f530*/  IABS R8, R7 ;  /* 0x0000000700087213 */ /* 0x000fe40000000000 */
[----:B------:R-:W-:-:S04]  /*f540*/  IABS R6, R10 ;  /* 0x0000000a00067213 */ /* 0x000fc80000000000 */
[----:B------:R-:W1:Y:S08]  /*f550*/  I2F.RP R11, R6 ;  /* 0x00000006000b7306 */ /* 0x000e700000209400 */
[----:B-1----:R-:W1:Y:S02]  /*f560*/  MUFU.RCP R11, R11 ;  /* 0x0000000b000b7308 */ /* 0x002e640000001000 */
[----:B-1----:R-:W-:-:S06]  /*f570*/  VIADD R2, R11, 0xffffffe ;  /* 0x0ffffffe0b027836 */ /* 0x002fcc0000000000 */
[----:B------:R1:W2:Y:S02]  /*f580*/  F2I.FTZ.U32.TRUNC.NTZ R3, R2 ;  /* 0x0000000200037305 */ /* 0x0002a4000021f000 */
[----:B-1----:R-:W-:Y:S02]  /*f590*/  IMAD.MOV.U32 R2, RZ, RZ, RZ ;  /* 0x000000ffff027224 */ /* 0x002fe400078e00ff */
[----:B--2---:R-:W-:-:S04]  /*f5a0*/  IMAD.MOV R9, RZ, RZ, -R3 ;  /* 0x000000ffff097224 */ /* 0x004fc800078e0a03 */
[----:B------:R-:W-:-:S04]  /*f5b0*/  IMAD R9, R9, R6, RZ ;  /* 0x0000000609097224 */ /* 0x000fc800078e02ff */
[----:B------:R-:W-:Y:S01]  /*f5c0*/  IMAD.HI.U32 R3, R3, R9, R2 ;  /* 0x0000000903037227 */ /* 0x000fe200078e0002 */
[-C--:B------:R-:W-:Y:S02]  /*f5d0*/  IABS R9, R10.reuse ;  /* 0x0000000a00097213 */ /* 0x080fe40000000000 */
[----:B------:R-:W-:-:S03]  /*f5e0*/  LOP3.LUT R2, R7, R10, RZ, 0x3c, !PT ;  /* 0x0000000a07027212 */ /* 0x000fc600078e3cff */
[----:B------:R-:W-:Y:S01]  /*f5f0*/  IMAD.MOV R9, RZ, RZ, -R9 ;  /* 0x000000ffff097224 */ /* 0x000fe200078e0a09 */
[----:B------:R-:W-:Y:S01]  /*f600*/  ISETP.GE.AND P2, PT, R2, RZ, PT ;  /* 0x000000ff0200720c */ /* 0x000fe20003f46270 */
[----:B------:R-:W-:-:S04]  /*f610*/  IMAD.HI.U32 R3, R3, R8, RZ ;  /* 0x0000000803037227 */ /* 0x000fc800078e00ff */
[----:B------:R-:W-:-:S05]  /*f620*/  IMAD R9, R3, R9, R8 ;  /* 0x0000000903097224 */ /* 0x000fca00078e0208 */
[----:B------:R-:W-:-:S13]  /*f630*/  ISETP.GT.U32.AND P1, PT, R6, R9, PT ;  /* 0x000000090600720c */ /* 0x000fda0003f24070 */
[----:B------:R-:W-:Y:S02]  /*f640*/  @!P1 IMAD.IADD R9, R9, 0x1, -R6 ;  /* 0x0000000109099824 */ /* 0x000fe400078e0a06 */
[----:B------:R-:W-:Y:S01]  /*f650*/  @!P1 VIADD R3, R3, 0x1 ;  /* 0x0000000103039836 */ /* 0x000fe20000000000 */
[----:B------:R-:W-:Y:S02]  /*f660*/  ISETP.NE.AND P1, PT, R10, RZ, PT ;  /* 0x000000ff0a00720c */ /* 0x000fe40003f25270 */
[----:B------:R-:W-:-:S13]  /*f670*/  ISETP.GE.U32.AND P0, PT, R9, R6, PT ;  /* 0x000000060900720c */ /* 0x000fda0003f06070 */
[----:B------:R-:W-:-:S04]  /*f680*/  @P0 VIADD R3, R3, 0x1 ;  /* 0x0000000103030836 */ /* 0x000fc80000000000 */
[----:B------:R-:W-:Y:S01]  /*f690*/  @!P2 IMAD.MOV R3, RZ, RZ, -R3 ;  /* 0x000000ffff03a224 */ /* 0x000fe200078e0a03 */
[----:B------:R-:W-:Y:S01]  /*f6a0*/  @!P1 LOP3.LUT R3, RZ, R10, RZ, 0x33, !PT ;  /* 0x0000000aff039212 */ /* 0x000fe200078e33ff */
[----:B------:R-:W-:-:S03]  /*f6b0*/  IMAD.MOV R10, RZ, RZ, -R10 ;  /* 0x000000ffff0a7224 */ /* 0x000fc600078e0a0a */
[----:B------:R-:W-:Y:S01]  /*f6c0*/  LOP3.LUT R2, RZ, R3, RZ, 0x33, !PT ;  /* 0x00000003ff027212 */ /* 0x000fe200078e33ff */
[----:B------:R-:W-:-:S04]  /*f6d0*/  IMAD R18, R3, R10, R4 ;  /* 0x0000000a03127224 */ /* 0x000fc800078e0204 */
[----:B------:R-:W-:Y:S01]  /*f6e0*/  IMAD.IADD R17, R5, 0x1, R2 ;  /* 0x0000000105117824 */ /* 0x000fe200078e0202 */
[----:B------:R-:W-:Y:S06]  /*f6f0*/  BRA `(.L_x_1451) ;  /* 0x00000000000c7947 */ /* 0x000fec0003800000 */
.L_x_1446:
[----:B------:R-:W-:Y:S02]  /*f700*/  IMAD.MOV.U32 R17, RZ, RZ, RZ ;  /* 0x000000ffff117224 */ /* 0x000fe400078e00ff */
[----:B------:R-:W-:Y:S02]  /*f710*/  IMAD.U32 R16, RZ, RZ, UR6 ;  /* 0x00000006ff107e24 */ /* 0x000fe4000f8e00ff */
[----:B------:R-:W-:-:S07]  /*f720*/  IMAD.MOV.U32 R18, RZ, RZ, RZ ;  /* 0x000000ffff127224 */ /* 0x000fce00078e00ff */
.L_x_1451:
[----:B------:R-:W-:-:S13]  /*f730*/  ISETP.NE.AND P0, PT, R0, RZ, PT ;  /* 0x000000ff0000720c */ /* 0x000fda0003f05270 */
[----:B------:R-:W1:Y:S01]  /*f740*/  @!P0 S2R R3, SR_CgaCtaId ;  /* 0x0000000000038919 */ /* 0x000e620000008800 */
[----:B------:R-:W-:-:S04]  /*f750*/  @!P0 MOV R0, 0x400 ;  /* 0x0000040000008802 */ /* 0x000fc80000000f00 */
[----:B-1----:R-:W-:-:S05]  /*f760*/  @!P0 LEA R0, R3, R0, 0x18 ;  /* 0x0000000003008211 */ /* 0x002fca00078ec0ff */
[----:B------:R1:W-:Y:S01]  /*f770*/  @!P0 STS.128 [R0+0x2a8d0], R16 ;  /* 0x02a8d01000008388 */ /* 0x0003e20000000c00 */
[----:B------:R-:W-:Y:S06]  /*f780*/  BAR.ARV 0x5, 0x180 ;  /* 0x0146000000007b1d */ /* 0x000fec0000002000 */
.L_x_1444:
[----:B-1----:R-:W-:Y:S01]  /*f790*/  IMAD.MOV.U32 R0, RZ, RZ, 0x1 ;  /* 0x00000001ff007424 */ /* 0x002fe200078e00ff */
[----:B------:R1:W-:Y:S01]  /*f7a0*/  STL [R1+0x4], RZ ;  /* 0x000004ff01007387 */ /* 0x0003e20000100800 */
[----:B------:R-:W-:Y:S02]  /*f7b0*/  ULDC UR4, c[0x0][0xc3c] ;  /* 0x00030f0000047ab9 */ /* 0x000fe40000000800 */
[----:B--2---:R-:W-:Y:S01]  /*f7c0*/  ISETP.GE.AND P0, PT, R19, UR4, PT ;  /* 0x0000000413007c0c */ /* 0x004fe2000bf06270 */
[----:B------:R1:W-:Y:S04]  /*f7d0*/  STL [R1+0x10], R0 ;  /* 0x0000100001007387 */ /* 0x0003e80000100800 */
[----:B------:R1:W-:Y:S08]  /*f7e0*/  STL [R1+0x38], RZ ;  /* 0x000038ff01007387 */ /* 0x0003f00000100800 */
[----:B-1----:R-:W-:Y:S05]  /*f7f0*/  @P0 BRA `(.L_x_1452) ;  /* 0x0000005800300947 */ /* 0x002fea0003800000 */
[----:B------:R-:W1:Y:S01]  /*f800*/  S2R R5, SR_TID.X ;  /* 0x0000000000057919 */ /* 0x000e620000002100 */
[----:B------:R-:W2:Y:S01]  /*f810*/  S2UR UR5, SR_CgaCtaId ;  /* 0x00000000000579c3 */ /* 0x000ea20000008800 */
[----:B------:R-:W-:Y:S01]  /*f820*/  UMOV UR4, 0x400 ;  /* 0x0000040000047882 */ /* 0x000fe20000000000 */
[----:B------:R-:W-:Y:S01]  /*f830*/  BSSY B8, `(.L_x_1452) ;  /* 0x0000588000087945 */ /* 0x000fe20003800000 */
[----:B------:R-:W-:Y:S01]  /*f840*/  ULDC UR38, c[0x0][0xc] ;  /* 0x0000030000267ab9 */ /* 0x000fe20000000800 */
[----:B------:R-:W-:Y:S01]  /*f850*/  ULDC.64 UR36, c[0x0][0x198] ;  /* 0x0000660000247ab9 */ /* 0x000fe20000000a00 */
[----:B--2---:R-:W-:Y:S01]  /*f860*/  ULEA UR4, UR5, UR4, 0x18 ;  /* 0x0000000405047291 */ /* 0x004fe2000f8ec03f */
[C---:B-1----:R-:W-:Y:S01]  /*f870*/  IMAD.SHL.U32 R0, R5.reuse, 0x8, RZ ;  /* 0x0000000805007824 */ /* 0x042fe200078e00ff */
[----:B------:R-:W-:-:S04]  /*f880*/  LOP3.LUT R4, R5, 0x7f, RZ, 0xc0, !PT ;  /* 0x0000007f05047812 */ /* 0x000fc800078ec0ff */
[C---:B0-----:R-:W-:Y:S02]  /*f890*/  LOP3.LUT R2, R0.reuse, 0x1f8, RZ, 0xc0, !PT ;  /* 0x000001f800027812 */ /* 0x041fe400078ec0ff */
        /* <DEDUP_REMOVED lines=9> */
[----:B------:R-:W-:Y:S01]  /*f930*/  STL [R1], R4 ;  /* 0x0000000401007387 */ /* 0x000fe20000100800 */
[----:B------:R-:W-:-:S03]  /*f940*/  IMAD.MOV.U32 R2, RZ, RZ, 0x1 ;  /* 0x00000001ff027424 */ /* 0x000fc600078e00ff */
[----:B------:R-:W-:Y:S04]  /*f950*/  STL [R1+0x20], R3 ;  /* 0x0000200301007387 */ /* 0x000fe80000100800 */
[----:B------:R-:W-:Y:S04]  /*f960*/  STL [R1+0x38], RZ ;  /* 0x000038ff01007387 */ /* 0x000fe80000100800 */
[----:B------:R0:W-:Y:S04]  /*f970*/  STL [R1+0x10], R2 ;  /* 0x0000100201007387 */ /* 0x0001e80000100800 */
[----:B------:R1:W-:Y:S01]  /*f980*/  STL [R1+0x4], RZ ;  /* 0x000004ff01007387 */ /* 0x0003e20000100800 */
[----:B0-----:R-:W-:-:S02]  /*f990*/  LOP3.LUT R2, R0, 0x40, RZ, 0xfc, !PT ;  /* 0x0000004000027812 */ /* 0x001fc400078efcff */
[----:B-1----:R-:W-:-:S07]  /*f9a0*/  LOP3.LUT R0, R0, 0x80, RZ, 0xfc, !PT ;  /* 0x0000008000007812 */ /* 0x002fce00078efcff */
.L_x_1562:
[----:B------:R-:W-:Y:S05]  /*f9b0*/  YIELD ;  /* 0x0000000000007946 */ /* 0x000fea0003800000 */
[----:B------:R-:W-:Y:S01]  /*f9c0*/  ULDC.64 UR4, c[0x0][0xa28] ;  /* 0x00028a0000047ab9 */ /* 0x000fe20000000a00 */
[----:B----4-:R-:W-:Y:S01]  /*f9d0*/  IMAD.MOV.U32 R0, RZ, RZ, RZ ;  /* 0x000000ffff007224 */ /* 0x010fe200078e00ff */
[----:B------:R-:W-:Y:S01]  /*f9e0*/  ISETP.NE.U32.AND P0, PT, RZ, UR4, PT ;  /* 0x00000004ff007c0c */ /* 0x000fe2000bf05070 */
[----:B------:R-:W0:Y:S01]  /*f9f0*/  LDC.64 R4, c[0x0][0xa00] ;  /* 0x00028000ff047b82 */ /* 0x000e220000000a00 */
[----:B-1----:R-:W-:Y:S01]  /*fa00*/  CS2R R8, SRZ ;  /* 0x0000000000087805 */ /* 0x002fe2000001ff00 */
[----:B------:R-:W-:Y:S01]  /*fa10*/  ULDC.64 UR6, c[0x0][0xa08] ;  /* 0x0002820000067ab9 */ /* 0x000fe20000000a00 */
[----:B------:R-:W-:Y:S01]  /*fa20*/  ISETP.NE.AND.EX P0, PT, RZ, UR5, PT, P0 ;  /* 0x00000005ff007c0c */ /* 0x000fe2000bf05300 */
[----:B------:R-:W-:-:S12]  /*fa30*/  ULDC.64 UR4, c[0x0][0xa18] ;  /* 0x0002860000047ab9 */ /* 0x000fd80000000a00 */
[----:B------:R-:W1:Y:S02]  /*fa40*/  @P0 LDC.64 R2, c[0x0][0xa28] ;  /* 0x00028a00ff020b82 */ /* 0x000e640000000a00 */
[----:B-1----:R-:W-:-:S05]  /*fa50*/  @P0 IMAD.WIDE R2, R19, 0x4, R2 ;  /* 0x0000000413020825 */ /* 0x002fca00078e0202 */
[----:B------:R1:W5:Y:S01]  /*fa60*/  @P0 LDG.E R0, desc[UR60][R2.64] ;  /* 0x0000003c02000981 */ /* 0x000362000c1e1900 */
[----:B------:R-:W-:Y:S01]  /*fa70*/  ISETP.NE.U32.AND P0, PT, RZ, UR4, PT ;  /* 0x00000004ff007c0c */ /* 0x000fe2000bf05070 */
[----:B0-----:R-:W-:Y:S01]  /*fa80*/  IMAD.WIDE R4, R19, 0x4, R4 ;  /* 0x0000000413047825 */ /* 0x001fe200078e0204 */
[----:B------:R-:W-:Y:S02]  /*fa90*/  ISETP.NE.U32.AND P1, PT, RZ, UR6, PT ;  /* 0x00000006ff007c0c */ /* 0x000fe4000bf25070 */
[----:B------:R-:W-:Y:S01]  /*faa0*/  ISETP.NE.AND.EX P2, PT, RZ, UR5, PT, P0 ;  /* 0x00000005ff007c0c */ /* 0x000fe2000bf45300 */
[----:B------:R-:W-:Y:S01]  /*fab0*/  ULDC.64 UR4, c[0x0][0xa00] ;  /* 0x0002800000047ab9 */ /* 0x000fe20000000a00 */
[----:B------:R-:W-:Y:S02]  /*fac0*/  ISETP.NE.AND.EX P1, PT, RZ, UR7, PT, P1 ;  /* 0x00000007ff007c0c */ /* 0x000fe4000bf25310 */
[----:B------:R-:W-:Y:S01]  /*fad0*/  ISETP.NE.U32.AND P0, PT, RZ, UR4, PT ;  /* 0x00000004ff007c0c */ /* 0x000fe2000bf05070 */
[----:B-1----:R-:W0:Y:S03]  /*fae0*/  LDC.64 R2, c[0x0][0xa08] ;  /* 0x00028200ff027b82 */ /* 0x002e260000000a00 */
[----:B------:R-:W-:-:S05]  /*faf0*/  ISETP.NE.AND.EX P0, PT, RZ, UR5, PT, P0 ;  /* 0x00000005ff007c0c */ /* 0x000fca000bf05300 */
[----:B--23--:R-:W1:Y:S08]  /*fb00*/  @P2 LDC.64 R6, c[0x0][0xa18] ;  /* 0x00028600ff062b82 */ /* 0x00ce700000000a00 */
[----:B------:R-:W2:Y:S01]  /*fb10*/  @P0 LDG.E R9, desc[UR60][R4.64] ;  /* 0x0000003c04090981 */ /* 0x000ea2000c1e1900 */
[----:B------:R-:W-:Y:S01]  /*fb20*/  ULDC UR4, c[0x0][0x288] ;  /* 0x0000a20000047ab9 */ /* 0x000fe20000000800 */
[----:B0-----:R-:W-:-:S05]  /*fb30*/  IMAD.WIDE R2, R19, 0x4, R2 ;  /* 0x0000000413027825 */ /* 0x001fca00078e0202 */
[----:B------:R-:W5:Y:S01]  /*fb40*/  @P1 LDG.E R8, desc[UR60][R2.64] ;  /* 0x0000003c02081981 */ /* 0x000f62000c1e1900 */
[----:B-1----:R-:W-:-:S03]  /*fb50*/  @P2 IMAD.WIDE R6, R19, 0x4, R6 ;  /* 0x0000000413062825 */ /* 0x002fc600078e0206 */
[----:B--2---:R0:W-:Y:S02]  /*fb60*/  STL [R1+0x34], R9 ;  /* 0x0000340901007387 */ /* 0x0041e40000100800 */
[----:B0-----:R-:W-:Y:S01]  /*fb70*/  IMAD.U32 R9, RZ, RZ, UR4 ;  /* 0x00000004ff097e24 */ /* 0x001fe2000f8e00ff */
[----:B------:R-:W-:-:S05]  /*fb80*/  ULDC.64 UR4, c[0x0][0x418] ;  /* 0x0001060000047ab9 */ /* 0x000fca0000000a00 */
        /* <DEDUP_REMOVED lines=11> */
[----:B------:R-:W0:Y:S04]  /*fc40*/  LDG.E R7, desc[UR60][R4.64] ;  /* 0x0000003c04077981 */ /* 0x000e28000c1e1900 */
[----:B------:R-:W0:Y:S02]  /*fc50*/  LDG.E R4, desc[UR60][R4.64+0x4] ;  /* 0x0000043c04047981 */ /* 0x000e24000c1e1900 */
[----:B0-----:R-:W-:-:S05]  /*fc60*/  IMAD.IADD R9, R4, 0x1, -R7 ;  /* 0x0000000104097824 */ /* 0x001fca00078e0a07 */
[----:B------:R1:W-:Y:S02]  /*fc70*/  STL [R1+0x30], R9 ;  /* 0x0000300901007387 */ /* 0x0003e40000100800 */
.L_x_1453:
[----:B-----5:R-:W-:Y:S01]  /*fc80*/  IMAD.IADD R4, R8, 0x1, R0 ;  /* 0x0000000108047824 */ /* 0x020fe200078e0200 */
[----:B------:R-:W-:Y:S02]  /*fc90*/  ULDC.64 UR4, c[0x0][0xa20] ;  /* 0x0002880000047ab9 */ /* 0x000fe40000000a00 */
[----:B------:R-:W-:Y:S02]  /*fca0*/  ISETP.NE.U32.AND P0, PT, RZ, UR4, PT ;  /* 0x00000004ff007c0c */ /* 0x000fe4000bf05070 */
[----:B------:R2:W-:Y:S02]  /*fcb0*/  STL [R1+0x14], R4 ;  /* 0x0000140401007387 */ /* 0x0005e40000100800 */
[----:B------:R-:W-:-:S13]  /*fcc0*/  ISETP.NE.AND.EX P0, PT, RZ, UR5, PT, P0 ;  /* 0x00000005ff007c0c */ /* 0x000fda000bf05300 */
[----:B--2---:R-:W-:Y:S05]  /*fcd0*/  @!P0 BRA `(.L_x_1454) ;  /* 0x0000000000108947 */ /* 0x004fea0003800000 */
[----:B------:R-:W2:Y:S02]  /*fce0*/  LDC.64 R2, c[0x0][0xa20] ;  /* 0x00028800ff027b82 */ /* 0x000ea40000000a00 */
[----:B--2---:R-:W-:-:S05]  /*fcf0*/  IMAD.WIDE R2, R19, 0x4, R2 ;  /* 0x0000000413027825 */ /* 0x004fca00078e0202 */
[----:B------:R2:W5:Y:S01]  /*fd00*/  LDG.E R6, desc[UR60][R2.64] ;  /* 0x0000003c02067981 */ /* 0x000562000c1e1900 */
[----:B------:R-:W-:Y:S05]  /*fd10*/  BRA `(.L_x_1455) ;  /* 0x0000000000107947 */ /* 0x000fea0003800000 */
.L_x_1454:
[----:B------:R-:W-:Y:S05]  /*fd20*/  @!P1 BRA `(.L_x_1455) ;  /* 0x00000000000c9947 */ /* 0x000fea0003800000 */
[----:B------:R-:W2:Y:S04]  /*fd30*/  LDG.E R6, desc[UR60][R2.64] ;  /* 0x0000003c02067981 */ /* 0x000ea8000c1e1900 */
[----:B------:R-:W2:Y:S02]  /*fd40*/  LDG.E R2, desc[UR60][R2.64+0x4] ;  /* 0x0000043c02027981 */ /* 0x000ea4000c1e1900 */
[----:B--2---:R-:W-:-:S07]  /*fd50*/  IMAD.IADD R6, R2, 0x1, -R6 ;  /* 0x0000000102067824 */ /* 0x004fce00078e0a06 */
.L_x_1455:
[----:B--2---:R-:W2:Y:S01]  /*fd60*/  LDC R2, c[0x0][0x448] ;  /* 0x00011200ff027b82 */ /* 0x004ea20000000800 */
[----:B------:R-:W-:Y:S02]  /*fd70*/  IMAD.SHL.U32 R8, R17, 0x80, RZ ;  /* 0x0000008011087824 */ /* 0x000fe400078e00ff */
[----:B-----5:R-:W-:Y:S02]  /*fd80*/  IMAD.IADD R0, R6, 0x1, -R0 ;  /* 0x0000000106007824 */ /* 0x020fe400078e0a00 */
[----:B------:R-:W-:Y:S01]  /*fd90*/  VIADD R4, R8, 0x7f ;  /* 0x0000007f08047836 */ /* 0x000fe20000000000 */
[----:B------:R3:W-:Y:S03]  /*fda0*/  STL [R1+0x2c], R8 ;  /* 0x00002c0801007387 */ /* 0x0007e60000100800 */
[----:B------:R-:W-:Y:S01]  /*fdb0*/  IMAD.MOV.U32 R6, RZ, RZ, R4 ;  /* 0x000000ffff067224 */ /* 0x000fe200078e0004 */
[----:B--2---:R-:W-:-:S13]  /*fdc0*/  ISETP.NE.AND P1, PT, R2, 0x1, PT ;  /* 0x000000010200780c */ /* 0x004fda0003f25270 */
[----:B------:R-:W2:Y:S08]  /*fdd0*/  @P1 LDC R3, c[0x0][0x44c] ;  /* 0x00011300ff031b82 */ /* 0x000eb00000000800 */
[----:B------:R-:W4:Y:S01]  /*fde0*/  @P1 LDC R2, c[0x0][0x450] ;  /* 0x00011400ff021b82 */ /* 0x000f220000000800 */
[----:B--2---:R-:W-:-:S05]  /*fdf0*/  @P1 IMAD.HI.U32 R3, R4, R3, RZ ;  /* 0x0000000304031227 */ /* 0x004fca00078e00ff */
[----:B----4-:R-:W-:Y:S02]  /*fe00*/  @P1 SHF.R.U32.HI R6, RZ, R2, R3 ;  /* 0x00000002ff061219 */ /* 0x010fe40000011603 */
[----:B------:R-:W-:-:S05]  /*fe10*/  IADD3 R2, R0, 0x1, -R9 ;  /* 0x0000000100027810 */ /* 0x000fca0007ffe809 */
[----:B------:R-:W-:Y:S02]  /*fe20*/  IMAD.IADD R6, R2, 0x1, R6 ;  /* 0x0000000102067824 */ /* 0x000fe400078e0206 */
[----:B------:R-:W2:Y:S02]  /*fe30*/  LDC.64 R2, c[0x0][0x9e0] ;  /* 0x00027800ff027b82 */ /* 0x000ea40000000a00 */
[----:B--2---:R-:W-:Y:S01]  /*fe40*/  ISETP.GE.AND P2, PT, R3, 0x1, PT ;  /* 0x000000010300780c */ /* 0x004fe20003f46270 */
[----:B------:R-:W-:-:S12]  /*fe50*/  IMAD.IADD R2, R6, 0x1, R2 ;  /* 0x0000000106027824 */ /* 0x000fd800078e0202 */
[----:B---3--:R-:W-:Y:S05]  /*fe60*/  @!P2 BRA `(.L_x_1456) ;  /* 0x000000000048a947 */ /* 0x008fea0003800000 */
[C---:B------:R-:W-:Y:S01]  /*fe70*/  ISETP.GT.AND P0, PT, R6.reuse, RZ, PT ;  /* 0x000000ff0600720c */ /* 0x040fe20003f04270 */
[----:B------:R-:W-:Y:S01]  /*fe80*/  BSSY B0, `(.L_x_1457) ;  /* 0x000000e000007945 */ /* 0x000fe20003800000 */
[----:B------:R-:W-:-:S11]  /*fe90*/  VIADD R7, R6, 0xffffffff ;  /* 0xffffffff06077836 */ /* 0x000fd60000000000 */
[----:B------:R-:W-:Y:S05]  /*fea0*/  @P0 BRA `(.L_x_1458) ;  /* 0x00000000001c0947 */ /* 0x000fea0003800000 */
[----:B------:R-:W-:Y:S01]  /*feb0*/  ISETP.NE.AND P0, PT, R3, 0x1, PT ;  /* 0x000000010300780c */ /* 0x000fe20003f05270 */
[----:B------:R-:W-:-:S12]  /*fec0*/  IMAD.MOV R6, RZ, RZ, -R6 ;  /* 0x000000ffff067224 */ /* 0x000fd800078e0a06 */
[----:B------:R-:W2:Y:S02]  /*fed0*/  @P0 LDC.64 R4, c[0x0][0x9e8] ;  /* 0x00027a00ff040b82 */ /* 0x000ea40000000a00 */
[----:B--2---:R-:W-:-:S05]  /*fee0*/  @P0 IMAD.HI.U32 R4, R6, R4, RZ ;  /* 0x0000000406040227 */ /* 0x004fca00078e00ff */
[----:B------:R-:W-:-:S04]  /*fef0*/  @P0 SHF.R.U32.HI R6, RZ, R5, R4 ;  /* 0x00000005ff060219 */ /* 0x000fc80000011604 */
[----:B------:R-:W-:Y:S01]  /*ff00*/  LOP3.LUT R7, RZ, R6, RZ, 0x33, !PT ;  /* 0x00000006ff077212 */ /* 0x000fe200078e33ff */
[----:B------:R-:W-:Y:S06]  /*ff10*/  BRA `(.L_x_1459) ;  /* 0x0000000000107947 */ /* 0x000fec0003800000 */
.L_x_1458:
[----:B------:R-:W-:-:S13]  /*ff20*/  ISETP.NE.AND P0, PT, R3, 0x1, PT ;  /* 0x000000010300780c */ /* 0x000fda0003f05270 */
[----:B------:R-:W2:Y:S02]  /*ff30*/  @P0 LDC.64 R4, c[0x0][0x9e8] ;  /* 0x00027a00ff040b82 */ /* 0x000ea40000000a00 */
[----:B--2---:R-:W-:-:S05]  /*ff40*/  @P0 IMAD.HI.U32 R4, R7, R4, RZ ;  /* 0x0000000407040227 */ /* 0x004fca00078e00ff */
[----:B------:R-:W-:-:S07]  /*ff50*/  @P0 SHF.R.U32.HI R7, RZ, R5, R4 ;  /* 0x00000005ff070219 */ /* 0x000fce0000011604 */
.L_x_1459:
[----:B------:R-:W-:Y:S05]  /*ff60*/  BSYNC B0 ;  /* 0x0000000000007941 */ /* 0x000fea0003800000 */
.L_x_1457:
[----:B------:R-:W-:-:S05]  /*ff70*/  IMAD R7, R7, R3, R3 ;  /* 0x0000000307077224 */ /* 0x000fca00078e0203 */
[----:B------:R-:W-:-:S07]  /*ff80*/  VIMNMX R2, R2, R7, PT ;  /* 0x0000000702027248 */ /* 0x000fce0003fe0100 */
.L_x_1456:
[----:B------:R-:W2:Y:S01]  /*ff90*/  @P1 LDC R6, c[0x0][0x44c] ;  /* 0x00011300ff061b82 */ /* 0x000ea20000000800 */
[----:B------:R-:W-:Y:S01]  /*ffa0*/  IMAD.MOV.U32 R4, RZ, RZ, R8 ;  /* 0x000000ffff047224 */ /* 0x000fe200078e0008 */
[----:B------:R-:W-:-:S06]  /*ffb0*/  ULDC UR4, c[0x0][0x9dc] ;  /* 0x0002770000047ab9 */ /* 0x000fcc0000000800 */
[----:B------:R-:W3:Y:S01]  /*ffc0*/  @P1 LDC R5, c[0x0][0x450] ;  /* 0x00011400ff051b82 */ /* 0x000ee20000000800 */
[----:B--2---:R-:W-:-:S05]  /*ffd0*/  @P1 IMAD.HI.U32 R6, R8, R6, RZ ;  /* 0x0000000608061227 */ /* 0x004fca00078e00ff */
[----:B---3--:R-:W-:Y:S01]  /*ffe0*/  @P1 SHF.R.U32.HI R4, RZ, R5, R6 ;  /* 0x00000005ff041219 */ /* 0x008fe20000011606 */
[----:B------:R-:W-:Y:S02]  /*fff0*/  VIADD R5, R2, 0x5f ;  /* 0x0000005f02057836 */ /* 0x000fe40000000000 */
[----:B------:R-:W-:Y:S01]  /*10000*/  VIADD R6, R0, 0x5f ;  /* 0x0000005f00067836 */ /* 0x000fe20000000000 */
[----:B------:R-:W-:Y:S01]  /*10010*/  IADD3 R2, R4, R0, -R9 ;  /* 0x0000000004027210 */ /* 0x000fe20007ffe809 */
[----:B------:R-:W-:-:S04]  /*10020*/  IMAD.HI R5, R5, 0x2aaaaaab, RZ ;  /* 0x2aaaaaab05057827 */ /* 0x000fc800078e02ff */
[----:B------:R-:W-:Y:S01]  /*10030*/  IMAD.HI R6, R6, 0x2aaaaaab, RZ ;  /* 0x2aaaaaab06067827 */ /* 0x000fe200078e02ff */
[----:B------:R-:W-:-:S04]  /*10040*/  SHF.R.U32.HI R0, RZ, 0x1f, R5 ;  /* 0x0000001fff007819 */ /* 0x000fc80000011605 */
[----:B------:R-:W-:Y:S02]  /*10050*/  SHF.R.U32.HI R4, RZ, 0x1f, R6 ;  /* 0x0000001fff047819 */ /* 0x000fe40000011606 */
[----:B------:R-:W-:Y:S02]  /*10060*/  LEA.HI.SX32 R0, R5, R0, 0x1c ;  /* 0x0000000005007211 */ /* 0x000fe400078fe2ff */
[----:B------:R-:W-:-:S04]  /*10070*/  LEA.HI.SX32 R4, R6, R4, 0x1c ;  /* 0x0000000406047211 */ /* 0x000fc800078fe2ff */
[----:B------:R-:W-:Y:S01]  /*10080*/  VIMNMX R7, R4, R0, PT ;  /* 0x0000000004077248 */ /* 0x000fe20003fe0100 */
[----:B------:R-:W-:-:S04]  /*10090*/  VIADD R0, R2, -UR4 ;  /* 0x8000000402007c36 */ /* 0x000fc80008000000 */
[----:B------:R2:W-:Y:S01]  /*100a0*/  STL [R1+0x28], R7 ;  /* 0x0000280701007387 */ /* 0x0005e20000100800 */
[----:B------:R-:W-:Y:S05]  /*100b0*/  @!P2 BRA `(.L_x_1460) ;  /* 0x000000000044a947 */ /* 0x000fea0003800000 */
[----:B------:R-:W-:Y:S01]  /*100c0*/  ISETP.GT.AND P0, PT, R2, -0x1, PT ;  /* 0xffffffff0200780c */ /* 0x000fe20003f04270 */
[----:B------:R-:W-:-:S12]  /*100d0*/  BSSY B0, `(.L_x_1461) ;  /* 0x000000d000007945 */ /* 0x000fd80003800000 */
[----:B------:R-:W-:Y:S05]  /*100e0*/  @P0 BRA `(.L_x_1462) ;  /* 0x00000000001c0947 */ /* 0x000fea0003800000 */
[----:B------:R-:W-:Y:S02]  /*100f0*/  ISETP.NE.AND P0, PT, R3, 0x1, PT ;  /* 0x000000010300780c */ /* 0x000fe40003f05270 */
[----:B------:R-:W-:-:S11]  /*10100*/  LOP3.LUT R2, RZ, R2, RZ, 0x33, !PT ;  /* 0x00000002ff027212 */ /* 0x000fd600078e33ff */
[----:B------:R-:W3:Y:S02]  /*10110*/  @P0 LDC.64 R4, c[0x0][0x9e8] ;  /* 0x00027a00ff040b82 */ /* 0x000ee40000000a00 */
[----:B---3--:R-:W-:-:S05]  /*10120*/  @P0 IMAD.HI.U32 R4, R2, R4, RZ ;  /* 0x0000000402040227 */ /* 0x008fca00078e00ff */
[----:B------:R-:W-:-:S04]  /*10130*/  @P0 SHF.R.U32.HI R2, RZ, R5, R4 ;  /* 0x00000005ff020219 */ /* 0x000fc80000011604 */
[----:B------:R-:W-:Y:S01]  /*10140*/  LOP3.LUT R2, RZ, R2, RZ, 0x33, !PT ;  /* 0x00000002ff027212 */ /* 0x000fe200078e33ff */
[----:B------:R-:W-:Y:S06]  /*10150*/  BRA `(.L_x_1463) ;  /* 0x0000000000107947 */ /* 0x000fec0003800000 */
.L_x_1462:
[----:B------:R-:W-:-:S13]  /*10160*/  ISETP.NE.AND P0, PT, R3, 0x1, PT ;  /* 0x000000010300780c */ /* 0x000fda0003f05270 */
[----:B------:R-:W3:Y:S02]  /*10170*/  @P0 LDC.64 R4, c[0x0][0x9e8] ;  /* 0x00027a00ff040b82 */ /* 0x000ee40000000a00 */
[----:B---3--:R-:W-:-:S05]  /*10180*/  @P0 IMAD.HI.U32 R4, R2, R4, RZ ;  /* 0x0000000402040227 */ /* 0x008fca00078e00ff */
[----:B------:R-:W-:-:S07]  /*10190*/  @P0 SHF.R.U32.HI R2, RZ, R5, R4 ;  /* 0x00000005ff020219 */ /* 0x000fce0000011604 */
.L_x_1463:
[----:B------:R-:W-:Y:S05]  /*101a0*/  BSYNC B0 ;  /* 0x0000000000007941 */ /* 0x000fea0003800000 */
.L_x_1461:
[----:B------:R-:W-:-:S05]  /*101b0*/  IMAD R2, R2, R3, RZ ;  /* 0x0000000302027224 */ /* 0x000fca00078e02ff */
[----:B------:R-:W-:-:S07]  /*101c0*/  VIMNMX R0, R0, R2, !PT ;  /* 0x0000000200007248 */ /* 0x000fce0007fe0100 */
.L_x_1460:
[----:B------:R-:W-:Y:S01]  /*101d0*/  IMAD.HI R0, R0, 0x2aaaaaab, RZ ;  /* 0x2aaaaaab00007827 */ /* 0x000fe200078e02ff */
[----:B------:R-:W-:Y:S04]  /*101e0*/  BSSY B7, `(.L_x_1464) ;  /* 0x0000426000077945 */ /* 0x000fe80003800000 */
[----:B------:R-:W-:-:S04]  /*101f0*/  SHF.R.U32.HI R2, RZ, 0x1f, R0 ;  /* 0x0000001fff027819 */ /* 0x000fc80000011600 */
[----:B------:R-:W-:-:S04]  /*10200*/  LEA.HI.SX32 R2, R0, R2, 0x1c ;  /* 0x0000000200027211 */ /* 0x000fc800078fe2ff */
[----:B------:R-:W-:-:S04]  /*10210*/  VIMNMX R3, RZ, R2, !PT ;  /* 0x00000002ff037248 */ /* 0x000fc80007fe0100 */
[----:B------:R-:W-:Y:S01]  /*10220*/  ISETP.GT.AND P0, PT, R7, R3, PT ;  /* 0x000000030700720c */ /* 0x000fe20003f04270 */
[----:B------:R3:W-:-:S12]  /*10230*/  STL [R1+0x24], R3 ;  /* 0x0000240301007387 */ /* 0x0007d80000100800 */
[----:B---3--:R-:W-:Y:S05]  /*10240*/  @P0 BRA `(.L_x_1465) ;  /* 0x0000000000440947 */ /* 0x008fea0003800000 */
[----:B------:R-:W3:Y:S02]  /*10250*/  S2R R3, SR_TID.X ;  /* 0x0000000000037919 */ /* 0x000ee40000002100 */
[----:B---3--:R-:W-:-:S04]  /*10260*/  LOP3.LUT R3, R3, 0x7f, RZ, 0xc0, !PT ;  /* 0x0000007f03037812 */ /* 0x008fc800078ec0ff */
[----:B------:R-:W-:-:S13]  /*10270*/  ISETP.NE.AND P0, PT, R3, RZ, PT ;  /* 0x000000ff0300720c */ /* 0x000fda0003f05270 */
[----:B------:R-:W-:Y:S05]  /*10280*/  @P0 BRA `(.L_x_1466) ;  /* 0x00000040006c0947 */ /* 0x000fea0003800000 */
[----:B------:R-:W3:Y:S01]  /*10290*/  S2R R5, SR_LANEID ;  /* 0x0000000000057919 */ /* 0x000ee20000000000 */
[----:B------:R-:W-:Y:S01]  /*102a0*/  VOTEU.ANY UR4, UPT, PT ;  /* 0x0000000000047886 */ /* 0x000fe200038e0100 */
[----:B------:R-:W4:Y:S01]  /*102b0*/  LDC.64 R2, c[0x0][0xc60] ;  /* 0x00031800ff027b82 */ /* 0x000f220000000a00 */
[----:B------:R-:W3:Y:S02]  /*102c0*/  FLO.U32 R0, UR4 ;  /* 0x0000000400007d00 */ /* 0x000ee400080e0000 */
[----:B---3--:R-:W-:-:S06]  /*102d0*/  ISETP.EQ.U32.AND P0, PT, R0, R5, PT ;  /* 0x000000050000720c */ /* 0x008fcc0003f02070 */
[----:B------:R-:W4:Y:S07]  /*102e0*/  POPC R5, UR4 ;  /* 0x0000000400057d09 */ /* 0x000f2e0008000000 */
[----:B----4-:R-:W3:Y:S01]  /*102f0*/  @P0 ATOMG.E.ADD.STRONG.GPU PT, R3, desc[UR60][R2.64], R5 ;  /* 0x00000005020309a8 */ /* 0x010ee200081ee1fc */
[----:B------:R-:W4:Y:S02]  /*10300*/  S2R R4, SR_LTMASK ;  /* 0x0000000000047919 */ /* 0x000f240000003900 */
[----:B----4-:R-:W-:-:S04]  /*10310*/  LOP3.LUT R4, R4, UR4, RZ, 0xc0, !PT ;  /* 0x0000000404047c12 */ /* 0x010fc8000f8ec0ff */
[----:B--2---:R-:W2:Y:S01]  /*10320*/  POPC R7, R4 ;  /* 0x0000000400077309 */ /* 0x004ea20000000000 */
[----:B---3--:R-:W2:Y:S02]  /*10330*/  SHFL.IDX PT, R0, R3, R0, 0x1f ;  /* 0x00001f0003007589 */ /* 0x008ea400000e0000 */
[----:B--2---:R-:W-:Y:S01]  /*10340*/  IADD3 R16, R0, UR38, R7 ;  /* 0x0000002600107c10 */ /* 0x004fe2000fffe007 */
[----:B------:R-:W-:Y:S06]  /*10350*/  BRA `(.L_x_1466) ;  /* 0x0000004000387947 */ /* 0x000fec0003800000 */
.L_x_1465:
[----:B------:R-:W3:Y:S01]  /*10360*/  LDL R17, [R1] ;  /* 0x0000000001117983 */ /* 0x000ee20000100800 */
[----:B------:R-:W-:Y:S01]  /*10370*/  BSSY B6, `(.L_x_1467) ;  /* 0x0000014000067945 */ /* 0x000fe20003800000 */
[----:B---3--:R-:W-:-:S05]  /*10380*/  VIADD R0, R17, 0x18400 ;  /* 0x0001840011007836 */ /* 0x008fca0000000000 */
[----:B------:R-:W-:-:S13]  /*10390*/  LOP3.LUT P0, RZ, R0, 0x3ff, RZ, 0xc0, !PT ;  /* 0x000003ff00ff7812 */ /* 0x000fda000780c0ff */
[----:B------:R-:W-:Y:S05]  /*103a0*/  @!P0 BRA `(.L_x_1468) ;  /* 0x0000000000408947 */ /* 0x000fea0003800000 */
[----:B------:R-:W-:Y:S01]  /*103b0*/  MOV R2, 0x0 ;  /* 0x0000000000027802 */ /* 0x000fe20000000f00 */
[----:B------:R-:W-:Y:S01]  /*103c0*/  ULDC.64 UR6, c[0x4][0xb8] ;  /* 0x01002e0000067ab9 */ /* 0x000fe20000000a00 */
[----:B------:R-:W-:Y:S01]  /*103d0*/  ULDC.64 UR8, c[0x4][0xc0] ;  /* 0x0100300000087ab9 */ /* 0x000fe20000000a00 */
[----:B------:R-:W-:Y:S01]  /*103e0*/  ULDC.64 UR4, c[0x4][0x38] ;  /* 0x01000e0000047ab9 */ /* 0x000fe20000000a00 */
[----:B------:R-:W-:Y:S02]  /*103f0*/  IMAD.U32 R4, RZ, RZ, UR6 ;  /* 0x00000006ff047e24 */ /* 0x000fe4000f8e00ff */
[----:B------:R-:W3:Y:S01]  /*10400*/  LDC.64 R2, c[0x4][R2] ;  /* 0x0100000002027b82 */ /* 0x000ee20000000a00 */
[----:B------:R-:W-:Y:S02]  /*10410*/  IMAD.U32 R5, RZ, RZ, UR7 ;  /* 0x00000007ff057e24 */ /* 0x000fe4000f8e00ff */
[----:B------:R-:W-:Y:S02]  /*10420*/  IMAD.U32 R6, RZ, RZ, UR8 ;  /* 0x00000008ff067e24 */ /* 0x000fe4000f8e00ff */
[----:B--2---:R-:W-:-:S02]  /*10430*/  IMAD.U32 R7, RZ, RZ, UR9 ;  /* 0x00000009ff077e24 */ /* 0x004fc4000f8e00ff */
[----:B------:R-:W-:Y:S02]  /*10440*/  IMAD.U32 R10, RZ, RZ, UR4 ;  /* 0x00000004ff0a7e24 */ /* 0x000fe4000f8e00ff */
[----:B------:R-:W-:Y:S02]  /*10450*/  IMAD.U32 R11, RZ, RZ, UR5 ;  /* 0x00000005ff0b7e24 */ /* 0x000fe4000f8e00ff */
[----:B------:R-:W-:Y:S02]  /*10460*/  IMAD.MOV.U32 R8, RZ, RZ, 0x70 ;  /* 0x00000070ff087424 */ /* 0x000fe400078e00ff */
[----:B------:R-:W-:Y:S02]  /*10470*/  IMAD.MOV.U32 R12, RZ, RZ, 0x1 ;  /* 0x00000001ff0c7424 */ /* 0x000fe400078e00ff */
[----:B------:R-:W-:-:S07]  /*10480*/  IMAD.MOV.U32 R13, RZ, RZ, RZ ;  /* 0x000000ffff0d7224 */ /* 0x000fce00078e00ff */
[----:B------:R-:W-:-:S07]  /*10490*/  LEPC R20, `(.L_x_1468) ;  /* 0x000000001014794e */ /* 0x000fce0000000000 */
[----:B01-3--:R-:W-:Y:S05]  /*104a0*/  CALL.ABS.NOINC R2 ;  /* 0x0000000002007343 */ /* 0x00bfea0003c00000 */
.L_x_1468:
[----:B------:R-:W-:Y:S05]  /*104b0*/  BSYNC B6 ;  /* 0x0000000000067941 */ /* 0x000fea0003800000 */
.L_x_1467:
        /* <DEDUP_REMOVED lines=8> */
[----:B------:R3:W4:Y:S01]  /*10540*/  LDC.64 R2, c[0x4][R17] ;  /* 0x0100000011027b82 */ /* 0x0007220000000a00 */
[----:B------:R-:W-:Y:S02]  /*10550*/  IMAD.U32 R4, RZ, RZ, UR6 ;  /* 0x00000006ff047e24 */ /* 0x000fe4000f8e00ff */
[----:B------:R-:W-:Y:S02]  /*10560*/  IMAD.U32 R5, RZ, RZ, UR7 ;  /* 0x00000007ff057e24 */ /* 0x000fe4000f8e00ff */
[----:B------:R-:W-:Y:S02]  /*10570*/  IMAD.U32 R6, RZ, RZ, UR8 ;  /* 0x00000008ff067e24 */ /* 0x000fe4000f8e00ff */
[----:B--2---:R-:W-:-:S02]  /*10580*/  IMAD.U32 R7, RZ, RZ, UR9 ;  /* 0x00000009ff077e24 */ /* 0x004fc4000f8e00ff */
[----:B------:R-:W-:Y:S02]  /*10590*/  IMAD.U32 R10, RZ, RZ, UR4 ;  /* 0x00000004ff0a7e24 */ /* 0x000fe4000f8e00ff */
[----:B------:R-:W-:Y:S02]  /*105a0*/  IMAD.U32 R11, RZ, RZ, UR5 ;  /* 0x00000005ff0b7e24 */ /* 0x000fe4000f8e00ff */
[----:B------:R-:W-:Y:S02]  /*105b0*/  IMAD.MOV.U32 R8, RZ, RZ, 0x70 ;  /* 0x00000070ff087424 */ /* 0x000fe400078e00ff */
[----:B------:R-:W-:Y:S02]  /*105c0*/  IMAD.MOV.U32 R12, RZ, RZ, 0x1 ;  /* 0x00000001ff0c7424 */ /* 0x000fe400078e00ff */
[----:B---3--:R-:W-:-:S07]  /*105d0*/  IMAD.MOV.U32 R13, RZ, RZ, RZ ;  /* 0x000000ffff0d7224 */ /* 0x008fce00078e00ff */
[----:B------:R-:W-:-:S07]  /*105e0*/  LEPC R20, `(.L_x_1471) ;  /* 0x000000001014794e */ /* 0x000fce0000000000 */
[----:B01--4-:R-:W-:Y:S05]  /*105f0*/  CALL.ABS.NOINC R2 ;  /* 0x0000000002007343 */ /* 0x013fea0003c00000 */
.L_x_1471:
        /* <DEDUP_REMOVED lines=15> */
.L_x_1470:
[----:B------:R-:W-:Y:S05]  /*106f0*/  BSYNC B6 ;  /* 0x0000000000067941 */ /* 0x000fea0003800000 */
.L_x_1469:
[----:B------:R-:W-:Y:S01]  /*10700*/  ULDC.64 UR4, c[0x0][0x9f8] ;  /* 0x00027e0000047ab9 */ /* 0x000fe20000000a00 */
[----:B------:R-:W3:Y:S01]  /*10710*/  LDL R17, [R1+0x28] ;  /* 0x0000280001117983 */ /* 0x000ee20000100800 */
[----:B------:R-:W-:Y:S01]  /*10720*/  ISETP.NE.U32.AND P0, PT, RZ, UR4, PT ;  /* 0x00000004ff007c0c */ /* 0x000fe2000bf05070 */
[----:B--2---:R-:W-:-:S03]  /*10730*/  IMAD.MOV.U32 R7, RZ, RZ, R19 ;  /* 0x000000ffff077224 */ /* 0x004fc600078e0013 */
[----:B------:R-:W-:Y:S01]  /*10740*/  ISETP.NE.AND.EX P0, PT, RZ, UR5, PT, P0 ;  /* 0x00000005ff007c0c */ /* 0x000fe2000bf05300 */
[----:B------:R-:W-:-:S12]  /*10750*/  ULDC.64 UR4, c[0x0][0xa08] ;  /* 0x0002820000047ab9 */ /* 0x000fd80000000a00 */
[----:B------:R-:W2:Y:S02]  /*10760*/  @P0 LDC.64 R2, c[0x0][0x9f8] ;  /* 0x00027e00ff020b82 */ /* 0x000ea40000000a00 */
[----:B--2---:R-:W-:-:S05]  /*10770*/  @P0 IMAD.WIDE R2, R19, 0x4, R2 ;  /* 0x0000000413020825 */ /* 0x004fca00078e0202 */
[----:B------:R2:W4:Y:S02]  /*10780*/  @P0 LDG.E R7, desc[UR60][R2.64] ;  /* 0x0000003c02070981 */ /* 0x000524000c1e1900 */
[----:B--2---:R-:W2:Y:S02]  /*10790*/  LDC.64 R2, c[0x0][0x418] ;  /* 0x00010600ff027b82 */ /* 0x004ea40000000a00 */
[----:B--2---:R-:W-:Y:S01]  /*107a0*/  LOP3.LUT P0, RZ, R2, UR4, RZ, 0xfc, !PT ;  /* 0x0000000402ff7c12 */ /* 0x004fe2000f80fcff */
[----:B------:R-:W-:-:S03]  /*107b0*/  UMOV UR4, 0xffffffff ;  /* 0xffffffff00047882 */ /* 0x000fc60000000000 */
[----:B------:R-:W-:Y:S01]  /*107c0*/  LOP3.LUT P0, RZ, R3, UR5, RZ, 0xfc, P0 ;  /* 0x0000000503ff7c12 */ /* 0x000fe2000800fcff */
[----:B---3--:R-:W-:Y:S01]  /*107d0*/  VIADD R0, R17, 0xffffffff ;  /* 0xffffffff11007836 */ /* 0x008fe20000000000 */
[----:B----4-:R-:W-:Y:S01]  /*107e0*/  SHF.R.S32.HI R8, RZ, 0x1f, R7 ;  /* 0x0000001fff087819 */ /* 0x010fe20000011407 */
[----:B------:R2:W-:Y:S01]  /*107f0*/  STL [R1+0xc], R7 ;  /* 0x00000c0701007387 */ /* 0x0005e20000100800 */
[----:B------:R-:W-:-:S03]  /*10800*/  SEL R17, R7, RZ, !P0 ;  /* 0x000000ff07117207 */ /* 0x000fc60004000000 */
[----:B------:R2:W-:Y:S01]  /*10810*/  STL [R1+0x1c], R8 ;  /* 0x00001c0801007387 */ /* 0x0005e20000100800 */
[----:B------:R-:W-:Y:S05]  /*10820*/  BRA.DIV UR4, `(.L_x_1472) ;  /* 0x0000004e04f47947 */ /* 0x000fea000b800000 */
[----:B------:R-:W3:Y:S02]  /*10830*/  S2R R4, SR_TID.X ;  /* 0x0000000000047919 */ /* 0x000ee40000002100 */
[----:B---3--:R-:W-:-:S04]  /*10840*/  SHF.R.U32.HI R4, RZ, 0x5, R4 ;  /* 0x00000005ff047819 */ /* 0x008fc80000011604 */
[----:B------:R-:W-:-:S05]  /*10850*/  LOP3.LUT R4, R4, 0x3, RZ, 0xc0, !PT ;  /* 0x0000000304047812 */ /* 0x000fca00078ec0ff */
[----:B------:R3:W4:Y:S02]  /*10860*/  SHFL.IDX PT, R14, R4, RZ, 0x1f ;  /* 0x00001fff040e7589 */ /* 0x00072400000e0000 */
.L_x_1578:
[----:B---3--:R-:W3:Y:S01]  /*10870*/  LDL.LU R4, [R1+0x18] ;  /* 0x0000180001047983 */ /* 0x008ee20000300800 */
[----:B------:R-:W-:Y:S02]  /*10880*/  PLOP3.LUT P1, PT, PT, PT, PT, 0x8, 0x0 ;  /* 0x000000000000781c */ /* 0x000fe40003f2e170 */
[----:B----4-:R-:W-:Y:S01]  /*10890*/  ISETP.NE.AND P0, PT, R14, RZ, PT ;  /* 0x000000ff0e00720c */ /* 0x010fe20003f05270 */
[----:B------:R4:W-:Y:S01]  /*108a0*/  STL [R1+0x8], R0 ;  /* 0x0000080001007387 */ /* 0x0009e20000100800 */
[----:B---3--:R-:W-:-:S09]  /*108b0*/  LOP3.LUT R4, R4, 0xfffffffe, RZ, 0xc0, !PT ;  /* 0xfffffffe04047812 */ /* 0x008fd200078ec0ff */
[----:B------:R-:W-:-:S05]  /*108c0*/  @P1 LOP3.LUT R4, R4, 0x1, RZ, 0xfc, !PT ;  /* 0x0000000104041812 */ /* 0x000fca00078efcff */
[----:B------:R4:W-:Y:S01]  /*108d0*/  STL [R1+0x18], R4 ;  /* 0x0000180401007387 */ /* 0x0009e20000100800 */
[----:B------:R-:W-:Y:S05]  /*108e0*/  @P0 BRA `(.L_x_1473) ;  /* 0x0000000400480947 */ /* 0x000fea0003800000 */
[----:B------:R-:W-:-:S03]  /*108f0*/  UMOV UR4, 0xffffffff ;  /* 0xffffffff00047882 */ /* 0x000fc60000000000 */
[----:B------:R-:W-:Y:S05]  /*10900*/  BRA.DIV UR4, `(.L_x_1474) ;  /* 0x0000004e04f07947 */ /* 0x000fea000b800000 */
[----:B------:R-:W-:-:S13]  /*10910*/  ELECT P6, URZ, PT ;  /* 0x00000000003f782f */ /* 0x000fda00038c0000 */
.L_x_1581:
[----:B------:R-:W-:Y:S05]  /*10920*/  @!P6 BRA `(.L_x_1473) ;  /* 0x000000040038e947 */ /* 0x000fea0003800000 */
[----:B------:R-:W-:-:S04]  /*10930*/  ISETP.NE.U32.AND P0, PT, R2, RZ, PT ;  /* 0x000000ff0200720c */ /* 0x000fc80003f05070 */
[----:B------:R-:W-:-:S13]  /*10940*/  ISETP.NE.AND.EX P0, PT, R3, RZ, PT, P0 ;  /* 0x000000ff0300720c */ /* 0x000fda0003f05300 */
[----:B------:R-:W-:Y:S05]  /*10950*/  @!P0 BRA `(.L_x_1475) ;  /* 0x0000000000508947 */ /* 0x000fea0003800000 */
[----:B------:R-:W3:Y:S01]  /*10960*/  LDC R6, c[0x0][0x43c] ;  /* 0x00010f00ff067b82 */ /* 0x000ee20000000800 */
[----:B01----:R-:W-:Y:S01]  /*10970*/  IMAD.MOV.U32 R9, RZ, RZ, R0 ;  /* 0x000000ffff097224 */ /* 0x003fe200078e0000 */
[----:B------:R-:W-:-:S03]  /*10980*/  ULDC.64 UR4, c[0x0][0x428] ;  /* 0x00010a0000047ab9 */ /* 0x000fc60000000a00 */
[----:B----4-:R-:W-:Y:S01]  /*10990*/  IMAD.MOV.U32 R0, RZ, RZ, R9 ;  /* 0x000000ffff007224 */ /* 0x010fe200078e0009 */
[----:B---3--:R-:W-:-:S13]  /*109a0*/  ISETP.NE.AND P0, PT, R6, 0x1, PT ;  /* 0x000000010600780c */ /* 0x008fda0003f05270 */
[----:B------:R-:W0:Y:S02]  /*109b0*/  @P0 LDC.64 R4, c[0x0][0x440] ;  /* 0x00011000ff040b82 */ /* 0x000e240000000a00 */
[----:B0-----:R-:W-:-:S05]  /*109c0*/  @P0 IMAD.HI.U32 R4, R9, R4, RZ ;  /* 0x0000000409040227 */ /* 0x001fca00078e00ff */
[----:B------:R-:W-:-:S04]  /*109d0*/  @P0 SHF.R.U32.HI R0, RZ, R5, R4 ;  /* 0x00000005ff000219 */ /* 0x000fc80000011604 */
[--C-:B------:R-:W-:Y:S01]  /*109e0*/  SHF.R.S32.HI R5, RZ, 0x1f, R0.reuse ;  /* 0x0000001fff057819 */ /* 0x100fe20000011400 */
[----:B------:R-:W-:-:S04]  /*109f0*/  IMAD.MOV R4, RZ, RZ, -R0 ;  /* 0x000000ffff047224 */ /* 0x000fc800078e0a00 */
[----:B------:R-:W-:Y:S02]  /*10a00*/  IMAD R9, R6, R4, R9 ;  /* 0x0000000406097224 */ /* 0x000fe400078e0209 */
[----:B------:R-:W-:Y:S02]  /*10a10*/  IMAD R6, R8, UR4, RZ ;  /* 0x0000000408067c24 */ /* 0x000fe4000f8e02ff */
[----:B------:R-:W-:Y:S01]  /*10a20*/  IMAD.MOV.U32 R4, RZ, RZ, R0 ;  /* 0x000000ffff047224 */ /* 0x000fe200078e0000 */
[----:B------:R3:W-:Y:S01]  /*10a30*/  STL [R1+0x8], R9 ;  /* 0x0000080901007387 */ /* 0x0007e20000100800 */
[C---:B------:R-:W-:Y:S02]  /*10a40*/  IMAD R0, R7.reuse, UR5, R6 ;  /* 0x0000000507007c24 */ /* 0x040fe4000f8e0206 */
[----:B------:R-:W-:-:S04]  /*10a50*/  IMAD.WIDE.U32 R4, R7, UR4, R4 ;  /* 0x0000000407047c25 */ /* 0x000fc8000f8e0004 */
[----:B------:R-:W-:Y:S01]  /*10a60*/  IMAD.IADD R0, R5, 0x1, R0 ;  /* 0x0000000105007824 */ /* 0x000fe200078e0200 */
[----:B------:R-:W-:-:S04]  /*10a70*/  LEA R2, P0, R4, R2, 0x2 ;  /* 0x0000000204027211 */ /* 0x000fc800078010ff */
[----:B------:R-:W-:-:S05]  /*10a80*/  LEA.HI.X R3, R4, R3, R0, 0x2, P0 ;  /* 0x0000000304037211 */ /* 0x000fca00000f1400 */
[----:B------:R3:W5:Y:S04]  /*10a90*/  LDG.E R17, desc[UR60][R2.64] ;  /* 0x0000003c02117981 */ /* 0x000768000c1e1900 */
.L_x_1475:
[----:B--2---:R-:W2:Y:S04]  /*10aa0*/  LDL R7, [R1] ;  /* 0x0000000001077983 */ /* 0x004ea80000100800 */
[----:B----4-:R-:W2:Y:S04]  /*10ab0*/  LDL R0, [R1+0x4] ;  /* 0x0000040001007983 */ /* 0x010ea80000100800 */
[----:B---3--:R-:W3:Y:S01]  /*10ac0*/  LDL R2, [R1+0x10] ;  /* 0x0000100001027983 */ /* 0x008ee20000100800 */
[----:B--2---:R-:W-:Y:S01]  /*10ad0*/  IMAD R0, R0, 0x8, R7 ;  /* 0x0000000800007824 */ /* 0x004fe200078e0207 */
[----:B---3--:R-:W-:-:S04]  /*10ae0*/  SHF.L.U32 R2, R2, 0x1f, RZ ;  /* 0x0000001f02027819 */ /* 0x008fc800000006ff */
[----:B------:R-:W2:Y:S02]  /*10af0*/  SYNCS.PHASECHK.TRANS64.TRYWAIT P0, [R0+URZ+0x2a840], R2 ;  /* 0x02a84002000075a7 */ /* 0x000ea4000800017f */
[----:B--2---:R-:W-:Y:S05]  /*10b00*/  @!P0 BRA `(.L_x_1476) ;  /* 0x0000004c00908947 */ /* 0x004fea0003800000 */
.L_x_1582:
[----:B------:R-:W3:Y:S02]  /*10b10*/  S2R R3, SR_TID.X ;  /* 0x0000000000037919 */ /* 0x000ee40000002100 */
[----:B---3--:R-:W-:-:S04]  /*10b20*/  LOP3.LUT R3, R3, 0x7f, RZ, 0xc0, !PT ;  /* 0x0000007f03037812 */ /* 0x008fc800078ec0ff */
[----:B------:R-:W-:-:S13]  /*10b30*/  ISETP.NE.AND P0, PT, R3, RZ, PT ;  /* 0x000000ff0300720c */ /* 0x000fda0003f05270 */
        /* <DEDUP_REMOVED lines=8> */
.L_x_1477:
[----:B------:R-:W3:Y:S04]  /*10bc0*/  LDL R6, [R1] ;  /* 0x0000000001067983 */ /* 0x000ee80000100800 */
[----:B------:R-:W3:Y:S04]  /*10bd0*/  LDL R5, [R1+0x4] ;  /* 0x0000040001057983 */ /* 0x000ee80000100800 */
[----:B------:R-:W4:Y:S04]  /*10be0*/  LDL R4, [R1+0x8] ;  /* 0x0000080001047983 */ /* 0x000f280000100800 */
[----:B------:R-:W4:Y:S04]  /*10bf0*/  LDL R3, [R1+0x14] ;  /* 0x0000140001037983 */ /* 0x000f280000100800 */
[----:B--2---:R-:W2:Y:S01]  /*10c00*/  LDL.LU R2, [R1+0x18] ;  /* 0x0000180001027983 */ /* 0x004ea20000300800 */
[----:B------:R-:W-:Y:S01]  /*10c10*/  R2UR UR9, R0 ;  /* 0x00000000000972ca */ /* 0x000fe200000e0000 */
[----:B------:R-:W-:Y:S01]  /*10c20*/  UIADD3 UR4, UP0, UR36, 0x370, URZ ;  /* 0x0000037024047890 */ /* 0x000fe2000ff1e03f */
[----:B------:R-:W-:Y:S01]  /*10c30*/  R2UR UR12, R18 ;  /* 0x00000000120c72ca */ /* 0x000fe200000e0000 */
[----:B------:R-:W-:Y:S01]  /*10c40*/  UMOV UR10, URZ ;  /* 0x0000003f000a7c82 */ /* 0x000fe20008000000 */
[----:B-----5:R-:W-:Y:S01]  /*10c50*/  R2UR UR13, R17 ;  /* 0x00000000110d72ca */ /* 0x020fe200000e0000 */
[----:B------:R-:W-:Y:S01]  /*10c60*/  UMOV UR6, 0x0 ;  /* 0x0000000000067882 */ /* 0x000fe20000000000 */
[----:B------:R-:W-:Y:S01]  /*10c70*/  PLOP3.LUT P0, PT, PT, PT, PT, 0x80, 0x0 ;  /* 0x000000000000781c */ /* 0x000fe20003f0f070 */
[----:B------:R-:W-:Y:S01]  /*10c80*/  UMOV UR7, 0x14f00000 ;  /* 0x14f0000000077882 */ /* 0x000fe20000000000 */
[----:B------:R-:W-:-:S05]  /*10c90*/  UMOV UR16, 0x40 ;  /* 0x0000004000107882 */ /* 0x000fca0000000000 */
[----:B------:R-:W-:Y:S01]  /*10ca0*/  UIADD3 UR9, UR9, 0x2a830, URZ ;  /* 0x0002a83009097890 */ /* 0x000fe2000fffe03f */
[----:B---3--:R-:W-:Y:S01]  /*10cb0*/  IMAD R0, R5, 0x9000, R6 ;  /* 0x0000900005007824 */ /* 0x008fe200078e0206 */
[----:B----4-:R-:W-:-:S04]  /*10cc0*/  R2UR UR11, R4 ;  /* 0x00000000040b72ca */ /* 0x010fc800000e0000 */
[----:B------:R-:W-:Y:S02]  /*10cd0*/  R2UR UR8, R0 ;  /* 0x00000000000872ca */ /* 0x000fe400000e0000 */
[----:B------:R-:W-:Y:S02]  /*10ce0*/  R2UR UR5, R3 ;  /* 0x00000000030572ca */ /* 0x000fe400000e0000 */
[----:B--2---:R-:W-:-:S04]  /*10cf0*/  LOP3.LUT R2, R2, 0xfffffffe, RZ, 0xc0, !PT ;  /* 0xfffffffe02027812 */ /* 0x004fc800078ec0ff */
[----:B------:R-:W-:-:S05]  /*10d00*/  @P0 LOP3.LUT R2, R2, 0x1, RZ, 0xfc, !PT ;  /* 0x0000000102020812 */ /* 0x000fca00078efcff */
[----:B------:R-:W-:Y:S02]  /*10d10*/  UIADD3 UR14, UR8, 0x18400, URZ ;  /* 0x00018400080e7890 */ /* 0x000fe4000fffe03f */
[----:B------:R-:W-:Y:S01]  /*10d20*/  UIMAD UR11, UR11, 0x60, UR5 ;  /* 0x000000600b0b78a4 */ /* 0x000fe2000f8e0205 */
[----:B------:R3:W-:Y:S01]  /*10d30*/  STL [R1+0x18], R2 ;  /* 0x0000180201007387 */ /* 0x0007e20000100800 */
[----:B------:R-:W-:Y:S02]  /*10d40*/  UIADD3.X UR5, URZ, UR37, URZ, UP0, !UPT ;  /* 0x000000253f057290 */ /* 0x000fe400087fe43f */
[----:B------:R-:W-:Y:S02]  /*10d50*/  UIADD3 UR15, UR8, 0x1b400, URZ ;  /* 0x0001b400080f7890 */ /* 0x000fe4000fffe03f */
[----:B------:R-:W-:-:S03]  /*10d60*/  UIADD3 UR17, UR8, 0x1e400, URZ ;  /* 0x0001e40008117890 */ /* 0x000fc6000fffe03f */
[----:B------:R-:W-:Y:S01]  /*10d70*/  UMOV UR8, UR14 ;  /* 0x0000000e00087c82 */ /* 0x000fe20008000000 */
[----:B------:R-:W-:Y:S01]  /*10d80*/  UMOV UR14, 0x80 ;  /* 0x00000080000e7882 */ /* 0x000fe20000000000 */
[----:B------:R2:W-:Y:S02]  /*10d90*/  UTMALDG.4D [UR8], [UR4], desc[UR6] ;  /* 0x00000608040075b4 */ /* 0x0005e40008019000 */
[----:B--2---:R-:W-:Y:S01]  /*10da0*/  UMOV UR8, UR15 ;  /* 0x0000000f00087c82 */ /* 0x004fe20008000000 */
[----:B------:R-:W-:Y:S02]  /*10db0*/  UMOV UR10, UR16 ;  /* 0x00000010000a7c82 */ /* 0x000fe40008000000 */
[----:B------:R2:W-:Y:S02]  /*10dc0*/  UTMALDG.4D [UR8], [UR4], desc[UR6] ;  /* 0x00000608040075b4 */ /* 0x0005e40008019000 */
[----:B--2---:R-:W-:Y:S01]  /*10dd0*/  UMOV UR8, UR17 ;  /* 0x0000001100087c82 */ /* 0x004fe20008000000 */
[----:B------:R-:W-:-:S02]  /*10de0*/  UMOV UR10, UR14 ;  /* 0x0000000e000a7c82 */ /* 0x000fc40008000000 */
[----:B------:R3:W-:Y:S02]  /*10df0*/  UTMALDG.4D [UR8], [UR4], desc[UR6] ;  /* 0x00000608040075b4 */ /* 0x0007e40008019000 */
[----:B---3--:R-:W-:Y:S01]  /*10e00*/  NOP ;  /* 0x0000000000007918 */ /* 0x008fe20000000000 */
.L_x_1473:
[----:B----4-:R-:W3:Y:S04]  /*10e10*/  LDL R0, [R1] ;  /* 0x0000000001007983 */ /* 0x010ee80000100800 */
[----:B------:R-:W4:Y:S01]  /*10e20*/  LDL.LU R3, [R1+0x34] ;  /* 0x0000340001037983 */ /* 0x000f220000300800 */
[----:B------:R-:W-:Y:S05]  /*10e30*/  WARPSYNC.ALL ;  /* 0x0000000000007948 */ /* 0x000fea0003800000 */
[----:B------:R-:W-:Y:S01]  /*10e40*/  ULDC.64 UR4, c[0x0][0x298] ;  /* 0x0000a60000047ab9 */ /* 0x000fe20000000a00 */
[----:B------:R-:W-:Y:S01]  /*10e50*/  BSSY B6, `(.L_x_1478) ;  /* 0x000001c000067945 */ /* 0x000fe20003800000 */
[----:B------:R-:W-:Y:S01]  /*10e60*/  BAR.SYNC.DEFER_BLOCKING 0x8, 0x180 ;  /* 0x0206000000007b1d */ /* 0x000fe20000010000 */
[----:B---3--:R-:W-:Y:S01]  /*10e70*/  VIADD R0, R0, 0xc400 ;  /* 0x0000c40000007836 */ /* 0x008fe20000000000 */
[----:B----4-:R-:W-:Y:S01]  /*10e80*/  SHF.R.S32.HI R2, RZ, 0x1f, R3 ;  /* 0x0000001fff027819 */ /* 0x010fe20000011403 */
[----:B------:R-:W-:-:S03]  /*10e90*/  IMAD.WIDE.U32 R4, R3, UR4, RZ ;  /* 0x0000000403047c25 */ /* 0x000fc6000f8e00ff */
[----:B------:R-:W-:Y:S01]  /*10ea0*/  LOP3.LUT P0, RZ, R0, 0x3ff, RZ, 0xc0, !PT ;  /* 0x000003ff00ff7812 */ /* 0x000fe2000780c0ff */
[----:B------:R-:W-:Y:S01]  /*10eb0*/  IMAD R2, R2, UR4, RZ ;  /* 0x0000000402027c24 */ /* 0x000fe2000f8e02ff */
[----:B------:R3:W-:Y:S03]  /*10ec0*/  STL.64 [R1+0x40], R4 ;  /* 0x0000400401007387 */ /* 0x0007e60000100a00 */
[----:B------:R-:W-:-:S04]  /*10ed0*/  IMAD R2, R3, UR5, R2 ;  /* 0x0000000503027c24 */ /* 0x000fc8000f8e0202 */
[----:B------:R-:W-:-:S05]  /*10ee0*/  IMAD.IADD R0, R5, 0x1, R2 ;  /* 0x0000000105007824 */ /* 0x000fca00078e0202 */
[----:B------:R3:W-:Y:S01]  /*10ef0*/  STL [R1+0x34], R0 ;  /* 0x0000340001007387 */ /* 0x0007e20000100800 */
[----:B------:R-:W-:Y:S05]  /*10f00*/  @!P0 BRA `(.L_x_1479) ;  /* 0x0000000000408947 */ /* 0x000fea0003800000 */
[----:B------:R-:W-:Y:S01]  /*10f10*/  MOV R2, 0x0 ;  /* 0x0000000000027802 */ /* 0x000fe20000000f00 */
[----:B------:R-:W-:Y:S01]  /*10f20*/  ULDC.64 UR6, c[0x4][0xb8] ;  /* 0x01002e0000067ab9 */ /* 0x000fe20000000a00 */
[----:B------:R-:W-:Y:S01]  /*10f30*/  ULDC.64 UR8, c[0x4][0xc0] ;  /* 0x0100300000087ab9 */ /* 0x000fe20000000a00 */
[----:B------:R-:W-:Y:S01]  /*10f40*/  ULDC.64 UR4, c[0x4][0x20] ;  /* 0x0100080000047ab9 */ /* 0x000fe20000000a00 */
[----:B---3--:R-:W-:Y:S02]  /*10f50*/  IMAD.U32 R4, RZ, RZ, UR6 ;  /* 0x00000006ff047e24 */ /* 0x008fe4000f8e00ff */
        /* <DEDUP_REMOVED lines=11> */
.L_x_1479:
[----:B------:R-:W-:Y:S05]  /*11010*/  BSYNC B6 ;  /* 0x0000000000067941 */ /* 0x000fea0003800000 */
.L_x_1478:
[----:B---3--:R-:W3:Y:S01]  /*11020*/  LDL.LU R0, [R1+0x34] ;  /* 0x0000340001007983 */ /* 0x008ee20000300800 */
[----:B--2---:R-:W2:Y:S01]  /*11030*/  LDC R7, c[0x0][0x448] ;  /* 0x00011200ff077b82 */ /* 0x004ea20000000800 */
[----:B------:R-:W-:Y:S01]  /*11040*/  ULDC.64 UR4, c[0x0][0x2d8] ;  /* 0x0000b60000047ab9 */ /* 0x000fe20000000a00 */
[----:B------:R-:W-:Y:S01]  /*11050*/  ULDC.64 UR6, c[0x0][0x280] ;  /* 0x0000a00000067ab9 */ /* 0x000fe20000000a00 */
[----:B------:R-:W3:Y:S04]  /*11060*/  LDL.LU.64 R2, [R1+0x40] ;  /* 0x0000400001027983 */ /* 0x000ee80000300a00 */
[----:B01----:R-:W4:Y:S01]  /*11070*/  LDL R9, [R1+0x2c] ;  /* 0x00002c0001097983 */ /* 0x003f220000100800 */
[----:B------:R-:W0:Y:S01]  /*11080*/  S2R R5, SR_TID.X ;  /* 0x0000000000057919 */ /* 0x000e220000002100 */
[----:B------:R-:W1:Y:S01]  /*11090*/  S2R R6, SR_TID.X ;  /* 0x0000000000067919 */ /* 0x000e620000002100 */
[----:B------:R-:W1:Y:S01]  /*110a0*/  S2R R10, SR_TID.X ;  /* 0x00000000000a7919 */ /* 0x000e620000002100 */
[----:B0-----:R-:W-:-:S04]  /*110b0*/  LOP3.LUT R5, R5, 0x7f, RZ, 0xc0, !PT ;  /* 0x0000007f05057812 */ /* 0x001fc800078ec0ff */
[----:B------:R-:W-:Y:S01]  /*110c0*/  SHF.R.U32.HI R5, RZ, 0x3, R5 ;  /* 0x00000003ff057819 */ /* 0x000fe20000011605 */
[----:B-1----:R-:W-:-:S05]  /*110d0*/  IMAD.SHL.U32 R8, R6, 0x10, RZ ;  /* 0x0000001006087824 */ /* 0x002fca00078e00ff */
[----:B------:R-:W-:Y:S01]  /*110e0*/  LOP3.LUT R8, R5, 0x70, R8, 0xf8, !PT ;  /* 0x0000007005087812 */ /* 0x000fe200078ef808 */
[----:B------:R-:W-:-:S05]  /*110f0*/  IMAD.SHL.U32 R10, R10, 0x8, RZ ;  /* 0x000000080a0a7824 */ /* 0x000fca00078e00ff */
[----:B------:R-:W-:-:S04]  /*11100*/  LOP3.LUT R10, R10, 0x38, RZ, 0xc0, !PT ;  /* 0x000000380a0a7812 */ /* 0x000fc800078ec0ff */
[C---:B------:R-:W-:Y:S02]  /*11110*/  LOP3.LUT R11, R10.reuse, 0x40, RZ, 0xfc, !PT ;  /* 0x000000400a0b7812 */ /* 0x040fe400078efcff */
[----:B------:R-:W-:Y:S01]  /*11120*/  LOP3.LUT R10, R10, 0x80, RZ, 0xfc, !PT ;  /* 0x000000800a0a7812 */ /* 0x000fe200078efcff */
[----:B---3--:R-:W-:Y:S01]  /*11130*/  IMAD.MOV.U32 R3, RZ, RZ, R0 ;  /* 0x000000ffff037224 */ /* 0x008fe200078e0000 */
[----:B------:R-:W-:-:S05]  /*11140*/  SHF.R.S32.HI R0, RZ, 0x1f, R18 ;  /* 0x0000001fff007819 */ /* 0x000fca0000011412 */
[----:B------:R-:W-:Y:S02]  /*11150*/  IMAD R0, R0, UR4, RZ ;  /* 0x0000000400007c24 */ /* 0x000fe4000f8e02ff */
[----:B------:R-:W-:-:S04]  /*11160*/  IMAD.WIDE.U32 R2, R18, UR4, R2 ;  /* 0x0000000412027c25 */ /* 0x000fc8000f8e0002 */
[----:B------:R-:W-:Y:S01]  /*11170*/  IMAD R0, R18, UR5, R0 ;  /* 0x0000000512007c24 */ /* 0x000fe2000f8e0200 */
[----:B------:R-:W-:Y:S02]  /*11180*/  ULDC.64 UR4, c[0x0][0xa00] ;  /* 0x0002800000047ab9 */ /* 0x000fe40000000a00 */
[----:B------:R-:W-:Y:S01]  /*11190*/  ISETP.NE.U32.AND P0, PT, RZ, UR4, PT ;  /* 0x00000004ff007c0c */ /* 0x000fe2000bf05070 */
[----:B------:R-:W-:Y:S01]  /*111a0*/  IMAD.IADD R3, R3, 0x1, R0 ;  /* 0x0000000103037824 */ /* 0x000fe200078e0200 */
[----:B------:R-:W-:Y:S02]  /*111b0*/  SHF.R.S32.HI R0, RZ, 0x1f, R19 ;  /* 0x0000001fff007819 */ /* 0x000fe40000011413 */
[----:B------:R-:W-:Y:S01]  /*111c0*/  ISETP.NE.AND.EX P0, PT, RZ, UR5, PT, P0 ;  /* 0x00000005ff007c0c */ /* 0x000fe2000bf05300 */
[----:B------:R-:W-:-:S03]  /*111d0*/  ULDC.64 UR4, c[0x0][0x2e0] ;  /* 0x0000b80000047ab9 */ /* 0x000fc60000000a00 */
[----:B------:R-:W-:Y:S02]  /*111e0*/  SEL R4, R0, RZ, !P0 ;  /* 0x000000ff00047207 */ /* 0x000fe40004000000 */
[----:B------:R-:W-:Y:S02]  /*111f0*/  SEL R0, R19, RZ, !P0 ;  /* 0x000000ff13007207 */ /* 0x000fe40004000000 */
[----:B--2---:R-:W-:Y:S01]  /*11200*/  ISETP.NE.AND P0, PT, R7, 0x1, PT ;  /* 0x000000010700780c */ /* 0x004fe20003f05270 */
[----:B------:R-:W-:-:S12]  /*11210*/  IMAD R4, R4, UR4, RZ ;  /* 0x0000000404047c24 */ /* 0x000fd8000f8e02ff */
[----:B------:R-:W0:Y:S08]  /*11220*/  @P0 LDC R5, c[0x0][0x44c] ;  /* 0x00011300ff050b82 */ /* 0x000e300000000800 */
[----:B------:R-:W1:Y:S01]  /*11230*/  @P0 LDC R6, c[0x0][0x450] ;  /* 0x00011400ff060b82 */ /* 0x000e620000000800 */
[----:B------:R-:W-:-:S04]  /*11240*/  IMAD.WIDE.U32 R2, R0, UR4, R2 ;  /* 0x0000000400027c25 */ /* 0x000fc8000f8e0002 */
[----:B------:R-:W-:Y:S01]  /*11250*/  IMAD R0, R0, UR5, R4 ;  /* 0x0000000500007c24 */ /* 0x000fe2000f8e0204 */
[----:B------:R-:W-:-:S03]  /*11260*/  ULDC.64 UR4, c[0x0][0x2d0] ;  /* 0x0000b40000047ab9 */ /* 0x000fc60000000a00 */
[----:B------:R-:W-:Y:S02]  /*11270*/  IMAD.IADD R3, R3, 0x1, R0 ;  /* 0x0000000103037824 */ /* 0x000fe400078e0200 */
[----:B----4-:R-:W-:-:S04]  /*11280*/  IMAD.IADD R0, R8, 0x1, R9 ;  /* 0x0000000108007824 */ /* 0x010fc800078e0209 */
[----:B0-----:R-:W-:-:S04]  /*11290*/  @P0 IMAD.HI.U32 R5, R0, R5, RZ ;  /* 0x0000000500050227 */ /* 0x001fc800078e00ff */
[----:B------:R-:W-:Y:S01]  /*112a0*/  IMAD.MOV.U32 R4, RZ, RZ, R0 ;  /* 0x000000ffff047224 */ /* 0x000fe200078e0000 */
[----:B-1----:R-:W-:-:S05]  /*112b0*/  @P0 SHF.R.U32.HI R4, RZ, R6, R5 ;  /* 0x00000006ff040219 */ /* 0x002fca0000011605 */
[----:B------:R-:W-:-:S04]  /*112c0*/  IMAD.MOV R5, RZ, RZ, -R4 ;  /* 0x000000ffff057224 */ /* 0x000fc800078e0a04 */
[----:B------:R-:W-:Y:S01]  /*112d0*/  IMAD R0, R7, R5, R0 ;  /* 0x0000000507007224 */ /* 0x000fe200078e0200 */
[----:B------:R-:W-:Y:S01]  /*112e0*/  SHF.R.S32.HI R5, RZ, 0x1f, R4 ;  /* 0x0000001fff057819 */ /* 0x000fe20000011404 */
        /* <DEDUP_REMOVED lines=9> */
[----:B------:R-:W-:Y:S02]  /*11380*/  ISETP.GE.AND P0, PT, R10, UR4, PT ;  /* 0x000000040a007c0c */ /* 0x000fe4000bf06270 */
[----:B------:R0:W5:Y:S01]  /*11390*/  LDL R10, [R1+0x20] ;  /* 0x00002000010a7983 */ /* 0x0001620000100800 */
[----:B------:R-:W1:Y:S01]  /*113a0*/  S2R R5, SR_TID.X ;  /* 0x0000000000057919 */ /* 0x000e620000002100 */
[----:B------:R-:W-:Y:S01]  /*113b0*/  IMAD R0, R0, UR5, R4 ;  /* 0x0000000500007c24 */ /* 0x000fe2000f8e0204 */
[----:B------:R-:W-:-:S03]  /*113c0*/  LEA R4, P3, R2, UR6, 0x1 ;  /* 0x0000000602047c11 */ /* 0x000fc6000f8608ff */
[----:B------:R-:W-:Y:S01]  /*113d0*/  IMAD.IADD R0, R3, 0x1, R0 ;  /* 0x0000000103007824 */ /* 0x000fe200078e0200 */
[----:B------:R-:W-:-:S04]  /*113e0*/  ISETP.GE.AND P1, PT, R11, UR4, PT ;  /* 0x000000040b007c0c */ /* 0x000fc8000bf26270 */
[----:B------:R-:W-:Y:S01]  /*113f0*/  LEA.HI.X R3, R2, UR7, R0, 0x1, P3 ;  /* 0x0000000702037c11 */ /* 0x000fe200098f0c00 */
[----:B-1----:R-:W-:-:S05]  /*11400*/  IMAD.SHL.U32 R8, R5, 0x8, RZ ;  /* 0x0000000805087824 */ /* 0x002fca00078e00ff */
[----:B------:R-:W-:-:S04]  /*11410*/  LOP3.LUT R8, R8, 0x38, RZ, 0xc0, !PT ;  /* 0x0000003808087812 */ /* 0x000fc800078ec0ff */
[----:B------:R-:W-:Y:S01]  /*11420*/  ISETP.GE.AND P2, PT, R8, UR4, PT ;  /* 0x0000000408007c0c */ /* 0x000fe2000bf46270 */
[----:B------:R-:W-:-:S03]  /*11430*/  UMOV UR4, 0xffffffff ;  /* 0xffffffff00047882 */ /* 0x000fc60000000000 */
[----:B0-----:R-:W-:Y:S09]  /*11440*/  BRA.DIV UR4, `(.L_x_1480) ;  /* 0x0000004604547947 */ /* 0x001ff2000b800000 */
[----:B------:R-:W0:Y:S01]  /*11450*/  S2R R5, SR_TID.X ;  /* 0x0000000000057919 */ /* 0x000e220000002100 */
[----:B------:R-:W2:Y:S01]  /*11460*/  LDL.LU R8, [R1+0x2c] ;  /* 0x00002c0001087983 */ /* 0x000ea20000300800 */
[----:B0-----:R-:W-:-:S04]  /*11470*/  LOP3.LUT R5, R5, 0x7f, RZ, 0xc0, !PT ;  /* 0x0000007f05057812 */ /* 0x001fc800078ec0ff */
[----:B------:R-:W-:Y:S02]  /*11480*/  SHF.R.U32.HI R6, RZ, 0x3, R5 ;  /* 0x00000003ff067819 */ /* 0x000fe40000011605 */
[----:B------:R-:W3:Y:S04]  /*11490*/  LDL.LU R5, [R1+0x30] ;  /* 0x0000300001057983 */ /* 0x000ee80000300800 */
[----:B------:R-:W-:Y:S01]  /*114a0*/  SHFL.IDX PT, R9, R3, 0x1, 0x181f ;  /* 0x00381f0003097f89 */ /* 0x000fe200000e0000 */
[----:B--2---:R-:W-:Y:S02]  /*114b0*/  IMAD.IADD R0, R6, 0x1, R8 ;  /* 0x0000000106007824 */ /* 0x004fe400078e0208 */
[----:B------:R-:W0:Y:S01]  /*114c0*/  S2R R6, SR_TID.X ;  /* 0x0000000000067919 */ /* 0x000e220000002100 */
[----:B---3--:R-:W-:-:S02]  /*114d0*/  IMAD R2, R5, R7, RZ ;  /* 0x0000000705027224 */ /* 0x008fc400078e02ff */
[----:B------:R-:W1:Y:S01]  /*114e0*/  SHFL.IDX PT, R7, R4, RZ, 0x181f ;  /* 0x00181fff04077589 */ /* 0x000e6200000e0000 */
[----:B0-----:R-:W-:-:S03]  /*114f0*/  IMAD.SHL.U32 R11, R6, 0x8, RZ ;  /* 0x00000008060b7824 */ /* 0x001fc600078e00ff */
[----:B------:R-:W0:Y:S01]  /*11500*/  SHFL.IDX PT, R6, R3, RZ, 0x181f ;  /* 0x00181fff03067589 */ /* 0x000e2200000e0000 */
[C---:B------:R-:W-:Y:S01]  /*11510*/  VIADD R5, R0.reuse, 0x10 ;  /* 0x0000001000057836 */ /* 0x040fe20000000000 */
[----:B------:R-:W-:-:S04]  /*11520*/  ISETP.GE.AND P4, PT, R0, R2, PT ;  /* 0x000000020000720c */ /* 0x000fc80003f86270 */
[----:B------:R-:W-:Y:S02]  /*11530*/  ISETP.GE.AND P3, PT, R5, R2, PT ;  /* 0x000000020500720c */ /* 0x000fe40003f66270 */
[----:B------:R-:W2:Y:S01]  /*11540*/  SHFL.IDX PT, R5, R4, 0x1, 0x181f ;  /* 0x00381f0004057f89 */ /* 0x000ea200000e0000 */
[----:B------:R-:W-:-:S06]  /*11550*/  LOP3.LUT R11, R11, 0x38, RZ, 0xc0, !PT ;  /* 0x000000380b0b7812 */ /* 0x000fcc00078ec0ff */
[----:B-1----:R-:W-:-:S05]  /*11560*/  @!P4 LEA R7, P5, R11, R7, 0x1 ;  /* 0x000000070b07c211 */ /* 0x002fca00078a08ff */
[----:B0-----:R-:W-:-:S05]  /*11570*/  @!P4 IMAD.X R6, RZ, RZ, R6, P5 ;  /* 0x000000ffff06c224 */ /* 0x001fca00028e0606 */
[----:B------:R-:W-:-:S04]  /*11580*/  @!P4 LOP3.LUT R7, R7, R6, RZ, 0x3c, !PT ;  /* 0x000000060707c212 */ /* 0x000fc800078e3cff */
[----:B------:R-:W-:Y:S02]  /*11590*/  @!P4 LOP3.LUT R6, R7, R6, RZ, 0x3c, !PT ;  /* 0x000000060706c212 */ /* 0x000fe400078e3cff */
[----:B--2---:R-:W-:Y:S02]  /*115a0*/  @!P3 LEA R8, P5, R11, R5, 0x1 ;  /* 0x000000050b08b211 */ /* 0x004fe400078a08ff */
[----:B------:R-:W-:-:S03]  /*115b0*/  @!P4 LOP3.LUT R7, R7, R6, RZ, 0x3c, !PT ;  /* 0x000000060707c212 */ /* 0x000fc600078e3cff */
[----:B------:R-:W-:Y:S02]  /*115c0*/  @!P3 IMAD.X R5, RZ, RZ, R9, P5 ;  /* 0x000000ffff05b224 */ /* 0x000fe400028e0609 */
[----:B-----5:R-:W-:Y:S04]  /*115d0*/  @!P4 LDGSTS.E.BYPASS.LTC128B.128 [R10+0xc400], desc[UR60][R6.64], !P2 ;  /* 0x0c400000060acfae */ /* 0x020fe8000d101d7c */
[----:B------:R-:W-:Y:S04]  /*115e0*/  @!P4 LDGSTS.E.BYPASS.LTC128B.128 [R10+0x10400], desc[UR60][R6.64+0x80], !P1 ;  /* 0x10400080060acfae */ /* 0x000fe8000c901d7c */
[----:B------:R0:W-:Y:S02]  /*115f0*/  @!P4 LDGSTS.E.BYPASS.LTC128B.128 [R10+0x14400], desc[UR60][R6.64+0x100], !P0 ;  /* 0x14400100060acfae */ /* 0x0001e4000c101d7c */
[----:B0-----:R-:W-:-:S02]  /*11600*/  @!P3 IMAD.MOV.U32 R6, RZ, RZ, R8 ;  /* 0x000000ffff06b224 */ /* 0x001fc400078e0008 */
[----:B------:R-:W-:Y:S02]  /*11610*/  @!P3 IMAD.MOV.U32 R7, RZ, RZ, R5 ;  /* 0x000000ffff07b224 */ /* 0x000fe400078e0005 */
[----:B------:R-:W-:-:S03]  /*11620*/  VIADD R5, R0, 0x20 ;  /* 0x0000002000057836 */ /* 0x000fc60000000000 */
[----:B------:R-:W-:Y:S04]  /*11630*/  @!P3 LDGSTS.E.BYPASS.LTC128B.128 [R10+0xcc00], desc[UR60][R6.64], !P2 ;  /* 0x0cc00000060abfae */ /* 0x000fe8000d101d7c */
[----:B------:R-:W-:Y:S04]  /*11640*/  @!P3 LDGSTS.E.BYPASS.LTC128B.128 [R10+0x10c00], desc[UR60][R6.64+0x80], !P1 ;  /* 0x10c00080060abfae */ /* 0x000fe8000c901d7c */
[----:B------:R0:W-:Y:S01]  /*11650*/  @!P3 LDGSTS.E.BYPASS.LTC128B.128 [R10+0x14c00], desc[UR60][R6.64+0x100], !P0 ;  /* 0x14c00100060abfae */ /* 0x0001e2000c101d7c */
[----:B------:R-:W-:-:S03]  /*11660*/  ISETP.GE.AND P3, PT, R5, R2, PT ;  /* 0x000000020500720c */ /* 0x000fc60003f66270 */
[----:B------:R-:W1:Y:S04]  /*11670*/  SHFL.IDX PT, R5, R4, 0x2, 0x181f ;  /* 0x00581f0004057f89 */ /* 0x000e6800000e0000 */
[----:B------:R-:W0:Y:S06]  /*11680*/  SHFL.IDX PT, R8, R3, 0x2, 0x181f ;  /* 0x00581f0003087f89 */ /* 0x000e2c00000e0000 */
        /* <DEDUP_REMOVED lines=44> */
[----:B0-----:R-:W-:-:S03]  /*11950*/  @!P4 LEA R5, P3, R11, R5, 0x1 ;  /* 0x000000050b05c211 */ /* 0x001fc600078608ff */
[----:B------:R-:W2:Y:S04]  /*11960*/  SHFL.IDX PT, R3, R3, 0x7, 0x181f ;  /* 0x00f81f0003037f89 */ /* 0x000ea800000e0000 */
[----:B------:R-:W3:Y:S01]  /*11970*/  SHFL.IDX PT, R4, R4, 0x7, 0x181f ;  /* 0x00f81f0004047f89 */ /* 0x000ee200000e0000 */
[----:B-1----:R-:W-:-:S04]  /*11980*/  @!P4 IMAD.X R6, RZ, RZ, R6, P3 ;  /* 0x000000ffff06c224 */ /* 0x002fc800018e0606 */
[----:B------:R-:W-:Y:S02]  /*11990*/  @!P4 IMAD.MOV.U32 R7, RZ, RZ, R6 ;  /* 0x000000ffff07c224 */ /* 0x000fe400078e0006 */
[----:B------:R-:W-:-:S05]  /*119a0*/  @!P4 IMAD.MOV.U32 R6, RZ, RZ, R5 ;  /* 0x000000ffff06c224 */ /* 0x000fca00078e0005 */
[----:B------:R1:W-:Y:S04]  /*119b0*/  @!P4 LDGSTS.E.BYPASS.LTC128B.128 [R10+0xf400], desc[UR60][R6.64], !P2 ;  /* 0x0f400000060acfae */ /* 0x0003e8000d101d7c */
[----:B------:R1:W-:Y:S04]  /*119c0*/  @!P4 LDGSTS.E.BYPASS.LTC128B.128 [R10+0x13400], desc[UR60][R6.64+0x80], !P1 ;  /* 0x13400080060acfae */ /* 0x0003e8000c901d7c */
[----:B--23--:R1:W-:Y:S02]  /*119d0*/  @!P4 LDGSTS.E.BYPASS.LTC128B.128 [R10+0x17400], desc[UR60][R6.64+0x100], !P0 ;  /* 0x17400100060acfae */ /* 0x00c3e4000c101d7c */
.L_x_1599:
[----:B------:R-:W-:Y:S01]  /*119e0*/  VIADD R0, R0, 0x70 ;  /* 0x0000007000007836 */ /* 0x000fe20000000000 */
[----:B------:R-:W-:Y:S04]  /*119f0*/  BSSY B0, `(.L_x_1481) ;  /* 0x000000e000007945 */ /* 0x000fe80003800000 */
[----:B------:R-:W-:-:S13]  /*11a00*/  ISETP.GE.AND P3, PT, R0, R2, PT ;  /* 0x000000020000720c */ /* 0x000fda0003f66270 */
[----:B------:R-:W-:Y:S05]  /*11a10*/  @P3 BRA `(.L_x_1482) ;  /* 0x00000000002c3947 */ /* 0x000fea0003800000 */
[----:B------:R-:W2:Y:S02]  /*11a20*/  S2R R5, SR_TID.X ;  /* 0x0000000000057919 */ /* 0x000ea40000002100 */
[----:B--2---:R-:W-:-:S05]  /*11a30*/  IMAD.SHL.U32 R5, R5, 0x8, RZ ;  /* 0x0000000805057824 */ /* 0x004fca00078e00ff */
        /* <DEDUP_REMOVED lines=9> */
.L_x_1482:
[----:B------:R-:W-:Y:S05]  /*11ad0*/  BSYNC B0 ;  /* 0x0000000000007941 */ /* 0x000fea0003800000 */
.L_x_1481:
[----:B012---:R-:W2:Y:S01]  /*11ae0*/  LDL R10, [R1] ;  /* 0x00000000010a7983 */ /* 0x007ea20000100800 */
[----:B------:R-:W-:Y:S01]  /*11af0*/  PLOP3.LUT P0, PT, PT, PT, PT, 0x80, 0x0 ;  /* 0x000000000000781c */ /* 0x000fe20003f0f070 */
[----:B------:R-:W-:Y:S01]  /*11b00*/  NOP ;  /* 0x0000000000007918 */ /* 0x000fe20000000000 */
[----:B--2---:R-:W-:-:S11]  /*11b10*/  VIADD R10, R10, 0x2a800 ;  /* 0x0002a8000a0a7836 */ /* 0x004fd60000000000 */
.L_x_1483:
[----:B------:R-:W2:Y:S01]  /*11b20*/  LDL R2, [R1] ;  /* 0x0000000001027983 */ /* 0x000ea20000100800 */
        /* <DEDUP_REMOVED lines=18> */
.L_x_1600:
[----:B------:R-:W-:Y:S05]  /*11c50*/  BSYNC B0 ;  /* 0x0000000000007941 */ /* 0x000fea0003800000 */
.L_x_1484:
[----:B------:R-:W2:Y:S04]  /*11c60*/  LDL R3, [R1+0x28] ;  /* 0x0000280001037983 */ /* 0x000ea80000100800 */
[----:B0-----:R-:W3:Y:S01]  /*11c70*/  LDL R2, [R1+0x24] ;  /* 0x0000240001027983 */ /* 0x001ee20000100800 */
[----:B------:R-:W-:Y:S01]  /*11c80*/  BSSY B0, `(.L_x_1486) ;  /* 0x0000220000007945 */ /* 0x000fe20003800000 */
[----:B--2---:R-:W-:-:S05]  /*11c90*/  VIADD R0, R3, 0xfffffffe ;  /* 0xfffffffe03007836 */ /* 0x004fca0000000000 */
[----:B---3--:R-:W-:-:S13]  /*11ca0*/  ISETP.GE.AND P0, PT, R0, R2, PT ;  /* 0x000000020000720c */ /* 0x008fda0003f06270 */
[----:B------:R-:W-:Y:S05]  /*11cb0*/  @!P0 BRA `(.L_x_1487) ;  /* 0x0000002000708947 */ /* 0x000fea0003800000 */
[----:B------:R-:W-:Y:S01]  /*11cc0*/  LOP3.LUT R8, RZ, R2, RZ, 0x33, !PT ;  /* 0x00000002ff087212 */ /* 0x000fe200078e33ff */
[----:B------:R-:W-:Y:S01]  /*11cd0*/  IMAD.MOV R2, RZ, RZ, -R3 ;  /* 0x000000ffff027224 */ /* 0x000fe200078e0a03 */
[----:B------:R-:W-:Y:S04]  /*11ce0*/  BSSY B2, `(.L_x_1488) ;  /* 0x00000b8000027945 */ /* 0x000fe80003800000 */
[----:B------:R-:W-:-:S05]  /*11cf0*/  VIADDMNMX R8, R2, 0x1, R8, !PT ;  /* 0x0000000102087846 */ /* 0x000fca0007800108 */
[----:B------:R-:W-:-:S05]  /*11d00*/  IMAD.IADD R2, R3, 0x1, R8 ;  /* 0x0000000103027824 */ /* 0x000fca00078e0208 */
[----:B------:R-:W-:-:S04]  /*11d10*/  LOP3.LUT R2, R2, 0x1, RZ, 0xc0, !PT ;  /* 0x0000000102027812 */ /* 0x000fc800078ec0ff */
[----:B------:R-:W-:-:S13]  /*11d20*/  ISETP.NE.U32.AND P0, PT, R2, 0x1, PT ;  /* 0x000000010200780c */ /* 0x000fda0003f05070 */
        /* <DEDUP_REMOVED lines=36> */
.L_x_1492:
[----:B------:R-:W2:Y:S01]  /*11f70*/  LDL R2, [R1] ;  /* 0x0000000001027983 */ /* 0x000ea20000100800 */
[----:B------:R-:W-:Y:S01]  /*11f80*/  BSSY B3, `(.L_x_1493) ;  /* 0x0000005000037945 */ /* 0x000fe20003800000 */
[----:B--2---:R-:W-:Y:S01]  /*11f90*/  IMAD R3, R7, 0x8, R2 ;  /* 0x0000000807037824 */ /* 0x004fe200078e0202 */
[----:B------:R-:W-:-:S04]  /*11fa0*/  SHF.L.U32 R2, R9, 0x1f, RZ ;  /* 0x0000001f09027819 */ /* 0x000fc800000006ff */
[----:B------:R-:W1:Y:S02]  /*11fb0*/  SYNCS.PHASECHK.TRANS64.TRYWAIT P0, [R3+URZ+0x2a840], R2 ;  /* 0x02a84002030075a7 */ /* 0x000e64000800017f */
[----:B-1----:R-:W-:Y:S05]  /*11fc0*/  @!P0 BRA `(.L_x_1494) ;  /* 0x0000004400808947 */ /* 0x002fea0003800000 */
.L_x_1601:
[----:B------:R-:W-:Y:S05]  /*11fd0*/  BSYNC B3 ;  /* 0x0000000000037941 */ /* 0x000fea0003800000 */
.L_x_1493:
        /* <DEDUP_REMOVED lines=12> */
.L_x_1496:
[----:B------:R-:W-:Y:S05]  /*120a0*/  BSYNC B3 ;  /* 0x0000000000037941 */ /* 0x000fea0003800000 */
.L_x_1495:
[----:B------:R-:W2:Y:S04]  /*120b0*/  LDL R5, [R1] ;  /* 0x0000000001057983 */ /* 0x000ea80000100800 */
        /* <DEDUP_REMOVED lines=12> */
.L_x_1497:
        /* <DEDUP_REMOVED lines=16> */
.L_x_1498:
        /* <DEDUP_REMOVED lines=15> */
.L_x_1499:
        /* <DEDUP_REMOVED lines=17> */
.L_x_1602:
[----:B------:R-:W-:Y:S05]  /*12480*/  BSYNC B3 ;  /* 0x0000000000037941 */ /* 0x000fea0003800000 */
.L_x_1500:
[----:B------:R1:W5:Y:S01]  /*12490*/  LDL R15, [R1+0x4] ;  /* 0x00000400010f7983 */ /* 0x0003620000100800 */
[----:B------:R-:W-:Y:S01]  /*124a0*/  BSSY B3, `(.L_x_1502) ;  /* 0x000000d000037945 */ /* 0x000fe20003800000 */
[----:B------:R-:W-:Y:S02]  /*124b0*/  IMAD.MOV.U32 R12, RZ, RZ, 0x0 ;  /* 0x00000000ff0c7424 */ /* 0x000fe400078e00ff */
[----:B------:R-:W-:Y:S01]  /*124c0*/  IMAD.MOV.U32 R13, RZ, RZ, 0x14f00000 ;  /* 0x14f00000ff0d7424 */ /* 0x000fe200078e00ff */
[----:B------:R-:W-:Y:S06]  /*124d0*/  @P1 BRA `(.L_x_1503) ;  /* 0x0000000000241947 */ /* 0x000fec0003800000 */
[----:B------:R-:W2:Y:S01]  /*124e0*/  LDL R6, [R1] ;  /* 0x0000000001067983 */ /* 0x000ea20000100800 */
[----:B------:R-:W3:Y:S01]  /*124f0*/  S2R R5, SR_TID.X ;  /* 0x0000000000057919 */ /* 0x000ee20000002100 */
[----:B0-----:R-:W-:Y:S01]  /*12500*/  IMAD.MOV.U32 R3, RZ, RZ, 0x6000 ;  /* 0x00006000ff037424 */ /* 0x001fe200078e00ff */
[----:B---3--:R-:W-:-:S04]  /*12510*/  LOP3.LUT R5, R5, 0x1f, RZ, 0xc0, !PT ;  /* 0x0000001f05057812 */ /* 0x008fc800078ec0ff */
[----:B------:R-:W-:Y:S01]  /*12520*/  ISETP.NE.AND P0, PT, R5, RZ, PT ;  /* 0x000000ff0500720c */ /* 0x000fe20003f05270 */
[----:B--2--5:R-:W-:-:S04]  /*12530*/  IMAD R2, R15, 0x8, R6 ;  /* 0x000000080f027824 */ /* 0x024fc800078e0206 */
[----:B------:R2:W-:Y:S08]  /*12540*/  SYNCS.ARRIVE.TRANS64 RZ, [R2+URZ+0x2a850], R3 ;  /* 0x02a8500302ff79a7 */ /* 0x0005f0000800003f */
[----:B------:R-:W-:Y:S05]  /*12550*/  @!P0 BRA `(.L_x_1503) ;  /* 0x0000000000048947 */ /* 0x000fea0003800000 */
[----:B------:R-:W-:Y:S01]  /*12560*/  BPT.TRAP 0x1 ;  /* 0x000000040000795c */ /* 0x000fe20000300000 */
.L_x_1503:
[----:B------:R-:W-:Y:S05]  /*12570*/  BSYNC B3 ;  /* 0x0000000000037941 */ /* 0x000fea0003800000 */
.L_x_1502:
[----:B0-2---:R-:W2:Y:S04]  /*12580*/  LDL R2, [R1] ;  /* 0x0000000001027983 */ /* 0x005ea80000100800 */
[----:B------:R-:W3:Y:S04]  /*12590*/  LDL R6, [R1+0x14] ;  /* 0x0000140001067983 */ /* 0x000ee80000100800 */
[----:B------:R-:W3:Y:S01]  /*125a0*/  LDL.LU R3, [R1+0x8] ;  /* 0x0000080001037983 */ /* 0x000ee20000300800 */
[----:B------:R-:W-:Y:S01]  /*125b0*/  R2UR UR10, R11 ;  /* 0x000000000b0a72ca */ /* 0x000fe200000e0000 */
[----:B------:R-:W-:Y:S01]  /*125c0*/  UIADD3 UR4, UP0, UR36, 0x470, URZ ;  /* 0x0000047024047890 */ /* 0x000fe2000ff1e03f */
[----:B------:R-:W-:-:S02]  /*125d0*/  R2UR UR6, R12 ;  /* 0x000000000c0672ca */ /* 0x000fc400000e0000 */
[----:B------:R-:W-:Y:S01]  /*125e0*/  R2UR UR7, R13 ;  /* 0x000000000d0772ca */ /* 0x000fe200000e0000 */
[----:B------:R-:W-:Y:S01]  /*125f0*/  UIADD3.X UR5, URZ, UR37, URZ, UP0, !UPT ;  /* 0x000000253f057290 */ /* 0x000fe200087fe43f */
[----:B------:R-:W-:Y:S01]  /*12600*/  PLOP3.LUT P0, PT, PT, PT, PT, 0x80, 0x0 ;  /* 0x000000000000781c */ /* 0x000fe20003f0f070 */
[C-C-:B--2--5:R-:W-:Y:S02]  /*12610*/  IMAD R5, R15.reuse, 0x8, R2.reuse ;  /* 0x000000080f057824 */ /* 0x164fe400078e0202 */
[----:B------:R-:W-:Y:S02]  /*12620*/  IMAD R2, R15, 0x6000, R2 ;  /* 0x000060000f027824 */ /* 0x000fe400078e0202 */
[----:B------:R-:W-:Y:S02]  /*12630*/  VIADD R5, R5, 0x2a850 ;  /* 0x0002a85005057836 */ /* 0x000fe40000000000 */
[----:B---3--:R-:W-:Y:S02]  /*12640*/  IMAD R3, R3, 0x60, R6 ;  /* 0x0000006003037824 */ /* 0x008fe400078e0206 */
[----:B------:R-:W-:-:S07]  /*12650*/  VIADD R6, R2, 0x400 ;  /* 0x0000040002067836 */ /* 0x000fce0000000000 */
.L_x_1504:
        /* <DEDUP_REMOVED lines=15> */
.L_x_1505:
        /* <DEDUP_REMOVED lines=12> */
.L_x_1491:
[----:B------:R-:W-:Y:S05]  /*12810*/  BSYNC B1 ;  /* 0x0000000000017941 */ /* 0x000fea0003800000 */
.L_x_1490:
[----:B0-----:R-:W2:Y:S04]  /*12820*/  LDL R0, [R1+0x28] ;  /* 0x0000280001007983 */ /* 0x001ea80000100800 */
[----:B------:R0:W-:Y:S04]  /*12830*/  STL [R1+0x4], R7 ;  /* 0x0000040701007387 */ /* 0x0001e80000100800 */
[----:B------:R0:W-:Y:S02]  /*12840*/  STL [R1+0x10], R9 ;  /* 0x0000100901007387 */ /* 0x0001e40000100800 */
[----:B0-2---:R-:W-:-:S07]  /*12850*/  VIADD R0, R0, 0xfffffffd ;  /* 0xfffffffd00007836 */ /* 0x005fce0000000000 */
.L_x_1489:
[----:B------:R-:W-:Y:S05]  /*12860*/  BSYNC B2 ;  /* 0x0000000000027941 */ /* 0x000fea0003800000 */
.L_x_1488:
[----:B------:R-:W2:Y:S01]  /*12870*/  LDL.LU R2, [R1+0x28] ;  /* 0x0000280001027983 */ /* 0x000ea20000300800 */
[----:B------:R-:W-:Y:S01]  /*12880*/  VIADD R8, R8, 0xfffffffe ;  /* 0xfffffffe08087836 */ /* 0x000fe20000000000 */
[----:B--2---:R-:W-:-:S04]  /*12890*/  LOP3.LUT R2, RZ, R2, RZ, 0x33, !PT ;  /* 0x00000002ff027212 */ /* 0x004fc800078e33ff */
[----:B------:R-:W-:-:S13]  /*128a0*/  ISETP.NE.AND P0, PT, R8, R2, PT ;  /* 0x000000020800720c */ /* 0x000fda0003f05270 */
[----:B------:R-:W-:Y:S05]  /*128b0*/  @!P0 BRA `(.L_x_1487) ;  /* 0x0000001400708947 */ /* 0x000fea0003800000 */
[----:B------:R-:W-:-:S07]  /*128c0*/  IMAD.MOV.U32 R9, RZ, RZ, R17 ;  /* 0x000000ffff097224 */ /* 0x000fce00078e0011 */
.L_x_1538:
[----:B--2---:R-:W2:Y:S04]  /*128d0*/  LDL R4, [R1+0x18] ;  /* 0x0000180001047983 */ /* 0x004ea80000100800 */
[----:B---3--:R-:W3:Y:S04]  /*128e0*/  LDL R3, [R1+0x4] ;  /* 0x0000040001037983 */ /* 0x008ee80000100800 */
[----:B------:R-:W4:Y:S01]  /*128f0*/  LDL R2, [R1+0x10] ;  /* 0x0000100001027983 */ /* 0x000f220000100800 */
        /* <DEDUP_REMOVED lines=8> */
[----:B0-----:R-:W-:Y:S06]  /*12980*/  @!P1 BRA `(.L_x_1507) ;  /* 0x00000008007c9947 */ /* 0x001fec0003800000 */
        /* <DEDUP_REMOVED lines=19> */
[----:B------:R-:W-:-:S04]  /*12ac0*/  IMAD.WIDE.U32 R2, R11, UR6, R2 ;  /* 0x000000060b027c25 */ /* 0x000fc8000f8e0002 */
[----:B------:R-:W-:Y:S01]  /*12ad0*/  IMAD.IADD R3, R6, 0x1, R3 ;  /* 0x0000000106037824 */ /* 0x000fe200078e0203 */
[----:B------:R-:W-:-:S04]  /*12ae0*/  LEA R6, P0, R2, UR4, 0x2 ;  /* 0x0000000402067c11 */ /* 0x000fc8000f8010ff */
[----:B------:R-:W-:-:S05]  /*12af0*/  LEA.HI.X R7, R2, UR5, R3, 0x2, P0 ;  /* 0x0000000502077c11 */ /* 0x000fca00080f1403 */
[----:B------:R0:W5:Y:S04]  /*12b00*/  LDG.E R9, desc[UR60][R6.64] ;  /* 0x0000003c06097981 */ /* 0x000168000c1e1900 */
.L_x_1508:
[----:B------:R-:W2:Y:S01]  /*12b10*/  LDL R2, [R1] ;  /* 0x0000000001027983 */ /* 0x000ea20000100800 */
[----:B------:R-:W-:Y:S01]  /*12b20*/  BSSY B2, `(.L_x_1509) ;  /* 0x0000005000027945 */ /* 0x000fe20003800000 */
[----:B--2---:R-:W-:Y:S01]  /*12b30*/  IMAD R3, R4, 0x8, R2 ;  /* 0x0000000804037824 */ /* 0x004fe200078e0202 */
[----:B------:R-:W-:-:S04]  /*12b40*/  SHF.L.U32 R2, R5, 0x1f, RZ ;  /* 0x0000001f05027819 */ /* 0x000fc800000006ff */
[----:B------:R-:W2:Y:S02]  /*12b50*/  SYNCS.PHASECHK.TRANS64.TRYWAIT P0, [R3+URZ+0x2a840], R2 ;  /* 0x02a84002030075a7 */ /* 0x000ea4000800017f */
[----:B--2---:R-:W-:Y:S05]  /*12b60*/  @!P0 BRA `(.L_x_1510) ;  /* 0x0000003800c08947 */ /* 0x004fea0003800000 */
.L_x_1603:
[----:B------:R-:W-:Y:S05]  /*12b70*/  BSYNC B2 ;  /* 0x0000000000027941 */ /* 0x000fea0003800000 */
.L_x_1509:
        /* <DEDUP_REMOVED lines=12> */
.L_x_1512:
[----:B------:R-:W-:Y:S05]  /*12c40*/  BSYNC B2 ;  /* 0x0000000000027941 */ /* 0x000fea0003800000 */
.L_x_1511:
[----:B------:R-:W3:Y:S04]  /*12c50*/  LDL R6, [R1] ;  /* 0x0000000001067983 */ /* 0x000ee80000100800 */
[----:B--2---:R-:W2:Y:S01]  /*12c60*/  LDL R2, [R1+0x14] ;  /* 0x0000140001027983 */ /* 0x004ea20000100800 */
        /* <DEDUP_REMOVED lines=8> */
[----:B---3--:R-:W-:-:S02]  /*12cf0*/  IMAD R6, R4, 0x9000, R6 ;  /* 0x0000900004067824 */ /* 0x008fc400078e0206 */
[----:B--2---:R-:W-:Y:S02]  /*12d00*/  IMAD R2, R8, 0x60, R2 ;  /* 0x0000006008027824 */ /* 0x004fe400078e0202 */
[----:B------:R-:W-:-:S08]  /*12d10*/  VIADD R7, R6, 0x18400 ;  /* 0x0001840006077836 */ /* 0x000fd00000000000 */
.L_x_1513:
        /* <DEDUP_REMOVED lines=16> */
.L_x_1514:
        /* <DEDUP_REMOVED lines=15> */
.L_x_1515:
        /* <DEDUP_REMOVED lines=17> */
.L_x_1604:
[----:B------:R-:W-:Y:S05]  /*13020*/  BSYNC B2 ;  /* 0x0000000000027941 */ /* 0x000fea0003800000 */
.L_x_1516:
[----:B------:R-:W-:Y:S01]  /*13030*/  BSSY B2, `(.L_x_1518) ;  /* 0x000000b000027945 */ /* 0x000fe20003800000 */
[----:B------:R-:W-:Y:S02]  /*13040*/  IMAD.MOV.U32 R12, RZ, RZ, 0x0 ;  /* 0x00000000ff0c7424 */ /* 0x000fe400078e00ff */
[----:B------:R-:W-:Y:S01]  /*13050*/  IMAD.MOV.U32 R13, RZ, RZ, 0x14f00000 ;  /* 0x14f00000ff0d7424 */ /* 0x000fe200078e00ff */
[----:B------:R-:W-:Y:S06]  /*13060*/  @P1 BRA `(.L_x_1519) ;  /* 0x00000000001c1947 */ /* 0x000fec0003800000 */
[----:B------:R-:W2:Y:S01]  /*13070*/  S2R R6, SR_TID.X ;  /* 0x0000000000067919 */ /* 0x000ea20000002100 */
[----:B0-----:R-:W-:-:S04]  /*13080*/  IMAD.MOV.U32 R3, RZ, RZ, 0x6000 ;  /* 0x00006000ff037424 */ /* 0x001fc800078e00ff */
[----:B------:R3:W-:Y:S01]  /*13090*/  SYNCS.ARRIVE.TRANS64 RZ, [R2+URZ+0x50], R3 ;  /* 0x0000500302ff79a7 */ /* 0x0007e2000800003f */
[----:B--2---:R-:W-:-:S04]  /*130a0*/  LOP3.LUT R6, R6, 0x1f, RZ, 0xc0, !PT ;  /* 0x0000001f06067812 */ /* 0x004fc800078ec0ff */
[----:B------:R-:W-:-:S13]  /*130b0*/  ISETP.NE.AND P0, PT, R6, RZ, PT ;  /* 0x000000ff0600720c */ /* 0x000fda0003f05270 */
[----:B---3--:R-:W-:Y:S05]  /*130c0*/  @!P0 BRA `(.L_x_1519) ;  /* 0x0000000000048947 */ /* 0x008fea0003800000 */
[----:B------:R-:W-:Y:S01]  /*130d0*/  BPT.TRAP 0x1 ;  /* 0x000000040000795c */ /* 0x000fe20000300000 */
.L_x_1519:
[----:B------:R-:W-:Y:S05]  /*130e0*/  BSYNC B2 ;  /* 0x0000000000027941 */ /* 0x000fea0003800000 */
.L_x_1518:
[----:B------:R-:W2:Y:S04]  /*130f0*/  LDL R15, [R1] ;  /* 0x00000000010f7983 */ /* 0x000ea80000100800 */
[----:B0-----:R-:W2:Y:S04]  /*13100*/  LDL.LU R3, [R1+0x4] ;  /* 0x0000040001037983 */ /* 0x001ea80000300800 */
[----:B------:R-:W3:Y:S04]  /*13110*/  LDL R7, [R1+0x14] ;  /* 0x0000140001077983 */ /* 0x000ee80000100800 */
[----:B------:R-:W3:Y:S01]  /*13120*/  LDL.LU R6, [R1+0x8] ;  /* 0x0000080001067983 */ /* 0x000ee20000300800 */
[----:B------:R-:W-:Y:S01]  /*13130*/  R2UR UR10, R11 ;  /* 0x000000000b0a72ca */ /* 0x000fe200000e0000 */
[----:B------:R-:W-:Y:S01]  /*13140*/  UIADD3 UR4, UP0, UR36, 0x470, URZ ;  /* 0x0000047024047890 */ /* 0x000fe2000ff1e03f */
[----:B------:R-:W-:Y:S01]  /*13150*/  R2UR UR6, R12 ;  /* 0x000000000c0672ca */ /* 0x000fe200000e0000 */
[----:B------:R-:W-:Y:S01]  /*13160*/  VIADD R2, R2, 0x50 ;  /* 0x0000005002027836 */ /* 0x000fe20000000000 */
[----:B------:R-:W-:Y:S01]  /*13170*/  R2UR UR7, R13 ;  /* 0x000000000d0772ca */ /* 0x000fe200000e0000 */
[----:B------:R-:W-:Y:S01]  /*13180*/  UIADD3.X UR5, URZ, UR37, URZ, UP0, !UPT ;  /* 0x000000253f057290 */ /* 0x000fe200087fe43f */
[----:B------:R-:W-:Y:S01]  /*13190*/  PLOP3.LUT P0, PT, PT, PT, PT, 0x80, 0x0 ;  /* 0x000000000000781c */ /* 0x000fe20003f0f070 */
[----:B--2---:R-:W-:-:S02]  /*131a0*/  IMAD R3, R3, 0x6000, R15 ;  /* 0x0000600003037824 */ /* 0x004fc400078e020f */
[----:B---3--:R-:W-:Y:S02]  /*131b0*/  IMAD R6, R6, 0x60, R7 ;  /* 0x0000006006067824 */ /* 0x008fe400078e0207 */
[----:B------:R-:W-:-:S08]  /*131c0*/  VIADD R7, R3, 0x400 ;  /* 0x0000040003077836 */ /* 0x000fd00000000000 */
.L_x_1520:
        /* <DEDUP_REMOVED lines=15> */
.L_x_1521:
        /* <DEDUP_REMOVED lines=12> */
.L_x_1507:
[----:B------:R-:W-:Y:S05]  /*13380*/  BSYNC B1 ;  /* 0x0000000000017941 */ /* 0x000fea0003800000 */
.L_x_1506:
[----:B------:R-:W2:Y:S01]  /*13390*/  LDL R2, [R1+0x18] ;  /* 0x0000180001027983 */ /* 0x000ea20000100800 */
[----:B------:R-:W-:Y:S01]  /*133a0*/  VIADD R3, R4, 0x1 ;  /* 0x0000000104037836 */ /* 0x000fe20000000000 */
[----:B------:R-:W-:Y:S01]  /*133b0*/  BSSY B1, `(.L_x_1522) ;  /* 0x00000a8000017945 */ /* 0x000fe20003800000 */
[----:B------:R-:W-:-:S03]  /*133c0*/  VIADD R6, R0, 0xffffffff ;  /* 0xffffffff00067836 */ /* 0x000fc60000000000 */
[----:B------:R-:W-:-:S04]  /*133d0*/  ISETP.NE.AND P0, PT, R3, 0x2, PT ;  /* 0x000000020300780c */ /* 0x000fc80003f05270 */
[----:B------:R-:W-:Y:S02]  /*133e0*/  SEL R12, R3, RZ, P0 ;  /* 0x000000ff030c7207 */ /* 0x000fe40000000000 */
[----:B--2---:R-:W-:Y:S02]  /*133f0*/  LOP3.LUT P1, RZ, R2, 0x1, RZ, 0xc0, !PT ;  /* 0x0000000102ff7812 */ /* 0x004fe4000782c0ff */
[----:B------:R-:W-:-:S04]  /*13400*/  SEL R2, RZ, 0x1, P0 ;  /* 0x00000001ff027807 */ /* 0x000fc80000000000 */
[----:B------:R-:W-:-:S05]  /*13410*/  LOP3.LUT R11, R5, R2, RZ, 0x3c, !PT ;  /* 0x00000002050b7212 */ /* 0x000fca00078e3cff */
[----:B------:R2:W-:Y:S04]  /*13420*/  STL [R1+0x10], R11 ;  /* 0x0000100b01007387 */ /* 0x0005e80000100800 */
[----:B------:R2:W-:Y:S01]  /*13430*/  STL [R1+0x4], R12 ;  /* 0x0000040c01007387 */ /* 0x0005e20000100800 */
[----:B------:R-:W-:Y:S05]  /*13440*/  @!P1 BRA `(.L_x_1523) ;  /* 0x0000000800789947 */ /* 0x000fea0003800000 */
[----:B------:R-:W-:Y:S01]  /*13450*/  ULDC.64 UR4, c[0x0][0x418] ;  /* 0x0001060000047ab9 */ /* 0x000fe20000000a00 */
[----:B------:R-:W-:Y:S01]  /*13460*/  IMAD.MOV.U32 R7, RZ, RZ, R6 ;  /* 0x000000ffff077224 */ /* 0x000fe200078e0006 */
[----:B------:R-:W-:-:S04]  /*13470*/  ISETP.NE.U32.AND P0, PT, RZ, UR4, PT ;  /* 0x00000004ff007c0c */ /* 0x000fc8000bf05070 */
[----:B------:R-:W-:-:S13]  /*13480*/  ISETP.NE.AND.EX P0, PT, RZ, UR5, PT, P0 ;  /* 0x00000005ff007c0c */ /* 0x000fda000bf05300 */
[----:B------:R-:W-:Y:S05]  /*13490*/  @!P0 BRA `(.L_x_1524) ;  /* 0x00000000004c8947 */ /* 0x000fea0003800000 */
[----:B------:R-:W3:Y:S01]  /*134a0*/  LDL R14, [R1+0x1c] ;  /* 0x00001c00010e7983 */ /* 0x000ee20000100800 */
[----:B0-----:R-:W0:Y:S01]  /*134b0*/  LDC R8, c[0x0][0x43c] ;  /* 0x00010f00ff087b82 */ /* 0x001e220000000800 */
[----:B------:R-:W-:Y:S02]  /*134c0*/  ULDC.64 UR6, c[0x0][0x428] ;  /* 0x00010a0000067ab9 */ /* 0x000fe40000000a00 */
[----:B------:R-:W4:Y:S01]  /*134d0*/  LDL R13, [R1+0xc] ;  /* 0x00000c00010d7983 */ /* 0x000f220000100800 */
        /* <DEDUP_REMOVED lines=8> */
[----:B---3--:R-:W-:-:S04]  /*13560*/  IMAD R8, R14, UR6, RZ ;  /* 0x000000060e087c24 */ /* 0x008fc8000f8e02ff */
[C---:B----4-:R-:W-:Y:S02]  /*13570*/  IMAD R8, R13.reuse, UR7, R8 ;  /* 0x000000070d087c24 */ /* 0x050fe4000f8e0208 */
[----:B------:R-:W-:-:S04]  /*13580*/  IMAD.WIDE.U32 R2, R13, UR6, R2 ;  /* 0x000000060d027c25 */ /* 0x000fc8000f8e0002 */
[----:B------:R-:W-:Y:S01]  /*13590*/  IMAD.IADD R3, R8, 0x1, R3 ;  /* 0x0000000108037824 */ /* 0x000fe200078e0203 */
[----:B------:R-:W-:-:S04]  /*135a0*/  LEA R8, P0, R2, UR4, 0x2 ;  /* 0x0000000402087c11 */ /* 0x000fc8000f8010ff */
[----:B------:R-:W-:-:S06]  /*135b0*/  LEA.HI.X R9, R2, UR5, R3, 0x2, P0 ;  /* 0x0000000502097c11 */ /* 0x000fcc00080f1403 */
[----:B------:R3:W5:Y:S03]  /*135c0*/  LDG.E R9, desc[UR60][R8.64] ;  /* 0x0000003c08097981 */ /* 0x000766000c1e1900 */
.L_x_1524:
[----:B------:R-:W4:Y:S01]  /*135d0*/  LDL R2, [R1] ;  /* 0x0000000001027983 */ /* 0x000f220000100800 */
[----:B------:R-:W-:Y:S01]  /*135e0*/  SHF.L.U32 R3, R11, 0x1f, RZ ;  /* 0x0000001f0b037819 */ /* 0x000fe200000006ff */
[----:B------:R-:W-:Y:S01]  /*135f0*/  BSSY B2, `(.L_x_1525) ;  /* 0x0000004000027945 */ /* 0x000fe20003800000 */
[----:B----4-:R-:W-:-:S04]  /*13600*/  IMAD R2, R12, 0x8, R2 ;  /* 0x000000080c027824 */ /* 0x010fc800078e0202 */
[----:B------:R-:W4:Y:S02]  /*13610*/  SYNCS.PHASECHK.TRANS64.TRYWAIT P0, [R2+URZ+0x2a840], R3 ;  /* 0x02a84003020075a7 */ /* 0x000f24000800017f */
[----:B----4-:R-:W-:Y:S05]  /*13620*/  @!P0 BRA `(.L_x_1526) ;  /* 0x0000003000388947 */ /* 0x010fea0003800000 */
.L_x_1605:
[----:B------:R-:W-:Y:S05]  /*13630*/  BSYNC B2 ;  /* 0x0000000000027941 */ /* 0x000fea0003800000 */
.L_x_1525:
[----:B0--3--:R-:W0:Y:S01]  /*13640*/  S2R R8, SR_TID.X ;  /* 0x0000000000087919 */ /* 0x009e220000002100 */
        /* <DEDUP_REMOVED lines=9> */
[----:B---3--:R-:W-:Y:S05]  /*136e0*/  @!P0 BRA `(.L_x_1528) ;  /* 0x0000000000048947 */ /* 0x008fea0003800000 */
[----:B------:R-:W-:Y:S01]  /*136f0*/  BPT.TRAP 0x1 ;  /* 0x000000040000795c */ /* 0x000fe20000300000 */
.L_x_1528:
[----:B------:R-:W-:Y:S05]  /*13700*/  BSYNC B2 ;  /* 0x0000000000027941 */ /* 0x000fea0003800000 */
.L_x_1527:
[----:B------:R-:W3:Y:S04]  /*13710*/  LDL R8, [R1+0x4] ;  /* 0x0000040001087983 */ /* 0x000ee80000100800 */
[----:B--2---:R-:W2:Y:S04]  /*13720*/  LDL R11, [R1] ;  /* 0x00000000010b7983 */ /* 0x004ea80000100800 */
        /* <DEDUP_REMOVED lines=8> */
[C---:B---3--:R-:W-:Y:S02]  /*137b0*/  IMAD R3, R8.reuse, 0x8, R10 ;  /* 0x0000000808037824 */ /* 0x048fe400078e020a */
[----:B--2---:R-:W-:Y:S02]  /*137c0*/  IMAD R8, R8, 0x9000, R11 ;  /* 0x0000900008087824 */ /* 0x004fe400078e020b */
[----:B------:R-:W-:-:S02]  /*137d0*/  VIADD R3, R3, 0x30 ;  /* 0x0000003003037836 */ /* 0x000fc40000000000 */
[----:B----4-:R-:W-:Y:S02]  /*137e0*/  IMAD R2, R7, 0x60, R2 ;  /* 0x0000006007027824 */ /* 0x010fe400078e0202 */
[----:B------:R-:W-:-:S07]  /*137f0*/  VIADD R11, R8, 0x18400 ;  /* 0x00018400080b7836 */ /* 0x000fce0000000000 */
.L_x_1529:
        /* <DEDUP_REMOVED lines=16> */
.L_x_1530:
        /* <DEDUP_REMOVED lines=15> */
.L_x_1531:
        /* <DEDUP_REMOVED lines=15> */
.L_x_1606:
[----:B------:R-:W-:Y:S05]  /*13ae0*/  BSYNC B2 ;  /* 0x0000000000027941 */ /* 0x000fea0003800000 */
.L_x_1532:
[----:B------:R-:W-:Y:S01]  /*13af0*/  BSSY B2, `(.L_x_1534) ;  /* 0x000000b000027945 */ /* 0x000fe20003800000 */
[----:B------:R-:W-:Y:S02]  /*13b00*/  IMAD.MOV.U32 R12, RZ, RZ, 0x0 ;  /* 0x00000000ff0c7424 */ /* 0x000fe400078e00ff */
[----:B------:R-:W-:Y:S01]  /*13b10*/  IMAD.MOV.U32 R13, RZ, RZ, 0x14f00000 ;  /* 0x14f00000ff0d7424 */ /* 0x000fe200078e00ff */
[----:B------:R-:W-:Y:S06]  /*13b20*/  @P1 BRA `(.L_x_1535) ;  /* 0x00000000001c1947 */ /* 0x000fec0003800000 */
[----:B------:R-:W2:Y:S02]  /*13b30*/  S2R R3, SR_TID.X ;  /* 0x0000000000037919 */ /* 0x000ea40000002100 */
[----:B--2---:R-:W-:Y:S01]  /*13b40*/  LOP3.LUT R8, R3, 0x1f, RZ, 0xc0, !PT ;  /* 0x0000001f03087812 */ /* 0x004fe200078ec0ff */
[----:B------:R-:W-:-:S03]  /*13b50*/  IMAD.MOV.U32 R3, RZ, RZ, 0x6000 ;  /* 0x00006000ff037424 */ /* 0x000fc600078e00ff */
[----:B------:R-:W-:Y:S01]  /*13b60*/  ISETP.NE.AND P0, PT, R8, RZ, PT ;  /* 0x000000ff0800720c */ /* 0x000fe20003f05270 */
[----:B------:R2:W-:-:S12]  /*13b70*/  SYNCS.ARRIVE.TRANS64 RZ, [R2+URZ+0x50], R3 ;  /* 0x0000500302ff79a7 */ /* 0x0005d8000800003f */
[----:B--2---:R-:W-:Y:S05]  /*13b80*/  @!P0 BRA `(.L_x_1535) ;  /* 0x0000000000048947 */ /* 0x004fea0003800000 */
[----:B------:R-:W-:Y:S01]  /*13b90*/  BPT.TRAP 0x1 ;  /* 0x000000040000795c */ /* 0x000fe20000300000 */
.L_x_1535:
[----:B------:R-:W-:Y:S05]  /*13ba0*/  BSYNC B2 ;  /* 0x0000000000027941 */ /* 0x000fea0003800000 */
.L_x_1534:
[----:B------:R-:W2:Y:S04]  /*13bb0*/  LDL R8, [R1] ;  /* 0x0000000001087983 */ /* 0x000ea80000100800 */
        /* <DEDUP_REMOVED lines=12> */
.L_x_1536:
        /* <DEDUP_REMOVED lines=15> */
.L_x_1537:
        /* <DEDUP_REMOVED lines=12> */
.L_x_1523:
[----:B------:R-:W-:Y:S05]  /*13e30*/  BSYNC B1 ;  /* 0x0000000000017941 */ /* 0x000fea0003800000 */
.L_x_1522:
[----:B------:R-:W4:Y:S01]  /*13e40*/  LDL R2, [R1+0x24] ;  /* 0x0000240001027983 */ /* 0x000f220000100800 */
[----:B------:R-:W-:Y:S01]  /*13e50*/  VIADD R0, R0, 0xfffffffe ;  /* 0xfffffffe00007836 */ /* 0x000fe20000000000 */
[----:B----4-:R-:W-:-:S13]  /*13e60*/  ISETP.GT.AND P0, PT, R6, R2, PT ;  /* 0x000000020600720c */ /* 0x010fda0003f04270 */
[----:B------:R-:W-:Y:S05]  /*13e70*/  @P0 BRA `(.L_x_1538) ;  /* 0xffffffe800940947 */ /* 0x000fea000383ffff */
.L_x_1487:
[----:B------:R-:W-:Y:S05]  /*13e80*/  BSYNC B0 ;  /* 0x0000000000007941 */ /* 0x000fea0003800000 */
.L_x_1486:
[----:B------:R-:W4:Y:S01]  /*13e90*/  S2R R2, SR_TID.X ;  /* 0x0000000000027919 */ /* 0x000f220000002100 */
[----:B------:R-:W-:Y:S01]  /*13ea0*/  BSSY B0, `(.L_x_1539) ;  /* 0x0000010000007945 */ /* 0x000fe20003800000 */
[----:B----4-:R-:W-:-:S04]  /*13eb0*/  LOP3.LUT R3, R2, 0x7f, RZ, 0xc0, !PT ;  /* 0x0000007f02037812 */ /* 0x010fc800078ec0ff */
[----:B------:R-:W-:-:S13]  /*13ec0*/  ISETP.NE.AND P0, PT, R3, RZ, PT ;  /* 0x000000ff0300720c */ /* 0x000fda0003f05270 */
[----:B------:R-:W-:Y:S05]  /*13ed0*/  @P0 BRA `(.L_x_1540) ;  /* 0x0000000000300947 */ /* 0x000fea0003800000 */
[----:B------:R-:W4:Y:S01]  /*13ee0*/  S2R R2, SR_LANEID ;  /* 0x0000000000027919 */ /* 0x000f220000000000 */
[----:B------:R-:W-:Y:S01]  /*13ef0*/  VOTEU.ANY UR4, UPT, PT ;  /* 0x0000000000047886 */ /* 0x000fe200038e0100 */
[----:B------:R-:W5:Y:S01]  /*13f00*/  LDC.64 R4, c[0x0][0xc60] ;  /* 0x00031800ff047b82 */ /* 0x000f620000000a00 */
[----:B------:R-:W4:Y:S02]  /*13f10*/  FLO.U32 R0, UR4 ;  /* 0x0000000400007d00 */ /* 0x000f2400080e0000 */
[----:B----4-:R-:W-:-:S06]  /*13f20*/  ISETP.EQ.U32.AND P0, PT, R0, R2, PT ;  /* 0x000000020000720c */ /* 0x010fcc0003f02070 */
[----:B------:R-:W5:Y:S07]  /*13f30*/  POPC R2, UR4 ;  /* 0x0000000400027d09 */ /* 0x000f6e0008000000 */
[----:B-----5:R-:W4:Y:S04]  /*13f40*/  @P0 ATOMG.E.ADD.STRONG.GPU PT, R2, desc[UR60][R4.64], R2 ;  /* 0x00000002040209a8 */ /* 0x020f2800081ee1fc */
[----:B----4-:R4:W5:Y:S02]  /*13f50*/  SHFL.IDX PT, R2, R2, R0, 0x1f ;  /* 0x00001f0002027589 */ /* 0x01096400000e0000 */
[----:B----4-:R-:W4:Y:S02]  /*13f60*/  S2R R0, SR_LTMASK ;  /* 0x0000000000007919 */ /* 0x010f240000003900 */
[----:B----4-:R-:W-:-:S06]  /*13f70*/  LOP3.LUT R0, R0, UR4, RZ, 0xc0, !PT ;  /* 0x0000000400007c12 */ /* 0x010fcc000f8ec0ff */
[----:B------:R-:W5:Y:S02]  /*13f80*/  POPC R0, R0 ;  /* 0x0000000000007309 */ /* 0x000f640000000000 */
[----:B-----5:R-:W-:-:S07]  /*13f90*/  IADD3 R16, R2, UR38, R0 ;  /* 0x0000002602107c10 */ /* 0x020fce000fffe000 */
.L_x_1540:
[----:B------:R-:W-:Y:S05]  /*13fa0*/  BSYNC B0 ;  /* 0x0000000000007941 */ /* 0x000fea0003800000 */
.L_x_1539:
[----:B------:R-:W4:Y:S01]  /*13fb0*/  LDL R0, [R1+0x18] ;  /* 0x0000180001007983 */ /* 0x000f220000100800 */
[----:B------:R-:W-:Y:S01]  /*13fc0*/  BSSY B0, `(.L_x_1541) ;  /* 0x000003e000007945 */ /* 0x000fe20003800000 */
[----:B----4-:R-:W-:-:S13]  /*13fd0*/  LOP3.LUT P0, RZ, R0, 0x1, RZ, 0xc0, !PT ;  /* 0x0000000100ff7812 */ /* 0x010fda000780c0ff */
[----:B------:R-:W-:Y:S05]  /*13fe0*/  @!P0 BRA `(.L_x_1542) ;  /* 0x0000000000ec8947 */ /* 0x000fea0003800000 */
[----:B------:R-:W4:Y:S04]  /*13ff0*/  LDL R4, [R1] ;  /* 0x0000000001047983 */ /* 0x000f280000100800 */
[----:B------:R-:W4:Y:S04]  /*14000*/  LDL R0, [R1+0x4] ;  /* 0x0000040001007983 */ /* 0x000f280000100800 */
[----:B------:R-:W5:Y:S01]  /*14010*/  LDL R2, [R1+0x10] ;  /* 0x0000100001027983 */ /* 0x000f620000100800 */
[----:B------:R-:W-:Y:S01]  /*14020*/  BSSY B1, `(.L_x_1543) ;  /* 0x0000006000017945 */ /* 0x000fe20003800000 */
[----:B------:R-:W-:Y:S01]  /*14030*/  ISETP.NE.AND P1, PT, R3, RZ, PT ;  /* 0x000000ff0300720c */ /* 0x000fe20003f25270 */
[----:B----4-:R-:W-:Y:S01]  /*14040*/  IMAD R0, R0, 0x8, R4 ;  /* 0x0000000800007824 */ /* 0x010fe200078e0204 */
[----:B-----5:R-:W-:-:S04]  /*14050*/  SHF.L.U32 R2, R2, 0x1f, RZ ;  /* 0x0000001f02027819 */ /* 0x020fc800000006ff */
[----:B------:R-:W4:Y:S02]  /*14060*/  SYNCS.PHASECHK.TRANS64.TRYWAIT P0, [R0+URZ+0x2a860], R2 ;  /* 0x02a86002000075a7 */ /* 0x000f24000800017f */
[----:B----4-:R-:W-:Y:S05]  /*14070*/  @!P0 BRA `(.L_x_1544) ;  /* 0x0000002400cc8947 */ /* 0x010fea0003800000 */
.L_x_1607:
[----:B------:R-:W-:Y:S05]  /*14080*/  BSYNC B1 ;  /* 0x0000000000017941 */ /* 0x000fea0003800000 */
.L_x_1543:
[----:B------:R-:W-:Y:S04]  /*14090*/  BSSY B1, `(.L_x_1545) ;  /* 0x0000009000017945 */ /* 0x000fe80003800000 */
[----:B------:R-:W-:Y:S05]  /*140a0*/  @P1 BRA `(.L_x_1546) ;  /* 0x00000000001c1947 */ /* 0x000fea0003800000 */
[----:B------:R-:W5:Y:S01]  /*140b0*/  S2R R3, SR_TID.X ;  /* 0x0000000000037919 */ /* 0x000f620000002100 */
[----:B----4-:R-:W-:-:S04]  /*140c0*/  IMAD.MOV.U32 R2, RZ, RZ, 0x6000 ;  /* 0x00006000ff027424 */ /* 0x010fc800078e00ff */
[----:B------:R4:W-:Y:S01]  /*140d0*/  SYNCS.ARRIVE.TRANS64 RZ, [R0+URZ+0x2a850], R2 ;  /* 0x02a8500200ff79a7 */ /* 0x0009e2000800003f */
[----:B-----5:R-:W-:-:S04]  /*140e0*/  LOP3.LUT R3, R3, 0x1f, RZ, 0xc0, !PT ;  /* 0x0000001f03037812 */ /* 0x020fc800078ec0ff */
[----:B------:R-:W-:-:S13]  /*140f0*/  ISETP.NE.AND P0, PT, R3, RZ, PT ;  /* 0x000000ff0300720c */ /* 0x000fda0003f05270 */
[----:B----4-:R-:W-:Y:S05]  /*14100*/  @!P0 BRA `(.L_x_1546) ;  /* 0x0000000000048947 */ /* 0x010fea0003800000 */
[----:B------:R-:W-:Y:S01]  /*14110*/  BPT.TRAP 0x1 ;  /* 0x000000040000795c */ /* 0x000fe20000300000 */
.L_x_1546:
[----:B------:R-:W-:Y:S05]  /*14120*/  BSYNC B1 ;  /* 0x0000000000017941 */ /* 0x000fea0003800000 */
.L_x_1545:
[----:B------:R-:W5:Y:S04]  /*14130*/  LDL.LU R5, [R1+0x14] ;  /* 0x0000140001057983 */ /* 0x000f680000300800 */
[----:B------:R-:W5:Y:S04]  /*14140*/  LDL.LU R3, [R1+0x8] ;  /* 0x0000080001037983 */ /* 0x000f680000300800 */
[----:B------:R-:W2:Y:S04]  /*14150*/  LDL R4, [R1] ;  /* 0x0000000001047983 */ /* 0x000ea80000100800 */
[----:B----4-:R-:W2:Y:S01]  /*14160*/  LDL R2, [R1+0x4] ;  /* 0x0000040001027983 */ /* 0x010ea20000100800 */
[----:B------:R-:W-:Y:S01]  /*14170*/  UIADD3 UR4, UP0, UR36, 0x470, URZ ;  /* 0x0000047024047890 */ /* 0x000fe2000ff1e03f */
[----:B------:R-:W-:Y:S01]  /*14180*/  PLOP3.LUT P0, PT, PT, PT, PT, 0x80, 0x0 ;  /* 0x000000000000781c */ /* 0x000fe20003f0f070 */
[----:B------:R-:W-:Y:S01]  /*14190*/  VIADD R0, R0, 0x2a850 ;  /* 0x0002a85000007836 */ /* 0x000fe20000000000 */
[----:B------:R-:W-:Y:S01]  /*141a0*/  UMOV UR6, 0x0 ;  /* 0x0000000000067882 */ /* 0x000fe20000000000 */
[----:B------:R-:W-:Y:S01]  /*141b0*/  UIADD3.X UR5, URZ, UR37, URZ, UP0, !UPT ;  /* 0x000000253f057290 */ /* 0x000fe200087fe43f */
[----:B------:R-:W-:Y:S01]  /*141c0*/  UMOV UR7, 0x14f00000 ;  /* 0x14f0000000077882 */ /* 0x000fe20000000000 */
[----:B------:R-:W-:Y:S01]  /*141d0*/  UMOV UR10, URZ ;  /* 0x0000003f000a7c82 */ /* 0x000fe20008000000 */
[----:B-----5:R-:W-:-:S02]  /*141e0*/  IMAD R3, R3, 0x60, R5 ;  /* 0x0000006003037824 */ /* 0x020fc400078e0205 */
[----:B--2---:R-:W-:-:S04]  /*141f0*/  IMAD R2, R2, 0x6000, R4 ;  /* 0x0000600002027824 */ /* 0x004fc800078e0204 */
[----:B------:R-:W-:-:S07]  /*14200*/  VIADD R4, R2, 0x400 ;  /* 0x0000040002047836 */ /* 0x000fce0000000000 */
.L_x_1547:
        /* <DEDUP_REMOVED lines=15> */
.L_x_1548:
        /* <DEDUP_REMOVED lines=9> */
[----:B----4-:R-:W-:Y:S05]  /*14390*/  @P0 BRA.U.ANY `(.L_x_1548) ;  /* 0xfffffffd00d80947 */ /* 0x010fea000393ffff */
.L_x_1542:
[----:B------:R-:W-:Y:S05]  /*143a0*/  BSYNC B0 ;  /* 0x0000000000007941 */ /* 0x000fea0003800000 */
.L_x_1541:
[----:B------:R-:W4:Y:S04]  /*143b0*/  LDL.LU R5, [R1+0x4] ;  /* 0x0000040001057983 */ /* 0x000f280000300800 */
[----:B------:R-:W5:Y:S01]  /*143c0*/  LDL.LU R4, [R1+0x10] ;  /* 0x0000100001047983 */ /* 0x000f620000300800 */
[----:B----4-:R-:W-:-:S05]  /*143d0*/  VIADD R0, R5, 0x1 ;  /* 0x0000000105007836 */ /* 0x010fca0000000000 */
[----:B------:R-:W-:-:S04]  /*143e0*/  ISETP.NE.AND P0, PT, R0, 0x2, PT ;  /* 0x000000020000780c */ /* 0x000fc80003f05270 */
[----:B------:R-:W-:Y:S02]  /*143f0*/  SEL R2, RZ, 0x1, P0 ;  /* 0x00000001ff027807 */ /* 0x000fe40000000000 */
[----:B------:R-:W-:Y:S02]  /*14400*/  SEL R0, R0, RZ, P0 ;  /* 0x000000ff00007207 */ /* 0x000fe40000000000 */
[----:B-----5:R-:W-:-:S03]  /*14410*/  LOP3.LUT R4, R4, R2, RZ, 0x3c, !PT ;  /* 0x0000000204047212 */ /* 0x020fc600078e3cff */
[----:B------:R4:W-:Y:S04]  /*14420*/  STL [R1+0x4], R0 ;  /* 0x0000040001007387 */ /* 0x0009e80000100800 */
[----:B------:R4:W-:Y:S02]  /*14430*/  STL [R1+0x10], R4 ;  /* 0x0000100401007387 */ /* 0x0009e40000100800 */
.L_x_1466:
[----:B------:R-:W-:Y:S05]  /*14440*/  BSYNC B7 ;  /* 0x0000000000077941 */ /* 0x000fea0003800000 */
.L_x_1464:
[----:B----4-:R-:W4:Y:S02]  /*14450*/  LDL R0, [R1+0x18] ;  /* 0x0000180001007983 */ /* 0x010f240000100800 */
[----:B----4-:R-:W-:-:S13]  /*14460*/  LOP3.LUT P0, RZ, R0, 0x2, RZ, 0xc0, !PT ;  /* 0x0000000200ff7812 */ /* 0x010fda000780c0ff */
[----:B------:R-:W-:Y:S05]  /*14470*/  @!P0 BRA `(.L_x_1549) ;  /* 0x0000000000288947 */ /* 0x000fea0003800000 */
[----:B------:R-:W-:Y:S05]  /*14480*/  WARPSYNC.ALL ;  /* 0x0000000000007948 */ /* 0x000fea0003800000 */
[----:B------:R-:W4:Y:S08]  /*14490*/  S2UR UR5, SR_CgaCtaId ;  /* 0x00000000000579c3 */ /* 0x000f300000008800 */
[----:B------:R-:W-:Y:S06]  /*144a0*/  BAR.SYNC.DEFER_BLOCKING 0x5, 0x180 ;  /* 0x0146000000007b1d */ /* 0x000fec0000010000 */
[----:B------:R-:W-:-:S02]  /*144b0*/  UMOV UR4, 0x400 ;  /* 0x0000040000047882 */ /* 0x000fc40000000000 */
[----:B----4-:R-:W-:-:S06]  /*144c0*/  ULEA UR4, UR5, UR4, 0x18 ;  /* 0x0000000405047291 */ /* 0x010fcc000f8ec03f */
[----:B------:R-:W-:-:S05]  /*144d0*/  IMAD.U32 R0, RZ, RZ, UR4 ;  /* 0x00000004ff007e24 */ /* 0x000fca000f8e00ff */
[----:B------:R4:W0:Y:S04]  /*144e0*/  LDS.128 R16, [R0+0x2a8d0] ;  /* 0x02a8d00000107984 */ /* 0x0008280000000c00 */
[----:B------:R4:W-:Y:S01]  /*144f0*/  STL [R1], R0 ;  /* 0x0000000001007387 */ /* 0x0009e20000100800 */
[----:B------:R-:W-:Y:S06]  /*14500*/  BAR.ARV 0x4, 0x180 ;  /* 0x0106000000007b1d */ /* 0x000fec0000002000 */
[----:B------:R-:W-:Y:S05]  /*14510*/  BRA `(.L_x_1550) ;  /* 0x0000000800d87947 */ /* 0x000fea0003800000 */
.L_x_1549:
[----:B------:R-:W4:Y:S01]  /*14520*/  S2R R0, SR_TID.X ;  /* 0x0000000000007919 */ /* 0x000f220000002100 */
[----:B------:R-:W-:Y:S01]  /*14530*/  UMOV UR4, 0xffffffff ;  /* 0xffffffff00047882 */ /* 0x000fe20000000000 */
[----:B----4-:R-:W-:-:S04]  /*14540*/  LOP3.LUT R6, R0, 0x1f, RZ, 0xc0, !PT ;  /* 0x0000001f00067812 */ /* 0x010fc800078ec0ff */
[----:B------:R-:W-:Y:S01]  /*14550*/  ISETP.NE.AND P0, PT, R6, 0x1f, PT ;  /* 0x0000001f0600780c */ /* 0x000fe20003f05270 */
[----:B------:R-:W-:-:S12]  /*14560*/  BRA.DIV UR4, `(.L_x_1551) ;  /* 0x0000002204a47947 */ /* 0x000fd8000b800000 */
[----:B------:R-:W-:Y:S01]  /*14570*/  IMAD.IADD R5, R19, 0x1, R6 ;  /* 0x0000000113057824 */ /* 0x000fe200078e0206 */
[----:B------:R-:W-:-:S04]  /*14580*/  ULDC UR4, c[0x0][0xc3c] ;  /* 0x00030f0000047ab9 */ /* 0x000fc80000000800 */
[----:B------:R-:W-:-:S13]  /*14590*/  ISETP.GE.OR P1, PT, R5, UR4, !P0 ;  /* 0x0000000405007c0c */ /* 0x000fda000c726670 */
[----:B------:R-:W4:Y:S02]  /*145a0*/  @!P1 LDC.64 R2, c[0x0][0xc80] ;  /* 0x00032000ff029b82 */ /* 0x000f240000000a00 */
[----:B----4-:R-:W-:-:S06]  /*145b0*/  @!P1 IMAD.WIDE R2, R5, 0x4, R2 ;  /* 0x0000000405029825 */ /* 0x010fcc00078e0202 */
[----:B------:R4:W5:Y:S01]  /*145c0*/  @!P1 LDG.E R3, desc[UR60][R2.64] ;  /* 0x0000003c02039981 */ /* 0x000962000c1e1900 */
[C---:B------:R-:W-:Y:S02]  /*145d0*/  ISETP.GE.U32.AND P2, PT, R6.reuse, 0x2, PT ;  /* 0x000000020600780c */ /* 0x040fe40003f46070 */
[C---:B------:R-:W-:Y:S01]  /*145e0*/  ISETP.GE.U32.AND P3, PT, R6.reuse, 0x4, PT ;  /* 0x000000040600780c */ /* 0x040fe20003f66070 */
[----:B------:R-:W-:Y:S01]  /*145f0*/  SHFL.IDX PT, R0, R16, RZ, 0x1f ;  /* 0x00001fff10007589 */ /* 0x000fe200000e0000 */
[C---:B------:R-:W-:Y:S02]  /*14600*/  ISETP.GE.U32.AND P4, PT, R6.reuse, 0x8, PT ;  /* 0x000000080600780c */ /* 0x040fe40003f86070 */
[C---:B------:R-:W-:Y:S01]  /*14610*/  ISETP.GE.U32.AND P5, PT, R6.reuse, 0x10, PT ;  /* 0x000000100600780c */ /* 0x040fe20003fa6070 */
[----:B----4-:R-:W-:Y:S02]  /*14620*/  IMAD.MOV.U32 R2, RZ, RZ, RZ ;  /* 0x000000ffff027224 */ /* 0x010fe400078e00ff */
[----:B-----5:R-:W-:Y:S01]  /*14630*/  @!P1 IMAD.MOV.U32 R2, RZ, RZ, R3 ;  /* 0x000000ffff029224 */ /* 0x020fe200078e0003 */
[----:B------:R-:W-:-:S04]  /*14640*/  ISETP.NE.AND P1, PT, R6, RZ, PT ;  /* 0x000000ff0600720c */ /* 0x000fc80003f25270 */
[----:B------:R-:W4:Y:S02]  /*14650*/  SHFL.UP PT, R14, R2, 0x1, RZ ;  /* 0x04200000020e7989 */ /* 0x000f2400000e00ff */
[----:B----4-:R-:W-:-:S05]  /*14660*/  SEL R5, R14, RZ, P1 ;  /* 0x000000ff0e057207 */ /* 0x010fca0000800000 */
[----:B------:R-:W-:Y:S02]  /*14670*/  IMAD.IADD R3, R2, 0x1, R5 ;  /* 0x0000000102037824 */ /* 0x000fe400078e0205 */
[----:B------:R-:W-:Y:S04]  /*14680*/  SHFL.IDX PT, R5, R16, 0x1, 0x1f ;  /* 0x00201f0010057f89 */ /* 0x000fe800000e0000 */
[----:B------:R-:W4:Y:S02]  /*14690*/  SHFL.UP PT, R4, R3, 0x2, RZ ;  /* 0x0440000003047989 */ /* 0x000f2400000e00ff */
[----:B----4-:R-:W-:-:S05]  /*146a0*/  SEL R4, R4, RZ, P2 ;  /* 0x000000ff04047207 */ /* 0x010fca0001000000 */
[----:B------:R-:W-:-:S05]  /*146b0*/  IMAD.IADD R3, R3, 0x1, R4 ;  /* 0x0000000103037824 */ /* 0x000fca00078e0204 */
        /* <DEDUP_REMOVED lines=9> */
[----:B------:R4:W0:Y:S02]  /*14750*/  SHFL.IDX PT, R16, R3, 0x1f, 0x1f ;  /* 0x03e01f0003107f89 */ /* 0x00082400000e0000 */
.L_x_1617:
[----:B------:R-:W-:Y:S02]  /*14760*/  ULDC UR4, c[0x0][0xc38] ;  /* 0x00030e0000047ab9 */ /* 0x000fe40000000800 */
[----:B------:R-:W-:-:S04]  /*14770*/  IMAD.U32 R4, RZ, RZ, UR4 ;  /* 0x00000004ff047e24 */ /* 0x000fc8000f8e00ff */
[----:B0-----:R-:W-:-:S04]  /*14780*/  IMAD R16, R16, R4, RZ ;  /* 0x0000000410107224 */ /* 0x001fc800078e02ff */
[----:B------:R-:W-:-:S05]  /*14790*/  IMAD.IADD R5, R5, 0x1, R16 ;  /* 0x0000000105057824 */ /* 0x000fca00078e0210 */
[----:B------:R-:W-:-:S13]  /*147a0*/  ISETP.GT.AND P6, PT, R5, R0, PT ;  /* 0x000000000500720c */ /* 0x000fda0003fc4270 */
[----:B------:R-:W-:Y:S05]  /*147b0*/  @P6 BRA `(.L_x_1552) ;  /* 0x00000000009c6947 */ /* 0x000fea0003800000 */
.L_x_1557:
[----:B0-----:R-:W0:Y:S01]  /*147c0*/  LDC R2, c[0x0][0xc3c] ;  /* 0x00030f00ff027b82 */ /* 0x001e220000000800 */
[----:B------:R-:W-:-:S05]  /*147d0*/  VIADD R19, R19, 0x1f ;  /* 0x0000001f13137836 */ /* 0x000fca0000000000 */
[----:B0-----:R-:W-:-:S13]  /*147e0*/  ISETP.GE.AND P6, PT, R19, R2, PT ;  /* 0x000000021300720c */ /* 0x001fda0003fc6270 */
[----:B------:R-:W-:Y:S05]  /*147f0*/  @P6 BRA `(.L_x_1553) ;  /* 0x0000000400d46947 */ /* 0x000fea0003800000 */
[----:B----4-:R-:W0:Y:S01]  /*14800*/  S2R R3, SR_TID.X ;  /* 0x0000000000037919 */ /* 0x010e220000002100 */
[----:B------:R-:W-:Y:S01]  /*14810*/  BSSY B0, `(.L_x_1554) ;  /* 0x0000009000007945 */ /* 0x000fe20003800000 */
[----:B0-----:R-:W-:-:S05]  /*14820*/  LOP3.LUT R3, R3, 0x1f, RZ, 0xc0, !PT ;  /* 0x0000001f03037812 */ /* 0x001fca00078ec0ff */
[----:B------:R-:W-:-:S05]  /*14830*/  IMAD.IADD R4, R19, 0x1, R3 ;  /* 0x0000000113047824 */ /* 0x000fca00078e0203 */
[----:B------:R-:W-:Y:S01]  /*14840*/  ISETP.GE.OR P6, PT, R4, R2, !P0 ;  /* 0x000000020400720c */ /* 0x000fe200047c6670 */
[----:B------:R-:W-:-:S12]  /*14850*/  IMAD.MOV.U32 R2, RZ, RZ, RZ ;  /* 0x000000ffff027224 */ /* 0x000fd800078e00ff */
[----:B------:R-:W-:Y:S05]  /*14860*/  @P6 BRA `(.L_x_1555) ;  /* 0x00000000000c6947 */ /* 0x000fea0003800000 */
[----:B------:R-:W0:Y:S02]  /*14870*/  LDC.64 R2, c[0x0][0xc80] ;  /* 0x00032000ff027b82 */ /* 0x000e240000000a00 */
[----:B0-----:R-:W-:-:S06]  /*14880*/  IMAD.WIDE R2, R4, 0x4, R2 ;  /* 0x0000000404027825 */ /* 0x001fcc00078e0202 */
[----:B------:R0:W5:Y:S02]  /*14890*/  LDG.E R2, desc[UR60][R2.64] ;  /* 0x0000003c02027981 */ /* 0x000164000c1e1900 */
.L_x_1555:
[----:B------:R-:W-:Y:S05]  /*148a0*/  BSYNC B0 ;  /* 0x0000000000007941 */ /* 0x000fea0003800000 */
.L_x_1554:
        /* <DEDUP_REMOVED lines=17> */
[----:B------:R0:W4:Y:S02]  /*149c0*/  SHFL.IDX PT, R16, R3, 0x1f, 0x1f ;  /* 0x03e01f0003107f89 */ /* 0x00012400000e0000 */
.L_x_1625:
[----:B------:R-:W-:Y:S02]  /*149d0*/  ULDC UR4, c[0x0][0xc38] ;  /* 0x00030e0000047ab9 */ /* 0x000fe40000000800 */
[----:B------:R-:W-:-:S04]  /*149e0*/  IMAD.U32 R4, RZ, RZ, UR4 ;  /* 0x00000004ff047e24 */ /* 0x000fc8000f8e00ff */
[----:B----4-:R-:W-:-:S04]  /*149f0*/  IMAD R16, R16, R4, RZ ;  /* 0x0000000410107224 */ /* 0x010fc800078e02ff */
[----:B------:R-:W-:-:S05]  /*14a00*/  IMAD.IADD R5, R16, 0x1, R5 ;  /* 0x0000000110057824 */ /* 0x000fca00078e0205 */
[----:B------:R-:W-:-:S13]  /*14a10*/  ISETP.GT.AND P6, PT, R5, R0, PT ;  /* 0x000000000500720c */ /* 0x000fda0003fc4270 */
[----:B------:R-:W-:Y:S05]  /*14a20*/  @!P6 BRA `(.L_x_1557) ;  /* 0xfffffffc0064e947 */ /* 0x000fea000383ffff */
.L_x_1552:
[----:B------:R-:W-:Y:S01]  /*14a30*/  IMAD.IADD R16, R5, 0x1, -R16 ;  /* 0x0000000105107824 */ /* 0x000fe200078e0a10 */
[----:B------:R-:W-:-:S03]  /*14a40*/  UMOV UR4, 0xffffffff ;  /* 0xffffffff00047882 */ /* 0x000fc60000000000 */
[----:B------:R-:W-:-:S05]  /*14a50*/  IMAD R5, R3, R4, R16 ;  /* 0x0000000403057224 */ /* 0x000fca00078e0210 */
[----:B------:R-:W-:Y:S01]  /*14a60*/  ISETP.GT.AND P6, PT, R5, R0, PT ;  /* 0x000000000500720c */ /* 0x000fe20003fc4270 */
[----:B------:R-:W-:-:S12]  /*14a70*/  BRA.DIV UR4, `(.L_x_1558) ;  /* 0x00000026045c7947 */ /* 0x000fd8000b800000 */
[----:B------:R-:W-:-:S04]  /*14a80*/  VOTE.ANY R5, PT, !P6 ;  /* 0x0000000000057806 */ /* 0x000fc800070e0100 */
[----:B------:R-:W5:Y:S02]  /*14a90*/  POPC R6, R5 ;  /* 0x0000000500067309 */ /* 0x000f640000000000 */
[----:B-----5:R0:W0:Y:S02]  /*14aa0*/  SHFL.IDX PT, R17, R2, R6, 0x1f ;  /* 0x00001f0602117589 */ /* 0x02002400000e0000 */
.L_x_1629:
[----:B------:R-:W-:Y:S01]  /*14ab0*/  ISETP.NE.AND P0, PT, R5, RZ, PT ;  /* 0x000000ff0500720c */ /* 0x000fe20003f05270 */
[----:B------:R-:W-:-:S12]  /*14ac0*/  IMAD.MOV.U32 R5, RZ, RZ, RZ ;  /* 0x000000ffff057224 */ /* 0x000fd800078e00ff */
[----:B------:R-:W-:Y:S05]  /*14ad0*/  @!P0 BRA `(.L_x_1559) ;  /* 0x0000000000148947 */ /* 0x000fea0003800000 */
[----:B------:R-:W-:Y:S01]  /*14ae0*/  UMOV UR4, 0xffffffff ;  /* 0xffffffff00047882 */ /* 0x000fe20000000000 */
[----:B--2---:R-:W-:Y:S02]  /*14af0*/  VIADD R12, R6, 0xffffffff ;  /* 0xffffffff060c7836 */ /* 0x004fe40000000000 */
[----:B------:R-:W-:Y:S05]  /*14b00*/  BRA.DIV UR4, `(.L_x_1560) ;  /* 0x0000002604807947 */ /* 0x000fea000b800000 */
[----:B0---4-:R0:W2:Y:S02]  /*14b10*/  SHFL.IDX PT, R3, R3, R12, 0x1f ;  /* 0x00001f0c03037589 */ /* 0x0110a400000e0000 */
.L_x_1632:
[----:B--2---:R-:W-:-:S07]  /*14b20*/  IMAD.MOV.U32 R5, RZ, RZ, R3 ;  /* 0x000000ffff057224 */ /* 0x004fce00078e0003 */
.L_x_1559:
[----:B0---4-:R-:W0:Y:S01]  /*14b30*/  LDC.64 R2, c[0x0][0xc90] ;  /* 0x00032400ff027b82 */ /* 0x011e220000000a00 */
[----:B------:R-:W-:-:S04]  /*14b40*/  IMAD.IADD R19, R6, 0x1, R19 ;  /* 0x0000000106137824 */ /* 0x000fc800078e0213 */
[----:B0-----:R-:W-:-:S05]  /*14b50*/  IMAD.WIDE R2, R19, 0x4, R2 ;  /* 0x0000000413027825 */ /* 0x001fca00078e0202 */
[----:B--23--:R-:W2:Y:S01]  /*14b60*/  LDG.E R7, desc[UR60][R2.64] ;  /* 0x0000003c02077981 */ /* 0x00cea2000c1e1900 */
[----:B------:R-:W-:-:S04]  /*14b70*/  IMAD R16, R5, R4, R16 ;  /* 0x0000000405107224 */ /* 0x000fc800078e0210 */
[----:B------:R-:W-:Y:S02]  /*14b80*/  IMAD.IADD R0, R0, 0x1, -R16 ;  /* 0x0000000100007824 */ /* 0x000fe400078e0a10 */
[----:B--2---:R-:W-:-:S05]  /*14b90*/  IMAD R6, R17, R7, RZ ;  /* 0x0000000711067224 */ /* 0x004fca00078e02ff */
[----:B------:R-:W-:-:S04]  /*14ba0*/  IABS R8, R6 ;  /* 0x0000000600087213 */ /* 0x000fc80000000000 */
[----:B------:R-:W0:Y:S08]  /*14bb0*/  I2F.RP R2, R8 ;  /* 0x0000000800027306 */ /* 0x000e300000209400 */
[----:B0-----:R-:W0:Y:S02]  /*14bc0*/  MUFU.RCP R2, R2 ;  /* 0x0000000200027308 */ /* 0x001e240000001000 */
[----:B0-----:R-:W-:-:S06]  /*14bd0*/  VIADD R2, R2, 0xffffffe ;  /* 0x0ffffffe02027836 */ /* 0x001fcc0000000000 */
[----:B------:R-:W0:Y:S02]  /*14be0*/  F2I.FTZ.U32.TRUNC.NTZ R3, R2 ;  /* 0x0000000200037305 */ /* 0x000e24000021f000 */
[----:B0-----:R-:W-:-:S04]  /*14bf0*/  IMAD.MOV R2, RZ, RZ, -R3 ;  /* 0x000000ffff027224 */ /* 0x001fc800078e0a03 */
[----:B------:R-:W-:Y:S02]  /*14c00*/  IMAD R5, R2, R8, RZ ;  /* 0x0000000802057224 */ /* 0x000fe400078e02ff */
[----:B------:R-:W-:-:S04]  /*14c10*/  IMAD.MOV.U32 R2, RZ, RZ, RZ ;  /* 0x000000ffff027224 */ /* 0x000fc800078e00ff */
[----:B------:R-:W-:Y:S01]  /*14c20*/  IMAD.HI.U32 R2, R3, R5, R2 ;  /* 0x0000000503027227 */ /* 0x000fe200078e0002 */
[----:B------:R-:W-:Y:S02]  /*14c30*/  IABS R3, R0 ;  /* 0x0000000000037213 */ /* 0x000fe40000000000 */
[----:B------:R-:W-:-:S03]  /*14c40*/  IABS R5, R6 ;  /* 0x0000000600057213 */ /* 0x000fc60000000000 */
[----:B------:R-:W-:-:S04]  /*14c50*/  IMAD.HI.U32 R2, R2, R3, RZ ;  /* 0x0000000302027227 */ /* 0x000fc800078e00ff */
[----:B------:R-:W-:-:S04]  /*14c60*/  IMAD.MOV R5, RZ, RZ, -R5 ;  /* 0x000000ffff057224 */ /* 0x000fc800078e0a05 */
        /* <DEDUP_REMOVED lines=11> */
[----:B------:R-:W-:Y:S02]  /*14d20*/  IMAD R5, R7, R2, RZ ;  /* 0x0000000207057224 */ /* 0x000fe400078e02ff */
[----:B------:R-:W-:Y:S02]  /*14d30*/  IMAD.MOV R2, RZ, RZ, -R2 ;  /* 0x000000ffff027224 */ /* 0x000fe400078e0a02 */
[----:B------:R-:W-:Y:S02]  /*14d40*/  IMAD.MOV R3, RZ, RZ, -R5 ;  /* 0x000000ffff037224 */ /* 0x000fe400078e0a05 */
[----:B------:R-:W-:-:S03]  /*14d50*/  IMAD R0, R6, R2, R0 ;  /* 0x0000000206007224 */ /* 0x000fc600078e0200 */
[----:B------:R-:W-:Y:S01]  /*14d60*/  VIADDMNMX R4, R3, R4, R7, PT ;  /* 0x0000000403047246 */ /* 0x000fe20003800107 */
[----:B------:R-:W-:-:S03]  /*14d70*/  IMAD.IADD R5, R0, 0x1, R5 ;  /* 0x0000000100057824 */ /* 0x000fc600078e0205 */
        /* <DEDUP_REMOVED lines=23> */
[----:B------:R-:W-:Y:S01]  /*14ef0*/  @!P1 LOP3.LUT R2, RZ, R4, RZ, 0x33, !PT ;  /* 0x00000004ff029212 */ /* 0x000fe200078e33ff */
[----:B------:R-:W-:-:S04]  /*14f00*/  IMAD.MOV R4, RZ, RZ, -R4 ;  /* 0x000000ffff047224 */ /* 0x000fc800078e0a04 */
[----:B------:R-:W-:Y:S01]  /*14f10*/  IMAD R18, R2, R4, R5 ;  /* 0x0000000402127224 */ /* 0x000fe200078e0205 */
[----:B------:R-:W-:-:S05]  /*14f20*/  LOP3.LUT R2, RZ, R2, RZ, 0x33, !PT ;  /* 0x00000002ff027212 */ /* 0x000fca00078e33ff */
[----:B------:R-:W-:Y:S01]  /*14f30*/  IMAD.IADD R17, R17, 0x1, R2 ;  /* 0x0000000111117824 */ /* 0x000fe200078e0202 */
[----:B------:R-:W-:Y:S06]  /*14f40*/  BRA `(.L_x_1561) ;  /* 0x00000000001c7947 */ /* 0x000fec0003800000 */
.L_x_1553:
[----:B------:R-:W-:Y:S01]  /*14f50*/  UMOV UR4, URZ ;  /* 0x0000003f00047c82 */ /* 0x000fe20008000000 */
[----:B------:R-:W-:Y:S01]  /*14f60*/  UMOV UR5, URZ ;  /* 0x0000003f00057c82 */ /* 0x000fe20008000000 */
[----:B------:R-:W-:Y:S01]  /*14f70*/  ULDC UR6, c[0x0][0xc3c] ;  /* 0x00030f0000067ab9 */ /* 0x000fe20000000800 */
[----:B------:R-:W-:Y:S02]  /*14f80*/  IMAD.MOV.U32 R16, RZ, RZ, R0 ;  /* 0x000000ffff107224 */ /* 0x000fe400078e0000 */
[----:B------:R-:W-:Y:S02]  /*14f90*/  IMAD.U32 R17, RZ, RZ, UR4 ;  /* 0x00000004ff117e24 */ /* 0x000fe4000f8e00ff */
[----:B------:R-:W-:Y:S02]  /*14fa0*/  IMAD.U32 R18, RZ, RZ, UR5 ;  /* 0x00000005ff127e24 */ /* 0x000fe4000f8e00ff */
[----:B------:R-:W-:-:S07]  /*14fb0*/  IMAD.U32 R19, RZ, RZ, UR6 ;  /* 0x00000006ff137e24 */ /* 0x000fce000f8e00ff */
.L_x_1561:
[----:B------:R0:W5:Y:S01]  /*14fc0*/  LDL R2, [R1] ;  /* 0x0000000001027983 */ /* 0x0001620000100800 */
[----:B------:R-:W1:Y:S01]  /*14fd0*/  S2R R0, SR_TID.X ;  /* 0x0000000000007919 */ /* 0x000e620000002100 */
[----:B------:R-:W-:Y:S05]  /*14fe0*/  WARPSYNC.ALL ;  /* 0x0000000000007948 */ /* 0x000fea0003800000 */
[----:B-1----:R-:W-:Y:S01]  /*14ff0*/  LOP3.LUT R0, R0, 0x1f, RZ, 0xc0, !PT ;  /* 0x0000001f00007812 */ /* 0x002fe200078ec0ff */
[----:B------:R-:W-:Y:S03]  /*15000*/  BAR.SYNC.DEFER_BLOCKING 0x4, 0x180 ;  /* 0x0106000000007b1d */ /* 0x000fe60000010000 */
[----:B------:R-:W-:-:S13]  /*15010*/  ISETP.NE.AND P0, PT, R0, RZ, PT ;  /* 0x000000ff0000720c */ /* 0x000fda0003f05270 */
[----:B----4-:R-:W5:Y:S01]  /*15020*/  @!P0 S2R R3, SR_CgaCtaId ;  /* 0x0000000000038919 */ /* 0x010f620000008800 */
[----:B------:R-:W-:-:S04]  /*15030*/  @!P0 MOV R0, 0x400 ;  /* 0x0000040000008802 */ /* 0x000fc80000000f00 */
[----:B-----5:R-:W-:-:S05]  /*15040*/  @!P0 LEA R2, R3, R0, 0x18 ;  /* 0x0000000003028211 */ /* 0x020fca00078ec0ff */
[----:B------:R0:W-:Y:S04]  /*15050*/  @!P0 STS.128 [R2+0x2a8d0], R16 ;  /* 0x02a8d01002008388 */ /* 0x0001e80000000c00 */
[----:B------:R0:W-:Y:S01]  /*15060*/  @!P0 STL [R1], R2 ;  /* 0x0000000201008387 */ /* 0x0001e20000100800 */
[----:B------:R-:W-:Y:S06]  /*15070*/  BAR.ARV 0x5, 0x180 ;  /* 0x0146000000007b1d */ /* 0x000fec0000002000 */
.L_x_1550:
[----:B------:R-:W-:Y:S02]  /*15080*/  ULDC UR4, c[0x0][0xc3c] ;  /* 0x00030f0000047ab9 */ /* 0x000fe40000000800 */
[----:B0-----:R-:W-:-:S13]  /*15090*/  ISETP.GE.AND P0, PT, R19, UR4, PT ;  /* 0x0000000413007c0c */ /* 0x001fda000bf06270 */
[----:B------:R-:W-:Y:S05]  /*150a0*/  @!P0 BRA `(.L_x_1562) ;  /* 0xffffffa800408947 */ /* 0x000fea000383ffff */
[----:B------:R-:W-:Y:S05]  /*150b0*/  BSYNC B8 ;  /* 0x0000000000087941 */ /* 0x000fea0003800000 */
.L_x_1452:
[----:B----4-:R-:W4:Y:S01]  /*150c0*/  LDL.LU R0, [R1+0x38] ;  /* 0x0000380001007983 */ /* 0x010f220000300800 */
[----:B------:R-:W-:Y:S01]  /*150d0*/  BSSY B0, `(.L_x_1563) ;  /* 0x000000b000007945 */ /* 0x000fe20003800000 */
[----:B------:R-:W5:Y:S01]  /*150e0*/  S2R R5, SR_CgaCtaId ;  /* 0x0000000000057919 */ /* 0x000f620000008800 */
[----:B----4-:R-:W-:-:S05]  /*150f0*/  VIADD R0, R0, 0x1 ;  /* 0x0000000100007836 */ /* 0x010fca0000000000 */
[----:B0-----:R-:W-:-:S04]  /*15100*/  LEA.HI R2, R0, R0, RZ, 0x1 ;  /* 0x0000000000027211 */ /* 0x001fc800078f08ff */
[----:B------:R-:W-:-:S05]  /*15110*/  LOP3.LUT R3, R2, 0xfffffffe, RZ, 0xc0, !PT ;  /* 0xfffffffe02037812 */ /* 0x000fca00078ec0ff */
[----:B------:R-:W-:Y:S01]  /*15120*/  IMAD.IADD R3, R0, 0x1, -R3 ;  /* 0x0000000100037824 */ /* 0x000fe200078e0a03 */
[----:B------:R-:W-:-:S04]  /*15130*/  MOV R0, 0x400 ;  /* 0x0000040000007802 */ /* 0x000fc80000000f00 */
[----:B-----5:R-:W-:Y:S02]  /*15140*/  LEA R0, R5, R0, 0x18 ;  /* 0x0000000005007211 */ /* 0x020fe400078ec0ff */
[----:B------:R-:W-:-:S04]  /*15150*/  SHF.L.U32 R3, R3, 0x1f, RZ ;  /* 0x0000001f03037819 */ /* 0x000fc800000006ff */
[----:B------:R-:W0:Y:S02]  /*15160*/  SYNCS.PHASECHK.TRANS64.TRYWAIT P0, [R0+URZ+0x2a820], R3 ;  /* 0x02a82003000075a7 */ /* 0x000e24000800017f */
[----:B0-----:R-:W-:Y:S05]  /*15170*/  @!P0 BRA `(.L_x_1564) ;  /* 0x00000020000c8947 */ /* 0x001fea0003800000 */
.L_x_1633:
[----:B------:R-:W-:Y:S05]  /*15180*/  BSYNC B0 ;  /* 0x0000000000007941 */ /* 0x000fea0003800000 */
.L_x_1563:
[----:B------:R-:W-:-:S03]  /*15190*/  UMOV UR4, 0xffffffff ;  /* 0xffffffff00047882 */ /* 0x000fc60000000000 */
[----:B------:R-:W-:Y:S05]  /*151a0*/  BRA.DIV UR4, `(.L_x_1565) ;  /* 0x0000002204147947 */ /* 0x000fea000b800000 */
[----:B------:R-:W4:Y:S02]  /*151b0*/  S2R R2, SR_TID.X ;  /* 0x0000000000027919 */ /* 0x000f240000002100 */
[----:B----4-:R-:W-:-:S04]  /*151c0*/  SHF.R.U32.HI R2, RZ, 0x5, R2 ;  /* 0x00000005ff027819 */ /* 0x010fc80000011602 */
[----:B------:R-:W-:-:S05]  /*151d0*/  LOP3.LUT R2, R2, 0x3, RZ, 0xc0, !PT ;  /* 0x0000000302027812 */ /* 0x000fca00078ec0ff */
[----:B------:R4:W0:Y:S02]  /*151e0*/  SHFL.IDX PT, R14, R2, RZ, 0x1f ;  /* 0x00001fff020e7589 */ /* 0x00082400000e0000 */
.L_x_1636:
[----:B0-----:R-:W-:Y:S01]  /*151f0*/  ISETP.NE.AND P0, PT, R14, RZ, PT ;  /* 0x000000ff0e00720c */ /* 0x001fe20003f05270 */
[----:B------:R-:W-:-:S12]  /*15200*/  BSSY B0, `(.L_x_1566) ;  /* 0x0000029000007945 */ /* 0x000fd80003800000 */
[----:B------:R-:W-:Y:S05]  /*15210*/  @P0 BRA `(.L_x_1567) ;  /* 0x00000000009c0947 */ /* 0x000fea0003800000 */
[----:B------:R-:W-:-:S03]  /*15220*/  UMOV UR4, 0xffffffff ;  /* 0xffffffff00047882 */ /* 0x000fc60000000000 */
[----:B------:R-:W-:Y:S05]  /*15230*/  BRA.DIV UR4, `(.L_x_1568) ;  /* 0x0000002204247947 */ /* 0x000fea000b800000 */
[----:B------:R-:W-:-:S13]  /*15240*/  ELECT P6, URZ, PT ;  /* 0x00000000003f782f */ /* 0x000fda00038c0000 */
.L_x_1639:
[----:B------:R-:W-:Y:S05]  /*15250*/  @!P6 BRA `(.L_x_1567) ;  /* 0x00000000008ce947 */ /* 0x000fea0003800000 */
[----:B----4-:R-:W4:Y:S02]  /*15260*/  LDL R2, [R1+0x48] ;  /* 0x0000480001027983 */ /* 0x010f240000100800 */
[----:B----4-:R-:W-:-:S13]  /*15270*/  R2UR UR4, R2 ;  /* 0x00000000020472ca */ /* 0x010fda00000e0000 */
[----:B------:R-:W-:-:S06]  /*15280*/  ULOP3.LUT UR4, UR4, 0x2, URZ, 0xfc, !UPT ;  /* 0x0000000204047892 */ /* 0x000fcc000f8efc3f */
[----:B------:R-:W-:-:S05]  /*15290*/  IMAD.U32 R2, RZ, RZ, UR4 ;  /* 0x00000004ff027e24 */ /* 0x000fca000f8e00ff */
[----:B------:R-:W-:-:S13]  /*152a0*/  ISETP.NE.AND P2, PT, R2, 0x3, PT ;  /* 0x000000030200780c */ /* 0x000fda0003f45270 */
[----:B------:R-:W-:Y:S05]  /*152b0*/  @!P2 BRA `(.L_x_1569) ;  /* 0x000000000004a947 */ /* 0x000fea0003800000 */
[----:B------:R-:W-:Y:S01]  /*152c0*/  BPT.TRAP 0x1 ;  /* 0x000000040000795c */ /* 0x000fe20000300000 */
.L_x_1569:
[----:B------:R-:W4:Y:S04]  /*152d0*/  LDL R3, [R1+0x4] ;  /* 0x0000040001037983 */ /* 0x000f280000100800 */
[----:B--23--:R-:W2:Y:S01]  /*152e0*/  LDL.LU R7, [R1+0x10] ;  /* 0x0000100001077983 */ /* 0x00cea20000300800 */
[----:B------:R-:W-:-:S04]  /*152f0*/  VIADD R2, R0, 0x2a840 ;  /* 0x0002a84000027836 */ /* 0x000fc80000000000 */
[C---:B----4-:R-:W-:Y:S02]  /*15300*/  IMAD R6, R3.reuse, 0x8, R2 ;  /* 0x0000000803067824 */ /* 0x050fe400078e0202 */
[----:B------:R-:W-:Y:S01]  /*15310*/  VIADD R3, R3, 0x1 ;  /* 0x0000000103037836 */ /* 0x000fe20000000000 */
[----:B--2---:R-:W-:-:S04]  /*15320*/  SHF.L.U32 R5, R7, 0x1f, RZ ;  /* 0x0000001f07057819 */ /* 0x004fc800000006ff */
        /* <DEDUP_REMOVED lines=8> */
.L_x_1640:
[----:B------:R-:W2:Y:S02]  /*153b0*/  SYNCS.PHASECHK.TRANS64.TRYWAIT P0, [R7+URZ], R2 ;  /* 0x00000002070075a7 */ /* 0x000ea4000800017f */
[----:B--2---:R-:W-:Y:S05]  /*153c0*/  @!P0 BRA `(.L_x_1571) ;  /* 0x0000001c00f48947 */ /* 0x004fea0003800000 */
.L_x_1641:
[----:B------:R-:W-:Y:S05]  /*153d0*/  @!P2 BRA `(.L_x_1572) ;  /* 0x000000000004a947 */ /* 0x000fea0003800000 */
[----:B------:R-:W-:Y:S01]  /*153e0*/  BPT.TRAP 0x1 ;  /* 0x000000040000795c */ /* 0x000fe20000300000 */
.L_x_1572:
[----:B------:R-:W3:Y:S01]  /*153f0*/  LDL.LU R4, [R1+0x4] ;  /* 0x0000040001047983 */ /* 0x000ee20000300800 */
[----:B------:R-:W-:-:S04]  /*15400*/  VIADD R0, R0, 0x2a860 ;  /* 0x0002a86000007836 */ /* 0x000fc80000000000 */
[----:B---3--:R-:W-:-:S04]  /*15410*/  IMAD R4, R4, 0x8, R0 ;  /* 0x0000000804047824 */ /* 0x008fc800078e0200 */
[----:B------:R-:W3:Y:S02]  /*15420*/  SYNCS.PHASECHK.TRANS64.TRYWAIT P0, [R4+URZ], R5 ;  /* 0x00000005040075a7 */ /* 0x000ee4000800017f */
[----:B---3--:R-:W-:Y:S05]  /*15430*/  @!P0 BRA `(.L_x_1573) ;  /* 0x0000001c00ec8947 */ /* 0x008fea0003800000 */
.L_x_1642:
[----:B------:R-:W-:-:S07]  /*15440*/  IMAD R3, R3, 0x8, R0 ;  /* 0x0000000803037824 */ /* 0x000fce00078e0200 */
.L_x_1574:
[----:B----4-:R4:W0:Y:S02]  /*15450*/  SYNCS.PHASECHK.TRANS64.TRYWAIT P0, [R3+URZ], R2 ;  /* 0x00000002030075a7 */ /* 0x010824000800017f */
[----:B0-----:R-:W-:Y:S05]  /*15460*/  @!P0 NANOSLEEP.SYNCS 0x989680 ;  /* 0x009896800000895d */ /* 0x001fea0003900000 */
[----:B------:R-:W0:Y:S02]  /*15470*/  @!P0 SYNCS.PHASECHK.TRANS64 P0, [R3+URZ], R2 ;  /* 0x00000002030085a7 */ /* 0x000e24000800007f */
[----:B0-----:R-:W-:Y:S05]  /*15480*/  @!P0 BRA `(.L_x_1574) ;  /* 0xfffffffc00f08947 */ /* 0x001fea000383ffff */
.L_x_1567:
[----:B------:R-:W-:Y:S05]  /*15490*/  BSYNC B0 ;  /* 0x0000000000007941 */ /* 0x000fea0003800000 */
.L_x_1566:
[----:B------:R-:W-:Y:S05]  /*154a0*/  EXIT ;  /* 0x000000000000794d */ /* 0x000fea0003800000 */
.L_x_1354:
[----:B0-----:R-:W-:-:S04]  /*154b0*/  IMAD.U32 R3, RZ, RZ, UR37 ;  /* 0x00000025ff037e24 */ /* 0x001fc8000f8e00ff */
[----:B------:R0:W1:Y:S03]  /*154c0*/  SYNCS.PHASECHK.TRANS64.TRYWAIT P1, [R3+URZ+0x2a800], R0 ;  /* 0x02a80000030075a7 */ /* 0x000066000802017f */
[----:B-1----:R-:W-:Y:S05]  /*154d0*/  @!P1 NANOSLEEP.SYNCS 0x989680 ;  /* 0x009896800000995d */ /* 0x002fea0003900000 */
[----:B------:R-:W1:Y:S02]  /*154e0*/  @!P1 SYNCS.PHASECHK.TRANS64 P1, [R3+URZ+0x2a800], R0 ;  /* 0x02a80000030095a7 */ /* 0x000e64000802007f */
[----:B-1----:R-:W-:Y:S05]  /*154f0*/  @!P1 BRA `(.L_x_1354) ;  /* 0xfffffffc00ec9947 */ /* 0x002fea000383ffff */
[----:B------:R-:W-:Y:S05]  /*15500*/  BRA `(.L_x_1575) ;  /* 0xfffffec400607947 */ /* 0x000fea000383ffff */
.L_x_1358:
[----:B-1----:R1:W2:Y:S02]  /*15510*/  SYNCS.PHASECHK.TRANS64.TRYWAIT P1, [R7+URZ+0x2a830], R0 ;  /* 0x02a83000070075a7 */ /* 0x0022a4000802017f */
[----:B--2---:R-:W-:Y:S05]  /*15520*/  @!P1 NANOSLEEP.SYNCS 0x989680 ;  /* 0x009896800000995d */ /* 0x004fea0003900000 */
[----:B------:R-:W2:Y:S02]  /*15530*/  @!P1 SYNCS.PHASECHK.TRANS64 P1, [R7+URZ+0x2a830], R0 ;  /* 0x02a83000070095a7 */ /* 0x000ea4000802007f */
[----:B--2---:R-:W-:Y:S05]  /*15540*/  @!P1 BRA `(.L_x_1358) ;  /* 0xfffffffc00f09947 */ /* 0x004fea000383ffff */
[----:B------:R-:W-:Y:S05]  /*15550*/  BRA `(.L_x_1357) ;  /* 0xfffffec400847947 */ /* 0x000fea000383ffff */
.L_x_1374:
[----:B-1----:R-:W-:-:S04]  /*15560*/  IMAD.U32 R12, RZ, RZ, UR6 ;  /* 0x00000006ff0c7e24 */ /* 0x002fc8000f8e00ff */
[----:B------:R1:W2:Y:S03]  /*15570*/  SYNCS.PHASECHK.TRANS64.TRYWAIT P1, [R12+URZ+0x2a830], R9 ;  /* 0x02a830090c0075a7 */ /* 0x0002a6000802017f */
[----:B--2---:R-:W-:Y:S05]  /*15580*/  @!P1 NANOSLEEP.SYNCS 0x989680 ;  /* 0x009896800000995d */ /* 0x004fea0003900000 */
[----:B------:R-:W2:Y:S02]  /*15590*/  @!P1 SYNCS.PHASECHK.TRANS64 P1, [R12+URZ+0x2a830], R9 ;  /* 0x02a830090c0095a7 */ /* 0x000ea4000802007f */
[----:B--2---:R-:W-:Y:S05]  /*155a0*/  @!P1 BRA `(.L_x_1374) ;  /* 0xfffffffc00ec9947 */ /* 0x004fea000383ffff */
[----:B------:R-:W-:Y:S05]  /*155b0*/  BRA `(.L_x_1373) ;  /* 0xfffffef000347947 */ /* 0x000fea000383ffff */
.L_x_1378:
[----:B01----:R-:W-:-:S04]  /*155c0*/  IMAD.U32 R9, RZ, RZ, UR11 ;  /* 0x0000000bff097e24 */ /* 0x003fc8000f8e00ff */
[----:B------:R0:W1:Y:S03]  /*155d0*/  SYNCS.PHASECHK.TRANS64.TRYWAIT P1, [R9+URZ+0x2a850], R0 ;  /* 0x02a85000090075a7 */ /* 0x000066000802017f */
[----:B-1----:R-:W-:Y:S05]  /*155e0*/  @!P1 NANOSLEEP.SYNCS 0x989680 ;  /* 0x009896800000995d */ /* 0x002fea0003900000 */
[----:B------:R-:W1:Y:S02]  /*155f0*/  @!P1 SYNCS.PHASECHK.TRANS64 P1, [R9+URZ+0x2a850], R0 ;  /* 0x02a85000090095a7 */ /* 0x000e64000802007f */
[----:B-1----:R-:W-:Y:S05]  /*15600*/  @!P1 BRA `(.L_x_1378) ;  /* 0xfffffffc00ec9947 */ /* 0x002fea000383ffff */
[----:B------:R-:W-:Y:S05]  /*15610*/  BRA `(.L_x_1377) ;  /* 0xfffffef8004c7947 */ /* 0x000fea000383ffff */
.L_x_1395:
[----:B-1----:R-:W-:-:S04]  /*15620*/  IMAD.U32 R8, RZ, RZ, UR5 ;  /* 0x00000005ff087e24 */ /* 0x002fc8000f8e00ff */
[----:B------:R1:W2:Y:S03]  /*15630*/  SYNCS.PHASECHK.TRANS64.TRYWAIT P1, [R8+URZ+0x2a830], R3 ;  /* 0x02a83003080075a7 */ /* 0x0002a6000802017f */
[----:B--2---:R-:W-:Y:S05]  /*15640*/  @!P1 NANOSLEEP.SYNCS 0x989680 ;  /* 0x009896800000995d */ /* 0x004fea0003900000 */
[----:B------:R-:W2:Y:S02]  /*15650*/  @!P1 SYNCS.PHASECHK.TRANS64 P1, [R8+URZ+0x2a830], R3 ;  /* 0x02a83003080095a7 */ /* 0x000ea4000802007f */
[----:B--2---:R-:W-:Y:S05]  /*15660*/  @!P1 BRA `(.L_x_1395) ;  /* 0xfffffffc00ec9947 */ /* 0x004fea000383ffff */
[----:B------:R-:W-:Y:S05]  /*15670*/  BRA `(.L_x_1394) ;  /* 0xffffff1c00fc7947 */ /* 0x000fea000383ffff */
.L_x_1399:
[----:B01----:R-:W-:-:S04]  /*15680*/  IMAD.U32 R3, RZ, RZ, UR10 ;  /* 0x0000000aff037e24 */ /* 0x003fc8000f8e00ff */
[----:B------:R0:W1:Y:S03]  /*15690*/  SYNCS.PHASECHK.TRANS64.TRYWAIT P1, [R3+URZ+0x2a850], R0 ;  /* 0x02a85000030075a7 */ /* 0x000066000802017f */
[----:B-1----:R-:W-:Y:S05]  /*156a0*/  @!P1 NANOSLEEP.SYNCS 0x989680 ;  /* 0x009896800000995d */ /* 0x002fea0003900000 */
[----:B------:R-:W1:Y:S02]  /*156b0*/  @!P1 SYNCS.PHASECHK.TRANS64 P1, [R3+URZ+0x2a850], R0 ;  /* 0x02a85000030095a7 */ /* 0x000e64000802007f */
[----:B-1----:R-:W-:Y:S05]  /*156c0*/  @!P1 BRA `(.L_x_1399) ;  /* 0xfffffffc00ec9947 */ /* 0x002fea000383ffff */
[----:B------:R-:W-:Y:S05]  /*156d0*/  BRA `(.L_x_1398) ;  /* 0xffffff2800147947 */ /* 0x000fea000383ffff */
.L_x_1405:
[----:B-1----:R-:W-:-:S04]  /*156e0*/  IMAD.U32 R8, RZ, RZ, UR5 ;  /* 0x00000005ff087e24 */ /* 0x002fc8000f8e00ff */
[----:B------:R1:W2:Y:S03]  /*156f0*/  SYNCS.PHASECHK.TRANS64.TRYWAIT P1, [R8+URZ+0x2a830], R3 ;  /* 0x02a83003080075a7 */ /* 0x0002a6000802017f */
[----:B--2---:R-:W-:Y:S05]  /*15700*/  @!P1 NANOSLEEP.SYNCS 0x989680 ;  /* 0x009896800000995d */ /* 0x004fea0003900000 */
[----:B------:R-:W2:Y:S02]  /*15710*/  @!P1 SYNCS.PHASECHK.TRANS64 P1, [R8+URZ+0x2a830], R3 ;  /* 0x02a83003080095a7 */ /* 0x000ea4000802007f */
[----:B--2---:R-:W-:Y:S05]  /*15720*/  @!P1 BRA `(.L_x_1405) ;  /* 0xfffffffc00ec9947 */ /* 0x004fea000383ffff */
[----:B------:R-:W-:Y:S05]  /*15730*/  BRA `(.L_x_1404) ;  /* 0xffffff3800ec7947 */ /* 0x000fea000383ffff */
.L_x_1409:
[----:B01----:R-:W-:-:S04]  /*15740*/  IMAD.U32 R3, RZ, RZ, UR10 ;  /* 0x0000000aff037e24 */ /* 0x003fc8000f8e00ff */
[----:B------:R0:W1:Y:S03]  /*15750*/  SYNCS.PHASECHK.TRANS64.TRYWAIT P1, [R3+URZ+0x2a850], R0 ;  /* 0x02a85000030075a7 */ /* 0x000066000802017f */
[----:B-1----:R-:W-:Y:S05]  /*15760*/  @!P1 NANOSLEEP.SYNCS 0x989680 ;  /* 0x009896800000995d */ /* 0x002fea0003900000 */
[----:B------:R-:W1:Y:S02]  /*15770*/  @!P1 SYNCS.PHASECHK.TRANS64 P1, [R3+URZ+0x2a850], R0 ;  /* 0x02a85000030095a7 */ /* 0x000e64000802007f */
[----:B-1----:R-:W-:Y:S05]  /*15780*/  @!P1 BRA `(.L_x_1409) ;  /* 0xfffffffc00ec9947 */ /* 0x002fea000383ffff */
[----:B------:R-:W-:Y:S05]  /*15790*/  BRA `(.L_x_1408) ;  /* 0xffffff4400047947 */ /* 0x000fea000383ffff */
.L_x_1422:
[----:B-1----:R-:W-:-:S04]  /*157a0*/  IMAD.U32 R5, RZ, RZ, UR5 ;  /* 0x00000005ff057e24 */ /* 0x002fc8000f8e00ff */
[----:B------:R1:W2:Y:S03]  /*157b0*/  SYNCS.PHASECHK.TRANS64.TRYWAIT P0, [R5+URZ+0x2a850], R0 ;  /* 0x02a85000050075a7 */ /* 0x0002a6000800017f */
[----:B--2---:R-:W-:Y:S05]  /*157c0*/  @!P0 NANOSLEEP.SYNCS 0x989680 ;  /* 0x009896800000895d */ /* 0x004fea0003900000 */
[----:B------:R-:W2:Y:S02]  /*157d0*/  @!P0 SYNCS.PHASECHK.TRANS64 P0, [R5+URZ+0x2a850], R0 ;  /* 0x02a85000050085a7 */ /* 0x000ea4000800007f */
[----:B--2---:R-:W-:Y:S05]  /*157e0*/  @!P0 BRA `(.L_x_1422) ;  /* 0xfffffffc00ec8947 */ /* 0x004fea000383ffff */
[----:B------:R-:W-:Y:S05]  /*157f0*/  BRA `(.L_x_1421) ;  /* 0xffffff6c00087947 */ /* 0x000fea000383ffff */
.L_x_1472:
[----:B------:R-:W3:Y:S01]  /*15800*/  S2R R4, SR_TID.X ;  /* 0x0000000000047919 */ /* 0x000ee20000002100 */
[----:B------:R-:W-:Y:S01]  /*15810*/  BSSY B0, `(.L_x_1576) ;  /* 0x000000a000007945 */ /* 0x000fe20003800000 */
[----:B------:R-:W-:Y:S02]  /*15820*/  IMAD.MOV.U32 R12, RZ, RZ, RZ ;  /* 0x000000ffff0c7224 */ /* 0x000fe400078e00ff */
[----:B------:R-:W-:Y:S02]  /*15830*/  IMAD.MOV.U32 R11, RZ, RZ, 0x1f ;  /* 0x0000001fff0b7424 */ /* 0x000fe400078e00ff */
[----:B------:R-:W-:Y:S01]  /*15840*/  IMAD.MOV.U32 R15, RZ, RZ, -0x1 ;  /* 0xffffffffff0f7424 */ /* 0x000fe200078e00ff */
[----:B---3--:R-:W-:-:S04]  /*15850*/  SHF.R.U32.HI R4, RZ, 0x5, R4 ;  /* 0x00000005ff047819 */ /* 0x008fc80000011604 */
[----:B------:R-:W-:-:S05]  /*15860*/  LOP3.LUT R4, R4, 0x3, RZ, 0xc0, !PT ;  /* 0x0000000304047812 */ /* 0x000fca00078ec0ff */
[----:B------:R-:W-:-:S07]  /*15870*/  IMAD.MOV.U32 R13, RZ, RZ, R4 ;  /* 0x000000ffff0d7224 */ /* 0x000fce00078e0004 */
[----:B012---:R-:W-:Y:S05]  /*15880*/  WARPSYNC.COLLECTIVE R15, `(.L_x_1577) ;  /* 0x000000000f087348 */ /* 0x007fea0003c00000 */
[----:B------:R3:W4:Y:S02]  /*15890*/  SHFL.IDX P6, R14, R13, R12, R11 ;  /* 0x0000000c0d0e7389 */ /* 0x00072400000c000b */
[----:B01234-:R-:W-:Y:S01]  /*158a0*/  ENDCOLLECTIVE ;  /* 0x000000000000791b */ /* 0x01ffe20003800000 */
.L_x_1577:
[----:B------:R-:W-:Y:S05]  /*158b0*/  BSYNC B0 ;  /* 0x0000000000007941 */ /* 0x000fea0003800000 */
.L_x_1576:
[----:B------:R-:W-:Y:S05]  /*158c0*/  BRA `(.L_x_1578) ;  /* 0xffffffac00e87947 */ /* 0x000fea000383ffff */
.L_x_1474:
[----:B------:R-:W-:Y:S01]  /*158d0*/  BSSY B0, `(.L_x_1579) ;  /* 0x0000006000007945 */ /* 0x000fe20003800000 */
[----:B------:R-:W-:-:S07]  /*158e0*/  IMAD.MOV.U32 R15, RZ, RZ, -0x1 ;  /* 0xffffffffff0f7424 */ /* 0x000fce00078e00ff */
[----:B012-4-:R-:W-:Y:S05]  /*158f0*/  WARPSYNC.COLLECTIVE R15, `(.L_x_1580) ;  /* 0x000000000f0c7348 */ /* 0x017fea0003c00000 */
[----:B------:R-:W-:Y:S02]  /*15900*/  ELECT P6, UR62, PT ;  /* 0x00000000003e782f */ /* 0x000fe400038c0000 */
[----:B------:R-:W-:Y:S01]  /*15910*/  MOV R14, UR62 ;  /* 0x0000003e000e7c02 */ /* 0x000fe20008000f00 */
[----:B012-4-:R-:W-:Y:S10]  /*15920*/  ENDCOLLECTIVE ;  /* 0x000000000000791b */ /* 0x017ff40003800000 */
.L_x_1580:
[----:B------:R-:W-:Y:S05]  /*15930*/  BSYNC B0 ;  /* 0x0000000000007941 */ /* 0x000fea0003800000 */
.L_x_1579:
[----:B------:R-:W-:Y:S05]  /*15940*/  BRA `(.L_x_1581) ;  /* 0xffffffac00f47947 */ /* 0x000fea000383ffff */
.L_x_1476:
[----:B--2---:R2:W3:Y:S02]  /*15950*/  SYNCS.PHASECHK.TRANS64.TRYWAIT P0, [R0+URZ+0x2a840], R2 ;  /* 0x02a84002000075a7 */ /* 0x0044e4000800017f */
[----:B---3--:R-:W-:Y:S05]  /*15960*/  @!P0 NANOSLEEP.SYNCS 0x989680 ;  /* 0x009896800000895d */ /* 0x008fea0003900000 */
[----:B------:R-:W3:Y:S02]  /*15970*/  @!P0 SYNCS.PHASECHK.TRANS64 P0, [R0+URZ+0x2a840], R2 ;  /* 0x02a84002000085a7 */ /* 0x000ee4000800007f */
[----:B---3--:R-:W-:Y:S05]  /*15980*/  @!P0 BRA `(.L_x_1476) ;  /* 0xfffffffc00f08947 */ /* 0x008fea000383ffff */
[----:B------:R-:W-:Y:S05]  /*15990*/  BRA `(.L_x_1582) ;  /* 0xffffffb0005c7947 */ /* 0x000fea000383ffff */
.L_x_1480:
[----:B------:R-:W2:Y:S01]  /*159a0*/  LDL.LU R11, [R1+0x30] ;  /* 0x00003000010b7983 */ /* 0x000ea20000300800 */
[----:B------:R-:W-:Y:S01]  /*159b0*/  IMAD.MOV.U32 R13, RZ, RZ, R3 ;  /* 0x000000ffff0d7224 */ /* 0x000fe200078e0003 */
[----:B------:R-:W-:Y:S01]  /*159c0*/  LOP3.LUT R5, R5, 0x7f, RZ, 0xc0, !PT ;  /* 0x0000007f05057812 */ /* 0x000fe200078ec0ff */
[----:B------:R-:W-:Y:S02]  /*159d0*/  IMAD.MOV.U32 R12, RZ, RZ, RZ ;  /* 0x000000ffff0c7224 */ /* 0x000fe400078e00ff */
[----:B------:R-:W-:Y:S01]  /*159e0*/  IMAD.MOV.U32 R15, RZ, RZ, -0x1 ;  /* 0xffffffffff0f7424 */ /* 0x000fe200078e00ff */
[----:B------:R-:W-:-:S05]  /*159f0*/  SHF.R.U32.HI R5, RZ, 0x3, R5 ;  /* 0x00000003ff057819 */ /* 0x000fca0000011605 */
[----:B------:R-:W-:-:S04]  /*15a00*/  IMAD.IADD R0, R5, 0x1, R9 ;  /* 0x0000000105007824 */ /* 0x000fc800078e0209 */
[----:B------:R-:W-:Y:S02]  /*15a10*/  VIADD R5, R0, 0x10 ;  /* 0x0000001000057836 */ /* 0x000fe40000000000 */
[----:B--2---:R-:W-:Y:S02]  /*15a20*/  IMAD R2, R11, R7, RZ ;  /* 0x000000070b027224 */ /* 0x004fe400078e02ff */
[----:B------:R-:W-:-:S03]  /*15a30*/  IMAD.MOV.U32 R11, RZ, RZ, 0x181f ;  /* 0x0000181fff0b7424 */ /* 0x000fc600078e00ff */
[----:B------:R-:W-:-:S13]  /*15a40*/  ISETP.GE.AND P3, PT, R0, R2, PT ;  /* 0x000000020000720c */ /* 0x000fda0003f66270 */
[----:B-----5:R-:W-:Y:S05]  /*15a50*/  WARPSYNC.COLLECTIVE R15, `(.L_x_1583) ;  /* 0x000000000f087348 */ /* 0x020fea0003c00000 */
[----:B------:R0:W1:Y:S02]  /*15a60*/  SHFL.IDX P6, R14, R13, R12, R11 ;  /* 0x0000000c0d0e7389 */ /* 0x00006400000c000b */
[----:B01---5:R-:W-:Y:S01]  /*15a70*/  ENDCOLLECTIVE ;  /* 0x000000000000791b */ /* 0x023fe20003800000 */
.L_x_1583:
[----:B------:R-:W-:Y:S02]  /*15a80*/  IMAD.MOV.U32 R13, RZ, RZ, R4 ;  /* 0x000000ffff0d7224 */ /* 0x000fe400078e0004 */
[----:B------:R-:W-:-:S07]  /*15a90*/  IMAD.MOV.U32 R6, RZ, RZ, R14 ;  /* 0x000000ffff067224 */ /* 0x000fce00078e000e */
[----:B------:R-:W-:Y:S05]  /*15aa0*/  WARPSYNC.COLLECTIVE R15, `(.L_x_1584) ;  /* 0x000000000f087348 */ /* 0x000fea0003c00000 */
[----:B------:R0:W1:Y:S02]  /*15ab0*/  SHFL.IDX P6, R14, R13, R12, R11 ;  /* 0x0000000c0d0e7389 */ /* 0x00006400000c000b */
[----:B01----:R-:W-:Y:S01]  /*15ac0*/  ENDCOLLECTIVE ;  /* 0x000000000000791b */ /* 0x003fe20003800000 */
.L_x_1584:
[----:B------:R-:W-:Y:S02]  /*15ad0*/  IMAD.MOV.U32 R13, RZ, RZ, R3 ;  /* 0x000000ffff0d7224 */ /* 0x000fe400078e0003 */
[----:B------:R-:W-:Y:S02]  /*15ae0*/  IMAD.MOV.U32 R12, RZ, RZ, 0x1 ;  /* 0x00000001ff0c7424 */ /* 0x000fe400078e00ff */
[----:B------:R-:W-:-:S07]  /*15af0*/  IMAD.MOV.U32 R7, RZ, RZ, R14 ;  /* 0x000000ffff077224 */ /* 0x000fce00078e000e */
[----:B------:R-:W-:Y:S05]  /*15b00*/  WARPSYNC.COLLECTIVE R15, `(.L_x_1585) ;  /* 0x000000000f087348 */ /* 0x000fea0003c00000 */
[----:B------:R0:W1:Y:S02]  /*15b10*/  SHFL.IDX P6, R14, R13, R12, R11 ;  /* 0x0000000c0d0e7389 */ /* 0x00006400000c000b */
[----:B01----:R-:W-:Y:S01]  /*15b20*/  ENDCOLLECTIVE ;  /* 0x000000000000791b */ /* 0x003fe20003800000 */
.L_x_1585:
        /* <DEDUP_REMOVED lines=10> */
.L_x_1586:
[----:B------:R-:W-:Y:S01]  /*15bd0*/  @!PT LDS RZ, [RZ] ;  /* 0x00000000fffff984 */ /* 0x000fe20000000800 */
[----:B------:R-:W-:Y:S01]  /*15be0*/  @!PT LDS RZ, [RZ] ;  /* 0x00000000fffff984 */ /* 0x000fe20000000800 */
[----:B------:R-:W-:Y:S01]  /*15bf0*/  @!PT LDS RZ, [RZ] ;  /* 0x00000000fffff984 */ /* 0x000fe20000000800 */
[----:B------:R0:W-:Y:S04]  /*15c00*/  @!P3 LDGSTS.E.BYPASS.LTC128B.128 [R10+0xc400], desc[UR60][R6.64], !P2 ;  /* 0x0c400000060abfae */ /* 0x0001e8000d101d7c */
[----:B------:R0:W-:Y:S04]  /*15c10*/  @!P3 LDGSTS.E.BYPASS.LTC128B.128 [R10+0x10400], desc[UR60][R6.64+0x80], !P1 ;  /* 0x10400080060abfae */ /* 0x0001e8000c901d7c */
[----:B------:R0:W-:Y:S01]  /*15c20*/  @!P3 LDGSTS.E.BYPASS.LTC128B.128 [R10+0x14400], desc[UR60][R6.64+0x100], !P0 ;  /* 0x14400100060abfae */ /* 0x0001e2000c101d7c */
[----:B------:R-:W-:Y:S01]  /*15c30*/  ISETP.GE.AND P3, PT, R5, R2, PT ;  /* 0x000000020500720c */ /* 0x000fe20003f66270 */
[----:B------:R-:W-:-:S02]  /*15c40*/  IMAD.MOV.U32 R13, RZ, RZ, R3 ;  /* 0x000000ffff0d7224 */ /* 0x000fc400078e0003 */
[----:B------:R-:W-:Y:S02]  /*15c50*/  IMAD.MOV.U32 R12, RZ, RZ, 0x2 ;  /* 0x00000002ff0c7424 */ /* 0x000fe400078e00ff */
[----:B------:R-:W-:-:S08]  /*15c60*/  IMAD.MOV.U32 R5, RZ, RZ, R14 ;  /* 0x000000ffff057224 */ /* 0x000fd000078e000e */
[----:B0-----:R-:W-:Y:S05]  /*15c70*/  WARPSYNC.COLLECTIVE R15, `(.L_x_1587) ;  /* 0x000000000f087348 */ /* 0x001fea0003c00000 */
[----:B------:R1:W2:Y:S02]  /*15c80*/  SHFL.IDX P6, R14, R13, R12, R11 ;  /* 0x0000000c0d0e7389 */ /* 0x0002a400000c000b */
[----:B012---:R-:W-:Y:S01]  /*15c90*/  ENDCOLLECTIVE ;  /* 0x000000000000791b */ /* 0x007fe20003800000 */
.L_x_1587:
[----:B------:R-:W-:-:S05]  /*15ca0*/  @!P3 LEA R8, P5, R8, R5, 0x1 ;  /* 0x000000050808b211 */ /* 0x000fca00078a08ff */
[----:B------:R-:W-:Y:S02]  /*15cb0*/  @!P3 IMAD.X R5, RZ, RZ, R9, P5 ;  /* 0x000000ffff05b224 */ /* 0x000fe400028e0609 */
[----:B------:R-:W0:Y:S01]  /*15cc0*/  S2R R9, SR_TID.X ;  /* 0x0000000000097919 */ /* 0x000e220000002100 */
[----:B------:R-:W-:Y:S02]  /*15cd0*/  @!P3 IMAD.MOV.U32 R6, RZ, RZ, R8 ;  /* 0x000000ffff06b224 */ /* 0x000fe400078e0008 */
[----:B------:R-:W-:Y:S02]  /*15ce0*/  @!P3 IMAD.MOV.U32 R7, RZ, RZ, R5 ;  /* 0x000000ffff07b224 */ /* 0x000fe400078e0005 */
[----:B------:R-:W-:Y:S02]  /*15cf0*/  IMAD.MOV.U32 R13, RZ, RZ, R4 ;  /* 0x000000ffff0d7224 */ /* 0x000fe400078e0004 */
[----:B------:R-:W-:Y:S01]  /*15d00*/  VIADD R5, R0, 0x20 ;  /* 0x0000002000057836 */ /* 0x000fe20000000000 */
[----:B------:R-:W-:Y:S01]  /*15d10*/  @!PT LDS RZ, [RZ] ;  /* 0x00000000fffff984 */ /* 0x000fe20000000800 */
[----:B------:R-:W-:Y:S01]  /*15d20*/  @!PT LDS RZ, [RZ] ;  /* 0x00000000fffff984 */ /* 0x000fe20000000800 */
[----:B------:R-:W-:Y:S01]  /*15d30*/  @!PT LDS RZ, [RZ] ;  /* 0x00000000fffff984 */ /* 0x000fe20000000800 */
[----:B------:R1:W-:Y:S04]  /*15d40*/  @!P3 LDGSTS.E.BYPASS.LTC128B.128 [R10+0xcc00], desc[UR60][R6.64], !P2 ;  /* 0x0cc00000060abfae */ /* 0x0003e8000d101d7c */
[----:B------:R1:W-:Y:S01]  /*15d50*/  @!P3 LDGSTS.E.BYPASS.LTC128B.128 [R10+0x10c00], desc[UR60][R6.64+0x80], !P1 ;  /* 0x10c00080060abfae */ /* 0x0003e2000c901d7c */
[----:B------:R-:W-:-:S07]  /*15d60*/  IMAD.MOV.U32 R8, RZ, RZ, R14 ;  /* 0x000000ffff087224 */ /* 0x000fce00078e000e */
[----:B01----:R-:W-:Y:S05]  /*15d70*/  WARPSYNC.COLLECTIVE R15, `(.L_x_1588) ;  /* 0x000000000f087348 */ /* 0x003fea0003c00000 */
[----:B------:R2:W3:Y:S02]  /*15d80*/  SHFL.IDX P6, R14, R13, R12, R11 ;  /* 0x0000000c0d0e7389 */ /* 0x0004e400000c000b */
[----:B0123--:R-:W-:Y:S01]  /*15d90*/  ENDCOLLECTIVE ;  /* 0x000000000000791b */ /* 0x00ffe20003800000 */
.L_x_1588:
[----:B------:R-:W-:Y:S01]  /*15da0*/  @!PT LDS RZ, [RZ] ;  /* 0x00000000fffff984 */ /* 0x000fe20000000800 */
[----:B------:R-:W-:Y:S01]  /*15db0*/  @!PT LDS RZ, [RZ] ;  /* 0x00000000fffff984 */ /* 0x000fe20000000800 */
[----:B------:R-:W-:Y:S01]  /*15dc0*/  @!PT LDS RZ, [RZ] ;  /* 0x00000000fffff984 */ /* 0x000fe20000000800 */
[----:B------:R0:W-:Y:S01]  /*15dd0*/  @!P3 LDGSTS.E.BYPASS.LTC128B.128 [R10+0x14c00], desc[UR60][R6.64+0x100], !P0 ;  /* 0x14c00100060abfae */ /* 0x0001e2000c101d7c */
[----:B------:R-:W-:Y:S01]  /*15de0*/  ISETP.GE.AND P3, PT, R5, R2, PT ;  /* 0x000000020500720c */ /* 0x000fe20003f66270 */
[----:B------:R-:W-:Y:S02]  /*15df0*/  IMAD.MOV.U32 R13, RZ, RZ, R3 ;  /* 0x000000ffff0d7224 */ /* 0x000fe400078e0003 */
[----:B------:R-:W-:Y:S02]  /*15e00*/  IMAD.MOV.U32 R12, RZ, RZ, 0x3 ;  /* 0x00000003ff0c7424 */ /* 0x000fe400078e00ff */
[----:B------:R-:W-:-:S05]  /*15e10*/  IMAD.SHL.U32 R9, R9, 0x8, RZ ;  /* 0x0000000809097824 */ /* 0x000fca00078e00ff */
[----:B------:R-:W-:Y:S01]  /*15e20*/  LOP3.LUT R9, R9, 0x38, RZ, 0xc0, !PT ;  /* 0x0000003809097812 */ /* 0x000fe200078ec0ff */
[----:B0-----:R-:W-:-:S07]  /*15e30*/  IMAD.MOV.U32 R5, RZ, RZ, R14 ;  /* 0x000000ffff057224 */ /* 0x001fce00078e000e */
[----:B------:R-:W-:Y:S05]  /*15e40*/  WARPSYNC.COLLECTIVE R15, `(.L_x_1589) ;  /* 0x000000000f087348 */ /* 0x000fea0003c00000 */
[----:B------:R0:W1:Y:S02]  /*15e50*/  SHFL.IDX P6, R14, R13, R12, R11 ;  /* 0x0000000c0d0e7389 */ /* 0x00006400000c000b */
[----:B01----:R-:W-:Y:S01]  /*15e60*/  ENDCOLLECTIVE ;  /* 0x000000000000791b */ /* 0x003fe20003800000 */
.L_x_1589:
[----:B------:R-:W-:-:S05]  /*15e70*/  @!P3 LEA R5, P4, R9, R5, 0x1 ;  /* 0x000000050905b211 */ /* 0x000fca00078808ff */
[----:B------:R-:W-:-:S04]  /*15e80*/  @!P3 IMAD.X R6, RZ, RZ, R8, P4 ;  /* 0x000000ffff06b224 */ /* 0x000fc800020e0608 */
[----:B------:R-:W-:Y:S02]  /*15e90*/  @!P3 IMAD.MOV.U32 R7, RZ, RZ, R6 ;  /* 0x000000ffff07b224 */ /* 0x000fe400078e0006 */
[----:B------:R-:W-:Y:S02]  /*15ea0*/  @!P3 IMAD.MOV.U32 R6, RZ, RZ, R5 ;  /* 0x000000ffff06b224 */ /* 0x000fe400078e0005 */
[----:B------:R-:W-:Y:S02]  /*15eb0*/  IMAD.MOV.U32 R13, RZ, RZ, R4 ;  /* 0x000000ffff0d7224 */ /* 0x000fe400078e0004 */
[----:B------:R-:W-:Y:S01]  /*15ec0*/  VIADD R5, R0, 0x30 ;  /* 0x0000003000057836 */ /* 0x000fe20000000000 */
        /* <DEDUP_REMOVED lines=11> */
.L_x_1590:
[----:B------:R-:W-:Y:S02]  /*15f80*/  IMAD.MOV.U32 R13, RZ, RZ, R3 ;  /* 0x000000ffff0d7224 */ /* 0x000fe400078e0003 */
[----:B------:R-:W-:Y:S02]  /*15f90*/  IMAD.MOV.U32 R12, RZ, RZ, 0x4 ;  /* 0x00000004ff0c7424 */ /* 0x000fe400078e00ff */
[----:B------:R-:W-:-:S07]  /*15fa0*/  IMAD.MOV.U32 R5, RZ, RZ, R14 ;  /* 0x000000ffff057224 */ /* 0x000fce00078e000e */
[----:B------:R-:W-:Y:S05]  /*15fb0*/  WARPSYNC.COLLECTIVE R15, `(.L_x_1591) ;  /* 0x000000000f087348 */ /* 0x000fea0003c00000 */
[----:B------:R0:W1:Y:S02]  /*15fc0*/  SHFL.IDX P6, R14, R13, R12, R11 ;  /* 0x0000000c0d0e7389 */ /* 0x00006400000c000b */
[----:B01----:R-:W-:Y:S01]  /*15fd0*/  ENDCOLLECTIVE ;  /* 0x000000000000791b */ /* 0x003fe20003800000 */
.L_x_1591:
        /* <DEDUP_REMOVED lines=17> */
.L_x_1592:
[----:B------:R-:W-:Y:S02]  /*160f0*/  IMAD.MOV.U32 R13, RZ, RZ, R3 ;  /* 0x000000ffff0d7224 */ /* 0x000fe400078e0003 */
[----:B------:R-:W-:Y:S02]  /*16100*/  IMAD.MOV.U32 R12, RZ, RZ, 0x5 ;  /* 0x00000005ff0c7424 */ /* 0x000fe400078e00ff */
[----:B------:R-:W-:-:S07]  /*16110*/  IMAD.MOV.U32 R5, RZ, RZ, R14 ;  /* 0x000000ffff057224 */ /* 0x000fce00078e000e */
[----:B------:R-:W-:Y:S05]  /*16120*/  WARPSYNC.COLLECTIVE R15, `(.L_x_1593) ;  /* 0x000000000f087348 */ /* 0x000fea0003c00000 */
[----:B------:R0:W1:Y:S02]  /*16130*/  SHFL.IDX P6, R14, R13, R12, R11 ;  /* 0x0000000c0d0e7389 */ /* 0x00006400000c000b */
[----:B01----:R-:W-:Y:S01]  /*16140*/  ENDCOLLECTIVE ;  /* 0x000000000000791b */ /* 0x003fe20003800000 */
.L_x_1593:
        /* <DEDUP_REMOVED lines=17> */
.L_x_1594:
[----:B------:R-:W-:Y:S02]  /*16260*/  IMAD.MOV.U32 R13, RZ, RZ, R3 ;  /* 0x000000ffff0d7224 */ /* 0x000fe400078e0003 */
[----:B------:R-:W-:Y:S02]  /*16270*/  IMAD.MOV.U32 R12, RZ, RZ, 0x6 ;  /* 0x00000006ff0c7424 */ /* 0x000fe400078e00ff */
[----:B------:R-:W-:-:S07]  /*16280*/  IMAD.MOV.U32 R5, RZ, RZ, R14 ;  /* 0x000000ffff057224 */ /* 0x000fce00078e000e */
[----:B------:R-:W-:Y:S05]  /*16290*/  WARPSYNC.COLLECTIVE R15, `(.L_x_1595) ;  /* 0x000000000f087348 */ /* 0x000fea0003c00000 */
[----:B------:R0:W1:Y:S02]  /*162a0*/  SHFL.IDX P6, R14, R13, R12, R11 ;  /* 0x0000000c0d0e7389 */ /* 0x00006400000c000b */
[----:B01----:R-:W-:Y:S01]  /*162b0*/  ENDCOLLECTIVE ;  /* 0x000000000000791b */ /* 0x003fe20003800000 */
.L_x_1595:
[----:B------:R-:W-:-:S05]  /*162c0*/  @!P3 LEA R5, P4, R9, R5, 0x1 ;  /* 0x000000050905b211 */ /* 0x000fca00078808ff */
[----:B------:R-:W-:-:S04]  /*162d0*/  @!P3 IMAD.X R6, RZ, RZ, R6, P4 ;  /* 0x000000ffff06b224 */ /* 0x000fc800020e0606 */
[----:B------:R-:W-:Y:S02]  /*162e0*/  @!P3 IMAD.MOV.U32 R7, RZ, RZ, R6 ;  /* 0x000000ffff07b224 */ /* 0x000fe400078e0006 */
        /* <DEDUP_REMOVED lines=12> */
.L_x_1596:
[----:B------:R-:W-:-:S05]  /*163b0*/  VIADD R7, R0, 0x60 ;  /* 0x0000006000077836 */ /* 0x000fca0000000000 */
[----:B------:R-:W-:Y:S01]  /*163c0*/  ISETP.GE.AND P4, PT, R7, R2, PT ;  /* 0x000000020700720c */ /* 0x000fe20003f86270 */
[----:B------:R-:W-:Y:S02]  /*163d0*/  IMAD.MOV.U32 R13, RZ, RZ, R3 ;  /* 0x000000ffff0d7224 */ /* 0x000fe400078e0003 */
[----:B------:R-:W-:Y:S02]  /*163e0*/  IMAD.MOV.U32 R12, RZ, RZ, 0x7 ;  /* 0x00000007ff0c7424 */ /* 0x000fe400078e00ff */
[----:B------:R-:W-:-:S08]  /*163f0*/  IMAD.MOV.U32 R5, RZ, RZ, R14 ;  /* 0x000000ffff057224 */ /* 0x000fd000078e000e */
[----:B------:R-:W-:Y:S05]  /*16400*/  WARPSYNC.COLLECTIVE R15, `(.L_x_1597) ;  /* 0x000000000f087348 */ /* 0x000fea0003c00000 */
[----:B------:R0:W1:Y:S02]  /*16410*/  SHFL.IDX P6, R14, R13, R12, R11 ;  /* 0x0000000c0d0e7389 */ /* 0x00006400000c000b */
[----:B01----:R-:W-:Y:S01]  /*16420*/  ENDCOLLECTIVE ;  /* 0x000000000000791b */ /* 0x003fe20003800000 */
.L_x_1597:
[----:B------:R-:W-:-:S05]  /*16430*/  @!P4 LEA R5, P3, R9, R5, 0x1 ;  /* 0x000000050905c211 */ /* 0x000fca00078608ff */
[----:B------:R-:W-:-:S04]  /*16440*/  @!P4 IMAD.X R6, RZ, RZ, R6, P3 ;  /* 0x000000ffff06c224 */ /* 0x000fc800018e0606 */
[----:B------:R-:W-:Y:S02]  /*16450*/  @!P4 IMAD.MOV.U32 R7, RZ, RZ, R6 ;  /* 0x000000ffff07c224 */ /* 0x000fe400078e0006 */
[----:B------:R-:W-:Y:S02]  /*16460*/  IMAD.MOV.U32 R13, RZ, RZ, R4 ;  /* 0x000000ffff0d7224 */ /* 0x000fe400078e0004 */
[----:B------:R-:W-:-:S05]  /*16470*/  @!P4 IMAD.MOV.U32 R6, RZ, RZ, R5 ;  /* 0x000000ffff06c224 */ /* 0x000fca00078e0005 */
[----:B------:R-:W-:Y:S01]  /*16480*/  @!PT LDS RZ, [RZ] ;  /* 0x00000000fffff984 */ /* 0x000fe20000000800 */
[----:B------:R-:W-:Y:S01]  /*16490*/  @!PT LDS RZ, [RZ] ;  /* 0x00000000fffff984 */ /* 0x000fe20000000800 */
[----:B------:R-:W-:Y:S01]  /*164a0*/  @!PT LDS RZ, [RZ] ;  /* 0x00000000fffff984 */ /* 0x000fe20000000800 */
[----:B------:R0:W-:Y:S01]  /*164b0*/  @!P4 LDGSTS.E.BYPASS.LTC128B.128 [R10+0xf400], desc[UR60][R6.64], !P2 ;  /* 0x0f400000060acfae */ /* 0x0001e2000d101d7c */
[----:B------:R-:W-:-:S03]  /*164c0*/  IMAD.MOV.U32 R3, RZ, RZ, R14 ;  /* 0x000000ffff037224 */ /* 0x000fc600078e000e */
[----:B------:R0:W-:Y:S04]  /*164d0*/  @!P4 LDGSTS.E.BYPASS.LTC128B.128 [R10+0x13400], desc[UR60][R6.64+0x80], !P1 ;  /* 0x13400080060acfae */ /* 0x0001e8000c901d7c */
[----:B0-----:R-:W-:Y:S05]  /*164e0*/  WARPSYNC.COLLECTIVE R15, `(.L_x_1598) ;  /* 0x000000000f087348 */ /* 0x001fea0003c00000 */
[----:B------:R1:W2:Y:S02]  /*164f0*/  SHFL.IDX P6, R14, R13, R12, R11 ;  /* 0x0000000c0d0e7389 */ /* 0x0002a400000c000b */
[----:B012---:R-:W-:Y:S01]  /*16500*/  ENDCOLLECTIVE ;  /* 0x000000000000791b */ /* 0x007fe20003800000 */
.L_x_1598:
[----:B------:R-:W-:Y:S01]  /*16510*/  @!PT LDS RZ, [RZ] ;  /* 0x00000000fffff984 */ /* 0x000fe20000000800 */
[----:B------:R-:W-:Y:S01]  /*16520*/  @!PT LDS RZ, [RZ] ;  /* 0x00000000fffff984 */ /* 0x000fe20000000800 */
[----:B------:R-:W-:Y:S01]  /*16530*/  @!PT LDS RZ, [RZ] ;  /* 0x00000000fffff984 */ /* 0x000fe20000000800 */
[----:B------:R0:W-:Y:S01]  /*16540*/  @!P4 LDGSTS.E.BYPASS.LTC128B.128 [R10+0x17400], desc[UR60][R6.64+0x100], !P0 ;  /* 0x17400100060acfae */ /* 0x0001e2000c101d7c */
[----:B------:R-:W-:Y:S01]  /*16550*/  IMAD.MOV.U32 R4, RZ, RZ, R14 ;  /* 0x000000ffff047224 */ /* 0x000fe200078e000e */
[----:B------:R-:W-:Y:S06]  /*16560*/  BRA `(.L_x_1599) ;  /* 0xffffffb4001c7947 */ /* 0x000fec000383ffff */
.L_x_1485:
[----:B0-----:R-:W2:Y:S02]  /*16570*/  LDL R2, [R1] ;  /* 0x0000000001027983 */ /* 0x001ea40000100800 */
[----:B--2---:R0:W1:Y:S02]  /*16580*/  SYNCS.PHASECHK.TRANS64.TRYWAIT P0, [R2+URZ+0x2a820], R0 ;  /* 0x02a82000020075a7 */ /* 0x004064000800017f */
[----:B-1----:R-:W-:Y:S05]  /*16590*/  @!P0 NANOSLEEP.SYNCS 0x989680 ;  /* 0x009896800000895d */ /* 0x002fea0003900000 */
[----:B------:R-:W1:Y:S02]  /*165a0*/  @!P0 SYNCS.PHASECHK.TRANS64 P0, [R2+URZ+0x2a820], R0 ;  /* 0x02a82000020085a7 */ /* 0x000e64000800007f */
[----:B-1----:R-:W-:Y:S05]  /*165b0*/  @!P0 BRA `(.L_x_1485) ;  /* 0xfffffffc00ec8947 */ /* 0x002fea000383ffff */
[----:B------:R-:W-:Y:S05]  /*165c0*/  BRA `(.L_x_1600) ;  /* 0xffffffb400a07947 */ /* 0x000fea000383ffff */
.L_x_1494:
[----:B-1----:R1:W2:Y:S02]  /*165d0*/  SYNCS.PHASECHK.TRANS64.TRYWAIT P0, [R3+URZ+0x2a840], R2 ;  /* 0x02a84002030075a7 */ /* 0x0022a4000800017f */
[----:B--2---:R-:W-:Y:S05]  /*165e0*/  @!P0 NANOSLEEP.SYNCS 0x989680 ;  /* 0x009896800000895d */ /* 0x004fea0003900000 */
[----:B------:R-:W2:Y:S02]  /*165f0*/  @!P0 SYNCS.PHASECHK.TRANS64 P0, [R3+URZ+0x2a840], R2 ;  /* 0x02a84002030085a7 */ /* 0x000ea4000800007f */
[----:B--2---:R-:W-:Y:S05]  /*16600*/  @!P0 BRA `(.L_x_1494) ;  /* 0xfffffffc00f08947 */ /* 0x004fea000383ffff */
[----:B------:R-:W-:Y:S05]  /*16610*/  BRA `(.L_x_1601) ;  /* 0xffffffb8006c7947 */ /* 0x000fea000383ffff */
.L_x_1501:
[----:B0-----:R0:W1:Y:S02]  /*16620*/  SYNCS.PHASECHK.TRANS64.TRYWAIT P0, [R3+URZ+0x60], R2 ;  /* 0x00006002030075a7 */ /* 0x001064000800017f */
[----:B-1----:R-:W-:Y:S05]  /*16630*/  @!P0 NANOSLEEP.SYNCS 0x989680 ;  /* 0x009896800000895d */ /* 0x002fea0003900000 */
[----:B------:R-:W1:Y:S02]  /*16640*/  @!P0 SYNCS.PHASECHK.TRANS64 P0, [R3+URZ+0x60], R2 ;  /* 0x00006002030085a7 */ /* 0x000e64000800007f */
[----:B-1----:R-:W-:Y:S05]  /*16650*/  @!P0 BRA `(.L_x_1501) ;  /* 0xfffffffc00f08947 */ /* 0x002fea000383ffff */
[----:B------:R-:W-:Y:S05]  /*16660*/  BRA `(.L_x_1602) ;  /* 0xffffffbc00847947 */ /* 0x000fea000383ffff */
.L_x_1510:
[----:B--2---:R2:W3:Y:S02]  /*16670*/  SYNCS.PHASECHK.TRANS64.TRYWAIT P0, [R3+URZ+0x2a840], R2 ;  /* 0x02a84002030075a7 */ /* 0x0044e4000800017f */
[----:B---3--:R-:W-:Y:S05]  /*16680*/  @!P0 NANOSLEEP.SYNCS 0x989680 ;  /* 0x009896800000895d */ /* 0x008fea0003900000 */
[----:B------:R-:W3:Y:S02]  /*16690*/  @!P0 SYNCS.PHASECHK.TRANS64 P0, [R3+URZ+0x2a840], R2 ;  /* 0x02a84002030085a7 */ /* 0x000ee4000800007f */
[----:B---3--:R-:W-:Y:S05]  /*166a0*/  @!P0 BRA `(.L_x_1510) ;  /* 0xfffffffc00f08947 */ /* 0x008fea000383ffff */
[----:B------:R-:W-:Y:S05]  /*166b0*/  BRA `(.L_x_1603) ;  /* 0xffffffc4002c7947 */ /* 0x000fea000383ffff */
.L_x_1517:
[----:B0-----:R0:W2:Y:S02]  /*166c0*/  SYNCS.PHASECHK.TRANS64.TRYWAIT P0, [R2+URZ+0x60], R3 ;  /* 0x00006003020075a7 */ /* 0x0010a4000800017f */
[----:B--2---:R-:W-:Y:S05]  /*166d0*/  @!P0 NANOSLEEP.SYNCS 0x989680 ;  /* 0x009896800000895d */ /* 0x004fea0003900000 */
[----:B------:R-:W2:Y:S02]  /*166e0*/  @!P0 SYNCS.PHASECHK.TRANS64 P0, [R2+URZ+0x60], R3 ;  /* 0x00006003020085a7 */ /* 0x000ea4000800007f */
[----:B--2---:R-:W-:Y:S05]  /*166f0*/  @!P0 BRA `(.L_x_1517) ;  /* 0xfffffffc00f08947 */ /* 0x004fea000383ffff */
[----:B------:R-:W-:Y:S05]  /*16700*/  BRA `(.L_x_1604) ;  /* 0xffffffc800447947 */ /* 0x000fea000383ffff */
.L_x_1526:
[----:B----4-:R4:W0:Y:S02]  /*16710*/  SYNCS.PHASECHK.TRANS64.TRYWAIT P0, [R2+URZ+0x2a840], R3 ;  /* 0x02a84003020075a7 */ /* 0x010824000800017f */
[----:B0-----:R-:W-:Y:S05]  /*16720*/  @!P0 NANOSLEEP.SYNCS 0x989680 ;  /* 0x009896800000895d */ /* 0x001fea0003900000 */
[----:B------:R-:W0:Y:S02]  /*16730*/  @!P0 SYNCS.PHASECHK.TRANS64 P0, [R2+URZ+0x2a840], R3 ;  /* 0x02a84003020085a7 */ /* 0x000e24000800007f */
[----:B0-----:R-:W-:Y:S05]  /*16740*/  @!P0 BRA `(.L_x_1526) ;  /* 0xfffffffc00f08947 */ /* 0x001fea000383ffff */
[----:B------:R-:W-:Y:S05]  /*16750*/  BRA `(.L_x_1605) ;  /* 0xffffffcc00b47947 */ /* 0x000fea000383ffff */
.L_x_1533:
[----:B0-----:R0:W2:Y:S02]  /*16760*/  SYNCS.PHASECHK.TRANS64.TRYWAIT P0, [R2+URZ+0x60], R5 ;  /* 0x00006005020075a7 */ /* 0x0010a4000800017f */
[----:B--2---:R-:W-:Y:S05]  /*16770*/  @!P0 NANOSLEEP.SYNCS 0x989680 ;  /* 0x009896800000895d */ /* 0x004fea0003900000 */
[----:B------:R-:W2:Y:S02]  /*16780*/  @!P0 SYNCS.PHASECHK.TRANS64 P0, [R2+URZ+0x60], R5 ;  /* 0x00006005020085a7 */ /* 0x000ea4000800007f */
[----:B--2---:R-:W-:Y:S05]  /*16790*/  @!P0 BRA `(.L_x_1533) ;  /* 0xfffffffc00f08947 */ /* 0x004fea000383ffff */
[----:B------:R-:W-:Y:S05]  /*167a0*/  BRA `(.L_x_1606) ;  /* 0xffffffd000cc7947 */ /* 0x000fea000383ffff */
.L_x_1544:
[----:B----4-:R4:W0:Y:S02]  /*167b0*/  SYNCS.PHASECHK.TRANS64.TRYWAIT P0, [R0+URZ+0x2a860], R2 ;  /* 0x02a86002000075a7 */ /* 0x010824000800017f */
[----:B0-----:R-:W-:Y:S05]  /*167c0*/  @!P0 NANOSLEEP.SYNCS 0x989680 ;  /* 0x009896800000895d */ /* 0x001fea0003900000 */
[----:B------:R-:W0:Y:S02]  /*167d0*/  @!P0 SYNCS.PHASECHK.TRANS64 P0, [R0+URZ+0x2a860], R2 ;  /* 0x02a86002000085a7 */ /* 0x000e24000800007f */
[----:B0-----:R-:W-:Y:S05]  /*167e0*/  @!P0 BRA `(.L_x_1544) ;  /* 0xfffffffc00f08947 */ /* 0x001fea000383ffff */
[----:B------:R-:W-:Y:S05]  /*167f0*/  BRA `(.L_x_1607) ;  /* 0xffffffd800207947 */ /* 0x000fea000383ffff */
.L_x_1551:
[----:B------:R-:W-:Y:S01]  /*16800*/  BSSY B0, `(.L_x_1608) ;  /* 0x0000008000007945 */ /* 0x000fe20003800000 */
[----:B------:R-:W-:Y:S02]  /*16810*/  IMAD.MOV.U32 R13, RZ, RZ, R16 ;  /* 0x000000ffff0d7224 */ /* 0x000fe400078e0010 */
[----:B--2---:R-:W-:Y:S02]  /*16820*/  IMAD.MOV.U32 R12, RZ, RZ, RZ ;  /* 0x000000ffff0c7224 */ /* 0x004fe400078e00ff */
[----:B------:R-:W-:Y:S02]  /*16830*/  IMAD.MOV.U32 R11, RZ, RZ, 0x1f ;  /* 0x0000001fff0b7424 */ /* 0x000fe400078e00ff */
[----:B------:R-:W-:-:S07]  /*16840*/  IMAD.MOV.U32 R15, RZ, RZ, -0x1 ;  /* 0xffffffffff0f7424 */ /* 0x000fce00078e00ff */
[----:B01-3--:R-:W-:Y:S05]  /*16850*/  WARPSYNC.COLLECTIVE R15, `(.L_x_1609) ;  /* 0x000000000f087348 */ /* 0x00bfea0003c00000 */
[----:B------:R2:W4:Y:S02]  /*16860*/  SHFL.IDX P6, R14, R13, R12, R11 ;  /* 0x0000000c0d0e7389 */ /* 0x00052400000c000b */
[----:B01234-:R-:W-:Y:S01]  /*16870*/  ENDCOLLECTIVE ;  /* 0x000000000000791b */ /* 0x01ffe20003800000 */
.L_x_1609:
[----:B------:R-:W-:Y:S05]  /*16880*/  BSYNC B0 ;  /* 0x0000000000007941 */ /* 0x000fea0003800000 */
.L_x_1608:
        /* <DEDUP_REMOVED lines=9> */
.L_x_1610:
[----:B------:R-:W-:Y:S02]  /*16920*/  ULDC UR4, c[0x0][0xc3c] ;  /* 0x00030f0000047ab9 */ /* 0x000fe40000000800 */
        /* <DEDUP_REMOVED lines=17> */
.L_x_1611:
[----:B------:R-:W-:Y:S01]  /*16a40*/  IMAD.MOV.U32 R12, RZ, RZ, 0x2 ;  /* 0x00000002ff0c7424 */ /* 0x000fe200078e00ff */
[----:B------:R-:W-:-:S05]  /*16a50*/  SEL R7, R14, RZ, P1 ;  /* 0x000000ff0e077207 */ /* 0x000fca0000800000 */
[----:B------:R-:W-:-:S04]  /*16a60*/  IMAD.IADD R3, R2, 0x1, R7 ;  /* 0x0000000102037824 */ /* 0x000fc800078e0207 */
[----:B------:R-:W-:-:S07]  /*16a70*/  IMAD.MOV.U32 R13, RZ, RZ, R3 ;  /* 0x000000ffff0d7224 */ /* 0x000fce00078e0003 */
[----:B------:R-:W-:Y:S05]  /*16a80*/  WARPSYNC.COLLECTIVE R15, `(.L_x_1612) ;  /* 0x000000000f087348 */ /* 0x000fea0003c00000 */
[----:B------:R0:W1:Y:S02]  /*16a90*/  SHFL.UP P6, R14, R13, R12, R11 ;  /* 0x0400000c0d0e7389 */ /* 0x00006400000c000b */
[----:B01----:R-:W-:Y:S01]  /*16aa0*/  ENDCOLLECTIVE ;  /* 0x000000000000791b */ /* 0x003fe20003800000 */
.L_x_1612:
        /* <DEDUP_REMOVED lines=8> */
.L_x_1613:
        /* <DEDUP_REMOVED lines=8> */
.L_x_1614:
        /* <DEDUP_REMOVED lines=8> */
.L_x_1615:
        /* <DEDUP_REMOVED lines=9> */
.L_x_1616:
[----:B------:R-:W-:Y:S01]  /*16cc0*/  IMAD.MOV.U32 R16, RZ, RZ, R14 ;  /* 0x000000ffff107224 */ /* 0x000fe200078e000e */
[----:B------:R-:W-:Y:S06]  /*16cd0*/  BRA `(.L_x_1617) ;  /* 0xffffffd800a07947 */ /* 0x000fec000383ffff */
.L_x_1556:
[----:B------:R-:W-:Y:S01]  /*16ce0*/  BSSY B0, `(.L_x_1618) ;  /* 0x0000008000007945 */ /* 0x000fe20003800000 */
[----:B-----5:R-:W-:Y:S02]  /*16cf0*/  IMAD.MOV.U32 R13, RZ, RZ, R2 ;  /* 0x000000ffff0d7224 */ /* 0x020fe400078e0002 */
[----:B--2---:R-:W-:Y:S02]  /*16d00*/  IMAD.MOV.U32 R12, RZ, RZ, 0x1 ;  /* 0x00000001ff0c7424 */ /* 0x004fe400078e00ff */
[----:B------:R-:W-:Y:S02]  /*16d10*/  IMAD.MOV.U32 R11, RZ, RZ, RZ ;  /* 0x000000ffff0b7224 */ /* 0x000fe400078e00ff */
[----:B------:R-:W-:-:S07]  /*16d20*/  IMAD.MOV.U32 R15, RZ, RZ, -0x1 ;  /* 0xffffffffff0f7424 */ /* 0x000fce00078e00ff */
[----:B01-3--:R-:W-:Y:S05]  /*16d30*/  WARPSYNC.COLLECTIVE R15, `(.L_x_1619) ;  /* 0x000000000f087348 */ /* 0x00bfea0003c00000 */
[----:B------:R2:W4:Y:S02]  /*16d40*/  SHFL.UP P6, R14, R13, R12, R11 ;  /* 0x0400000c0d0e7389 */ /* 0x00052400000c000b */
[----:B01234-:R-:W-:Y:S01]  /*16d50*/  ENDCOLLECTIVE ;  /* 0x000000000000791b */ /* 0x01ffe20003800000 */
.L_x_1619:
[----:B------:R-:W-:Y:S05]  /*16d60*/  BSYNC B0 ;  /* 0x0000000000007941 */ /* 0x000fea0003800000 */
.L_x_1618:
        /* <DEDUP_REMOVED lines=9> */
.L_x_1620:
[----:B------:R-:W-:Y:S01]  /*16e00*/  IMAD.MOV.U32 R12, RZ, RZ, 0x4 ;  /* 0x00000004ff0c7424 */ /* 0x000fe200078e00ff */
[----:B------:R-:W-:-:S05]  /*16e10*/  SEL R14, R14, RZ, P2 ;  /* 0x000000ff0e0e7207 */ /* 0x000fca0001000000 */
[----:B------:R-:W-:-:S04]  /*16e20*/  IMAD.IADD R3, R3, 0x1, R14 ;  /* 0x0000000103037824 */ /* 0x000fc800078e020e */
[----:B------:R-:W-:-:S07]  /*16e30*/  IMAD.MOV.U32 R13, RZ, RZ, R3 ;  /* 0x000000ffff0d7224 */ /* 0x000fce00078e0003 */
[----:B------:R-:W-:Y:S05]  /*16e40*/  WARPSYNC.COLLECTIVE R15, `(.L_x_1621) ;  /* 0x000000000f087348 */ /* 0x000fea0003c00000 */
[----:B------:R0:W1:Y:S02]  /*16e50*/  SHFL.UP P6, R14, R13, R12, R11 ;  /* 0x0400000c0d0e7389 */ /* 0x00006400000c000b */
[----:B01----:R-:W-:Y:S01]  /*16e60*/  ENDCOLLECTIVE ;  /* 0x000000000000791b */ /* 0x003fe20003800000 */
.L_x_1621:
[----:B------:R-:W-:Y:S01]  /*16e70*/  IMAD.MOV.U32 R12, RZ, RZ, 0x8 ;  /* 0x00000008ff0c7424 */ /* 0x000fe200078e00ff */
[----:B------:R-:W-:-:S05]  /*16e80*/  SEL R14, R14, RZ, P3 ;  /* 0x000000ff0e0e7207 */ /* 0x000fca0001800000 */
[----:B------:R-:W-:-:S04]  /*16e90*/  IMAD.IADD R3, R3, 0x1, R14 ;  /* 0x0000000103037824 */ /* 0x000fc800078e020e */
[----:B------:R-:W-:-:S07]  /*16ea0*/  IMAD.MOV.U32 R13, RZ, RZ, R3 ;  /* 0x000000ffff0d7224 */ /* 0x000fce00078e0003 */
[----:B------:R-:W-:Y:S05]  /*16eb0*/  WARPSYNC.COLLECTIVE R15, `(.L_x_1622) ;  /* 0x000000000f087348 */ /* 0x000fea0003c00000 */
[----:B------:R0:W1:Y:S02]  /*16ec0*/  SHFL.UP P6, R14, R13, R12, R11 ;  /* 0x0400000c0d0e7389 */ /* 0x00006400000c000b */
[----:B01----:R-:W-:Y:S01]  /*16ed0*/  ENDCOLLECTIVE ;  /* 0x000000000000791b */ /* 0x003fe20003800000 */
.L_x_1622:
[----:B------:R-:W-:Y:S01]  /*16ee0*/  IMAD.MOV.U32 R12, RZ, RZ, 0x10 ;  /* 0x00000010ff0c7424 */ /* 0x000fe200078e00ff */
[----:B------:R-:W-:-:S05]  /*16ef0*/  SEL R14, R14, RZ, P4 ;  /* 0x000000ff0e0e7207 */ /* 0x000fca0002000000 */
[----:B------:R-:W-:-:S04]  /*16f00*/  IMAD.IADD R3, R3, 0x1, R14 ;  /* 0x0000000103037824 */ /* 0x000fc800078e020e */
[----:B------:R-:W-:-:S07]  /*16f10*/  IMAD.MOV.U32 R13, RZ, RZ, R3 ;  /* 0x000000ffff0d7224 */ /* 0x000fce00078e0003 */
[----:B------:R-:W-:Y:S05]  /*16f20*/  WARPSYNC.COLLECTIVE R15, `(.L_x_1623) ;  /* 0x000000000f087348 */ /* 0x000fea0003c00000 */
[----:B------:R0:W1:Y:S02]  /*16f30*/  SHFL.UP P6, R14, R13, R12, R11 ;  /* 0x0400000c0d0e7389 */ /* 0x00006400000c000b */
[----:B01----:R-:W-:Y:S01]  /*16f40*/  ENDCOLLECTIVE ;  /* 0x000000000000791b */ /* 0x003fe20003800000 */
.L_x_1623:
[----:B------:R-:W-:Y:S02]  /*16f50*/  IMAD.MOV.U32 R12, RZ, RZ, 0x1f ;  /* 0x0000001fff0c7424 */ /* 0x000fe400078e00ff */
[----:B------:R-:W-:Y:S01]  /*16f60*/  IMAD.MOV.U32 R11, RZ, RZ, 0x1f ;  /* 0x0000001fff0b7424 */ /* 0x000fe200078e00ff */
[----:B------:R-:W-:-:S05]  /*16f70*/  SEL R14, R14, RZ, P5 ;  /* 0x000000ff0e0e7207 */ /* 0x000fca0002800000 */
[----:B------:R-:W-:-:S04]  /*16f80*/  IMAD.IADD R3, R3, 0x1, R14 ;  /* 0x0000000103037824 */ /* 0x000fc800078e020e */
[----:B------:R-:W-:-:S07]  /*16f90*/  IMAD.MOV.U32 R13, RZ, RZ, R3 ;  /* 0x000000ffff0d7224 */ /* 0x000fce00078e0003 */
[----:B------:R-:W-:Y:S05]  /*16fa0*/  WARPSYNC.COLLECTIVE R15, `(.L_x_1624) ;  /* 0x000000000f087348 */ /* 0x000fea0003c00000 */
[----:B------:R0:W1:Y:S02]  /*16fb0*/  SHFL.IDX P6, R14, R13, R12, R11 ;  /* 0x0000000c0d0e7389 */ /* 0x00006400000c000b */
[----:B01----:R-:W-:Y:S01]  /*16fc0*/  ENDCOLLECTIVE ;  /* 0x000000000000791b */ /* 0x003fe20003800000 */
.L_x_1624:
[----:B------:R-:W-:Y:S01]  /*16fd0*/  IMAD.MOV.U32 R16, RZ, RZ, R14 ;  /* 0x000000ffff107224 */ /* 0x000fe200078e000e */
[----:B------:R-:W-:Y:S06]  /*16fe0*/  BRA `(.L_x_1625) ;  /* 0xffffffd800787947 */ /* 0x000fec000383ffff */
.L_x_1558:
[----:B------:R-:W-:Y:S01]  /*16ff0*/  BSSY B0, `(.L_x_1626) ;  /* 0x0000006000007945 */ /* 0x000fe20003800000 */
[----:B------:R-:W-:Y:S01]  /*17000*/  PLOP3.LUT P6, PT, P6, PT, PT, 0x8, 0x0 ;  /* 0x000000000000781c */ /* 0x000fe200037ce170 */
[----:B------:R-:W-:-:S12]  /*17010*/  IMAD.MOV.U32 R15, RZ, RZ, -0x1 ;  /* 0xffffffffff0f7424 */ /* 0x000fd800078e00ff */
[----:B01234-:R-:W-:Y:S05]  /*17020*/  WARPSYNC.COLLECTIVE R15, `(.L_x_1627) ;  /* 0x000000000f087348 */ /* 0x01ffea0003c00000 */
[----:B------:R-:W-:Y:S01]  /*17030*/  VOTE.ANY R14, PT, P6 ;  /* 0x00000000000e7806 */ /* 0x000fe200030e0100 */
[----:B01234-:R-:W-:Y:S06]  /*17040*/  ENDCOLLECTIVE ;  /* 0x000000000000791b */ /* 0x01ffec0003800000 */
.L_x_1627:
[----:B------:R-:W-:Y:S05]  /*17050*/  BSYNC B0 ;  /* 0x0000000000007941 */ /* 0x000fea0003800000 */
.L_x_1626:
        /* <DEDUP_REMOVED lines=9> */
.L_x_1628:
[----:B------:R-:W-:Y:S01]  /*170f0*/  IMAD.MOV.U32 R17, RZ, RZ, R14 ;  /* 0x000000ffff117224 */ /* 0x000fe200078e000e */
[----:B------:R-:W-:Y:S06]  /*17100*/  BRA `(.L_x_1629) ;  /* 0xffffffd800687947 */ /* 0x000fec000383ffff */
.L_x_1560:
[----:B------:R-:W-:Y:S01]  /*17110*/  BSSY B0, `(.L_x_1630) ;  /* 0x0000007000007945 */ /* 0x000fe20003800000 */
[----:B------:R-:W-:Y:S02]  /*17120*/  IMAD.MOV.U32 R13, RZ, RZ, R3 ;  /* 0x000000ffff0d7224 */ /* 0x000fe400078e0003 */
[----:B------:R-:W-:Y:S02]  /*17130*/  IMAD.MOV.U32 R11, RZ, RZ, 0x1f ;  /* 0x0000001fff0b7424 */ /* 0x000fe400078e00ff */
[----:B------:R-:W-:-:S07]  /*17140*/  IMAD.MOV.U32 R15, RZ, RZ, -0x1 ;  /* 0xffffffffff0f7424 */ /* 0x000fce00078e00ff */
[----:B01-34-:R-:W-:Y:S05]  /*17150*/  WARPSYNC.COLLECTIVE R15, `(.L_x_1631) ;  /* 0x000000000f087348 */ /* 0x01bfea0003c00000 */
[----:B------:R2:W0:Y:S02]  /*17160*/  SHFL.IDX P6, R14, R13, R12, R11 ;  /* 0x0000000c0d0e7389 */ /* 0x00042400000c000b */
[----:B01234-:R-:W-:Y:S01]  /*17170*/  ENDCOLLECTIVE ;  /* 0x000000000000791b */ /* 0x01ffe20003800000 */
.L_x_1631:
[----:B------:R-:W-:Y:S05]  /*17180*/  BSYNC B0 ;  /* 0x0000000000007941 */ /* 0x000fea0003800000 */
.L_x_1630:
[----:B------:R-:W-:Y:S01]  /*17190*/  IMAD.MOV.U32 R3, RZ, RZ, R14 ;  /* 0x000000ffff037224 */ /* 0x000fe200078e000e */
[----:B------:R-:W-:Y:S06]  /*171a0*/  BRA `(.L_x_1632) ;  /* 0xffffffd8005c7947 */ /* 0x000fec000383ffff */
.L_x_1564:
[----:B0-----:R0:W4:Y:S02]  /*171b0*/  SYNCS.PHASECHK.TRANS64.TRYWAIT P0, [R0+URZ+0x2a820], R3 ;  /* 0x02a82003000075a7 */ /* 0x001124000800017f */
[----:B----4-:R-:W-:Y:S05]  /*171c0*/  @!P0 NANOSLEEP.SYNCS 0x989680 ;  /* 0x009896800000895d */ /* 0x010fea0003900000 */
[----:B------:R-:W4:Y:S02]  /*171d0*/  @!P0 SYNCS.PHASECHK.TRANS64 P0, [R0+URZ+0x2a820], R3 ;  /* 0x02a82003000085a7 */ /* 0x000f24000800007f */
[----:B----4-:R-:W-:Y:S05]  /*171e0*/  @!P0 BRA `(.L_x_1564) ;  /* 0xfffffffc00f08947 */ /* 0x010fea000383ffff */
[----:B------:R-:W-:Y:S05]  /*171f0*/  BRA `(.L_x_1633) ;  /* 0xffffffdc00e07947 */ /* 0x000fea000383ffff */
.L_x_1565:
[----:B------:R-:W4:Y:S01]  /*17200*/  S2R R2, SR_TID.X ;  /* 0x0000000000027919 */ /* 0x000f220000002100 */
[----:B------:R-:W-:Y:S01]  /*17210*/  BSSY B0, `(.L_x_1634) ;  /* 0x000000a000007945 */ /* 0x000fe20003800000 */
[----:B--2---:R-:W-:Y:S02]  /*17220*/  IMAD.MOV.U32 R12, RZ, RZ, RZ ;  /* 0x000000ffff0c7224 */ /* 0x004fe400078e00ff */
[----:B------:R-:W-:Y:S02]  /*17230*/  IMAD.MOV.U32 R11, RZ, RZ, 0x1f ;  /* 0x0000001fff0b7424 */ /* 0x000fe400078e00ff */
[----:B------:R-:W-:Y:S01]  /*17240*/  IMAD.MOV.U32 R15, RZ, RZ, -0x1 ;  /* 0xffffffffff0f7424 */ /* 0x000fe200078e00ff */
[----:B----4-:R-:W-:-:S04]  /*17250*/  SHF.R.U32.HI R2, RZ, 0x5, R2 ;  /* 0x00000005ff027819 */ /* 0x010fc80000011602 */
[----:B------:R-:W-:-:S05]  /*17260*/  LOP3.LUT R2, R2, 0x3, RZ, 0xc0, !PT ;  /* 0x0000000302027812 */ /* 0x000fca00078ec0ff */
[----:B------:R-:W-:-:S07]  /*17270*/  IMAD.MOV.U32 R13, RZ, RZ, R2 ;  /* 0x000000ffff0d7224 */ /* 0x000fce00078e0002 */
[----:B01-3--:R-:W-:Y:S05]  /*17280*/  WARPSYNC.COLLECTIVE R15, `(.L_x_1635) ;  /* 0x000000000f087348 */ /* 0x00bfea0003c00000 */
[----:B------:R2:W4:Y:S02]  /*17290*/  SHFL.IDX P6, R14, R13, R12, R11 ;  /* 0x0000000c0d0e7389 */ /* 0x00052400000c000b */
[----:B01234-:R-:W-:Y:S01]  /*172a0*/  ENDCOLLECTIVE ;  /* 0x000000000000791b */ /* 0x01ffe20003800000 */
.L_x_1635:
[----:B------:R-:W-:Y:S05]  /*172b0*/  BSYNC B0 ;  /* 0x0000000000007941 */ /* 0x000fea0003800000 */
.L_x_1634:
[----:B------:R-:W-:Y:S05]  /*172c0*/  BRA `(.L_x_1636) ;  /* 0xffffffdc00c87947 */ /* 0x000fea000383ffff */
.L_x_1568:
[----:B------:R-:W-:Y:S01]  /*172d0*/  BSSY B1, `(.L_x_1637) ;  /* 0x0000006000017945 */ /* 0x000fe20003800000 */
[----:B------:R-:W-:-:S07]  /*172e0*/  IMAD.MOV.U32 R15, RZ, RZ, -0x1 ;  /* 0xffffffffff0f7424 */ /* 0x000fce00078e00ff */
[----:B-1234-:R-:W-:Y:S05]  /*172f0*/  WARPSYNC.COLLECTIVE R15, `(.L_x_1638) ;  /* 0x000000000f0c7348 */ /* 0x01efea0003c00000 */
[----:B------:R-:W-:Y:S02]  /*17300*/  ELECT P6, UR62, PT ;  /* 0x00000000003e782f */ /* 0x000fe400038c0000 */
[----:B------:R-:W-:Y:S01]  /*17310*/  MOV R14, UR62 ;  /* 0x0000003e000e7c02 */ /* 0x000fe20008000f00 */
[----:B-1234-:R-:W-:Y:S10]  /*17320*/  ENDCOLLECTIVE ;  /* 0x000000000000791b */ /* 0x01eff40003800000 */
.L_x_1638:
[----:B------:R-:W-:Y:S05]  /*17330*/  BSYNC B1 ;  /* 0x0000000000017941 */ /* 0x000fea0003800000 */
.L_x_1637:
[----:B------:R-:W-:Y:S05]  /*17340*/  BRA `(.L_x_1639) ;  /* 0xffffffdc00c07947 */ /* 0x000fea000383ffff */
.L_x_1570:
[----:B0-----:R0:W2:Y:S02]  /*17350*/  SYNCS.PHASECHK.TRANS64.TRYWAIT P0, [R6+URZ], R5 ;  /* 0x00000005060075a7 */ /* 0x0010a4000800017f */
[----:B--2---:R-:W-:Y:S05]  /*17360*/  @!P0 NANOSLEEP.SYNCS 0x989680 ;  /* 0x009896800000895d */ /* 0x004fea0003900000 */
[----:B------:R-:W2:Y:S02]  /*17370*/  @!P0 SYNCS.PHASECHK.TRANS64 P0, [R6+URZ], R5 ;  /* 0x00000005060085a7 */ /* 0x000ea4000800007f */
[----:B--2---:R-:W-:Y:S05]  /*17380*/  @!P0 BRA `(.L_x_1570) ;  /* 0xfffffffc00f08947 */ /* 0x004fea000383ffff */
[----:B------:R-:W-:Y:S05]  /*17390*/  BRA `(.L_x_1640) ;  /* 0xffffffe000047947 */ /* 0x000fea000383ffff */
.L_x_1571:
[----:B--2---:R2:W3:Y:S02]  /*173a0*/  SYNCS.PHASECHK.TRANS64.TRYWAIT P0, [R7+URZ], R2 ;  /* 0x00000002070075a7 */ /* 0x0044e4000800017f */
[----:B---3--:R-:W-:Y:S05]  /*173b0*/  @!P0 NANOSLEEP.SYNCS 0x989680 ;  /* 0x009896800000895d */ /* 0x008fea0003900000 */
[----:B------:R-:W3:Y:S02]  /*173c0*/  @!P0 SYNCS.PHASECHK.TRANS64 P0, [R7+URZ], R2 ;  /* 0x00000002070085a7 */ /* 0x000ee4000800007f */
[----:B---3--:R-:W-:Y:S05]  /*173d0*/  @!P0 BRA `(.L_x_1571) ;  /* 0xfffffffc00f08947 */ /* 0x008fea000383ffff */
[----:B------:R-:W-:Y:S05]  /*173e0*/  BRA `(.L_x_1641) ;  /* 0xffffffdc00f87947 */ /* 0x000fea000383ffff */
.L_x_1573:
[----:B---3--:R3:W4:Y:S02]  /*173f0*/  SYNCS.PHASECHK.TRANS64.TRYWAIT P0, [R4+URZ], R5 ;  /* 0x00000005040075a7 */ /* 0x008724000800017f */
[----:B----4-:R-:W-:Y:S05]  /*17400*/  @!P0 NANOSLEEP.SYNCS 0x989680 ;  /* 0x009896800000895d */ /* 0x010fea0003900000 */
[----:B------:R-:W4:Y:S02]  /*17410*/  @!P0 SYNCS.PHASECHK.TRANS64 P0, [R4+URZ], R5 ;  /* 0x00000005040085a7 */ /* 0x000f24000800007f */
[----:B----4-:R-:W-:Y:S05]  /*17420*/  @!P0 BRA `(.L_x_1573) ;  /* 0xfffffffc00f08947 */ /* 0x010fea000383ffff */
[----:B------:R-:W-:Y:S05]  /*17430*/  BRA `(.L_x_1642) ;  /* 0xffffffe000007947 */ /* 0x000fea000383ffff */
.L_x_1643:
        /* <DEDUP_REMOVED lines=12> */
.L_x_3198:


//--------------------- .text._ZN7cutlass13device_kernelIN5flash11enable_sm90INS1_16FlashAttnFwdSm90INS1_25CollectiveMainloopFwdSm90ILi2EN4cute5tupleIJNS5_1CILi1EEES8_S8_EEENS6_IJNS7_ILi128EEENS7_ILi96EEENS7_ILi192EEEEEELi128ENS_6half_tEfNS_4arch4Sm90ELb0ELb1ELb0ELb1ELb0ELb1ELb0ELb1ELb1ELb1ELb0ELb0EEENS1_21CollectiveEpilogueFwdINS6_IJSA_SA_SB_EEES9_SE_SG_Li256ELb1ELb1ELb0ELb0EEENS1_36VarlenDynamicPersistentTileSchedulerILi128ELi96ELi256ELi128ELb0ELb1ELb1ELb1ELb0ELb1EEEEEEEEEvNT_6ParamsE --------------------------
	.section	.text._ZN7cutlass13device_kernelIN5flash11enable_sm90INS1_16FlashAttnFwdSm90INS1_25CollectiveMainloopFwdSm90ILi2EN4cute5tupleIJNS5_1CILi1EEES8_S8_EEENS6_IJNS7_ILi128EEENS7_ILi96EEENS7_ILi192EEEEEELi128ENS_6half_tEfNS_4arch4Sm90ELb0ELb1ELb0ELb1ELb0ELb1ELb0ELb1ELb1ELb1ELb0ELb0EEENS1_21CollectiveEpilogueFwdINS6_IJSA_SA_SB_EEES9_SE_SG_Li256ELb1ELb1ELb0ELb0EEENS1_36VarlenDynamicPersistentTileSchedulerILi128ELi96ELi256ELi128ELb0ELb1ELb1ELb1ELb0ELb1EEEEEEEEEvNT_6ParamsE,"ax",@progbits
	.align	128
.text._ZN7cutlass13device_kernelIN5flash11enable_sm90INS1_16FlashAttnFwdSm90INS1_25CollectiveMainloopFwdSm90ILi2EN4cute5tupleIJNS5_1CILi1EEES8_S8_EEENS6_IJNS7_ILi128EEENS7_ILi96EEENS7_ILi192EEEEEELi128ENS_6half_tEfNS_4arch4Sm90ELb0ELb1ELb0ELb1ELb0ELb1ELb0ELb1ELb1ELb1ELb0ELb0EEENS1_21CollectiveEpilogueFwdINS6_IJSA_SA_SB_EEES9_SE_SG_Li256ELb1ELb1ELb0ELb0EEENS1_36VarlenDynamicPersistentTileSchedulerILi128ELi96ELi256ELi128ELb0ELb1ELb1ELb1ELb0ELb1EEEEEEEEEvNT_6ParamsE:
        .type           _ZN7cutlass13device_kernelIN5flash11enable_sm90INS1_16FlashAttnFwdSm90INS1_25CollectiveMainloopFwdSm90ILi2EN4cute5tupleIJNS5_1CILi1EEES8_S8_EEENS6_IJNS7_ILi128EEENS7_ILi96EEENS7_ILi192EEEEEELi128ENS_6half_tEfNS_4arch4Sm90ELb0ELb1ELb0ELb1ELb0ELb1ELb0ELb1ELb1ELb1ELb0ELb0EEENS1_21CollectiveEpilogueFwdINS6_IJSA_SA_SB_EEES9_SE_SG_Li256ELb1ELb1ELb0ELb0EEENS1_36VarlenDynamicPersistentTileSchedulerILi128ELi96ELi256ELi128ELb0ELb1ELb1ELb1ELb0ELb1EEEEEEEEEvNT_6ParamsE,@function
        .size           _ZN7cutlass13device_kernelIN5flash11enable_sm90INS1_16FlashAttnFwdSm90INS1_25CollectiveMainloopFwdSm90ILi2EN4cute5tupleIJNS5_1CILi1EEES8_S8_EEENS6_IJNS7_ILi128EEENS7_ILi96EEENS7_ILi192EEEEEELi128ENS_6half_tEfNS_4arch4Sm90ELb0ELb1ELb0ELb1ELb0ELb1ELb0ELb1ELb1ELb1ELb0ELb0EEENS1_21CollectiveEpilogueFwdINS6_IJSA_SA_SB_EEES9_SE_SG_Li256ELb1ELb1ELb0ELb0EEENS1_36VarlenDynamicPersistentTileSchedulerILi128ELi96ELi256ELi128ELb0ELb1ELb1ELb1ELb0ELb1EEEEEEEEEvNT_6ParamsE,(.L_x_3199 - _ZN7cutlass13device_kernelIN5flash11enable_sm90INS1_16FlashAttnFwdSm90INS1_25CollectiveMainloopFwdSm90ILi2EN4cute5tupleIJNS5_1CILi1EEES8_S8_EEENS6_IJNS7_ILi128EEENS7_ILi96EEENS7_ILi192EEEEEELi128ENS_6half_tEfNS_4arch4Sm90ELb0ELb1ELb0ELb1ELb0ELb1ELb0ELb1ELb1ELb1ELb0ELb0EEENS1_21CollectiveEpilogueFwdINS6_IJSA_SA_SB_EEES9_SE_SG_Li256ELb1ELb1ELb0ELb0EEENS1_36VarlenDynamicPersistentTileSchedulerILi128ELi96ELi256ELi128ELb0ELb1ELb1ELb1ELb0ELb1EEEEEEEEEvNT_6ParamsE)
        .other          _ZN7cutlass13device_kernelIN5flash11enable_sm90INS1_16FlashAttnFwdSm90INS1_25CollectiveMainloopFwdSm90ILi2EN4cute5tupleIJNS5_1CILi1EEES8_S8_EEENS6_IJNS7_ILi128EEENS7_ILi96EEENS7_ILi192EEEEEELi128ENS_6half_tEfNS_4arch4Sm90ELb0ELb1ELb0ELb1ELb0ELb1ELb0ELb1ELb1ELb1ELb0ELb0EEENS1_21CollectiveEpilogueFwdINS6_IJSA_SA_SB_EEES9_SE_SG_Li256ELb1ELb1ELb0ELb0EEENS1_36VarlenDynamicPersistentTileSchedulerILi128ELi96ELi256ELi128ELb0ELb1ELb1ELb1ELb0ELb1EEEEEEEEEvNT_6ParamsE,@"STO_CUDA_ENTRY STV_DEFAULT"
_ZN7cutlass13device_kernelIN5flash11enable_sm90INS1_16FlashAttnFwdSm90INS1_25CollectiveMainloopFwdSm90ILi2EN4cute5tupleIJNS5_1CILi1EEES8_S8_EEENS6_IJNS7_ILi128EEENS7_ILi96EEENS7_ILi192EEEEEELi128ENS_6half_tEfNS_4arch4Sm90ELb0ELb1ELb0ELb1ELb0ELb1ELb0ELb1ELb1ELb1ELb0ELb0EEENS1_21CollectiveEpilogueFwdINS6_IJSA_SA_SB_EEES9_SE_SG_Li256ELb1ELb1ELb0ELb0EEENS1_36VarlenDynamicPersistentTileSchedulerILi128ELi96ELi256ELi128ELb0ELb1ELb1ELb1ELb0ELb1EEEEEEEEEvNT_6ParamsE:
        /* <DEDUP_REMOVED lines=24> */
.L_x_1645:
[----:B------:R-:W-:Y:S05]  /*0180*/  BSYNC B0 ;  /* 0x0000000000007941 */ /* 0x000fea0003800000 */
.L_x_1644:
        /* <DEDUP_REMOVED lines=41> */
.L_x_1646:
        /* <DEDUP_REMOVED lines=22> */
.L_x_1647:
        /* <DEDUP_REMOVED lines=18> */
.L_x_1648:
        /* <DEDUP_REMOVED lines=22> */
.L_x_1649:
        /* <DEDUP_REMOVED lines=22> */
.L_x_1650:
[----:B------:R-:W-:Y:S01]  /*0960*/  PLOP3.LUT P0, PT, PT, PT, UP0, 0x80, 0x0 ;  /* 0x000000000000781c */ /* 0x000fe20003f0f008 */
[----:B------:R-:W-:Y:S01]  /*0970*/  UMOV UR60, 0x1 ;  /* 0x00000001003c7882 */ /* 0x000fe20000000000 */
[----:B------:R-:W-:Y:S01]  /*0980*/  NOP ;  /* 0x0000000000007918 */ /* 0x000fe20000000000 */
[----:B------:R-:W-:Y:S01]  /*0990*/  USEL UR60, UR60, 0x2, !UP0 ;  /* 0x000000023c3c7887 */ /* 0x000fe2000c000000 */
[----:B------:R-:W-:Y:S01]  /*09a0*/  BSSY B9, `(.L_x_1651) ;  /* 0x00027a9000097945 */ /* 0x000fe20003800000 */
[----:B012-4-:R-:W-:Y:S08]  /*09b0*/  BAR.SYNC.DEFER_BLOCKING 0x0 ;  /* 0x0000000000007b1d */ /* 0x017ff00000010000 */
[----:B------:R-:W-:Y:S05]  /*09c0*/  @!P0 BRA `(.L_x_1652) ;  /* 0x000001f400d48947 */ /* 0x000fea0003800000 */
.L_x_1653:
        /* <DEDUP_REMOVED lines=15> */
[----:B------:R-:W-:Y:S01]  /*0ac0*/  VIADD R4, R4, 0xffffff80 ;  /* 0xffffff8004047836 */ /* 0x000fe20000000000 */
[----:B------:R-:W-:Y:S01]  /*0ad0*/  R2UR UR4, R16 ;  /* 0x00000000100472ca */ /* 0x000fe200000e0000 */
[----:B------:R-:W-:Y:S01]  /*0ae0*/  ULOP3.LUT UR5, UR60, 0x1, URZ, 0xfc, !UPT ;  /* 0x000000013c057892 */ /* 0x000fe2000f8efc3f */
[----:B------:R-:W-:Y:S01]  /*0af0*/  MOV R187, RZ ;  /* 0x000000ff00bb7202 */ /* 0x000fe20000000f00 */
[----:B------:R-:W-:Y:S01]  /*0b00*/  IMAD.MOV.U32 R17, RZ, RZ, RZ ;  /* 0x000000ffff117224 */ /* 0x000fe200078e00ff */
[----:B------:R-:W-:Y:S01]  /*0b10*/  SHF.R.S32.HI R3, RZ, 0x1f, R4 ;  /* 0x0000001fff037819 */ /* 0x000fe20000011404 */
[----:B------:R-:W-:Y:S01]  /*0b20*/  IMAD.MOV.U32 R167, RZ, RZ, RZ ;  /* 0x000000ffffa77224 */ /* 0x000fe200078e00ff */
[----:B------:R-:W-:Y:S02]  /*0b30*/  CS2R R22, SRZ ;  /* 0x0000000000167805 */ /* 0x000fe4000001ff00 */
[CC--:B------:R-:W-:Y:S02]  /*0b40*/  LEA.HI R0, R3.reuse, R4.reuse, RZ, 0x7 ;  /* 0x0000000403007211 */ /* 0x0c0fe400078f38ff */
[----:B------:R-:W-:-:S02]  /*0b50*/  LEA.HI R2, R3, R4, RZ, 0x4 ;  /* 0x0000000403027211 */ /* 0x000fc400078f20ff */
[----:B------:R-:W-:Y:S01]  /*0b60*/  LOP3.LUT R201, R0, 0xffffff80, RZ, 0xc0, !PT ;  /* 0xffffff8000c97812 */ /* 0x000fe200078ec0ff */
[----:B------:R-:W-:Y:S01]  /*0b70*/  UIADD3 UR4, UR4, 0xc400, URZ ;  /* 0x0000c40004047890 */ /* 0x000fe2000fffe03f */
[----:B------:R-:W-:Y:S02]  /*0b80*/  SHF.R.S32.HI R5, RZ, 0x4, R2 ;  /* 0x00000004ff057819 */ /* 0x000fe40000011402 */
[----:B------:R-:W-:Y:S01]  /*0b90*/  SHF.R.S32.HI R223, RZ, 0x7, R0 ;  /* 0x00000007ffdf7819 */ /* 0x000fe20000011400 */
[----:B------:R-:W-:Y:S01]  /*0ba0*/  IMAD.IADD R201, R4, 0x1, -R201 ;  /* 0x0000000104c97824 */ /* 0x000fe200078e0ac9 */
[----:B------:R-:W-:Y:S02]  /*0bb0*/  LEA.HI R190, R3, R4, RZ, 0x3 ;  /* 0x0000000403be7211 */ /* 0x000fe400078f18ff */
[----:B------:R-:W-:Y:S02]  /*0bc0*/  LEA.HI R0, R0, R223, RZ, 0x1 ;  /* 0x000000df00007211 */ /* 0x000fe400078f08ff */
[----:B------:R-:W-:-:S02]  /*0bd0*/  SHF.R.S32.HI R8, RZ, 0x1f, R201 ;  /* 0x0000001fff087819 */ /* 0x000fc400000114c9 */
[----:B------:R-:W-:Y:S02]  /*0be0*/  LOP3.LUT R0, R0, 0x3fffffe, RZ, 0xc0, !PT ;  /* 0x03fffffe00007812 */ /* 0x000fe400078ec0ff */
[CC--:B------:R-:W-:Y:S02]  /*0bf0*/  LEA.HI R9, R8.reuse, R201.reuse, RZ, 0x2 ;  /* 0x000000c908097211 */ /* 0x0c0fe400078f10ff */
[----:B------:R-:W-:Y:S01]  /*0c00*/  LEA.HI R8, R8, R201, RZ, 0x5 ;  /* 0x000000c908087211 */ /* 0x000fe200078f28ff */
[----:B------:R-:W-:Y:S01]  /*0c10*/  IMAD.IADD R0, R223, 0x1, -R0 ;  /* 0x00000001df007824 */ /* 0x000fe200078e0a00 */
[--C-:B------:R-:W-:Y:S02]  /*0c20*/  SHF.R.S32.HI R7, RZ, 0x2, R9.reuse ;  /* 0x00000002ff077819 */ /* 0x100fe40000011409 */
[----:B------:R-:W-:Y:S02]  /*0c30*/  SHF.R.S32.HI R6, RZ, 0x1f, R9 ;  /* 0x0000001fff067819 */ /* 0x000fe40000011409 */
[----:B------:R-:W-:-:S02]  /*0c40*/  SHF.R.S32.HI R8, RZ, 0x5, R8 ;  /* 0x00000005ff087819 */ /* 0x000fc40000011408 */
[----:B------:R-:W-:Y:S02]  /*0c50*/  LEA.HI R10, R6, R7, RZ, 0x3 ;  /* 0x00000007060a7211 */ /* 0x000fe400078f18ff */
[----:B------:R-:W-:Y:S02]  /*0c60*/  LEA.HI R6, R2, R5, RZ, 0x1 ;  /* 0x0000000502067211 */ /* 0x000fe400078f08ff */
[----:B------:R-:W-:Y:S02]  /*0c70*/  LOP3.LUT R10, R10, 0xfffffff8, RZ, 0xc0, !PT ;  /* 0xfffffff80a0a7812 */ /* 0x000fe400078ec0ff */
[----:B------:R-:W-:Y:S02]  /*0c80*/  LOP3.LUT R6, R6, 0x1ffffffe, RZ, 0xc0, !PT ;  /* 0x1ffffffe06067812 */ /* 0x000fe400078ec0ff */
[----:B------:R-:W-:Y:S01]  /*0c90*/  LOP3.LUT R180, R9, 0x7ffffffc, RZ, 0xc0, !PT ;  /* 0x7ffffffc09b47812 */ /* 0x000fe200078ec0ff */
[----:B------:R-:W-:Y:S02]  /*0ca0*/  IMAD.IADD R7, R7, 0x1, -R10 ;  /* 0x0000000107077824 */ /* 0x000fe400078e0a0a */
[----:B------:R-:W-:Y:S01]  /*0cb0*/  IMAD.IADD R6, R5, 0x1, -R6 ;  /* 0x0000000105067824 */ /* 0x000fe200078e0a06 */
[----:B------:R-:W-:Y:S01]  /*0cc0*/  LEA.HI R5, R3, R4, RZ, 0x5 ;  /* 0x0000000403057211 */ /* 0x000fe200078f28ff */
[----:B------:R-:W-:Y:S01]  /*0cd0*/  IMAD.IADD R180, R201, 0x1, -R180 ;  /* 0x00000001c9b47824 */ /* 0x000fe200078e0ab4 */
[----:B------:R-:W-:-:S02]  /*0ce0*/  LEA R11, R8, R7, 0x4 ;  /* 0x00000007080b7211 */ /* 0x000fc400078e20ff */
[----:B------:R-:W-:Y:S02]  /*0cf0*/  LEA.HI R7, R3, R4, RZ, 0x2 ;  /* 0x0000000403077211 */ /* 0x000fe400078f10ff */
[----:B------:R-:W-:Y:S02]  /*0d00*/  LOP3.LUT R3, R2, 0x3fffff0, RZ, 0xc0, !PT ;  /* 0x03fffff002037812 */ /* 0x000fe400078ec0ff */
[----:B------:R-:W-:Y:S02]  /*0d10*/  LOP3.LUT R189, R7, 0xfffffffc, RZ, 0xc0, !PT ;  /* 0xfffffffc07bd7812 */ /* 0x000fe400078ec0ff */
[----:B------:R-:W-:Y:S01]  /*0d20*/  SHF.R.S32.HI R162, RZ, 0x2, R7 ;  /* 0x00000002ffa27819 */ /* 0x000fe20000011407 */
[C---:B------:R-:W-:Y:S01]  /*0d30*/  IMAD.IADD R3, R4.reuse, 0x1, -R3 ;  /* 0x0000000104037824 */ /* 0x040fe200078e0a03 */
[----:B------:R-:W-:Y:S01]  /*0d40*/  SHF.R.S32.HI R7, RZ, 0x1f, R7 ;  /* 0x0000001fff077819 */ /* 0x000fe20000011407 */
[----:B------:R-:W-:Y:S01]  /*0d50*/  IMAD.IADD R189, R4, 0x1, -R189 ;  /* 0x0000000104bd7824 */ /* 0x000fe200078e0abd */
[----:B------:R-:W-:Y:S01]  /*0d60*/  SHF.R.S32.HI R176, RZ, 0x5, R5 ;  /* 0x00000005ffb07819 */ /* 0x000fe20000011405 */
[----:B------:R-:W-:Y:S01]  /*0d70*/  VIADD R188, R162, 0x40 ;  /* 0x00000040a2bc7836 */ /* 0x000fe20000000000 */
[----:B------:R-:W-:Y:S01]  /*0d80*/  LEA.HI R7, R7, R162, RZ, 0x3 ;  /* 0x000000a207077211 */ /* 0x000fe200078f18ff */
[----:B------:R-:W-:Y:S01]  /*0d90*/  IMAD.SHL.U32 R160, R189, 0x4, RZ ;  /* 0x00000004bda07824 */ /* 0x000fe200078e00ff */
[----:B------:R-:W-:Y:S01]  /*0da0*/  LEA R224, R0, R11, 0x6 ;  /* 0x0000000b00e07211 */ /* 0x000fe200078e30ff */
[----:B------:R-:W-:Y:S01]  /*0db0*/  IMAD R3, R176, 0x10, R3 ;  /* 0x00000010b0037824 */ /* 0x000fe200078e0203 */
[----:B------:R-:W-:Y:S01]  /*0dc0*/  LOP3.LUT R7, R7, 0xfffffff8, RZ, 0xc0, !PT ;  /* 0xfffffff807077812 */ /* 0x000fe200078ec0ff */
[C---:B------:R-:W-:Y:S01]  /*0dd0*/  VIADD R169, R160.reuse, 0x20 ;  /* 0x00000020a0a97836 */ /* 0x040fe20000000000 */
[C---:B------:R-:W-:Y:S01]  /*0de0*/  IADD3 R168, R160.reuse, 0x40, RZ ;  /* 0x00000040a0a87810 */ /* 0x040fe20007ffe0ff */
[----:B------:R-:W-:Y:S01]  /*0df0*/  IMAD R225, R3, 0x8, R6 ;  /* 0x0000000803e17824 */ /* 0x000fe200078e0206 */
[----:B------:R-:W-:Y:S01]  /*0e00*/  SHF.R.S32.HI R3, RZ, 0x1f, R188 ;  /* 0x0000001fff037819 */ /* 0x000fe200000114bc */
[----:B------:R-:W-:Y:S01]  /*0e10*/  IMAD.IADD R165, R160, 0x1, R169 ;  /* 0x00000001a0a57824 */ /* 0x000fe200078e02a9 */
[----:B------:R-:W-:Y:S01]  /*0e20*/  LOP3.LUT R5, R190, 0xfffffff8, RZ, 0xc0, !PT ;  /* 0xfffffff8be057812 */ /* 0x000fe200078ec0ff */
[----:B------:R-:W-:Y:S01]  /*0e30*/  IMAD.IADD R199, R162, 0x1, -R7 ;  /* 0x00000001a2c77824 */ /* 0x000fe200078e0a07 */
[----:B------:R-:W-:Y:S01]  /*0e40*/  LEA.HI R3, R3, R188, RZ, 0x3 ;  /* 0x000000bc03037211 */ /* 0x000fe200078f18ff */
[----:B------:R-:W-:Y:S01]  /*0e50*/  IMAD.SHL.U32 R173, R188, 0x40, RZ ;  /* 0x00000040bcad7824 */ /* 0x000fe200078e00ff */
[----:B------:R-:W-:Y:S01]  /*0e60*/  SHF.R.S32.HI R0, RZ, 0x1f, R165 ;  /* 0x0000001fff007819 */ /* 0x000fe200000114a5 */
[----:B------:R-:W-:Y:S01]  /*0e70*/  IMAD.SHL.U32 R174, R199, 0x40, RZ ;  /* 0x00000040c7ae7824 */ /* 0x000fe200078e00ff */
[----:B------:R-:W-:Y:S01]  /*0e80*/  IADD3 R171, R160, 0x10, RZ ;  /* 0x00000010a0ab7810 */ /* 0x000fe20007ffe0ff */
[----:B------:R-:W-:Y:S01]  /*0e90*/  IMAD.SHL.U32 R3, R3, 0x40, RZ ;  /* 0x0000004003037824 */ /* 0x000fe200078e00ff */
[-C--:B------:R-:W-:Y:S01]  /*0ea0*/  LEA.HI R191, R0, R165.reuse, RZ, 0x3 ;  /* 0x000000a500bf7211 */ /* 0x080fe200078f18ff */
[----:B------:R-:W-:Y:S01]  /*0eb0*/  IMAD.IADD R166, R160, 0x1, R168 ;  /* 0x00000001a0a67824 */ /* 0x000fe200078e02a8 */
[----:B------:R-:W-:Y:S01]  /*0ec0*/  LEA.HI R0, R0, R165, RZ, 0x6 ;  /* 0x000000a500007211 */ /* 0x000fe200078f30ff */
[----:B------:R-:W-:Y:S01]  /*0ed0*/  IMAD.IADD R184, R4, 0x1, -R5 ;  /* 0x0000000104b87824 */ /* 0x000fe200078e0a05 */
[----:B------:R-:W-:Y:S01]  /*0ee0*/  LOP3.LUT R174, R174, 0x1c0, RZ, 0xc0, !PT ;  /* 0x000001c0aeae7812 */ /* 0x000fe200078ec0ff */
[----:B------:R-:W-:Y:S01]  /*0ef0*/  IMAD.SHL.U32 R176, R176, 0x200, RZ ;  /* 0x00000200b0b07824 */ /* 0x000fe200078e00ff */
[----:B------:R-:W-:Y:S01]  /*0f00*/  LOP3.LUT R173, R173, 0x1c0, RZ, 0xc0, !PT ;  /* 0x000001c0adad7812 */ /* 0x000fe200078ec0ff */
[----:B------:R-:W-:Y:S01]  /*0f10*/  IMAD.SHL.U32 R2, R0, 0x80, RZ ;  /* 0x0000008000027824 */ /* 0x000fe200078e00ff */
[----:B------:R-:W-:Y:S01]  /*0f20*/  SHF.R.U32.HI R175, RZ, 0x3, R174 ;  /* 0x00000003ffaf7819 */ /* 0x000fe200000116ae */
[----:B------:R-:W-:Y:S01]  /*0f30*/  IMAD.SHL.U32 R18, R189, 0x8, RZ ;  /* 0x00000008bd127824 */ /* 0x000fe200078e00ff */
[----:B------:R-:W-:Y:S01]  /*0f40*/  LOP3.LUT R0, R174, 0x38, R191, 0xf8, !PT ;  /* 0x00000038ae007812 */ /* 0x000fe200078ef8bf */
[----:B------:R-:W-:Y:S01]  /*0f50*/  IMAD.SHL.U32 R182, R184, 0x8, RZ ;  /* 0x00000008b8b67824 */ /* 0x000fe200078e00ff */
[----:B------:R-:W-:Y:S01]  /*0f60*/  SHF.R.U32.HI R208, RZ, 0x3, R173 ;  /* 0x00000003ffd07819 */ /* 0x000fe200000116ad */
[----:B------:R-:W-:Y:S01]  /*0f70*/  VIADD R170, R160, 0x30 ;  /* 0x00000030a0aa7836 */ /* 0x000fe20000000000 */
[----:B------:R-:W-:Y:S01]  /*0f80*/  LOP3.LUT R178, R3, 0xfffffe00, RZ, 0xc0, !PT ;  /* 0xfffffe0003b27812 */ /* 0x000fe200078ec0ff */
[----:B------:R-:W-:Y:S01]  /*0f90*/  VIADD R183, R182, 0x40 ;  /* 0x00000040b6b77836 */ /* 0x000fe20000000000 */
[----:B------:R-:W-:Y:S01]  /*0fa0*/  LOP3.LUT R7, R173, 0x38, R191, 0xf8, !PT ;  /* 0x00000038ad077812 */ /* 0x000fe200078ef8bf */
[----:B------:R-:W-:Y:S01]  /*0fb0*/  VIADD R172, R160, 0x50 ;  /* 0x00000050a0ac7836 */ /* 0x000fe20000000000 */
[----:B------:R-:W-:Y:S01]  /*0fc0*/  SHF.R.S32.HI R3, RZ, 0x1f, R166 ;  /* 0x0000001fff037819 */ /* 0x000fe200000114a6 */
[----:B------:R-:W-:Y:S01]  /*0fd0*/  IMAD.SHL.U32 R225, R225, 0x8, RZ ;  /* 0x00000008e1e17824 */ /* 0x000fe200078e00ff */
[----:B------:R-:W-:-:S02]  /*0fe0*/  LOP3.LUT R5, R2, 0xffffe000, RZ, 0xc0, !PT ;  /* 0xffffe00002057812 */ /* 0x000fc400078ec0ff */
[----:B------:R-:W-:Y:S02]  /*0ff0*/  LOP3.LUT R0, R0, R175, RZ, 0x3c, !PT ;  /* 0x000000af00007212 */ /* 0x000fe400078e3cff */
[----:B------:R-:W-:Y:S02]  /*1000*/  LOP3.LUT R2, R7, R208, RZ, 0x3c, !PT ;  /* 0x000000d007027212 */ /* 0x000fe400078e3cff */
[CC--:B------:R-:W-:Y:S02]  /*1010*/  LEA.HI R4, R3.reuse, R166.reuse, RZ, 0x6 ;  /* 0x000000a603047211 */ /* 0x0c0fe400078f30ff */
[----:B------:R-:W-:Y:S02]  /*1020*/  LEA.HI R3, R3, R166, RZ, 0x3 ;  /* 0x000000a603037211 */ /* 0x000fe400078f18ff */
[-C--:B------:R-:W-:Y:S01]  /*1030*/  IADD3 R207, R0, R5.reuse, R176 ;  /* 0x0000000500cf7210 */ /* 0x080fe20007ffe0b0 */
[----:B------:R-:W-:Y:S01]  /*1040*/  IMAD.U32 R0, RZ, RZ, UR5 ;  /* 0x00000005ff007e24 */ /* 0x000fe2000f8e00ff */
[----:B------:R-:W-:Y:S01]  /*1050*/  IADD3 R2, R2, R5, R178 ;  /* 0x0000000502027210 */ /* 0x000fe20007ffe0b2 */
[----:B------:R-:W-:Y:S01]  /*1060*/  IMAD.U32 R5, RZ, RZ, UR4 ;  /* 0x00000004ff057e24 */ /* 0x000fe2000f8e00ff */
[----:B------:R-:W-:Y:S01]  /*1070*/  LEA.HI R0, R189, R189, RZ, 0x1 ;  /* 0x000000bdbd007211 */ /* 0x000fe200078f08ff */
[----:B------:R-:W-:Y:S01]  /*1080*/  IMAD.SHL.U32 R6, R4, 0x80, RZ ;  /* 0x0000008004067824 */ /* 0x000fe200078e00ff */
[----:B------:R-:W-:-:S02]  /*1090*/  LOP3.LUT R4, R174, 0x38, R3, 0xf8, !PT ;  /* 0x00000038ae047812 */ /* 0x000fc400078ef803 */
[----:B------:R-:W-:Y:S01]  /*10a0*/  LOP3.LUT R11, R173, 0x38, R3, 0xf8, !PT ;  /* 0x00000038ad0b7812 */ /* 0x000fe200078ef803 */
[----:B------:R0:W-:Y:S01]  /*10b0*/  STL [R1+0x8], R5 ;  /* 0x0000080501007387 */ /* 0x0001e20000100800 */
[----:B------:R-:W-:Y:S02]  /*10c0*/  LOP3.LUT R0, R0, 0x1ffffffe, RZ, 0xc0, !PT ;  /* 0x1ffffffe00007812 */ /* 0x000fe400078ec0ff */
[----:B------:R-:W-:Y:S02]  /*10d0*/  LOP3.LUT R7, R6, 0xffffe000, RZ, 0xc0, !PT ;  /* 0xffffe00006077812 */ /* 0x000fe400078ec0ff */
[----:B------:R-:W-:Y:S01]  /*10e0*/  LOP3.LUT R4, R4, R175, RZ, 0x3c, !PT ;  /* 0x000000af04047212 */ /* 0x000fe200078e3cff */
[----:B------:R-:W-:Y:S01]  /*10f0*/  IMAD.IADD R181, R189, 0x1, -R0 ;  /* 0x00000001bdb57824 */ /* 0x000fe200078e0a00 */
[----:B------:R-:W-:Y:S02]  /*1100*/  LOP3.LUT R11, R11, R208, RZ, 0x3c, !PT ;  /* 0x000000d00b0b7212 */ /* 0x000fe400078e3cff */
[----:B------:R-:W-:-:S02]  /*1110*/  IADD3 R4, R4, R7, R176 ;  /* 0x0000000704047210 */ /* 0x000fc40007ffe0b0 */
[----:B0-----:R-:W-:Y:S02]  /*1120*/  LOP3.LUT R5, R173, 0x38, R18, 0xf8, !PT ;  /* 0x00000038ad057812 */ /* 0x001fe400078ef812 */
[----:B------:R-:W-:Y:S02]  /*1130*/  IADD3 R11, R11, R7, R178 ;  /* 0x000000070b0b7210 */ /* 0x000fe40007ffe0b2 */
[----:B------:R-:W-:Y:S02]  /*1140*/  LOP3.LUT R5, R178, R5, R208, 0xf6, !PT ;  /* 0x00000005b2057212 */ /* 0x000fe400078ef6d0 */
[----:B------:R-:W-:Y:S02]  /*1150*/  SHF.R.S32.HI R190, RZ, 0x3, R190 ;  /* 0x00000003ffbe7819 */ /* 0x000fe400000114be */
[----:B------:R-:W-:Y:S02]  /*1160*/  SHF.R.S32.HI R227, RZ, 0x1f, R182 ;  /* 0x0000001fffe37819 */ /* 0x000fe400000114b6 */
[----:B------:R-:W-:-:S02]  /*1170*/  SHF.R.S32.HI R197, RZ, 0x1f, R171 ;  /* 0x0000001fffc57819 */ /* 0x000fc400000114ab */
[----:B------:R-:W-:Y:S02]  /*1180*/  SHF.R.S32.HI R226, RZ, 0x1f, R183 ;  /* 0x0000001fffe27819 */ /* 0x000fe400000114b7 */
[----:B------:R-:W-:Y:S02]  /*1190*/  SHF.R.S32.HI R196, RZ, 0x1f, R169 ;  /* 0x0000001fffc47819 */ /* 0x000fe400000114a9 */
[----:B------:R-:W-:Y:S02]  /*11a0*/  SHF.R.S32.HI R195, RZ, 0x1f, R170 ;  /* 0x0000001fffc37819 */ /* 0x000fe400000114aa */
[----:B------:R-:W-:Y:S02]  /*11b0*/  SHF.R.S32.HI R194, RZ, 0x1f, R168 ;  /* 0x0000001fffc27819 */ /* 0x000fe400000114a8 */
[----:B------:R-:W-:Y:S02]  /*11c0*/  SHF.R.S32.HI R193, RZ, 0x1f, R172 ;  /* 0x0000001fffc17819 */ /* 0x000fe400000114ac */
[----:B------:R-:W-:-:S02]  /*11d0*/  SHF.R.S32.HI R191, RZ, 0x3, R191 ;  /* 0x00000003ffbf7819 */ /* 0x000fc400000114bf */
[----:B------:R-:W-:Y:S02]  /*11e0*/  SHF.R.S32.HI R192, RZ, 0x3, R3 ;  /* 0x00000003ffc07819 */ /* 0x000fe40000011403 */
[----:B------:R-:W-:Y:S02]  /*11f0*/  LEA R206, R5, UR4, 0x1 ;  /* 0x0000000405ce7c11 */ /* 0x000fe4000f8e08ff */
[----:B------:R-:W-:Y:S02]  /*1200*/  LEA R207, R207, UR4, 0x1 ;  /* 0x00000004cfcf7c11 */ /* 0x000fe4000f8e08ff */
[----:B------:R-:W-:Y:S02]  /*1210*/  LEA R204, R2, UR4, 0x1 ;  /* 0x0000000402cc7c11 */ /* 0x000fe4000f8e08ff */
[----:B------:R-:W-:Y:S02]  /*1220*/  LEA R205, R4, UR4, 0x1 ;  /* 0x0000000404cd7c11 */ /* 0x000fe4000f8e08ff */
[----:B------:R-:W-:-:S02]  /*1230*/  LEA R202, R11, UR4, 0x1 ;  /* 0x000000040bca7c11 */ /* 0x000fc4000f8e08ff */
[----:B------:R-:W-:-:S07]  /*1240*/  LEA R181, R181, R224, 0x3 ;  /* 0x000000e0b5b57211 */ /* 0x000fce00078e18ff */
.L_x_1940:
[----:B------:R-:W-:Y:S01]  /*1250*/  ULDC.64 UR4, c[0x0][0xa28] ;  /* 0x00028a0000047ab9 */ /* 0x000fe20000000a00 */
[----:B0-2---:R-:W0:Y:S01]  /*1260*/  LDC.64 R4, c[0x0][0xa08] ;  /* 0x00028200ff047b82 */ /* 0x005e220000000a00 */
[----:B------:R-:W-:Y:S01]  /*1270*/  ISETP.NE.U32.AND P0, PT, RZ, UR4, PT ;  /* 0x00000004ff007c0c */ /* 0x000fe2000bf05070 */
[----:B------:R-:W-:Y:S01]  /*1280*/  IMAD.MOV.U32 R0, RZ, RZ, RZ ;  /* 0x000000ffff007224 */ /* 0x000fe200078e00ff */
[----:B------:R-:W-:Y:S01]  /*1290*/  ULDC.64 UR6, c[0x0][0x208] ;  /* 0x0000820000067ab9 */ /* 0x000fe20000000a00 */
[----:B------:R-:W-:Y:S01]  /*12a0*/  IMAD.MOV.U32 R28, RZ, RZ, RZ ;  /* 0x000000ffff1c7224 */ /* 0x000fe200078e00ff */
[----:B------:R-:W-:Y:S01]  /*12b0*/  ISETP.NE.AND.EX P0, PT, RZ, UR5, PT, P0 ;  /* 0x00000005ff007c0c */ /* 0x000fe2000bf05300 */
[----:B------:R-:W-:Y:S02]  /*12c0*/  ULDC.64 UR4, c[0x0][0xa18] ;  /* 0x0002860000047ab9 */ /* 0x000fe40000000a00 */
[----:B------:R-:W-:-:S04]  /*12d0*/  ISETP.NE.U32.AND P1, PT, RZ, UR4, PT ;  /* 0x00000004ff007c0c */ /* 0x000fc8000bf25070 */
[----:B------:R-:W-:Y:S01]  /*12e0*/  ISETP.NE.AND.EX P1, PT, RZ, UR5, PT, P1 ;  /* 0x00000005ff007c0c */ /* 0x000fe2000bf25310 */
[----:B------:R-:W-:Y:S02]  /*12f0*/  ULDC.64 UR4, c[0x0][0xa08] ;  /* 0x0002820000047ab9 */ /* 0x000fe40000000a00 */
[----:B------:R-:W-:-:S03]  /*1300*/  ISETP.NE.U32.AND P3, PT, RZ, UR4, PT ;  /* 0x00000004ff007c0c */ /* 0x000fc6000bf65070 */
[----:B---34-:R-:W1:Y:S01]  /*1310*/  @P0 LDC.64 R2, c[0x0][0xa28] ;  /* 0x00028a00ff020b82 */ /* 0x018e620000000a00 */
[----:B------:R-:W-:Y:S01]  /*1320*/  ISETP.NE.AND.EX P3, PT, RZ, UR5, PT, P3 ;  /* 0x00000005ff007c0c */ /* 0x000fe2000bf65330 */
[----:B0-----:R-:W-:-:S06]  /*1330*/  IMAD.WIDE R8, R27, 0x4, R4 ;  /* 0x000000041b087825 */ /* 0x001fcc00078e0204 */
[----:B------:R-:W0:Y:S01]  /*1340*/  @P1 LDC.64 R6, c[0x0][0xa18] ;  /* 0x00028600ff061b82 */ /* 0x000e220000000a00 */
[----:B------:R-:W-:Y:S02]  /*1350*/  ULDC UR4, c[0x0][0x288] ;  /* 0x0000a20000047ab9 */ /* 0x000fe40000000800 */
[----:B------:R-:W-:Y:S01]  /*1360*/  IMAD.U32 R163, RZ, RZ, UR4 ;  /* 0x00000004ffa37e24 */ /* 0x000fe2000f8e00ff */
[----:B------:R-:W-:Y:S02]  /*1370*/  ULDC.64 UR4, c[0x0][0x418] ;  /* 0x0001060000047ab9 */ /* 0x000fe40000000a00 */
[----:B------:R-:W-:Y:S01]  /*1380*/  UISETP.NE.U32.AND UP0, UPT, UR4, URZ, UPT ;  /* 0x0000003f0400728c */ /* 0x000fe2000bf05070 */
[----:B------:R2:W5:Y:S03]  /*1390*/  @P3 LDG.E R28, desc[UR6][R8.64] ;  /* 0x00000006081c3981 */ /* 0x000566000c1e1900 */
[----:B------:R-:W-:-:S03]  /*13a0*/  UISETP.NE.AND.EX UP0, UPT, UR5, URZ, UPT, UP0 ;  /* 0x0000003f0500728c */ /* 0x000fc6000bf05300 */
[----:B------:R-:W-:Y:S01]  /*13b0*/  ULDC.64 UR4, c[0x0][0xa20] ;  /* 0x0002880000047ab9 */ /* 0x000fe20000000a00 */
[----:B-1----:R-:W-:Y:S01]  /*13c0*/  @P0 IMAD.WIDE R2, R27, 0x4, R2 ;  /* 0x000000041b020825 */ /* 0x002fe200078e0202 */
[----:B------:R-:W-:-:S04]  /*13d0*/  ISETP.NE.U32.AND P2, PT, RZ, UR4, PT ;  /* 0x00000004ff007c0c */ /* 0x000fc8000bf45070 */
[----:B------:R2:W5:Y:S01]  /*13e0*/  @P0 LDG.E R0, desc[UR6][R2.64] ;  /* 0x0000000602000981 */ /* 0x000562000c1e1900 */
[----:B0-----:R-:W-:-:S05]  /*13f0*/  @P1 IMAD.WIDE R4, R27, 0x4, R6 ;  /* 0x000000041b041825 */ /* 0x001fca00078e0206 */
[----:B------:R2:W5:Y:S01]  /*1400*/  @P1 LDG.E R163, desc[UR6][R4.64] ;  /* 0x0000000604a31981 */ /* 0x000562000c1e1900 */
[----:B------:R-:W-:Y:S02]  /*1410*/  ULDC UR6, c[0x0][0x424] ;  /* 0x0001090000067ab9 */ /* 0x000fe40000000800 */
[----:B------:R-:W-:Y:S01]  /*1420*/  USEL UR4, UR6, 0x1, UP0 ;  /* 0x0000000106047887 */ /* 0x000fe20008000000 */
[----:B------:R-:W-:Y:S02]  /*1430*/  ISETP.NE.AND.EX P2, PT, RZ, UR5, PT, P2 ;  /* 0x00000005ff007c0c */ /* 0x000fe4000bf45320 */
[----:B------:R-:W-:Y:S01]  /*1440*/  ULDC UR6, c[0x0][0x2f0] ;  /* 0x0000bc0000067ab9 */ /* 0x000fe20000000800 */
[----:B------:R-:W-:Y:S01]  /*1450*/  ULDC UR7, c[0x0][0x348] ;  /* 0x0000d20000077ab9 */ /* 0x000fe20000000800 */
[----:B------:R-:W-:Y:S01]  /*1460*/  UIMAD UR6, UR4, UR6, URZ ;  /* 0x00000006040672a4 */ /* 0x000fe2000f8e023f */
[----:B------:R-:W-:Y:S02]  /*1470*/  IMAD.MOV.U32 R185, RZ, RZ, R26 ;  /* 0x000000ffffb97224 */ /* 0x000fe400078e001a */
[----:B------:R-:W-:Y:S01]  /*1480*/  IMAD.MOV.U32 R186, RZ, RZ, R27 ;  /* 0x000000ffffba7224 */ /* 0x000fe200078e001b */
[----:B--2---:R-:W-:Y:S08]  /*1490*/  @P1 BRA `(.L_x_1655) ;  /* 0x0000000000281947 */ /* 0x004ff00003800000 */
[----:B------:R-:W-:Y:S02]  /*14a0*/  ULDC.64 UR4, c[0x0][0xa00] ;  /* 0x0002800000047ab9 */ /* 0x000fe40000000a00 */
[----:B------:R-:W-:-:S04]  /*14b0*/  ISETP.NE.U32.AND P0, PT, RZ, UR4, PT ;  /* 0x00000004ff007c0c */ /* 0x000fc8000bf05070 */
[----:B------:R-:W-:-:S13]  /*14c0*/  ISETP.NE.AND.EX P0, PT, RZ, UR5, PT, P0 ;  /* 0x00000005ff007c0c */ /* 0x000fda000bf05300 */
[----:B------:R-:W-:Y:S05]  /*14d0*/  @!P0 BRA `(.L_x_1655) ;  /* 0x0000000000188947 */ /* 0x000fea0003800000 */
[----:B------:R-:W0:Y:S01]  /*14e0*/  LDC.64 R2, c[0x0][0xa00] ;  /* 0x00028000ff027b82 */ /* 0x000e220000000a00 */
[----:B------:R-:W-:Y:S01]  /*14f0*/  ULDC.64 UR4, c[0x0][0x208] ;  /* 0x0000820000047ab9 */ /* 0x000fe20000000a00 */
[----:B0-----:R-:W-:-:S05]  /*1500*/  IMAD.WIDE R2, R27, 0x4, R2 ;  /* 0x000000041b027825 */ /* 0x001fca00078e0202 */
[----:B-----5:R-:W2:Y:S04]  /*1510*/  LDG.E R163, desc[UR4][R2.64] ;  /* 0x0000000402a37981 */ /* 0x020ea8000c1e1900 */
[----:B------:R-:W2:Y:S02]  /*1520*/  LDG.E R4, desc[UR4][R2.64+0x4] ;  /* 0x0000040402047981 */ /* 0x000ea4000c1e1900 */
[----:B--2---:R-:W-:-:S07]  /*1530*/  IMAD.IADD R163, R4, 0x1, -R163 ;  /* 0x0000000104a37824 */ /* 0x004fce00078e0aa3 */
.L_x_1655:
[----:B------:R-:W-:Y:S01]  /*1540*/  MOV R24, UR7 ;  /* 0x0000000700187c02 */ /* 0x000fe20008000f00 */
[----:B------:R-:W-:Y:S01]  /*1550*/  IMAD.U32 R29, RZ, RZ, UR6 ;  /* 0x00000006ff1d7e24 */ /* 0x000fe2000f8e00ff */
[----:B------:R-:W-:Y:S06]  /*1560*/  @!P2 BRA `(.L_x_1656) ;  /* 0x000000000014a947 */ /* 0x000fec0003800000 */
[----:B------:R-:W0:Y:S01]  /*1570*/  LDC.64 R2, c[0x0][0xa20] ;  /* 0x00028800ff027b82 */ /* 0x000e220000000a00 */
[----:B------:R-:W-:Y:S01]  /*1580*/  ULDC.64 UR4, c[0x0][0x208] ;  /* 0x0000820000047ab9 */ /* 0x000fe20000000a00 */
[----:B0-----:R-:W-:-:S05]  /*1590*/  IMAD.WIDE R2, R27, 0x4, R2 ;  /* 0x000000041b027825 */ /* 0x001fca00078e0202 */
[----:B------:R0:W5:Y:S01]  /*15a0*/  LDG.E R29, desc[UR4][R2.64] ;  /* 0x00000004021d7981 */ /* 0x000162000c1e1900 */
[----:B------:R-:W-:Y:S05]  /*15b0*/  BRA `(.L_x_1657) ;  /* 0x0000000000147947 */ /* 0x000fea0003800000 */
.L_x_1656:
[----:B------:R-:W-:Y:S05]  /*15c0*/  @!P3 BRA `(.L_x_1657) ;  /* 0x000000000010b947 */ /* 0x000fea0003800000 */
[----:B------:R-:W-:Y:S02]  /*15d0*/  ULDC.64 UR4, c[0x0][0x208] ;  /* 0x0000820000047ab9 */ /* 0x000fe40000000a00 */
[----:B------:R-:W2:Y:S04]  /*15e0*/  LDG.E R2, desc[UR4][R8.64] ;  /* 0x0000000408027981 */ /* 0x000ea8000c1e1900 */
[----:B------:R-:W2:Y:S02]  /*15f0*/  LDG.E R29, desc[UR4][R8.64+0x4] ;  /* 0x00000404081d7981 */ /* 0x000ea4000c1e1900 */
[----:B--2---:R-:W-:-:S07]  /*1600*/  IMAD.IADD R29, R29, 0x1, -R2 ;  /* 0x000000011d1d7824 */ /* 0x004fce00078e0a02 */
.L_x_1657:
[----:B------:R-:W-:Y:S01]  /*1610*/  ULDC.64 UR4, c[0x0][0xa10] ;  /* 0x0002840000047ab9 */ /* 0x000fe20000000a00 */
[----:B------:R-:W-:Y:S01]  /*1620*/  ULDC.64 UR6, c[0x0][0x208] ;  /* 0x0000820000067ab9 */ /* 0x000fe20000000a00 */
[----:B------:R-:W-:Y:S01]  /*1630*/  ISETP.NE.U32.AND P0, PT, RZ, UR4, PT ;  /* 0x00000004ff007c0c */ /* 0x000fe2000bf05070 */
[----:B------:R-:W1:Y:S03]  /*1640*/  LDC R8, c[0x0][0x448] ;  /* 0x00011200ff087b82 */ /* 0x000e660000000800 */
[----:B------:R-:W-:Y:S01]  /*1650*/  ISETP.NE.AND.EX P0, PT, RZ, UR5, PT, P0 ;  /* 0x00000005ff007c0c */ /* 0x000fe2000bf05300 */
[----:B------:R-:W-:Y:S02]  /*1660*/  ULDC.64 UR4, c[0x0][0xa30] ;  /* 0x00028c0000047ab9 */ /* 0x000fe40000000a00 */
[----:B------:R-:W-:Y:S01]  /*1670*/  ISETP.NE.U32.AND P1, PT, RZ, UR4, PT ;  /* 0x00000004ff007c0c */ /* 0x000fe2000bf25070 */
[----:B-----5:R-:W-:Y:S01]  /*1680*/  IMAD.MOV.U32 R143, RZ, RZ, R29 ;  /* 0x000000ffff8f7224 */ /* 0x020fe200078e001d */
[----:B------:R-:W2:Y:S02]  /*1690*/  LDC.64 R10, c[0x0][0x9e0] ;  /* 0x00027800ff0a7b82 */ /* 0x000ea40000000a00 */
[----:B------:R-:W-:-:S06]  /*16a0*/  ISETP.NE.AND.EX P1, PT, RZ, UR5, PT, P1 ;  /* 0x00000005ff007c0c */ /* 0x000fcc000bf25310 */
[----:B0-----:R-:W0:Y:S08]  /*16b0*/  @P0 LDC.64 R2, c[0x0][0xa10] ;  /* 0x00028400ff020b82 */ /* 0x001e300000000a00 */
[----:B------:R-:W3:Y:S01]  /*16c0*/  @P1 LDC.64 R4, c[0x0][0xa30] ;  /* 0x00028c00ff041b82 */ /* 0x000ee20000000a00 */
[----:B0-----:R-:W-:-:S05]  /*16d0*/  @P0 IMAD.WIDE R2, R27, 0x4, R2 ;  /* 0x000000041b020825 */ /* 0x001fca00078e0202 */
[----:B------:R-:W4:Y:S04]  /*16e0*/  @P0 LDG.E R6, desc[UR6][R2.64] ;  /* 0x0000000602060981 */ /* 0x000f28000c1e1900 */
[----:B------:R0:W4:Y:S01]  /*16f0*/  @P0 LDG.E R7, desc[UR6][R2.64+0x4] ;  /* 0x0000040602070981 */ /* 0x000122000c1e1900 */
[----:B---3--:R-:W-:-:S05]  /*1700*/  @P1 IMAD.WIDE R4, R27, 0x4, R4 ;  /* 0x000000041b041825 */ /* 0x008fca00078e0204 */
[----:B------:R3:W5:Y:S01]  /*1710*/  @P1 LDG.E R143, desc[UR6][R4.64] ;  /* 0x00000006048f1981 */ /* 0x000762000c1e1900 */
[----:B-1----:R-:W-:Y:S01]  /*1720*/  ISETP.NE.AND P1, PT, R8, 0x1, PT ;  /* 0x000000010800780c */ /* 0x002fe20003f25270 */
[----:B------:R-:W-:Y:S01]  /*1730*/  IMAD.SHL.U32 R177, R25, 0x80, RZ ;  /* 0x0000008019b17824 */ /* 0x000fe200078e00ff */
[----:B--2---:R-:W-:-:S04]  /*1740*/  ISETP.GE.AND P2, PT, R11, 0x1, PT ;  /* 0x000000010b00780c */ /* 0x004fc80003f46270 */
[----:B0-----:R-:W-:-:S07]  /*1750*/  IADD3 R2, R177, 0x7f, RZ ;  /* 0x0000007fb1027810 */ /* 0x001fce0007ffe0ff */
[----:B------:R-:W0:Y:S08]  /*1760*/  @P1 LDC R9, c[0x0][0x44c] ;  /* 0x00011300ff091b82 */ /* 0x000e300000000800 */
[----:B------:R-:W1:Y:S01]  /*1770*/  @P1 LDC R8, c[0x0][0x450] ;  /* 0x00011400ff081b82 */ /* 0x000e620000000800 */
[----:B0-----:R-:W-:-:S05]  /*1780*/  @P1 IMAD.HI.U32 R3, R2, R9, RZ ;  /* 0x0000000902031227 */ /* 0x001fca00078e00ff */
[----:B-1----:R-:W-:Y:S01]  /*1790*/  @P1 SHF.R.U32.HI R2, RZ, R8, R3 ;  /* 0x00000008ff021219 */ /* 0x002fe20000011603 */
[----:B----4-:R-:W-:Y:S02]  /*17a0*/  @P0 IMAD.IADD R24, R7, 0x1, -R6 ;  /* 0x0000000107180824 */ /* 0x010fe400078e0a06 */
[----:B------:R-:W-:-:S04]  /*17b0*/  IMAD.IADD R7, R29, 0x1, -R0 ;  /* 0x000000011d077824 */ /* 0x000fc800078e0a00 */
[----:B------:R-:W-:-:S04]  /*17c0*/  IMAD.IADD R164, R7, 0x1, R24 ;  /* 0x0000000107a47824 */ /* 0x000fc800078e0218 */
[C---:B------:R-:W-:Y:S01]  /*17d0*/  VIADD R0, R164.reuse, 0x5f ;  /* 0x0000005fa4007836 */ /* 0x040fe20000000000 */
[----:B------:R-:W-:-:S03]  /*17e0*/  IADD3 R3, R164, 0x1, -R163 ;  /* 0x00000001a4037810 */ /* 0x000fc60007ffe8a3 */
[----:B------:R-:W-:-:S04]  /*17f0*/  IMAD.HI R0, R0, 0x2aaaaaab, RZ ;  /* 0x2aaaaaab00007827 */ /* 0x000fc800078e02ff */
[----:B------:R-:W-:Y:S01]  /*1800*/  IMAD.IADD R3, R3, 0x1, R2 ;  /* 0x0000000103037824 */ /* 0x000fe200078e0202 */
[----:B------:R-:W-:-:S04]  /*1810*/  SHF.R.U32.HI R149, RZ, 0x1f, R0 ;  /* 0x0000001fff957819 */ /* 0x000fc80000011600 */
[----:B------:R-:W-:Y:S01]  /*1820*/  LEA.HI.SX32 R149, R0, R149, 0x1c ;  /* 0x0000009500957211 */ /* 0x000fe200078fe2ff */
[----:B------:R-:W-:Y:S01]  /*1830*/  IMAD.IADD R0, R3, 0x1, R10 ;  /* 0x0000000103007824 */ /* 0x000fe200078e020a */
[----:B---3--:R-:W-:Y:S06]  /*1840*/  @!P2 BRA `(.L_x_1658) ;  /* 0x000000000048a947 */ /* 0x008fec0003800000 */
[C---:B------:R-:W-:Y:S01]  /*1850*/  ISETP.GT.AND P0, PT, R3.reuse, RZ, PT ;  /* 0x000000ff0300720c */ /* 0x040fe20003f04270 */
[----:B------:R-:W-:Y:S01]  /*1860*/  BSSY B0, `(.L_x_1659) ;  /* 0x000000e000007945 */ /* 0x000fe20003800000 */
[----:B------:R-:W-:-:S11]  /*1870*/  VIADD R2, R3, 0xffffffff ;  /* 0xffffffff03027836 */ /* 0x000fd60000000000 */
        /* <DEDUP_REMOVED lines=8> */
.L_x_1660:
[----:B------:R-:W-:-:S13]  /*1900*/  ISETP.NE.AND P0, PT, R11, 0x1, PT ;  /* 0x000000010b00780c */ /* 0x000fda0003f05270 */
[----:B------:R-:W0:Y:S02]  /*1910*/  @P0 LDC.64 R4, c[0x0][0x9e8] ;  /* 0x00027a00ff040b82 */ /* 0x000e240000000a00 */
[----:B0-----:R-:W-:-:S05]  /*1920*/  @P0 IMAD.HI.U32 R4, R2, R4, RZ ;  /* 0x0000000402040227 */ /* 0x001fca00078e00ff */
[----:B------:R-:W-:-:S07]  /*1930*/  @P0 SHF.R.U32.HI R2, RZ, R5, R4 ;  /* 0x00000005ff020219 */ /* 0x000fce0000011604 */
.L_x_1661:
[----:B------:R-:W-:Y:S05]  /*1940*/  BSYNC B0 ;  /* 0x0000000000007941 */ /* 0x000fea0003800000 */
.L_x_1659:
[----:B------:R-:W-:-:S05]  /*1950*/  IMAD R3, R2, R11, R11 ;  /* 0x0000000b02037224 */ /* 0x000fca00078e020b */
[----:B------:R-:W-:-:S07]  /*1960*/  VIMNMX R0, R0, R3, PT ;  /* 0x0000000300007248 */ /* 0x000fce0003fe0100 */
.L_x_1658:
[----:B------:R-:W0:Y:S01]  /*1970*/  @P1 LDC R2, c[0x0][0x44c] ;  /* 0x00011300ff021b82 */ /* 0x000e220000000800 */
[----:B------:R-:W-:Y:S01]  /*1980*/  MOV R3, R177 ;  /* 0x000000b100037202 */ /* 0x000fe20000000f00 */
[----:B------:R-:W-:Y:S01]  /*1990*/  IMAD.IADD R148, R164, 0x1, -R163 ;  /* 0x00000001a4947824 */ /* 0x000fe200078e0aa3 */
[----:B------:R-:W-:-:S05]  /*19a0*/  ULDC UR4, c[0x0][0x9dc] ;  /* 0x0002770000047ab9 */ /* 0x000fca0000000800 */
[----:B------:R-:W1:Y:S01]  /*19b0*/  @P1 LDC R5, c[0x0][0x450] ;  /* 0x00011400ff051b82 */ /* 0x000e620000000800 */
[----:B0-----:R-:W-:-:S05]  /*19c0*/  @P1 IMAD.HI.U32 R2, R177, R2, RZ ;  /* 0x00000002b1021227 */ /* 0x001fca00078e00ff */
[----:B-1----:R-:W-:-:S05]  /*19d0*/  @P1 SHF.R.U32.HI R3, RZ, R5, R2 ;  /* 0x00000005ff031219 */ /* 0x002fca0000011602 */
[----:B------:R-:W-:-:S04]  /*19e0*/  IMAD.IADD R2, R148, 0x1, R3 ;  /* 0x0000000194027824 */ /* 0x000fc800078e0203 */
[----:B------:R-:W-:Y:S01]  /*19f0*/  VIADD R3, R2, -UR4 ;  /* 0x8000000402037c36 */ /* 0x000fe20008000000 */
[----:B------:R-:W-:Y:S06]  /*1a00*/  @!P2 BRA `(.L_x_1662) ;  /* 0x000000000044a947 */ /* 0x000fec0003800000 */
[----:B------:R-:W-:Y:S01]  /*1a10*/  ISETP.GT.AND P0, PT, R2, -0x1, PT ;  /* 0xffffffff0200780c */ /* 0x000fe20003f04270 */
[----:B------:R-:W-:-:S12]  /*1a20*/  BSSY B0, `(.L_x_1663) ;  /* 0x000000d000007945 */ /* 0x000fd80003800000 */
        /* <DEDUP_REMOVED lines=8> */
.L_x_1664:
[----:B------:R-:W-:-:S13]  /*1ab0*/  ISETP.NE.AND P0, PT, R11, 0x1, PT ;  /* 0x000000010b00780c */ /* 0x000fda0003f05270 */
[----:B------:R-:W0:Y:S02]  /*1ac0*/  @P0 LDC.64 R4, c[0x0][0x9e8] ;  /* 0x00027a00ff040b82 */ /* 0x000e240000000a00 */
[----:B0-----:R-:W-:-:S05]  /*1ad0*/  @P0 IMAD.HI.U32 R4, R2, R4, RZ ;  /* 0x0000000402040227 */ /* 0x001fca00078e00ff */
[----:B------:R-:W-:-:S07]  /*1ae0*/  @P0 SHF.R.U32.HI R2, RZ, R5, R4 ;  /* 0x00000005ff020219 */ /* 0x000fce0000011604 */
.L_x_1665:
[----:B------:R-:W-:Y:S05]  /*1af0*/  BSYNC B0 ;  /* 0x0000000000007941 */ /* 0x000fea0003800000 */
.L_x_1663:
[----:B------:R-:W-:-:S05]  /*1b00*/  IMAD R2, R2, R11, RZ ;  /* 0x0000000b02027224 */ /* 0x000fca00078e02ff */
[----:B------:R-:W-:-:S07]  /*1b10*/  VIMNMX R3, R3, R2, !PT ;  /* 0x0000000203037248 */ /* 0x000fce0007fe0100 */
.L_x_1662:
[----:B------:R-:W-:Y:S02]  /*1b20*/  VIADD R0, R0, 0x5f ;  /* 0x0000005f00007836 */ /* 0x000fe40000000000 */
[----:B------:R-:W-:-:S04]  /*1b30*/  IMAD.HI R2, R3, 0x2aaaaaab, RZ ;  /* 0x2aaaaaab03027827 */ /* 0x000fc800078e02ff */
[----:B------:R-:W-:Y:S01]  /*1b40*/  IMAD.HI R0, R0, 0x2aaaaaab, RZ ;  /* 0x2aaaaaab00007827 */ /* 0x000fe200078e02ff */
[----:B------:R-:W-:-:S04]  /*1b50*/  SHF.R.U32.HI R5, RZ, 0x1f, R2 ;  /* 0x0000001fff057819 */ /* 0x000fc80000011602 */
[----:B------:R-:W-:Y:S02]  /*1b60*/  SHF.R.U32.HI R3, RZ, 0x1f, R0 ;  /* 0x0000001fff037819 */ /* 0x000fe40000011600 */
[----:B------:R-:W-:Y:S02]  /*1b70*/  LEA.HI.SX32 R5, R2, R5, 0x1c ;  /* 0x0000000502057211 */ /* 0x000fe400078fe2ff */
[----:B------:R-:W-:Y:S02]  /*1b80*/  LEA.HI.SX32 R0, R0, R3, 0x1c ;  /* 0x0000000300007211 */ /* 0x000fe400078fe2ff */
[----:B------:R-:W-:Y:S02]  /*1b90*/  VIMNMX R5, RZ, R5, !PT ;  /* 0x00000005ff057248 */ /* 0x000fe40007fe0100 */
[----:B------:R-:W-:-:S03]  /*1ba0*/  VIMNMX R0, R149, R0, PT ;  /* 0x0000000095007248 */ /* 0x000fc60003fe0100 */
[--C-:B------:R-:W-:Y:S02]  /*1bb0*/  IMAD R5, R5, 0x60, -R7.reuse ;  /* 0x0000006005057824 */ /* 0x100fe400078e0a07 */
[----:B------:R-:W-:-:S03]  /*1bc0*/  IMAD R3, R0, 0x60, -R7 ;  /* 0x0000006000037824 */ /* 0x000fc600078e0a07 */
[----:B------:R-:W-:Y:S02]  /*1bd0*/  VIMNMX R5, RZ, R5, !PT ;  /* 0x00000005ff057248 */ /* 0x000fe40007fe0100 */
[----:B------:R-:W-:-:S03]  /*1be0*/  VIMNMX R0, R3, R24, PT ;  /* 0x0000001803007248 */ /* 0x000fc60003fe0100 */
[----:B------:R-:W-:Y:S01]  /*1bf0*/  IMAD.WIDE.U32 R2, R5, -0x55555555, RZ ;  /* 0xaaaaaaab05027825 */ /* 0x000fe200078e00ff */
[----:B------:R-:W-:-:S04]  /*1c00*/  ISETP.GT.AND P0, PT, R0, R5, PT ;  /* 0x000000050000720c */ /* 0x000fc80003f04270 */
[----:B------:R-:W-:-:S05]  /*1c10*/  SHF.R.U32.HI R123, RZ, 0x6, R3 ;  /* 0x00000006ff7b7819 */ /* 0x000fca0000011603 */
[----:B------:R-:W-:-:S04]  /*1c20*/  IMAD.MOV.U32 R2, RZ, RZ, R123 ;  /* 0x000000ffff027224 */ /* 0x000fc800078e007b */
[----:B------:R-:W-:-:S04]  /*1c30*/  @P0 VIADD R0, R0, 0x5f ;  /* 0x0000005f00000836 */ /* 0x000fc80000000000 */
[----:B------:R-:W-:-:S05]  /*1c40*/  @P0 IMAD.HI R0, R0, 0x2aaaaaab, RZ ;  /* 0x2aaaaaab00000827 */ /* 0x000fca00078e02ff */
[----:B------:R-:W-:-:S04]  /*1c50*/  @P0 SHF.R.U32.HI R3, RZ, 0x1f, R0 ;  /* 0x0000001fff030819 */ /* 0x000fc80000011600 */
[----:B------:R-:W-:Y:S02]  /*1c60*/  @P0 LEA.HI.SX32 R2, R0, R3, 0x1c ;  /* 0x0000000300020211 */ /* 0x000fe400078fe2ff */
[----:B------:R-:W-:Y:S02]  /*1c70*/  PLOP3.LUT P0, PT, PT, PT, PT, 0x80, 0x0 ;  /* 0x000000000000781c */ /* 0x000fe40003f0f070 */
[----:B------:R-:W-:-:S13]  /*1c80*/  ISETP.GT.AND P1, PT, R2, R123, PT ;  /* 0x0000007b0200720c */ /* 0x000fda0003f24270 */
[----:B------:R-:W-:Y:S05]  /*1c90*/  @!P1 BRA `(.L_x_1666) ;  /* 0x0000008800e09947 */ /* 0x000fea0003800000 */
        /* <DEDUP_REMOVED lines=11> */
[----:B------:R-:W-:Y:S01]  /*1d50*/  IMAD.U32 R10, RZ, RZ, UR6 ;  /* 0x00000006ff0a7e24 */ /* 0x000fe2000f8e00ff */
[----:B------:R-:W-:Y:S01]  /*1d60*/  MOV R8, 0x70 ;  /* 0x0000007000087802 */ /* 0x000fe20000000f00 */
[----:B------:R-:W-:Y:S02]  /*1d70*/  IMAD.U32 R6, RZ, RZ, UR4 ;  /* 0x00000004ff067e24 */ /* 0x000fe4000f8e00ff */
[----:B------:R-:W-:-:S02]  /*1d80*/  IMAD.U32 R7, RZ, RZ, UR5 ;  /* 0x00000005ff077e24 */ /* 0x000fc4000f8e00ff */
[----:B------:R-:W-:Y:S02]  /*1d90*/  IMAD.U32 R11, RZ, RZ, UR7 ;  /* 0x00000007ff0b7e24 */ /* 0x000fe4000f8e00ff */
[----:B------:R-:W-:Y:S02]  /*1da0*/  IMAD.MOV.U32 R12, RZ, RZ, 0x1 ;  /* 0x00000001ff0c7424 */ /* 0x000fe400078e00ff */
[----:B0-----:R-:W-:-:S07]  /*1db0*/  IMAD.MOV.U32 R13, RZ, RZ, RZ ;  /* 0x000000ffff0d7224 */ /* 0x001fce00078e00ff */
[----:B------:R-:W-:-:S07]  /*1dc0*/  LEPC R20, `(.L_x_1668) ;  /* 0x000000001014794e */ /* 0x000fce0000000000 */
[----:B-1---5:R-:W-:Y:S05]  /*1dd0*/  CALL.ABS.NOINC R14 ;  /* 0x000000000e007343 */ /* 0x022fea0003c00000 */
.L_x_1668:
[----:B------:R-:W-:Y:S05]  /*1de0*/  BSYNC B6 ;  /* 0x0000000000067941 */ /* 0x000fea0003800000 */
.L_x_1667:
[----:B------:R-:W-:Y:S01]  /*1df0*/  VIADD R117, R16, 0x400 ;  /* 0x0000040010757836 */ /* 0x000fe20000000000 */
[----:B------:R-:W-:Y:S04]  /*1e00*/  BSSY B6, `(.L_x_1669) ;  /* 0x0000013000067945 */ /* 0x000fe80003800000 */
        /* <DEDUP_REMOVED lines=10> */
[----:B------:R-:W-:Y:S01]  /*1eb0*/  MOV R7, UR5 ;  /* 0x0000000500077c02 */ /* 0x000fe20008000f00 */
[----:B------:R-:W-:Y:S02]  /*1ec0*/  IMAD.U32 R6, RZ, RZ, UR4 ;  /* 0x00000004ff067e24 */ /* 0x000fe4000f8e00ff */
[----:B------:R-:W-:-:S02]  /*1ed0*/  IMAD.U32 R11, RZ, RZ, UR7 ;  /* 0x00000007ff0b7e24 */ /* 0x000fc4000f8e00ff */
[----:B------:R-:W-:Y:S02]  /*1ee0*/  IMAD.MOV.U32 R8, RZ, RZ, 0x70 ;  /* 0x00000070ff087424 */ /* 0x000fe400078e00ff */
[----:B------:R-:W-:Y:S02]  /*1ef0*/  IMAD.MOV.U32 R12, RZ, RZ, 0x1 ;  /* 0x00000001ff0c7424 */ /* 0x000fe400078e00ff */
[----:B0-----:R-:W-:-:S07]  /*1f00*/  IMAD.MOV.U32 R13, RZ, RZ, RZ ;  /* 0x000000ffff0d7224 */ /* 0x001fce00078e00ff */
[----:B------:R-:W-:-:S07]  /*1f10*/  LEPC R20, `(.L_x_1670) ;  /* 0x000000001014794e */ /* 0x000fce0000000000 */
[----:B-1---5:R-:W-:Y:S05]  /*1f20*/  CALL.ABS.NOINC R14 ;  /* 0x000000000e007343 */ /* 0x022fea0003c00000 */
.L_x_1670:
[----:B------:R-:W-:Y:S05]  /*1f30*/  BSYNC B6 ;  /* 0x0000000000067941 */ /* 0x000fea0003800000 */
.L_x_1669:
[----:B------:R-:W-:Y:S01]  /*1f40*/  ULDC.64 UR4, c[0x0][0x9f8] ;  /* 0x00027e0000047ab9 */ /* 0x000fe20000000a00 */
[----:B------:R-:W-:Y:S01]  /*1f50*/  ULDC.64 UR6, c[0x0][0x208] ;  /* 0x0000820000067ab9 */ /* 0x000fe20000000a00 */
[----:B------:R-:W-:Y:S01]  /*1f60*/  ISETP.NE.U32.AND P0, PT, RZ, UR4, PT ;  /* 0x00000004ff007c0c */ /* 0x000fe2000bf05070 */
[----:B------:R-:W2:Y:S01]  /*1f70*/  LDL.LU R20, [R1+0xc] ;  /* 0x00000c0001147983 */ /* 0x000ea20000300800 */
[----:B------:R-:W0:Y:S02]  /*1f80*/  LDC.64 R90, c[0x0][0x300] ;  /* 0x0000c000ff5a7b82 */ /* 0x000e240000000a00 */
[----:B------:R-:W-:Y:S01]  /*1f90*/  ISETP.NE.AND.EX P0, PT, RZ, UR5, PT, P0 ;  /* 0x00000005ff007c0c */ /* 0x000fe2000bf05300 */
[----:B------:R-:W-:Y:S01]  /*1fa0*/  ULDC.64 UR4, c[0x0][0x330] ;  /* 0x0000cc0000047ab9 */ /* 0x000fe20000000a00 */
[----:B------:R-:W-:Y:S01]  /*1fb0*/  SHF.R.S32.HI R8, RZ, 0x1f, R26 ;  /* 0x0000001fff087819 */ /* 0x000fe2000001141a */
[----:B------:R-:W-:Y:S01]  /*1fc0*/  VIADD R3, R18, 0xa0 ;  /* 0x000000a012037836 */ /* 0x000fe20000000000 */
[----:B------:R-:W-:Y:S01]  /*1fd0*/  SHF.R.S32.HI R19, RZ, 0x1f, R18 ;  /* 0x0000001fff137819 */ /* 0x000fe20000011412 */
[----:B------:R-:W-:Y:S01]  /*1fe0*/  IMAD.IADD R121, R28, 0x1, R29 ;  /* 0x000000011c797824 */ /* 0x000fe200078e021d */
[C---:B------:R-:W-:Y:S01]  /*1ff0*/  IADD3 R0, R18.reuse, 0x80, RZ ;  /* 0x0000008012007810 */ /* 0x040fe20007ffe0ff */
[----:B------:R-:W-:Y:S01]  /*2000*/  VIADD R85, R18, 0x60 ;  /* 0x0000006012557836 */ /* 0x000fe20000000000 */
[----:B------:R-:W1:Y:S08]  /*2010*/  LDC.64 R102, c[0x0][0x3f8] ;  /* 0x0000fe00ff667b82 */ /* 0x000e700000000a00 */
[----:B------:R-:W3:Y:S01]  /*2020*/  @P0 LDC.64 R4, c[0x0][0x9f8] ;  /* 0x00027e00ff040b82 */ /* 0x000ee20000000a00 */
[----:B------:R-:W-:-:S07]  /*2030*/  SHF.R.S32.HI R145, RZ, 0x1f, R162 ;  /* 0x0000001fff917819 */ /* 0x000fce00000114a2 */
[----:B------:R-:W4:Y:S08]  /*2040*/  LDC R21, c[0x0][0x3f4] ;  /* 0x0000fd00ff157b82 */ /* 0x000f300000000800 */
[----:B------:R-:W4:Y:S01]  /*2050*/  LDC.64 R96, c[0x0][0x408] ;  /* 0x00010200ff607b82 */ /* 0x000f220000000a00 */
[----:B---3--:R-:W-:-:S05]  /*2060*/  @P0 IMAD.WIDE R4, R27, 0x4, R4 ;  /* 0x000000041b040825 */ /* 0x008fca00078e0204 */
[----:B------:R3:W2:Y:S01]  /*2070*/  @P0 LDG.E R27, desc[UR6][R4.64] ;  /* 0x00000006041b0981 */ /* 0x0006a2000c1e1900 */
[----:B------:R-:W-:Y:S01]  /*2080*/  ULDC UR6, c[0x0][0x2f4] ;  /* 0x0000bd0000067ab9 */ /* 0x000fe20000000800 */
[----:B------:R-:W-:Y:S01]  /*2090*/  IMAD R7, R8, UR4, RZ ;  /* 0x0000000408077c24 */ /* 0x000fe2000f8e02ff */
[----:B------:R-:W-:Y:S01]  /*20a0*/  ISETP.GE.AND P2, PT, R165, UR6, PT ;  /* 0x00000006a5007c0c */ /* 0x000fe2000bf46270 */
[----:B------:R-:W-:Y:S01]  /*20b0*/  IMAD.WIDE.U32 R88, R26, UR4, R18 ;  /* 0x000000041a587c25 */ /* 0x000fe2000f8e0012 */
[----:B------:R-:W-:Y:S01]  /*20c0*/  ISETP.GE.AND P0, PT, R18, UR6, PT ;  /* 0x0000000612007c0c */ /* 0x000fe2000bf06270 */
[----:B------:R-:W4:Y:S01]  /*20d0*/  S2R R150, SR_TID.X ;  /* 0x0000000000967919 */ /* 0x000f220000002100 */
[----:B------:R-:W-:Y:S01]  /*20e0*/  ISETP.GE.AND P3, PT, R0, UR6, PT ;  /* 0x0000000600007c0c */ /* 0x000fe2000bf66270 */
[----:B------:R-:W-:Y:S01]  /*20f0*/  IMAD R7, R26, UR5, R7 ;  /* 0x000000051a077c24 */ /* 0x000fe2000f8e0207 */
[----:B------:R-:W-:Y:S01]  /*2100*/  ISETP.GE.AND P1, PT, R3, UR6, PT ;  /* 0x0000000603007c0c */ /* 0x000fe2000bf26270 */
[----:B------:R-:W-:Y:S01]  /*2110*/  ULDC.64 UR4, c[0x0][0xa08] ;  /* 0x0002820000047ab9 */ /* 0x000fe20000000a00 */
[----:B---3--:R-:W-:Y:S01]  /*2120*/  SEL R4, RZ, 0xffffffff, P2 ;  /* 0xffffffffff047807 */ /* 0x008fe20001000000 */
[----:B------:R-:W-:Y:S01]  /*2130*/  IMAD.IADD R89, R89, 0x1, R7 ;  /* 0x0000000159597824 */ /* 0x000fe200078e0207 */
[----:B------:R-:W-:Y:S01]  /*2140*/  SHF.R.S32.HI R0, RZ, 0x1f, R121 ;  /* 0x0000001fff007819 */ /* 0x000fe20000011479 */
[----:B-1----:R-:W-:Y:S01]  /*2150*/  IMAD.WIDE.U32 R100, R162, R102, R18 ;  /* 0x00000066a2647225 */ /* 0x002fe200078e0012 */
[----:B------:R-:W-:-:S02]  /*2160*/  SEL R3, RZ, 0x1, P0 ;  /* 0x00000001ff037807 */ /* 0x000fc40000000000 */
[----:B------:R-:W-:Y:S01]  /*2170*/  ISETP.GE.AND P0, PT, R166, UR6, PT ;  /* 0x00000006a6007c0c */ /* 0x000fe2000bf06270 */
[----:B------:R-:W-:Y:S01]  /*2180*/  IMAD.SHL.U32 R4, R4, 0x2, RZ ;  /* 0x0000000204047824 */ /* 0x000fe200078e00ff */
[----:B------:R-:W-:Y:S01]  /*2190*/  ISETP.GE.AND P2, PT, R85, UR6, PT ;  /* 0x0000000655007c0c */ /* 0x000fe2000bf46270 */
[-C--:B0-----:R-:W-:Y:S01]  /*21a0*/  IMAD R10, R0, R90.reuse, RZ ;  /* 0x0000005a000a7224 */ /* 0x081fe200078e02ff */
[----:B------:R-:W-:Y:S01]  /*21b0*/  SEL R6, RZ, 0x4, P0 ;  /* 0x00000004ff067807 */ /* 0x000fe20000000000 */
[----:B------:R-:W-:Y:S01]  /*21c0*/  ULDC.64 UR6, c[0x0][0x308] ;  /* 0x0000c20000067ab9 */ /* 0x000fe20000000a00 */
[----:B------:R-:W-:Y:S01]  /*21d0*/  LOP3.LUT R3, R4, 0x2, R3, 0xe2, !PT ;  /* 0x0000000204037812 */ /* 0x000fe200078ee203 */
[C---:B------:R-:W-:Y:S01]  /*21e0*/  IMAD.WIDE.U32 R4, R121.reuse, R90, RZ ;  /* 0x0000005a79047225 */ /* 0x040fe200078e00ff */
[----:B------:R-:W-:Y:S02]  /*21f0*/  SEL R7, RZ, 0x8, P2 ;  /* 0x00000008ff077807 */ /* 0x000fe40001000000 */
[----:B------:R-:W-:Y:S01]  /*2200*/  ISETP.NE.U32.AND P0, PT, RZ, UR4, PT ;  /* 0x00000004ff007c0c */ /* 0x000fe2000bf05070 */
[----:B------:R-:W-:Y:S01]  /*2210*/  IMAD R9, R121, R91, R10 ;  /* 0x0000005b79097224 */ /* 0x000fe200078e020a */
[----:B------:R-:W-:Y:S01]  /*2220*/  LOP3.LUT R3, R7, R3, R6, 0xfe, !PT ;  /* 0x0000000307037212 */ /* 0x000fe200078efe06 */
[----:B------:R-:W-:Y:S01]  /*2230*/  IMAD R7, R8, UR6, RZ ;  /* 0x0000000608077c24 */ /* 0x000fe2000f8e02ff */
[----:B------:R-:W-:Y:S01]  /*2240*/  SEL R6, RZ, 0x10, P3 ;  /* 0x00000010ff067807 */ /* 0x000fe20001800000 */
[----:B------:R-:W-:Y:S01]  /*2250*/  IMAD.IADD R5, R5, 0x1, R9 ;  /* 0x0000000105057824 */ /* 0x000fe200078e0209 */
[----:B------:R-:W-:Y:S01]  /*2260*/  ISETP.NE.AND.EX P0, PT, RZ, UR5, PT, P0 ;  /* 0x00000005ff007c0c */ /* 0x000fe2000bf05300 */
[C---:B------:R-:W-:Y:S01]  /*2270*/  IMAD R7, R26.reuse, UR7, R7 ;  /* 0x000000071a077c24 */ /* 0x040fe2000f8e0207 */
[----:B------:R-:W-:Y:S01]  /*2280*/  LOP3.LUT R11, R3, R6, RZ, 0xfc, !PT ;  /* 0x00000006030b7212 */ /* 0x000fe200078efcff */
[----:B------:R-:W-:Y:S01]  /*2290*/  IMAD.WIDE.U32 R4, R26, UR6, R4 ;  /* 0x000000061a047c25 */ /* 0x000fe2000f8e0004 */
[----:B------:R-:W-:Y:S01]  /*22a0*/  ULDC.64 UR4, c[0x0][0x310] ;  /* 0x0000c40000047ab9 */ /* 0x000fe20000000a00 */
[----:B----4-:R-:W-:-:S02]  /*22b0*/  ISETP.GE.AND P3, PT, R18, R21, PT ;  /* 0x000000151200720c */ /* 0x010fc40003f66270 */
[----:B------:R-:W-:Y:S01]  /*22c0*/  IMAD.IADD R5, R5, 0x1, R7 ;  /* 0x0000000105057824 */ /* 0x000fe200078e0207 */
[----:B------:R-:W-:Y:S01]  /*22d0*/  SHF.R.S32.HI R161, RZ, 0x1f, R160 ;  /* 0x0000001fffa17819 */ /* 0x000fe200000114a0 */
[-C--:B------:R-:W-:Y:S01]  /*22e0*/  IMAD R7, R145, R96.reuse, RZ ;  /* 0x0000006091077224 */ /* 0x080fe200078e02ff */
[-C--:B------:R-:W-:Y:S01]  /*22f0*/  ISETP.GE.AND P2, PT, R165, R21.reuse, PT ;  /* 0x00000015a500720c */ /* 0x080fe20003f46270 */
[----:B------:R-:W-:Y:S01]  /*2300*/  IMAD.WIDE.U32 R94, R162, R96, R18 ;  /* 0x00000060a25e7225 */ /* 0x000fe200078e0012 */
[----:B------:R-:W-:Y:S02]  /*2310*/  ISETP.GE.AND P4, PT, R166, R21, PT ;  /* 0x00000015a600720c */ /* 0x000fe40003f86270 */
[----:B------:R-:W-:Y:S01]  /*2320*/  SHF.L.U64.HI R134, R90, 0x6, R91 ;  /* 0x000000065a867819 */ /* 0x000fe2000001025b */
[----:B------:R-:W-:Y:S01]  /*2330*/  IMAD.WIDE.U32 R98, R162, R102, R160 ;  /* 0x00000066a2627225 */ /* 0x000fe200078e00a0 */
[----:B------:R-:W-:Y:S02]  /*2340*/  SHF.L.U32 R135, R90, 0x6, RZ ;  /* 0x000000065a877819 */ /* 0x000fe400000006ff */
[----:B------:R-:W-:Y:S01]  /*2350*/  SHF.L.U64.HI R105, R96, 0x6, R97 ;  /* 0x0000000660697819 */ /* 0x000fe20000010261 */
[----:B------:R-:W-:Y:S01]  /*2360*/  IMAD R7, R162, R97, R7 ;  /* 0x00000061a2077224 */ /* 0x000fe200078e0207 */
[----:B------:R-:W-:Y:S01]  /*2370*/  SHF.L.U64.HI R107, R102, 0x6, R103 ;  /* 0x00000006666b7819 */ /* 0x000fe20000010267 */
[----:B------:R-:W-:Y:S01]  /*2380*/  IMAD.WIDE.U32 R92, R162, R96, R160 ;  /* 0x00000060a25c7225 */ /* 0x000fe200078e00a0 */
[----:B------:R-:W-:-:S02]  /*2390*/  SHF.R.S32.HI R146, RZ, 0x1f, R188 ;  /* 0x0000001fff927819 */ /* 0x000fc400000114bc */
[----:B------:R-:W-:Y:S01]  /*23a0*/  LEA.HI R150, R150, 0x8, RZ, 0x19 ;  /* 0x0000000896967811 */ /* 0x000fe200078fc8ff */
[----:B------:R-:W-:Y:S01]  /*23b0*/  IMAD.IADD R95, R7, 0x1, R95 ;  /* 0x00000001075f7824 */ /* 0x000fe200078e025f */
[----:B------:R-:W-:Y:S01]  /*23c0*/  IADD3 R93, R93, R7, RZ ;  /* 0x000000075d5d7210 */ /* 0x000fe20007ffe0ff */
[----:B------:R-:W-:Y:S01]  /*23d0*/  IMAD.MOV.U32 R128, RZ, RZ, 0x20 ;  /* 0x00000020ff807424 */ /* 0x000fe200078e00ff */
[----:B------:R-:W-:Y:S01]  /*23e0*/  SEL R7, R21, RZ, P4 ;  /* 0x000000ff15077207 */ /* 0x000fe20002000000 */
[----:B------:R-:W-:Y:S02]  /*23f0*/  IMAD R129, R91, 0x60, RZ ;  /* 0x000000605b817824 */ /* 0x000fe400078e02ff */
[----:B------:R-:W-:Y:S02]  /*2400*/  IMAD R133, R97, 0x60, RZ ;  /* 0x0000006061857824 */ /* 0x000fe400078e02ff */
[----:B------:R-:W-:Y:S02]  /*2410*/  IMAD.SHL.U32 R106, R96, 0x40, RZ ;  /* 0x00000040606a7824 */ /* 0x000fe400078e00ff */
[----:B-----5:R-:W-:-:S04]  /*2420*/  IMAD.WIDE.U32 R92, R143, R96, R92 ;  /* 0x000000608f5c7225 */ /* 0x020fc800078e005c */
[----:B------:R-:W-:-:S04]  /*2430*/  IMAD.WIDE.U32 R94, R143, R96, R94 ;  /* 0x000000608f5e7225 */ /* 0x000fc800078e005e */
[----:B------:R-:W-:Y:S02]  /*2440*/  IMAD.SHL.U32 R108, R102, 0x40, RZ ;  /* 0x00000040666c7824 */ /* 0x000fe400078e00ff */
[----:B------:R-:W-:Y:S01]  /*2450*/  IMAD.SHL.U32 R122, R21, 0x2, RZ ;  /* 0x00000002157a7824 */ /* 0x000fe200078e00ff */
[----:B--2---:R-:W-:-:S04]  /*2460*/  LOP3.LUT R20, R20, 0xfffffffe, RZ, 0xc0, !PT ;  /* 0xfffffffe14147812 */ /* 0x004fc800078ec0ff */
[----:B------:R-:W-:Y:S02]  /*2470*/  @P4 LOP3.LUT R20, R20, 0x1, RZ, 0xfc, !PT ;  /* 0x0000000114144812 */ /* 0x000fe400078efcff */
[----:B------:R-:W-:-:S03]  /*2480*/  IADD3 R120, P4, R162, R121, RZ ;  /* 0x00000079a2787210 */ /* 0x000fc60007f9e0ff */
[----:B------:R0:W-:Y:S02]  /*2490*/  STL [R1+0xc], R20 ;  /* 0x00000c1401007387 */ /* 0x0001e40000100800 */
[----:B------:R-:W-:Y:S01]  /*24a0*/  IMAD.X R121, R0, 0x1, R145, P4 ;  /* 0x0000000100797824 */ /* 0x000fe200020e0691 */
[----:B------:R-:W-:-:S04]  /*24b0*/  SEL R0, RZ, 0x20, P1 ;  /* 0x00000020ff007807 */ /* 0x000fc80000800000 */
[C---:B------:R-:W-:Y:S02]  /*24c0*/  LOP3.LUT R0, R11.reuse, R0, RZ, 0xfc, !PT ;  /* 0x000000000b007212 */ /* 0x040fe400078efcff */
[----:B------:R-:W-:Y:S02]  /*24d0*/  LOP3.LUT R11, R11, 0x1, RZ, 0xc0, !PT ;  /* 0x000000010b0b7812 */ /* 0x000fe400078ec0ff */
[----:B------:R-:W-:Y:S02]  /*24e0*/  LOP3.LUT R10, R0, 0x2, RZ, 0xc0, !PT ;  /* 0x00000002000a7812 */ /* 0x000fe400078ec0ff */
[----:B------:R-:W-:-:S04]  /*24f0*/  SHF.R.S32.HI R3, RZ, 0x1f, R27 ;  /* 0x0000001fff037819 */ /* 0x000fc8000001141b */
[----:B------:R-:W-:Y:S02]  /*2500*/  SEL R6, R3, RZ, !P0 ;  /* 0x000000ff03067207 */ /* 0x000fe40004000000 */
[----:B------:R-:W-:-:S03]  /*2510*/  SEL R3, R27, RZ, !P0 ;  /* 0x000000ff1b037207 */ /* 0x000fc60004000000 */
[----:B------:R-:W-:Y:S02]  /*2520*/  IMAD R8, R6, UR4, RZ ;  /* 0x0000000406087c24 */ /* 0x000fe4000f8e02ff */
[----:B------:R-:W-:-:S04]  /*2530*/  IMAD.WIDE.U32 R86, R3, UR4, R4 ;  /* 0x0000000403567c25 */ /* 0x000fc8000f8e0004 */
[-C--:B------:R-:W-:Y:S02]  /*2540*/  IMAD R4, R145, R90.reuse, RZ ;  /* 0x0000005a91047224 */ /* 0x080fe400078e02ff */
[----:B------:R-:W-:Y:S01]  /*2550*/  IMAD R9, R3, UR5, R8 ;  /* 0x0000000503097c24 */ /* 0x000fe2000f8e0208 */
[----:B------:R-:W-:Y:S01]  /*2560*/  ULDC.64 UR4, c[0x0][0x338] ;  /* 0x0000ce0000047ab9 */ /* 0x000fe20000000a00 */
[----:B------:R-:W-:Y:S01]  /*2570*/  IMAD R13, R162, R91, R4 ;  /* 0x0000005ba20d7224 */ /* 0x000fe200078e0204 */
[----:B------:R-:W-:Y:S01]  /*2580*/  IADD3 R8, R166, R7, RZ ;  /* 0x00000007a6087210 */ /* 0x000fe20007ffe0ff */
[----:B------:R-:W-:-:S04]  /*2590*/  IMAD.WIDE.U32 R4, R162, R90, R18 ;  /* 0x0000005aa2047225 */ /* 0x000fc800078e0012 */
[----:B------:R-:W-:Y:S01]  /*25a0*/  IMAD R6, R6, UR4, RZ ;  /* 0x0000000406067c24 */ /* 0x000fe2000f8e02ff */
[----:B------:R-:W-:Y:S01]  /*25b0*/  IADD3 R27, P0, R86, R4, RZ ;  /* 0x00000004561b7210 */ /* 0x000fe20007f1e0ff */
[----:B------:R-:W-:Y:S01]  /*25c0*/  IMAD.IADD R84, R87, 0x1, R9 ;  /* 0x0000000157547824 */ /* 0x000fe200078e0209 */
[----:B------:R-:W-:Y:S01]  /*25d0*/  SEL R4, R21, RZ, P2 ;  /* 0x000000ff15047207 */ /* 0x000fe20001000000 */
[----:B------:R-:W-:-:S03]  /*25e0*/  IMAD.WIDE.U32 R88, R3, UR4, R88 ;  /* 0x0000000403587c25 */ /* 0x000fc6000f8e0058 */
[----:B------:R-:W-:Y:S01]  /*25f0*/  IADD3.X R26, R84, R5, R13, P0, !PT ;  /* 0x00000005541a7210 */ /* 0x000fe200007fe40d */
[----:B------:R-:W-:Y:S01]  /*2600*/  IMAD R29, R3, UR5, R6 ;  /* 0x00000005031d7c24 */ /* 0x000fe2000f8e0206 */
[----:B------:R-:W-:Y:S01]  /*2610*/  SHF.R.S32.HI R13, RZ, 0x1f, R8 ;  /* 0x0000001fff0d7819 */ /* 0x000fe20000011408 */
[----:B------:R-:W-:Y:S01]  /*2620*/  IMAD R3, R145, R102, RZ ;  /* 0x0000006691037224 */ /* 0x000fe200078e02ff */
[----:B------:R-:W-:Y:S01]  /*2630*/  LOP3.LUT P0, RZ, R199, 0x4, RZ, 0xc0, !PT ;  /* 0x00000004c7ff7812 */ /* 0x000fe2000780c0ff */
[----:B------:R-:W-:Y:S01]  /*2640*/  IMAD.WIDE.U32 R90, R90, 0x60, RZ ;  /* 0x000000605a5a7825 */ /* 0x000fe200078e00ff */
[CC--:B------:R-:W-:Y:S02]  /*2650*/  LEA.HI R12, R13.reuse, R8.reuse, RZ, 0x3 ;  /* 0x000000080d0c7211 */ /* 0x0c0fe400078f18ff */
[----:B------:R-:W-:Y:S01]  /*2660*/  LEA.HI R8, R13, R8, RZ, 0x6 ;  /* 0x000000080d087211 */ /* 0x000fe200078f30ff */
[----:B------:R-:W-:Y:S01]  /*2670*/  IMAD R5, R162, R103, R3 ;  /* 0x00000067a2057224 */ /* 0x000fe200078e0203 */
[----:B------:R-:W-:-:S02]  /*2680*/  SEL R3, R21, RZ, P3 ;  /* 0x000000ff15037207 */ /* 0x000fc40001800000 */
[--C-:B------:R-:W-:Y:S01]  /*2690*/  LOP3.LUT R13, R173, 0x38, R12.reuse, 0xf8, !PT ;  /* 0x00000038ad0d7812 */ /* 0x100fe200078ef80c */
[----:B------:R-:W-:Y:S01]  /*26a0*/  IMAD.IADD R99, R99, 0x1, R5 ;  /* 0x0000000163637824 */ /* 0x000fe200078e0205 */
[----:B------:R-:W-:Y:S01]  /*26b0*/  SEL R128, R128, 0xffffffe0, !P0 ;  /* 0xffffffe080807807 */ /* 0x000fe20004000000 */
[----:B------:R-:W-:Y:S01]  /*26c0*/  IMAD.IADD R3, R18, 0x1, R3 ;  /* 0x0000000112037824 */ /* 0x000fe200078e0203 */
[----:B------:R-:W-:Y:S01]  /*26d0*/  SHF.R.S32.HI R112, RZ, 0x3, R12 ;  /* 0x00000003ff707819 */ /* 0x000fe2000001140c */
[----:B------:R-:W-:Y:S01]  /*26e0*/  IMAD.IADD R101, R5, 0x1, R101 ;  /* 0x0000000105657824 */ /* 0x000fe200078e0265 */
[----:B------:R-:W-:Y:S01]  /*26f0*/  IADD3 R129, R91, R129, RZ ;  /* 0x000000815b817210 */ /* 0x000fe20007ffe0ff */
[----:B------:R-:W-:Y:S01]  /*2700*/  IMAD.IADD R5, R165, 0x1, R4 ;  /* 0x00000001a5057824 */ /* 0x000fe200078e0204 */
[----:B------:R-:W-:Y:S01]  /*2710*/  SHF.R.S32.HI R4, RZ, 0x1f, R3 ;  /* 0x0000001fff047819 */ /* 0x000fe20000011403 */
[----:B------:R-:W-:-:S03]  /*2720*/  IMAD.WIDE.U32 R98, R143, R102, R98 ;  /* 0x000000668f627225 */ /* 0x000fc600078e0062 */
[----:B------:R-:W-:Y:S01]  /*2730*/  SHF.R.S32.HI R6, RZ, 0x1f, R5 ;  /* 0x0000001fff067819 */ /* 0x000fe20000011405 */
[----:B------:R-:W-:Y:S01]  /*2740*/  IMAD.WIDE.U32 R100, R143, R102, R100 ;  /* 0x000000668f647225 */ /* 0x000fe200078e0064 */
[CC--:B------:R-:W-:Y:S02]  /*2750*/  LEA.HI R14, R4.reuse, R3.reuse, RZ, 0x3 ;  /* 0x00000003040e7211 */ /* 0x0c0fe400078f18ff */
[----:B------:R-:W-:Y:S02]  /*2760*/  LEA.HI R3, R4, R3, RZ, 0x6 ;  /* 0x0000000304037211 */ /* 0x000fe400078f30ff */
[----:B------:R-:W-:Y:S02]  /*2770*/  LEA.HI R4, R6, R5, RZ, 0x6 ;  /* 0x0000000506047211 */ /* 0x000fe400078f30ff */
[----:B------:R-:W-:Y:S02]  /*2780*/  SHF.R.S32.HI R3, RZ, 0x6, R3 ;  /* 0x00000006ff037819 */ /* 0x000fe40000011403 */
[----:B------:R-:W-:-:S02]  /*2790*/  SHF.R.S32.HI R7, RZ, 0x6, R4 ;  /* 0x00000006ff077819 */ /* 0x000fc40000011404 */
[----:B------:R-:W-:Y:S01]  /*27a0*/  LOP3.LUT R4, R174, 0x38, R14, 0xf8, !PT ;  /* 0x00000038ae047812 */ /* 0x000fe200078ef80e */
[C---:B------:R-:W-:Y:S01]  /*27b0*/  IMAD R142, R3.reuse, 0x1800, R176 ;  /* 0x00001800038e7824 */ /* 0x040fe200078e02b0 */
[----:B------:R-:W-:Y:S01]  /*27c0*/  LEA.HI R5, R6, R5, RZ, 0x3 ;  /* 0x0000000506057211 */ /* 0x000fe200078f18ff */
[----:B------:R-:W-:Y:S01]  /*27d0*/  IMAD R140, R3, 0x1800, R178 ;  /* 0x00001800038c7824 */ /* 0x000fe200078e02b2 */
[----:B------:R-:W-:Y:S01]  /*27e0*/  LOP3.LUT R3, R4, R175, RZ, 0x3c, !PT ;  /* 0x000000af04037212 */ /* 0x000fe200078e3cff */
[C---:B------:R-:W-:Y:S01]  /*27f0*/  IMAD R141, R7.reuse, 0x1800, R176 ;  /* 0x00001800078d7824 */ /* 0x040fe200078e02b0 */
[----:B------:R-:W-:Y:S01]  /*2800*/  LOP3.LUT R4, R174, 0x38, R12, 0xf8, !PT ;  /* 0x00000038ae047812 */ /* 0x000fe200078ef80c */
[----:B------:R-:W-:Y:S01]  /*2810*/  IMAD R138, R7, 0x1800, R178 ;  /* 0x00001800078a7824 */ /* 0x000fe200078e02b2 */
[----:B------:R-:W-:Y:S01]  /*2820*/  LOP3.LUT R9, R173, 0x38, R14, 0xf8, !PT ;  /* 0x00000038ad097812 */ /* 0x000fe200078ef80e */
[----:B------:R-:W-:Y:S01]  /*2830*/  IMAD.IADD R142, R142, 0x1, R3 ;  /* 0x000000018e8e7824 */ /* 0x000fe200078e0203 */
[----:B------:R-:W-:-:S02]  /*2840*/  SHF.R.S32.HI R3, RZ, 0x6, R8 ;  /* 0x00000006ff037819 */ /* 0x000fc40000011408 */
[-C--:B------:R-:W-:Y:S02]  /*2850*/  LOP3.LUT R4, R4, R175.reuse, RZ, 0x3c, !PT ;  /* 0x000000af04047212 */ /* 0x080fe400078e3cff */
[----:B------:R-:W-:Y:S01]  /*2860*/  LOP3.LUT R6, R174, 0x38, R5, 0xf8, !PT ;  /* 0x00000038ae067812 */ /* 0x000fe200078ef805 */
[----:B------:R-:W-:Y:S01]  /*2870*/  IMAD R139, R3, 0x1800, R176 ;  /* 0x00001800038b7824 */ /* 0x000fe200078e02b0 */
[----:B------:R-:W-:Y:S01]  /*2880*/  LOP3.LUT R9, R9, R208, RZ, 0x3c, !PT ;  /* 0x000000d009097212 */ /* 0x000fe200078e3cff */
[----:B------:R-:W-:Y:S01]  /*2890*/  IMAD R137, R3, 0x1800, R178 ;  /* 0x0000180003897824 */ /* 0x000fe200078e02b2 */
[----:B------:R-:W-:Y:S01]  /*28a0*/  SHF.R.S32.HI R3, RZ, 0x1f, R143 ;  /* 0x0000001fff037819 */ /* 0x000fe2000001148f */
[----:B------:R-:W-:Y:S01]  /*28b0*/  IMAD.IADD R139, R139, 0x1, R4 ;  /* 0x000000018b8b7824 */ /* 0x000fe200078e0204 */
[----:B------:R-:W-:Y:S01]  /*28c0*/  LOP3.LUT R6, R6, R175, RZ, 0x3c, !PT ;  /* 0x000000af06067212 */ /* 0x000fe200078e3cff */
[----:B------:R-:W-:Y:S01]  /*28d0*/  IMAD.IADD R140, R140, 0x1, R9 ;  /* 0x000000018c8c7824 */ /* 0x000fe200078e0209 */
[----:B------:R-:W-:Y:S01]  /*28e0*/  LOP3.LUT R9, R173, 0x38, R5, 0xf8, !PT ;  /* 0x00000038ad097812 */ /* 0x000fe200078ef805 */
[----:B------:R-:W-:Y:S01]  /*28f0*/  IMAD R4, R3, R96, RZ ;  /* 0x0000006003047224 */ /* 0x000fe200078e02ff */
[----:B------:R-:W-:Y:S01]  /*2900*/  SHF.R.S32.HI R116, RZ, 0x3, R14 ;  /* 0x00000003ff747819 */ /* 0x000fe2000001140e */
[----:B------:R-:W-:Y:S01]  /*2910*/  IMAD.IADD R141, R141, 0x1, R6 ;  /* 0x000000018d8d7824 */ /* 0x000fe200078e0206 */
[-C--:B------:R-:W-:Y:S01]  /*2920*/  LOP3.LUT R9, R9, R208.reuse, RZ, 0x3c, !PT ;  /* 0x000000d009097212 */ /* 0x080fe200078e3cff */
[----:B------:R-:W-:Y:S01]  /*2930*/  IMAD R7, R143, R97, R4 ;  /* 0x000000618f077224 */ /* 0x000fe200078e0204 */
[----:B------:R-:W-:Y:S01]  /*2940*/  LOP3.LUT R6, R13, R208, RZ, 0x3c, !PT ;  /* 0x000000d00d067212 */ /* 0x000fe200078e3cff */
[----:B------:R-:W-:Y:S01]  /*2950*/  IMAD R4, R3, R102, RZ ;  /* 0x0000006603047224 */ /* 0x000fe200078e02ff */
[----:B------:R-:W-:Y:S01]  /*2960*/  LOP3.LUT R14, R14, 0xfffffff8, RZ, 0xc0, !PT ;  /* 0xfffffff80e0e7812 */ /* 0x000fe200078ec0ff */
[----:B------:R-:W-:Y:S01]  /*2970*/  IMAD R3, R103, 0x60, RZ ;  /* 0x0000006067037824 */ /* 0x000fe200078e02ff */
[----:B------:R-:W-:Y:S01]  /*2980*/  LOP3.LUT R13, R5, 0xfffffff8, RZ, 0xc0, !PT ;  /* 0xfffffff8050d7812 */ /* 0x000fe200078ec0ff */
[----:B------:R-:W-:Y:S01]  /*2990*/  IMAD R15, R143, R103, R4 ;  /* 0x000000678f0f7224 */ /* 0x000fe200078e0204 */
[----:B------:R-:W-:Y:S01]  /*29a0*/  LOP3.LUT R4, R174, 0x18, R18, 0xf8, !PT ;  /* 0x00000018ae047812 */ /* 0x000fe200078ef812 */
[----:B------:R-:W-:Y:S01]  /*29b0*/  IMAD.WIDE.U32 R96, R96, 0x60, RZ ;  /* 0x0000006060607825 */ /* 0x000fe200078e00ff */
[----:B------:R-:W-:-:S02]  /*29c0*/  LOP3.LUT R12, R12, 0xfffffff8, RZ, 0xc0, !PT ;  /* 0xfffffff80c0c7812 */ /* 0x000fc400078ec0ff */
[----:B------:R-:W-:Y:S01]  /*29d0*/  LOP3.LUT R25, R4, R175, RZ, 0x3c, !PT ;  /* 0x000000af04197212 */ /* 0x000fe200078e3cff */
[----:B------:R-:W-:Y:S01]  /*29e0*/  IMAD.WIDE.U32 R102, R102, 0x60, RZ ;  /* 0x0000006066667825 */ /* 0x000fe200078e00ff */
[----:B------:R-:W-:Y:S02]  /*29f0*/  SHF.R.S32.HI R113, RZ, 0x3, R5 ;  /* 0x00000003ff717819 */ /* 0x000fe40000011405 */
[----:B------:R-:W-:Y:S01]  /*2a00*/  SHF.R.S32.HI R111, RZ, 0x1f, R14 ;  /* 0x0000001fff6f7819 */ /* 0x000fe2000001140e */
[----:B------:R-:W-:Y:S01]  /*2a10*/  IMAD.IADD R25, R176, 0x1, R25 ;  /* 0x00000001b0197824 */ /* 0x000fe200078e0219 */
[----:B------:R-:W-:Y:S01]  /*2a20*/  SHF.R.S32.HI R110, RZ, 0x1f, R13 ;  /* 0x0000001fff6e7819 */ /* 0x000fe2000001140d */
[----:B------:R-:W-:Y:S01]  /*2a30*/  IMAD.IADD R138, R138, 0x1, R9 ;  /* 0x000000018a8a7824 */ /* 0x000fe200078e0209 */
[----:B------:R-:W-:Y:S01]  /*2a40*/  SHF.R.S32.HI R109, RZ, 0x1f, R12 ;  /* 0x0000001fff6d7819 */ /* 0x000fe2000001140c */
[----:B------:R-:W-:Y:S01]  /*2a50*/  IMAD.IADD R137, R137, 0x1, R6 ;  /* 0x0000000189897824 */ /* 0x000fe200078e0206 */
[C---:B------:R-:W-:Y:S01]  /*2a60*/  LOP3.LUT R9, R0.reuse, 0x4, RZ, 0xc0, !PT ;  /* 0x0000000400097812 */ /* 0x040fe200078ec0ff */
[----:B------:R-:W-:Y:S01]  /*2a70*/  IMAD.IADD R21, R93, 0x1, R7 ;  /* 0x000000015d157824 */ /* 0x000fe200078e0207 */
[C---:B------:R-:W-:Y:S01]  /*2a80*/  LOP3.LUT R8, R0.reuse, 0x8, RZ, 0xc0, !PT ;  /* 0x0000000800087812 */ /* 0x040fe200078ec0ff */
[----:B0-----:R-:W-:Y:S01]  /*2a90*/  IMAD.IADD R20, R7, 0x1, R95 ;  /* 0x0000000107147824 */ /* 0x001fe200078e025f */
[C---:B------:R-:W-:Y:S01]  /*2aa0*/  LOP3.LUT R7, R0.reuse, 0x10, RZ, 0xc0, !PT ;  /* 0x0000001000077812 */ /* 0x040fe200078ec0ff */
[----:B------:R-:W-:Y:S01]  /*2ab0*/  IMAD.IADD R104, R99, 0x1, R15 ;  /* 0x0000000163687824 */ /* 0x000fe200078e020f */
[----:B------:R-:W-:Y:S01]  /*2ac0*/  IADD3 R15, R15, R101, RZ ;  /* 0x000000650f0f7210 */ /* 0x000fe20007ffe0ff */
[----:B------:R-:W-:Y:S01]  /*2ad0*/  IMAD.IADD R133, R97, 0x1, R133 ;  /* 0x0000000161857824 */ /* 0x000fe200078e0285 */
[----:B------:R-:W-:Y:S01]  /*2ae0*/  LOP3.LUT R6, R0, 0x20, RZ, 0xc0, !PT ;  /* 0x0000002000067812 */ /* 0x000fe200078ec0ff */
[----:B------:R-:W-:-:S02]  /*2af0*/  IMAD.IADD R132, R103, 0x1, R3 ;  /* 0x0000000167847824 */ /* 0x000fc400078e0203 */
[----:B------:R-:W-:Y:S02]  /*2b00*/  IMAD.IADD R136, R128, 0x1, R25 ;  /* 0x0000000180887824 */ /* 0x000fe400078e0219 */
[----:B------:R-:W-:-:S07]  /*2b10*/  IMAD.IADD R5, R89, 0x1, R29 ;  /* 0x0000000159057824 */ /* 0x000fce00078e021d */
.L_x_1770:
[----:B0-2---:R-:W2:Y:S01]  /*2b20*/  LDL.LU R30, [R1+0xc] ;  /* 0x00000c00011e7983 */ /* 0x005ea20000300800 */
[----:B------:R-:W-:Y:S01]  /*2b30*/  VIADD R31, R2, 0xffffffff ;  /* 0xffffffff021f7836 */ /* 0x000fe20000000000 */
[----:B------:R-:W0:Y:S01]  /*2b40*/  LDC.64 R114, c[0x0][0x2e8] ;  /* 0x0000ba00ff727b82 */ /* 0x000e220000000a00 */
[----:B------:R-:W-:Y:S01]  /*2b50*/  IMAD R39, R17, 0x4800, R25 ;  /* 0x0000480011277824 */ /* 0x000fe200078e0219 */
[----:B------:R-:W-:Y:S05]  /*2b60*/  YIELD ;  /* 0x0000000000007946 */ /* 0x000fea0003800000 */
[----:B------:R-:W-:Y:S01]  /*2b70*/  SHF.R.S32.HI R28, RZ, 0x1f, R31 ;  /* 0x0000001fff1c7819 */ /* 0x000fe2000001141f */
[-C--:B------:R-:W-:Y:S01]  /*2b80*/  IMAD R3, R129, R31.reuse, RZ ;  /* 0x0000001f81037224 */ /* 0x080fe200078e02ff */
[----:B------:R-:W1:Y:S01]  /*2b90*/  LDC R119, c[0x0][0x3f4] ;  /* 0x0000fd00ff777b82 */ /* 0x000e620000000800 */
[----:B------:R-:W-:Y:S01]  /*2ba0*/  IMAD.WIDE.U32 R126, R90, R31, RZ ;  /* 0x0000001f5a7e7225 */ /* 0x000fe200078e00ff */
[----:B------:R-:W-:Y:S03]  /*2bb0*/  BSSY B0, `(.L_x_1671) ;  /* 0x0000762000007945 */ /* 0x000fe60003800000 */
[----:B------:R-:W-:Y:S01]  /*2bc0*/  IMAD R29, R28, R90, R3 ;  /* 0x0000005a1c1d7224 */ /* 0x000fe200078e0203 */
[-C--:B------:R-:W-:Y:S01]  /*2bd0*/  IADD3 R0, P1, P4, R27, R126.reuse, R135 ;  /* 0x0000007e1b007210 */ /* 0x080fe20007c3e087 */
[----:B------:R-:W-:Y:S01]  /*2be0*/  IMAD R39, R39, 0x2, R118 ;  /* 0x0000000227277824 */ /* 0x000fe200078e0276 */
[----:B------:R-:W-:Y:S01]  /*2bf0*/  IADD3 R3, P5, R27, R126, RZ ;  /* 0x0000007e1b037210 */ /* 0x000fe20007fbe0ff */
[----:B------:R-:W-:-:S04]  /*2c00*/  IMAD.IADD R80, R127, 0x1, R29 ;  /* 0x000000017f507824 */ /* 0x000fc800078e021d */
[----:B------:R-:W-:Y:S01]  /*2c10*/  IMAD.X R4, R80, 0x1, R26, P5 ;  /* 0x0000000150047824 */ /* 0x000fe200028e061a */
[----:B------:R-:W-:Y:S02]  /*2c20*/  IADD3.X R2, R26, R80, R134, P1, P4 ;  /* 0x000000501a027210 */ /* 0x000fe40000fe8486 */
[----:B------:R-:W-:Y:S02]  /*2c30*/  ISETP.GT.AND P1, PT, R31, R123, PT ;  /* 0x0000007b1f00720c */ /* 0x000fe40003f24270 */
[CC--:B0-----:R-:W-:Y:S02]  /*2c40*/  LEA R40, P0, R3.reuse, R114.reuse, 0x1 ;  /* 0x0000007203287211 */ /* 0x0c1fe400078008ff */
[----:B------:R-:W-:Y:S02]  /*2c50*/  LEA R36, P5, R0, R114, 0x1 ;  /* 0x0000007200247211 */ /* 0x000fe400078a08ff */
[----:B------:R-:W-:Y:S01]  /*2c60*/  LEA.HI.X R41, R3, R115, R4, 0x1, P0 ;  /* 0x0000007303297211 */ /* 0x000fe200000f0c04 */
[----:B------:R-:W-:Y:S01]  /*2c70*/  IMAD R3, R17, 0x4800, R136 ;  /* 0x0000480011037824 */ /* 0x000fe200078e0288 */
[----:B-1----:R-:W-:-:S02]  /*2c80*/  ISETP.GE.AND P0, PT, R119, 0x1, PT ;  /* 0x000000017700780c */ /* 0x002fc40003f06270 */
[----:B------:R-:W-:Y:S01]  /*2c90*/  LEA.HI.X R37, R0, R115, R2, 0x1, P5 ;  /* 0x0000007300257211 */ /* 0x000fe200028f0c02 */
[----:B------:R-:W-:Y:S01]  /*2ca0*/  IMAD R38, R3, 0x2, R118 ;  /* 0x0000000203267824 */ /* 0x000fe200078e0276 */
[----:B------:R-:W-:Y:S02]  /*2cb0*/  MOV R2, R31 ;  /* 0x0000001f00027202 */ /* 0x000fe40000000f00 */
[----:B--2---:R-:W-:-:S04]  /*2cc0*/  LOP3.LUT R30, R30, 0xfffffffd, RZ, 0xc0, !PT ;  /* 0xfffffffd1e1e7812 */ /* 0x004fc800078ec0ff */
[----:B------:R-:W-:-:S05]  /*2cd0*/  @P1 LOP3.LUT R30, R30, 0x2, RZ, 0xfc, !PT ;  /* 0x000000021e1e1812 */ /* 0x000fca00078efcff */
[----:B------:R0:W-:Y:S01]  /*2ce0*/  STL [R1+0xc], R30 ;  /* 0x00000c1e01007387 */ /* 0x0001e20000100800 */
[----:B------:R-:W-:Y:S05]  /*2cf0*/  @!P0 BRA `(.L_x_1672) ;  /* 0x0000007000508947 */ /* 0x000fea0003800000 */
[----:B------:R-:W-:Y:S01]  /*2d00*/  ULDC.U8 UR4, c[0x0][0x410] ;  /* 0x0001040000047ab9 */ /* 0x000fe20000000000 */
[-C--:B------:R-:W-:Y:S01]  /*2d10*/  IMAD R3, R132, R31.reuse, RZ ;  /* 0x0000001f84037224 */ /* 0x080fe200078e02ff */
[----:B------:R-:W-:Y:S01]  /*2d20*/  ISETP.NE.AND P0, PT, RZ, UR4, PT ;  /* 0x00000004ff007c0c */ /* 0x000fe2000bf05270 */
[-C--:B------:R-:W-:Y:S02]  /*2d30*/  IMAD R29, R133, R31.reuse, RZ ;  /* 0x0000001f851d7224 */ /* 0x080fe400078e02ff */
[----:B------:R-:W-:Y:S02]  /*2d40*/  IMAD R3, R28, R102, R3 ;  /* 0x000000661c037224 */ /* 0x000fe400078e0203 */
[----:B------:R-:W-:Y:S02]  /*2d50*/  IMAD R4, R2, -0x60, R24 ;  /* 0xffffffa002047824 */ /* 0x000fe400078e0218 */
[----:B------:R-:W-:-:S03]  /*2d60*/  IMAD.WIDE.U32 R78, R102, R31, RZ ;  /* 0x0000001f664e7225 */ /* 0x000fc600078e00ff */
[----:B------:R-:W-:Y:S01]  /*2d70*/  VIMNMX R4, R4, 0x60, PT ;  /* 0x0000006004047848 */ /* 0x000fe20003fe0100 */
[----:B------:R-:W-:Y:S02]  /*2d80*/  IMAD R29, R28, R96, R29 ;  /* 0x000000601c1d7224 */ /* 0x000fe400078e021d */
[----:B------:R-:W-:-:S04]  /*2d90*/  IMAD.WIDE.U32 R76, R96, R31, RZ ;  /* 0x0000001f604c7225 */ /* 0x000fc800078e00ff */
[----:B------:R-:W-:Y:S02]  /*2da0*/  IMAD.IADD R0, R79, 0x1, R3 ;  /* 0x000000014f007824 */ /* 0x000fe400078e0203 */
        /* <DEDUP_REMOVED lines=24> */
[----:B------:R-:W-:Y:S01]  /*2f30*/  LEA R28, P4, R29, UR4, 0x1 ;  /* 0x000000041d1c7c11 */ /* 0x000fe2000f8808ff */
[----:B------:R-:W-:Y:S01]  /*2f40*/  IMAD.X R34, R3, 0x1, R21, P1 ;  /* 0x0000000103227824 */ /* 0x000fe200008e0615 */
[----:B------:R-:W-:Y:S02]  /*2f50*/  ISETP.GE.AND P1, PT, R160, R119, PT ;  /* 0x00000077a000720c */ /* 0x000fe40003f26270 */
[----:B------:R-:W-:-:S02]  /*2f60*/  CS2R R82, SRZ ;  /* 0x0000000000527805 */ /* 0x000fc4000001ff00 */
[----:B------:R-:W-:Y:S02]  /*2f70*/  LEA.HI.X R29, R29, UR5, R30, 0x1, P4 ;  /* 0x000000051d1d7c11 */ /* 0x000fe4000a0f0c1e */
[----:B------:R-:W-:Y:S02]  /*2f80*/  CS2R R126, SRZ ;  /* 0x00000000007e7805 */ /* 0x000fe4000001ff00 */
[C---:B------:R-:W-:Y:S02]  /*2f90*/  LEA R30, P4, R31.reuse, UR6, 0x1 ;  /* 0x000000061f1e7c11 */ /* 0x040fe4000f8808ff */
[----:B------:R-:W-:Y:S01]  /*2fa0*/  CS2R R114, SRZ ;  /* 0x0000000000727805 */ /* 0x000fe2000001ff00 */
[----:B------:R-:W-:Y:S01]  /*2fb0*/  ULDC.64 UR8, c[0x0][0x208] ;  /* 0x0000820000087ab9 */ /* 0x000fe20000000a00 */
[----:B------:R-:W-:Y:S02]  /*2fc0*/  LEA.HI.X R31, R31, UR7, R34, 0x1, P4 ;  /* 0x000000071f1f7c11 */ /* 0x000fe4000a0f0c22 */
[-C--:B------:R-:W-:Y:S01]  /*2fd0*/  ISETP.GE.AND P4, PT, R171, R119.reuse, PT ;  /* 0x00000077ab00720c */ /* 0x080fe20003f86270 */
[----:B------:R1:W5:Y:S04]  /*2fe0*/  @!P1 LDG.E.64 R124, desc[UR8][R28.64] ;  /* 0x000000081c7c9981 */ /* 0x000368000c1e1b00 */
[----:B------:R1:W5:Y:S01]  /*2ff0*/  @!P1 LDG.E.64 R126, desc[UR8][R30.64] ;  /* 0x000000081e7e9981 */ /* 0x000362000c1e1b00 */
[----:B------:R-:W-:-:S07]  /*3000*/  ISETP.GE.AND P1, PT, R169, R119, PT ;  /* 0x00000077a900720c */ /* 0x000fce0003f26270 */
        /* <DEDUP_REMOVED lines=21> */
.L_x_1675:
[----:B------:R-:W-:Y:S05]  /*3160*/  BSYNC B1 ;  /* 0x0000000000017941 */ /* 0x000fea0003800000 */
.L_x_1674:
        /* <DEDUP_REMOVED lines=22> */
[----:B------:R-:W-:Y:S01]  /*32d0*/  IADD3 R76, P1, P5, R92, R76, R106 ;  /* 0x0000004c5c4c7210 */ /* 0x000fe20007d3e06a */
[----:B------:R-:W-:-:S03]  /*32e0*/  ULDC.64 UR8, c[0x0][0x208] ;  /* 0x0000820000087ab9 */ /* 0x000fc60000000a00 */
        /* <DEDUP_REMOVED lines=33> */
.L_x_1677:
[----:B------:R-:W-:Y:S05]  /*3500*/  BSYNC B1 ;  /* 0x0000000000017941 */ /* 0x000fea0003800000 */
.L_x_1676:
[----:B------:R-:W-:Y:S01]  /*3510*/  IMAD.MOV.U32 R3, RZ, RZ, R67 ;  /* 0x000000ffff037224 */ /* 0x000fe200078e0043 */
[----:B------:R-:W-:Y:S01]  /*3520*/  MOV R0, R66 ;  /* 0x0000004200007202 */ /* 0x000fe20000000f00 */
[----:B-12---:R-:W-:Y:S01]  /*3530*/  IMAD.MOV.U32 R28, RZ, RZ, R70 ;  /* 0x000000ffff1c7224 */ /* 0x006fe200078e0046 */
[----:B------:R-:W-:Y:S01]  /*3540*/  PRMT R152, R131, 0x7610, R152 ;  /* 0x0000761083987816 */ /* 0x000fe20000000098 */
[----:B------:R-:W-:Y:S01]  /*3550*/  IMAD.MOV.U32 R29, RZ, RZ, R82 ;  /* 0x000000ffff1d7224 */ /* 0x000fe200078e0052 */
[----:B------:R-:W-:Y:S01]  /*3560*/  PRMT R198, R0, 0x5410, R3 ;  /* 0x0000541000c67816 */ /* 0x000fe20000000003 */
[----:B------:R-:W-:Y:S01]  /*3570*/  IMAD.MOV.U32 R3, RZ, RZ, R74 ;  /* 0x000000ffff037224 */ /* 0x000fe200078e004a */
[----:B------:R-:W-:Y:S01]  /*3580*/  PRMT R210, R28, 0x7610, R210 ;  /* 0x000076101cd27816 */ /* 0x000fe200000000d2 */
[----:B------:R-:W-:Y:S01]  /*3590*/  IMAD.MOV.U32 R28, RZ, RZ, R75 ;  /* 0x000000ffff1c7224 */ /* 0x000fe200078e004b */
[----:B------:R-:W-:Y:S01]  /*35a0*/  PRMT R212, R29, 0x7610, R212 ;  /* 0x000076101dd47816 */ /* 0x000fe200000000d4 */
[----:B------:R-:W-:Y:S01]  /*35b0*/  IMAD.MOV.U32 R0, RZ, RZ, R71 ;  /* 0x000000ffff007224 */ /* 0x000fe200078e0047 */
[----:B------:R-:W-:Y:S01]  /*35c0*/  ULOP3.LUT UR4, UR60, 0x1, URZ, 0xfc, !UPT ;  /* 0x000000013c047892 */ /* 0x000fe2000f8efc3f */
[----:B------:R-:W-:Y:S01]  /*35d0*/  IMAD.MOV.U32 R29, RZ, RZ, R64 ;  /* 0x000000ffff1d7224 */ /* 0x000fe200078e0040 */
[----:B------:R-:W-:Y:S01]  /*35e0*/  PRMT R211, R3, 0x5410, R28 ;  /* 0x0000541003d37816 */ /* 0x000fe2000000001c */
[----:B------:R-:W-:Y:S01]  /*35f0*/  IMAD.MOV.U32 R3, RZ, RZ, R124 ;  /* 0x000000ffff037224 */ /* 0x000fe200078e007c */
[----:B------:R-:W-:Y:S01]  /*3600*/  PRMT R210, R210, 0x5410, R0 ;  /* 0x00005410d2d27816 */ /* 0x000fe20000000000 */
[----:B------:R-:W-:Y:S01]  /*3610*/  IMAD.MOV.U32 R28, RZ, RZ, R125 ;  /* 0x000000ffff1c7224 */ /* 0x000fe200078e007d */
[----:B------:R-:W-:Y:S01]  /*3620*/  MOV R0, R83 ;  /* 0x0000005300007202 */ /* 0x000fe20000000f00 */
[----:B------:R-:W-:Y:S01]  /*3630*/  UISETP.NE.AND UP0, UPT, UR4, 0x3, UPT ;  /* 0x000000030400788c */ /* 0x000fe2000bf05270 */
[----:B------:R-:W-:Y:S01]  /*3640*/  PRMT R157, R3, 0x7610, R157 ;  /* 0x00007610039d7816 */ /* 0x000fe2000000009d */
[----:B------:R-:W-:Y:S01]  /*3650*/  IMAD.MOV.U32 R3, RZ, RZ, R68 ;  /* 0x000000ffff037224 */ /* 0x000fe200078e0044 */
[----:B------:R-:W-:Y:S01]  /*3660*/  PRMT R212, R212, 0x5410, R0 ;  /* 0x00005410d4d47816 */ /* 0x000fe20000000000 */
[----:B------:R-:W-:Y:S01]  /*3670*/  IMAD.MOV.U32 R0, RZ, RZ, R65 ;  /* 0x000000ffff007224 */ /* 0x000fe200078e0041 */
[----:B------:R-:W-:Y:S01]  /*3680*/  PRMT R159, R28, 0x7610, R159 ;  /* 0x000076101c9f7816 */ /* 0x000fe2000000009f */
[----:B------:R-:W-:Y:S01]  /*3690*/  IMAD.MOV.U32 R28, RZ, RZ, R69 ;  /* 0x000000ffff1c7224 */ /* 0x000fe200078e0045 */
[----:B------:R-:W-:-:S02]  /*36a0*/  PRMT R152, R152, 0x5410, R29 ;  /* 0x0000541098987816 */ /* 0x000fc4000000001d */
[----:B------:R-:W-:Y:S02]  /*36b0*/  MOV R29, R72 ;  /* 0x00000048001d7202 */ /* 0x000fe40000000f00 */
        /* <DEDUP_REMOVED lines=13> */
[----:B-----5:R-:W-:Y:S01]  /*3790*/  IMAD.MOV.U32 R29, RZ, RZ, R32 ;  /* 0x000000ffff1d7224 */ /* 0x020fe200078e0020 */
[----:B------:R-:W-:-:S02]  /*37a0*/  MOV R28, R127 ;  /* 0x0000007f001c7202 */ /* 0x000fc40000000f00 */
        /* <DEDUP_REMOVED lines=8> */
[----:B------:R-:W-:Y:S02]  /*3830*/  PLOP3.LUT P1, PT, PT, PT, UP0, 0x80, 0x0 ;  /* 0x000000000000781c */ /* 0x000fe40003f2f008 */
        /* <DEDUP_REMOVED lines=18> */
[----:B------:R-:W-:-:S02]  /*3960*/  IMAD.MOV.U32 R0, RZ, RZ, R48 ;  /* 0x000000ffff007224 */ /* 0x000fc400078e0030 */
[----:B------:R-:W-:Y:S01]  /*3970*/  IMAD.MOV.U32 R29, RZ, RZ, R55 ;  /* 0x000000ffff1d7224 */ /* 0x000fe200078e0037 */
        /* <DEDUP_REMOVED lines=15> */
[----:B------:R-:W-:Y:S02]  /*3a70*/  PRMT R209, R3, 0x5410, R0 ;  /* 0x0000541003d17816 */ /* 0x000fe40000000000 */
[----:B------:R-:W-:Y:S01]  /*3a80*/  PRMT R203, R29, 0x5410, R28 ;  /* 0x000054101dcb7816 */ /* 0x000fe2000000001c */
[----:B------:R-:W-:Y:S06]  /*3a90*/  @!P1 BRA `(.L_x_1678) ;  /* 0x0000000000049947 */ /* 0x000fec0003800000 */
[----:B------:R-:W-:Y:S01]  /*3aa0*/  BPT.TRAP 0x1 ;  /* 0x000000040000795c */ /* 0x000fe20000300000 */
.L_x_1678:
[----:B------:R-:W-:Y:S01]  /*3ab0*/  IMAD R3, R17, 0x8, R16 ;  /* 0x0000000811037824 */ /* 0x000fe200078e0210 */
[----:B------:R-:W-:Y:S01]  /*3ac0*/  SHF.L.U32 R0, R167, 0x1f, RZ ;  /* 0x0000001fa7007819 */ /* 0x000fe200000006ff */
[----:B------:R-:W-:Y:S03]  /*3ad0*/  BSSY B1, `(.L_x_1679) ;  /* 0x0000003000017945 */ /* 0x000fe60003800000 */
[----:B------:R-:W1:Y:S02]  /*3ae0*/  SYNCS.PHASECHK.TRANS64.TRYWAIT P5, [R3+URZ+0x2a890], R0 ;  /* 0x02a89000030075a7 */ /* 0x000e6400080a017f */
[----:B-1----:R-:W-:Y:S05]  /*3af0*/  @!P5 BRA `(.L_x_1680) ;  /* 0x000002480054d947 */ /* 0x002fea0003800000 */
.L_x_2117:
[----:B------:R-:W-:Y:S05]  /*3b00*/  BSYNC B1 ;  /* 0x0000000000017941 */ /* 0x000fea0003800000 */
.L_x_1679:
        /* <DEDUP_REMOVED lines=10> */
[----:B--2---:R-:W-:Y:S01]  /*3bb0*/  HADD2.F32 R156, -RZ, R31.H0_H0 ;  /* 0x2000001fff9c7230 */ /* 0x004fe20000004100 */
[----:B------:R-:W-:Y:S02]  /*3bc0*/  SHF.R.U32.HI R155, RZ, 0x10, R127 ;  /* 0x00000010ff9b7819 */ /* 0x000fe4000001167f */
        /* <DEDUP_REMOVED lines=21> */
[----:B------:R-:W-:Y:S02]  /*3d20*/  HADD2.F32 R125, -RZ, R159.H1_H1 ;  /* 0x3000009fff7d7230 */ /* 0x000fe40000004100 */
[----:B------:R-:W-:Y:S02]  /*3d30*/  HADD2.F32 R28, -RZ, R30.H1_H1 ;  /* 0x3000001eff1c7230 */ /* 0x000fe40000004100 */
[----:B------:R-:W-:Y:S01]  /*3d40*/  FMUL.FTZ R158, R156, R127 ;  /* 0x0000007f9c9e7220 */ /* 0x000fe20000410000 */
[----:B------:R-:W-:-:S02]  /*3d50*/  HADD2.F32 R154, -RZ, R157.H0_H0 ;  /* 0x2000009dff9a7230 */ /* 0x000fc40000004100 */
[C---:B------:R-:W-:Y:S01]  /*3d60*/  FMUL.FTZ R157, R155.reuse, R127 ;  /* 0x0000007f9b9d7220 */ /* 0x040fe20000410000 */
[----:B------:R-:W-:Y:S02]  /*3d70*/  HADD2.F32 R30, -RZ, R30.H0_H0 ;  /* 0x2000001eff1e7230 */ /* 0x000fe40000004100 */
[-C--:B------:R-:W-:Y:S01]  /*3d80*/  FMUL.FTZ R127, R28, R125.reuse ;  /* 0x0000007d1c7f7220 */ /* 0x080fe20000410000 */
[----:B------:R-:W-:Y:S02]  /*3d90*/  HADD2.F32 R159, -RZ, R159.H0_H0 ;  /* 0x2000009fff9f7230 */ /* 0x000fe40000004100 */
[-C--:B------:R-:W-:Y:S01]  /*3da0*/  FFMA.FTZ R157, R156, R154.reuse, -R157 ;  /* 0x0000009a9c9d7223 */ /* 0x080fe2000001089d */
[----:B------:R-:W-:Y:S01]  /*3db0*/  FFMA.FTZ R158, R155, R154, R158 ;  /* 0x0000009a9b9e7223 */ /* 0x000fe2000001009e */
[----:B------:R-:W-:Y:S01]  /*3dc0*/  FMUL.FTZ R125, R30, R125 ;  /* 0x0000007d1e7d7220 */ /* 0x000fe20000410000 */
[----:B------:R-:W-:Y:S01]  /*3dd0*/  F2FP.F16.F32.PACK_AB R29, R124, R29 ;  /* 0x0000001d7c1d723e */ /* 0x000fe200000000ff */
[----:B------:R-:W-:-:S02]  /*3de0*/  FFMA.FTZ R127, R30, R159, -R127 ;  /* 0x0000009f1e7f7223 */ /* 0x000fc4000001087f */
[----:B------:R-:W-:Y:S01]  /*3df0*/  FFMA.FTZ R28, R28, R159, R125 ;  /* 0x0000009f1c1c7223 */ /* 0x000fe2000001007d */
[----:B------:R-:W-:-:S04]  /*3e00*/  F2FP.F16.F32.PACK_AB R158, R158, R157 ;  /* 0x0000009d9e9e723e */ /* 0x000fc800000000ff */
[----:B------:R-:W-:Y:S01]  /*3e10*/  F2FP.F16.F32.PACK_AB R30, R28, R127 ;  /* 0x0000007f1c1e723e */ /* 0x000fe200000000ff */
[----:B------:R-:W-:-:S07]  /*3e20*/  IMAD.MOV.U32 R28, RZ, RZ, R158 ;  /* 0x000000ffff1c7224 */ /* 0x000fce00078e009e */
.L_x_1686:
[----:B------:R-:W-:Y:S05]  /*3e30*/  BSYNC B3 ;  /* 0x0000000000037941 */ /* 0x000fea0003800000 */
.L_x_1685:
[----:B------:R-:W-:Y:S02]  /*3e40*/  ULDC.64 UR4, c[0x0][0x208] ;  /* 0x0000820000047ab9 */ /* 0x000fe40000000a00 */
[----:B--2---:R2:W-:Y:S03]  /*3e50*/  STG.E.128 desc[UR4][R40.64], R28 ;  /* 0x0000001c28007986 */ /* 0x0045e6000c101d04 */
.L_x_1684:
[----:B------:R-:W-:Y:S05]  /*3e60*/  BSYNC B2 ;  /* 0x0000000000027941 */ /* 0x000fea0003800000 */
.L_x_1683:
        /* <DEDUP_REMOVED lines=26> */
[----:B------:R-:W-:-:S02]  /*4010*/  HADD2.F32 R115, -RZ, R215.H0_H0 ;  /* 0x200000d7ff737230 */ /* 0x000fc40000004100 */
[-C--:B------:R-:W-:Y:S01]  /*4020*/  FFMA.FTZ R29, R29, R124.reuse, -R82 ;  /* 0x0000007c1d1d7223 */ /* 0x080fe20000010852 */
[--C-:B------:R-:W-:Y:S02]  /*4030*/  HADD2.F32 R125, -RZ, R28.reuse.H1_H1 ;  /* 0x3000001cff7d7230 */ /* 0x100fe40000004100 */
[----:B------:R-:W-:Y:S01]  /*4040*/  FFMA.FTZ R82, R83, R124, R154 ;  /* 0x0000007c53527223 */ /* 0x000fe2000001009a */
[----:B------:R-:W-:Y:S01]  /*4050*/  HADD2.F32 R126, -RZ, R28.H0_H0 ;  /* 0x2000001cff7e7230 */ /* 0x000fe20000004100 */
[----:B------:R-:W-:Y:S01]  /*4060*/  F2FP.F16.F32.PACK_AB R31, R114, R31 ;  /* 0x0000001f721f723e */ /* 0x000fe200000000ff */
[----:B------:R-:W-:Y:S02]  /*4070*/  HADD2.F32 R83, -RZ, R215.H1_H1 ;  /* 0x300000d7ff537230 */ /* 0x000fe40000004100 */
[-C--:B------:R-:W-:Y:S01]  /*4080*/  FMUL.FTZ R127, R125, R115.reuse ;  /* 0x000000737d7f7220 */ /* 0x080fe20000410000 */
[----:B------:R-:W-:Y:S02]  /*4090*/  HADD2.F32 R28, -RZ, R30.H1_H1 ;  /* 0x3000001eff1c7230 */ /* 0x000fe40000004100 */
        /* <DEDUP_REMOVED lines=13> */
.L_x_1690:
[----:B------:R-:W-:Y:S05]  /*4170*/  BSYNC B3 ;  /* 0x0000000000037941 */ /* 0x000fea0003800000 */
.L_x_1689:
[----:B------:R-:W-:Y:S02]  /*4180*/  ULDC.64 UR4, c[0x0][0x208] ;  /* 0x0000820000047ab9 */ /* 0x000fe40000000a00 */
[----:B--2---:R3:W-:Y:S03]  /*4190*/  STG.E.128 desc[UR4][R40.64+0x40], R28 ;  /* 0x0000401c28007986 */ /* 0x0047e6000c101d04 */
.L_x_1688:
[----:B------:R-:W-:Y:S05]  /*41a0*/  BSYNC B2 ;  /* 0x0000000000027941 */ /* 0x000fea0003800000 */
.L_x_1687:
[----:B------:R-:W-:Y:S01]  /*41b0*/  ISETP.NE.AND P0, PT, R9, RZ, PT ;  /* 0x000000ff0900720c */ /* 0x000fe20003f05270 */
[----:B------:R-:W-:-:S12]  /*41c0*/  BSSY B2, `(.L_x_1691) ;  /* 0x0000032000027945 */ /* 0x000fd80003800000 */
[----:B------:R-:W-:Y:S05]  /*41d0*/  @!P0 BRA `(.L_x_1692) ;  /* 0x0000000000c08947 */ /* 0x000fea0003800000 */
[----:B0-23--:R0:W2:Y:S01]  /*41e0*/  LDS.128 R28, [R39+0x3000] ;  /* 0x00300000271c7984 */ /* 0x00d0a20000000c00 */
[----:B------:R-:W-:Y:S01]  /*41f0*/  ISETP.GE.AND P0, PT, R169, R119, PT ;  /* 0x00000077a900720c */ /* 0x000fe20003f06270 */
[----:B------:R-:W-:-:S12]  /*4200*/  BSSY B3, `(.L_x_1693) ;  /* 0x000002b000037945 */ /* 0x000fd80003800000 */
[----:B0-----:R-:W-:Y:S05]  /*4210*/  @P0 BRA `(.L_x_1694) ;  /* 0x0000000000a40947 */ /* 0x001fea0003800000 */
[--C-:B------:R-:W-:Y:S01]  /*4220*/  SHF.R.U64 R82, R74, 0x10, R75.reuse ;  /* 0x000000104a527819 */ /* 0x100fe2000000124b */
[----:B--2---:R-:W-:Y:S01]  /*4230*/  HADD2.F32 R114, -RZ, R31.H0_H0 ;  /* 0x2000001fff727230 */ /* 0x004fe20000004100 */
[----:B------:R-:W-:Y:S01]  /*4240*/  SHF.R.U32.HI R74, RZ, 0x10, R75 ;  /* 0x00000010ff4a7819 */ /* 0x000fe2000001164b */
[----:B------:R-:W-:Y:S01]  /*4250*/  HADD2.F32 R125, -RZ, R211.H1_H1 ;  /* 0x300000d3ff7d7230 */ /* 0x000fe20000004100 */
[--C-:B------:R-:W-:Y:S01]  /*4260*/  SHF.R.U32.HI R83, RZ, 0x10, R81.reuse ;  /* 0x00000010ff537819 */ /* 0x100fe20000011651 */
[----:B------:R-:W-:Y:S01]  /*4270*/  HADD2.F32 R82, -RZ, R82.H0_H0 ;  /* 0x20000052ff527230 */ /* 0x000fe20000004100 */
[----:B------:R-:W-:Y:S01]  /*4280*/  SHF.R.U64 R75, R80, 0x10, R81 ;  /* 0x00000010504b7819 */ /* 0x000fe20000001251 */
[----:B------:R-:W-:Y:S02]  /*4290*/  HADD2.F32 R80, -RZ, R31.H1_H1 ;  /* 0x3000001fff507230 */ /* 0x000fe40000004100 */
[----:B------:R-:W-:Y:S02]  /*42a0*/  HADD2.F32 R83, -RZ, R83.H0_H0 ;  /* 0x20000053ff537230 */ /* 0x000fe40000004100 */
[----:B------:R-:W-:-:S02]  /*42b0*/  HADD2.F32 R124, -RZ, R75.H0_H0 ;  /* 0x2000004bff7c7230 */ /* 0x000fc40000004100 */
[--C-:B------:R-:W-:Y:S02]  /*42c0*/  HADD2.F32 R75, -RZ, R29.reuse.H1_H1 ;  /* 0x3000001dff4b7230 */ /* 0x100fe40000004100 */
[-C--:B------:R-:W-:Y:S01]  /*42d0*/  FMUL.FTZ R31, R80, R83.reuse ;  /* 0x00000053501f7220 */ /* 0x080fe20000410000 */
[----:B------:R-:W-:Y:S02]  /*42e0*/  HADD2.F32 R29, -RZ, R29.H0_H0 ;  /* 0x2000001dff1d7230 */ /* 0x000fe40000004100 */
[C---:B------:R-:W-:Y:S01]  /*42f0*/  FMUL.FTZ R83, R114.reuse, R83 ;  /* 0x0000005372537220 */ /* 0x040fe20000410000 */
[----:B------:R-:W-:Y:S02]  /*4300*/  HADD2.F32 R81, -RZ, R74.H0_H0 ;  /* 0x2000004aff517230 */ /* 0x000fe40000004100 */
[-C--:B------:R-:W-:Y:S01]  /*4310*/  FMUL.FTZ R74, R75, R124.reuse ;  /* 0x0000007c4b4a7220 */ /* 0x080fe20000410000 */
[C---:B------:R-:W-:Y:S02]  /*4320*/  FMUL.FTZ R124, R29.reuse, R124 ;  /* 0x0000007c1d7c7220 */ /* 0x040fe40000410000 */
[-C--:B------:R-:W-:Y:S01]  /*4330*/  FFMA.FTZ R31, R114, R81.reuse, -R31 ;  /* 0x00000051721f7223 */ /* 0x080fe2000001081f */
[----:B------:R-:W-:Y:S01]  /*4340*/  FFMA.FTZ R80, R80, R81, R83 ;  /* 0x0000005150507223 */ /* 0x000fe20000010053 */
[----:B------:R-:W-:Y:S01]  /*4350*/  FFMA.FTZ R29, R29, R82, -R74 ;  /* 0x000000521d1d7223 */ /* 0x000fe2000001084a */
[----:B------:R-:W-:-:S02]  /*4360*/  HADD2.F32 R81, -RZ, R214.H0_H0 ;  /* 0x200000d6ff517230 */ /* 0x000fc40000004100 */
[----:B------:R-:W-:Y:S01]  /*4370*/  FFMA.FTZ R74, R75, R82, R124 ;  /* 0x000000524b4a7223 */ /* 0x000fe2000001007c */
[--C-:B------:R-:W-:Y:S01]  /*4380*/  HADD2.F32 R83, -RZ, R28.reuse.H1_H1 ;  /* 0x3000001cff537230 */ /* 0x100fe20000004100 */
[----:B------:R-:W-:Y:S01]  /*4390*/  F2FP.F16.F32.PACK_AB R31, R80, R31 ;  /* 0x0000001f501f723e */ /* 0x000fe200000000ff */
[----:B------:R-:W-:Y:S02]  /*43a0*/  HADD2.F32 R114, -RZ, R28.H0_H0 ;  /* 0x2000001cff727230 */ /* 0x000fe40000004100 */
[----:B------:R-:W-:Y:S02]  /*43b0*/  HADD2.F32 R75, -RZ, R214.H1_H1 ;  /* 0x300000d6ff4b7230 */ /* 0x000fe40000004100 */
[-C--:B------:R-:W-:Y:S01]  /*43c0*/  FMUL.FTZ R115, R83, R81.reuse ;  /* 0x0000005153737220 */ /* 0x080fe20000410000 */
[--C-:B------:R-:W-:Y:S02]  /*43d0*/  HADD2.F32 R28, -RZ, R30.reuse.H1_H1 ;  /* 0x3000001eff1c7230 */ /* 0x100fe40000004100 */
[----:B------:R-:W-:Y:S01]  /*43e0*/  FMUL.FTZ R124, R114, R81 ;  /* 0x00000051727c7220 */ /* 0x000fe20000410000 */
[----:B------:R-:W-:Y:S01]  /*43f0*/  HADD2.F32 R30, -RZ, R30.H0_H0 ;  /* 0x2000001eff1e7230 */ /* 0x000fe20000004100 */
[----:B------:R-:W-:Y:S01]  /*4400*/  F2FP.F16.F32.PACK_AB R29, R74, R29 ;  /* 0x0000001d4a1d723e */ /* 0x000fe200000000ff */
[----:B------:R-:W-:-:S02]  /*4410*/  HADD2.F32 R82, -RZ, R211.H0_H0 ;  /* 0x200000d3ff527230 */ /* 0x000fc40000004100 */
[-C--:B------:R-:W-:Y:S01]  /*4420*/  FMUL.FTZ R81, R28, R75.reuse ;  /* 0x0000004b1c517220 */ /* 0x080fe20000410000 */
[----:B------:R-:W-:Y:S02]  /*4430*/  FMUL.FTZ R75, R30, R75 ;  /* 0x0000004b1e4b7220 */ /* 0x000fe40000410000 */
[-C--:B------:R-:W-:Y:S01]  /*4440*/  FFMA.FTZ R115, R114, R82.reuse, -R115 ;  /* 0x0000005272737223 */ /* 0x080fe20000010873 */
[----:B------:R-:W-:Y:S01]  /*4450*/  FFMA.FTZ R124, R83, R82, R124 ;  /* 0x00000052537c7223 */ /* 0x000fe2000001007c */
[-C--:B------:R-:W-:Y:S01]  /*4460*/  FFMA.FTZ R81, R30, R125.reuse, -R81 ;  /* 0x0000007d1e517223 */ /* 0x080fe20000010851 */
[----:B------:R-:W-:-:S03]  /*4470*/  FFMA.FTZ R28, R28, R125, R75 ;  /* 0x0000007d1c1c7223 */ /* 0x000fc6000001004b */
[----:B------:R-:W-:Y:S02]  /*4480*/  F2FP.F16.F32.PACK_AB R124, R124, R115 ;  /* 0x000000737c7c723e */ /* 0x000fe400000000ff */
[----:B------:R-:W-:Y:S02]  /*4490*/  F2FP.F16.F32.PACK_AB R30, R28, R81 ;  /* 0x000000511c1e723e */ /* 0x000fe400000000ff */
[----:B------:R-:W-:-:S07]  /*44a0*/  MOV R28, R124 ;  /* 0x0000007c001c7202 */ /* 0x000fce0000000f00 */
.L_x_1694:
[----:B------:R-:W-:Y:S05]  /*44b0*/  BSYNC B3 ;  /* 0x0000000000037941 */ /* 0x000fea0003800000 */
.L_x_1693:
[----:B------:R-:W-:Y:S02]  /*44c0*/  ULDC.64 UR4, c[0x0][0x208] ;  /* 0x0000820000047ab9 */ /* 0x000fe40000000a00 */
[----:B--2---:R4:W-:Y:S03]  /*44d0*/  STG.E.128 desc[UR4][R40.64+0x80], R28 ;  /* 0x0000801c28007986 */ /* 0x0049e6000c101d04 */
.L_x_1692:
[----:B------:R-:W-:Y:S05]  /*44e0*/  BSYNC B2 ;  /* 0x0000000000027941 */ /* 0x000fea0003800000 */
.L_x_1691:
        /* <DEDUP_REMOVED lines=33> */
[----:B------:R-:W-:Y:S02]  /*4700*/  HADD2.F32 R28, -RZ, R30.H1_H1 ;  /* 0x3000001eff1c7230 */ /* 0x000fe40000004100 */
[----:B------:R-:W-:Y:S01]  /*4710*/  FMUL.FTZ R70, R72, R70 ;  /* 0x0000004648467220 */ /* 0x000fe20000410000 */
[----:B------:R-:W-:-:S02]  /*4720*/  HADD2.F32 R29, -RZ, R210.H0_H0 ;  /* 0x200000d2ff1d7230 */ /* 0x000fc40000004100 */
[----:B------:R-:W-:Y:S02]  /*4730*/  HADD2.F32 R30, -RZ, R30.H0_H0 ;  /* 0x2000001eff1e7230 */ /* 0x000fe40000004100 */
[----:B------:R-:W-:Y:S01]  /*4740*/  FMUL.FTZ R83, R28, R213 ;  /* 0x000000d51c537220 */ /* 0x000fe20000410000 */
[----:B------:R-:W-:Y:S02]  /*4750*/  HADD2.F32 R73, -RZ, R210.H1_H1 ;  /* 0x300000d2ff497230 */ /* 0x000fe40000004100 */
[-C--:B------:R-:W-:Y:S01]  /*4760*/  FFMA.FTZ R81, R72, R29.reuse, -R81 ;  /* 0x0000001d48517223 */ /* 0x080fe20000010851 */
[----:B------:R-:W-:Y:S01]  /*4770*/  FFMA.FTZ R70, R71, R29, R70 ;  /* 0x0000001d47467223 */ /* 0x000fe20000010046 */
[C---:B------:R-:W-:Y:S01]  /*4780*/  FMUL.FTZ R213, R30.reuse, R213 ;  /* 0x000000d51ed57220 */ /* 0x040fe20000410000 */
[----:B------:R-:W-:Y:S01]  /*4790*/  F2FP.F16.F32.PACK_AB R29, R75, R82 ;  /* 0x000000524b1d723e */ /* 0x000fe200000000ff */
[-C--:B------:R-:W-:Y:S02]  /*47a0*/  FFMA.FTZ R83, R30, R73.reuse, -R83 ;  /* 0x000000491e537223 */ /* 0x080fe40000010853 */
[----:B------:R-:W-:Y:S01]  /*47b0*/  FFMA.FTZ R28, R28, R73, R213 ;  /* 0x000000491c1c7223 */ /* 0x000fe200000100d5 */
[----:B------:R-:W-:-:S04]  /*47c0*/  F2FP.F16.F32.PACK_AB R70, R70, R81 ;  /* 0x000000514646723e */ /* 0x000fc800000000ff */
[----:B------:R-:W-:Y:S01]  /*47d0*/  F2FP.F16.F32.PACK_AB R30, R28, R83 ;  /* 0x000000531c1e723e */ /* 0x000fe200000000ff */
[----:B------:R-:W-:-:S07]  /*47e0*/  IMAD.MOV.U32 R28, RZ, RZ, R70 ;  /* 0x000000ffff1c7224 */ /* 0x000fce00078e0046 */
.L_x_1698:
[----:B------:R-:W-:Y:S05]  /*47f0*/  BSYNC B3 ;  /* 0x0000000000037941 */ /* 0x000fea0003800000 */
.L_x_1697:
[----:B------:R-:W-:Y:S02]  /*4800*/  ULDC.64 UR4, c[0x0][0x208] ;  /* 0x0000820000047ab9 */ /* 0x000fe40000000a00 */
[----:B--2---:R0:W-:Y:S03]  /*4810*/  STG.E.128 desc[UR4][R40.64+0xc0], R28 ;  /* 0x0000c01c28007986 */ /* 0x0041e6000c101d04 */
.L_x_1696:
[----:B------:R-:W-:Y:S05]  /*4820*/  BSYNC B2 ;  /* 0x0000000000027941 */ /* 0x000fea0003800000 */
.L_x_1695:
[----:B------:R-:W-:Y:S01]  /*4830*/  ISETP.NE.AND P0, PT, R7, RZ, PT ;  /* 0x000000ff0700720c */ /* 0x000fe20003f05270 */
[----:B------:R-:W-:-:S12]  /*4840*/  BSSY B2, `(.L_x_1699) ;  /* 0x0000032000027945 */ /* 0x000fd80003800000 */
[----:B------:R-:W-:Y:S05]  /*4850*/  @!P0 BRA `(.L_x_1700) ;  /* 0x0000000000c08947 */ /* 0x000fea0003800000 */
[----:B0-234-:R0:W2:Y:S01]  /*4860*/  LDS.128 R28, [R39+0x6000] ;  /* 0x00600000271c7984 */ /* 0x01d0a20000000c00 */
[----:B------:R-:W-:Y:S01]  /*4870*/  ISETP.GE.AND P0, PT, R168, R119, PT ;  /* 0x00000077a800720c */ /* 0x000fe20003f06270 */
[----:B------:R-:W-:-:S12]  /*4880*/  BSSY B3, `(.L_x_1701) ;  /* 0x000002b000037945 */ /* 0x000fd80003800000 */
[----:B0-----:R-:W-:Y:S05]  /*4890*/  @P0 BRA `(.L_x_1702) ;  /* 0x0000000000a40947 */ /* 0x001fea0003800000 */
[----:B------:R-:W-:Y:S02]  /*48a0*/  SHF.R.U64 R70, R66, 0x10, R67 ;  /* 0x0000001042467819 */ /* 0x000fe40000001243 */
[----:B------:R-:W-:Y:S01]  /*48b0*/  SHF.R.U64 R71, R68, 0x10, R69 ;  /* 0x0000001044477819 */ /* 0x000fe20000001245 */
[----:B--2---:R-:W-:Y:S01]  /*48c0*/  HADD2.F32 R68, -RZ, R29.H0_H0 ;  /* 0x2000001dff447230 */ /* 0x004fe20000004100 */
[----:B------:R-:W-:Y:S01]  /*48d0*/  SHF.R.U32.HI R66, RZ, 0x10, R67 ;  /* 0x00000010ff427819 */ /* 0x000fe20000011643 */
[----:B------:R-:W-:Y:S01]  /*48e0*/  IMAD.MOV.U32 R67, RZ, RZ, R31 ;  /* 0x000000ffff437224 */ /* 0x000fe200078e001f */
[----:B------:R-:W-:Y:S01]  /*48f0*/  SHF.R.U32.HI R74, RZ, 0x10, R69 ;  /* 0x00000010ff4a7819 */ /* 0x000fe20000011645 */
[----:B------:R-:W-:Y:S02]  /*4900*/  HADD2.F32 R31, -RZ, R70.H0_H0 ;  /* 0x20000046ff1f7230 */ /* 0x000fe40000004100 */
[----:B------:R-:W-:Y:S02]  /*4910*/  HADD2.F32 R71, -RZ, R71.H0_H0 ;  /* 0x20000047ff477230 */ /* 0x000fe40000004100 */
[----:B------:R-:W-:-:S02]  /*4920*/  HADD2.F32 R70, -RZ, R29.H1_H1 ;  /* 0x3000001dff467230 */ /* 0x000fc40000004100 */
[----:B------:R-:W-:Y:S02]  /*4930*/  HADD2.F32 R74, -RZ, R74.H0_H0 ;  /* 0x2000004aff4a7230 */ /* 0x000fe40000004100 */
[--C-:B------:R-:W-:Y:S02]  /*4940*/  HADD2.F32 R69, -RZ, R67.reuse.H1_H1 ;  /* 0x30000043ff457230 */ /* 0x100fe40000004100 */
[-C--:B------:R-:W-:Y:S01]  /*4950*/  FMUL.FTZ R29, R70, R71.reuse ;  /* 0x00000047461d7220 */ /* 0x080fe20000410000 */
[----:B------:R-:W-:Y:S02]  /*4960*/  HADD2.F32 R67, -RZ, R67.H0_H0 ;  /* 0x20000043ff437230 */ /* 0x000fe40000004100 */
[C---:B------:R-:W-:Y:S01]  /*4970*/  FMUL.FTZ R71, R68.reuse, R71 ;  /* 0x0000004744477220 */ /* 0x040fe20000410000 */
[----:B------:R-:W-:Y:S02]  /*4980*/  HADD2.F32 R72, -RZ, R66.H0_H0 ;  /* 0x20000042ff487230 */ /* 0x000fe40000004100 */
[-C--:B------:R-:W-:Y:S01]  /*4990*/  FMUL.FTZ R80, R69, R74.reuse ;  /* 0x0000004a45507220 */ /* 0x080fe20000410000 */
[-C--:B------:R-:W-:Y:S01]  /*49a0*/  FFMA.FTZ R29, R68, R31.reuse, -R29 ;  /* 0x0000001f441d7223 */ /* 0x080fe2000001081d */
[C---:B------:R-:W-:Y:S01]  /*49b0*/  FMUL.FTZ R74, R67.reuse, R74 ;  /* 0x0000004a434a7220 */ /* 0x040fe20000410000 */
[----:B------:R-:W-:Y:S01]  /*49c0*/  FFMA.FTZ R66, R70, R31, R71 ;  /* 0x0000001f46427223 */ /* 0x000fe20000010047 */
[----:B------:R-:W-:Y:S01]  /*49d0*/  FFMA.FTZ R31, R67, R72, -R80 ;  /* 0x00000048431f7223 */ /* 0x000fe20000010850 */
[----:B------:R-:W-:-:S02]  /*49e0*/  HADD2.F32 R67, -RZ, R28.H1_H1 ;  /* 0x3000001cff437230 */ /* 0x000fc40000004100 */
[----:B------:R-:W-:Y:S01]  /*49f0*/  FFMA.FTZ R68, R69, R72, R74 ;  /* 0x0000004845447223 */ /* 0x000fe2000001004a */
[----:B------:R-:W-:Y:S01]  /*4a00*/  HADD2.F32 R71, -RZ, R200.H0_H0 ;  /* 0x200000c8ff477230 */ /* 0x000fe20000004100 */
        /* <DEDUP_REMOVED lines=18> */
.L_x_1702:
[----:B------:R-:W-:Y:S05]  /*4b30*/  BSYNC B3 ;  /* 0x0000000000037941 */ /* 0x000fea0003800000 */
.L_x_1701:
[----:B------:R-:W-:Y:S02]  /*4b40*/  ULDC.64 UR4, c[0x0][0x208] ;  /* 0x0000820000047ab9 */ /* 0x000fe40000000a00 */
[----:B--2---:R0:W-:Y:S03]  /*4b50*/  STG.E.128 desc[UR4][R40.64+0x100], R28 ;  /* 0x0001001c28007986 */ /* 0x0041e6000c101d04 */
.L_x_1700:
[----:B------:R-:W-:Y:S05]  /*4b60*/  BSYNC B2 ;  /* 0x0000000000027941 */ /* 0x000fea0003800000 */
.L_x_1699:
        /* <DEDUP_REMOVED lines=9> */
[----:B------:R-:W-:Y:S01]  /*4c00*/  IMAD.MOV.U32 R63, RZ, RZ, R31 ;  /* 0x000000ffff3f7224 */ /* 0x000fe200078e001f */
[--C-:B------:R-:W-:Y:S01]  /*4c10*/  SHF.R.U32.HI R68, RZ, 0x10, R65.reuse ;  /* 0x00000010ff447819 */ /* 0x100fe20000011641 */
[--C-:B------:R-:W-:Y:S01]  /*4c20*/  HADD2.F32 R31, -RZ, R29.reuse.H1_H1 ;  /* 0x3000001dff1f7230 */ /* 0x100fe20000004100 */
[----:B------:R-:W-:Y:S01]  /*4c30*/  SHF.R.U64 R66, R64, 0x10, R65 ;  /* 0x0000001040427819 */ /* 0x000fe20000001241 */
[----:B------:R-:W-:Y:S02]  /*4c40*/  HADD2.F32 R28, -RZ, R29.H0_H0 ;  /* 0x2000001dff1c7230 */ /* 0x000fe40000004100 */
[----:B------:R-:W-:Y:S02]  /*4c50*/  HADD2.F32 R68, -RZ, R68.H0_H0 ;  /* 0x20000044ff447230 */ /* 0x000fe40000004100 */
[----:B------:R-:W-:-:S02]  /*4c60*/  HADD2.F32 R29, -RZ, R63.H1_H1 ;  /* 0x3000003fff1d7230 */ /* 0x000fc40000004100 */
[----:B------:R-:W-:Y:S02]  /*4c70*/  HADD2.F32 R65, -RZ, R66.H0_H0 ;  /* 0x20000042ff417230 */ /* 0x000fe40000004100 */
[----:B------:R-:W-:Y:S02]  /*4c80*/  HADD2.F32 R63, -RZ, R63.H0_H0 ;  /* 0x2000003fff3f7230 */ /* 0x000fe40000004100 */
[-C--:B------:R-:W-:Y:S01]  /*4c90*/  FMUL.FTZ R72, R29, R68.reuse ;  /* 0x000000441d487220 */ /* 0x080fe20000410000 */
[----:B------:R-:W-:Y:S02]  /*4ca0*/  HADD2.F32 R64, -RZ, R69.H0_H0 ;  /* 0x20000045ff407230 */ /* 0x000fe40000004100 */
[-C--:B------:R-:W-:Y:S01]  /*4cb0*/  FMUL.FTZ R70, R28, R65.reuse ;  /* 0x000000411c467220 */ /* 0x080fe20000410000 */
[----:B------:R-:W-:Y:S02]  /*4cc0*/  HADD2.F32 R66, -RZ, R67.H0_H0 ;  /* 0x20000043ff427230 */ /* 0x000fe40000004100 */
[----:B------:R-:W-:Y:S01]  /*4cd0*/  FMUL.FTZ R67, R31, R65 ;  /* 0x000000411f437220 */ /* 0x000fe20000410000 */
[----:B------:R-:W-:Y:S01]  /*4ce0*/  FMUL.FTZ R68, R63, R68 ;  /* 0x000000443f447220 */ /* 0x000fe20000410000 */
[----:B------:R-:W-:Y:S01]  /*4cf0*/  FFMA.FTZ R69, R31, R64, R70 ;  /* 0x000000401f457223 */ /* 0x000fe20000010046 */
[----:B------:R-:W-:-:S02]  /*4d00*/  HADD2.F32 R31, -RZ, R30.H1_H1 ;  /* 0x3000001eff1f7230 */ /* 0x000fc40000004100 */
[----:B------:R-:W-:Y:S01]  /*4d10*/  FFMA.FTZ R28, R28, R64, -R67 ;  /* 0x000000401c1c7223 */ /* 0x000fe20000010843 */
[-C--:B------:R-:W-:Y:S01]  /*4d20*/  FFMA.FTZ R73, R29, R66.reuse, R68 ;  /* 0x000000421d497223 */ /* 0x080fe20000010044 */
[----:B------:R-:W-:Y:S02]  /*4d30*/  HADD2.F32 R64, -RZ, R152.H1_H1 ;  /* 0x30000098ff407230 */ /* 0x000fe40000004100 */
[----:B------:R-:W-:Y:S01]  /*4d40*/  FFMA.FTZ R72, R63, R66, -R72 ;  /* 0x000000423f487223 */ /* 0x000fe20000010848 */
[--C-:B------:R-:W-:Y:S02]  /*4d50*/  HADD2.F32 R29, -RZ, R62.reuse.H1_H1 ;  /* 0x3000003eff1d7230 */ /* 0x100fe40000004100 */
[----:B------:R-:W-:Y:S02]  /*4d60*/  HADD2.F32 R65, -RZ, R153.H0_H0 ;  /* 0x20000099ff417230 */ /* 0x000fe40000004100 */
        /* <DEDUP_REMOVED lines=16> */
.L_x_1704:
[----:B------:R-:W-:Y:S05]  /*4e70*/  BSYNC B2 ;  /* 0x0000000000027941 */ /* 0x000fea0003800000 */
.L_x_1703:
[----:B------:R-:W-:Y:S02]  /*4e80*/  ULDC.64 UR4, c[0x0][0x208] ;  /* 0x0000820000047ab9 */ /* 0x000fe40000000a00 */
[----:B--2---:R0:W-:Y:S03]  /*4e90*/  STG.E.128 desc[UR4][R40.64+0x140], R28 ;  /* 0x0001401c28007986 */ /* 0x0041e6000c101d04 */
.L_x_1682:
[----:B------:R-:W-:Y:S05]  /*4ea0*/  BSYNC B1 ;  /* 0x0000000000017941 */ /* 0x000fea0003800000 */
.L_x_1681:
        /* <DEDUP_REMOVED lines=11> */
[----:B------:R-:W-:Y:S01]  /*4f60*/  HADD2.F32 R30, -RZ, R29.H1_H1 ;  /* 0x3000001dff1e7230 */ /* 0x000fe20000004100 */
[--C-:B------:R-:W-:Y:S01]  /*4f70*/  SHF.R.U64 R59, R60, 0x10, R61.reuse ;  /* 0x000000103c3b7819 */ /* 0x100fe2000000123d */
[--C-:B------:R-:W-:Y:S01]  /*4f80*/  HADD2.F32 R41, -RZ, R31.reuse.H1_H1 ;  /* 0x3000001fff297230 */ /* 0x100fe20000004100 */
[----:B------:R-:W-:Y:S01]  /*4f90*/  SHF.R.U32.HI R62, RZ, 0x10, R61 ;  /* 0x00000010ff3e7819 */ /* 0x000fe2000001163d */
[----:B------:R-:W-:Y:S02]  /*4fa0*/  HADD2.F32 R31, -RZ, R31.H0_H0 ;  /* 0x2000001fff1f7230 */ /* 0x000fe40000004100 */
[----:B------:R-:W-:Y:S02]  /*4fb0*/  HADD2.F32 R59, -RZ, R59.H0_H0 ;  /* 0x2000003bff3b7230 */ /* 0x000fe40000004100 */
[----:B------:R-:W-:-:S02]  /*4fc0*/  HADD2.F32 R62, -RZ, R62.H0_H0 ;  /* 0x2000003eff3e7230 */ /* 0x000fc40000004100 */
[----:B------:R-:W-:Y:S02]  /*4fd0*/  HADD2.F32 R29, -RZ, R29.H0_H0 ;  /* 0x2000001dff1d7230 */ /* 0x000fe40000004100 */
[-C--:B------:R-:W-:Y:S01]  /*4fe0*/  FMUL.FTZ R64, R30, R59.reuse ;  /* 0x0000003b1e407220 */ /* 0x080fe20000410000 */
[----:B------:R-:W-:Y:S02]  /*4ff0*/  HADD2.F32 R58, -RZ, R58.H0_H0 ;  /* 0x2000003aff3a7230 */ /* 0x000fe40000004100 */
[-C--:B------:R-:W-:Y:S01]  /*5000*/  FMUL.FTZ R66, R41, R62.reuse ;  /* 0x0000003e29427220 */ /* 0x080fe20000410000 */
[----:B------:R-:W-:Y:S02]  /*5010*/  HADD2.F32 R60, -RZ, R63.H0_H0 ;  /* 0x2000003fff3c7230 */ /* 0x000fe40000004100 */
[----:B------:R-:W-:Y:S01]  /*5020*/  FMUL.FTZ R62, R31, R62 ;  /* 0x0000003e1f3e7220 */ /* 0x000fe20000410000 */
[C---:B------:R-:W-:Y:S01]  /*5030*/  FMUL.FTZ R59, R29.reuse, R59 ;  /* 0x0000003b1d3b7220 */ /* 0x040fe20000410000 */
[----:B------:R-:W-:Y:S01]  /*5040*/  FFMA.FTZ R64, R29, R58, -R64 ;  /* 0x0000003a1d407223 */ /* 0x000fe20000010840 */
[----:B------:R-:W-:-:S02]  /*5050*/  HADD2.F32 R29, -RZ, R28.H1_H1 ;  /* 0x3000001cff1d7230 */ /* 0x000fc40000004100 */
[----:B------:R-:W-:Y:S01]  /*5060*/  FFMA.FTZ R63, R41, R60, R62 ;  /* 0x0000003c293f7223 */ /* 0x000fe2000001003e */
[----:B------:R-:W-:Y:S01]  /*5070*/  FFMA.FTZ R61, R30, R58, R59 ;  /* 0x0000003a1e3d7223 */ /* 0x000fe2000001003b */
[--C-:B------:R-:W-:Y:S02]  /*5080*/  HADD2.F32 R41, -RZ, R209.reuse.H0_H0 ;  /* 0x200000d1ff297230 */ /* 0x100fe40000004100 */
[----:B------:R-:W-:Y:S01]  /*5090*/  FFMA.FTZ R66, R31, R60, -R66 ;  /* 0x0000003c1f427223 */ /* 0x000fe20000010842 */
[----:B------:R-:W-:Y:S02]  /*50a0*/  HADD2.F32 R28, -RZ, R28.H0_H0 ;  /* 0x2000001cff1c7230 */ /* 0x000fe40000004100 */
[----:B------:R-:W-:Y:S02]  /*50b0*/  HADD2.F32 R209, -RZ, R209.H1_H1 ;  /* 0x300000d1ffd17230 */ /* 0x000fe40000004100 */
[----:B------:R-:W-:Y:S01]  /*50c0*/  FMUL.FTZ R59, R29, R41 ;  /* 0x000000291d3b7220 */ /* 0x000fe20000410000 */
[----:B------:R-:W-:-:S02]  /*50d0*/  HADD2.F32 R30, -RZ, R40.H1_H1 ;  /* 0x30000028ff1e7230 */ /* 0x000fc40000004100 */
[----:B------:R-:W-:Y:S01]  /*50e0*/  FMUL.FTZ R58, R28, R41 ;  /* 0x000000291c3a7220 */ /* 0x000fe20000410000 */
[----:B------:R-:W-:Y:S02]  /*50f0*/  HADD2.F32 R40, -RZ, R40.H0_H0 ;  /* 0x20000028ff287230 */ /* 0x000fe40000004100 */
[----:B------:R-:W-:Y:S02]  /*5100*/  HADD2.F32 R151, -RZ, R151.H0_H0 ;  /* 0x20000097ff977230 */ /* 0x000fe40000004100 */
        /* <DEDUP_REMOVED lines=11> */
.L_x_1709:
[----:B------:R-:W-:Y:S05]  /*51c0*/  BSYNC B2 ;  /* 0x0000000000027941 */ /* 0x000fea0003800000 */
.L_x_1708:
[----:B------:R-:W-:Y:S02]  /*51d0*/  ULDC.64 UR4, c[0x0][0x208] ;  /* 0x0000820000047ab9 */ /* 0x000fe40000000a00 */
[----:B--2---:R0:W-:Y:S03]  /*51e0*/  STG.E.128 desc[UR4][R36.64], R28 ;  /* 0x0000001c24007986 */ /* 0x0041e6000c101d04 */
.L_x_1707:
[----:B------:R-:W-:Y:S05]  /*51f0*/  BSYNC B1 ;  /* 0x0000000000017941 */ /* 0x000fea0003800000 */
.L_x_1706:
        /* <DEDUP_REMOVED lines=48> */
.L_x_1713:
[----:B------:R-:W-:Y:S05]  /*5500*/  BSYNC B2 ;  /* 0x0000000000027941 */ /* 0x000fea0003800000 */
.L_x_1712:
[----:B------:R-:W-:Y:S02]  /*5510*/  ULDC.64 UR4, c[0x0][0x208] ;  /* 0x0000820000047ab9 */ /* 0x000fe40000000a00 */
[----:B--2---:R0:W-:Y:S03]  /*5520*/  STG.E.128 desc[UR4][R36.64+0x40], R28 ;  /* 0x0000401c24007986 */ /* 0x0041e6000c101d04 */
.L_x_1711:
[----:B------:R-:W-:Y:S05]  /*5530*/  BSYNC B1 ;  /* 0x0000000000017941 */ /* 0x000fea0003800000 */
.L_x_1710:
        /* <DEDUP_REMOVED lines=22> */
[----:B------:R-:W-:Y:S02]  /*56a0*/  HADD2.F32 R179, -RZ, R179.H1_H1 ;  /* 0x300000b3ffb37230 */ /* 0x000fe40000004100 */
        /* <DEDUP_REMOVED lines=10> */
[----:B------:R-:W-:Y:S01]  /*5750*/  FMUL.FTZ R55, R30, R179 ;  /* 0x000000b31e377220 */ /* 0x000fe20000410000 */
[----:B------:R-:W-:Y:S02]  /*5760*/  HADD2.F32 R40, -RZ, R40.H0_H0 ;  /* 0x20000028ff287230 */ /* 0x000fe40000004100 */
[----:B------:R-:W-:Y:S01]  /*5770*/  FMUL.FTZ R51, R29, R153 ;  /* 0x000000991d337220 */ /* 0x000fe20000410000 */
[----:B------:R-:W-:-:S02]  /*5780*/  HADD2.F32 R31, -RZ, R144.H0_H0 ;  /* 0x20000090ff1f7230 */ /* 0x000fc40000004100 */
[----:B------:R-:W-:Y:S01]  /*5790*/  FMUL.FTZ R50, R28, R153 ;  /* 0x000000991c327220 */ /* 0x000fe20000410000 */
[----:B------:R-:W-:Y:S02]  /*57a0*/  HADD2.F32 R41, -RZ, R144.H1_H1 ;  /* 0x30000090ff297230 */ /* 0x000fe40000004100 */
[----:B------:R-:W-:Y:S01]  /*57b0*/  FMUL.FTZ R179, R40, R179 ;  /* 0x000000b328b37220 */ /* 0x000fe20000410000 */
[-C--:B------:R-:W-:Y:S01]  /*57c0*/  FFMA.FTZ R51, R28, R31.reuse, -R51 ;  /* 0x0000001f1c337223 */ /* 0x080fe20000010833 */
[----:B------:R-:W-:Y:S01]  /*57d0*/  FFMA.FTZ R50, R29, R31, R50 ;  /* 0x0000001f1d327223 */ /* 0x000fe20000010032 */
[-C--:B------:R-:W-:Y:S01]  /*57e0*/  FFMA.FTZ R55, R40, R41.reuse, -R55 ;  /* 0x0000002928377223 */ /* 0x080fe20000010837 */
[----:B------:R-:W-:Y:S01]  /*57f0*/  FFMA.FTZ R30, R30, R41, R179 ;  /* 0x000000291e1e7223 */ /* 0x000fe200000100b3 */
[----:B------:R-:W-:Y:S02]  /*5800*/  F2FP.F16.F32.PACK_AB R29, R53, R56 ;  /* 0x00000038351d723e */ /* 0x000fe400000000ff */
[----:B------:R-:W-:-:S02]  /*5810*/  F2FP.F16.F32.PACK_AB R31, R57, R58 ;  /* 0x0000003a391f723e */ /* 0x000fc400000000ff */
[----:B------:R-:W-:Y:S02]  /*5820*/  F2FP.F16.F32.PACK_AB R28, R50, R51 ;  /* 0x00000033321c723e */ /* 0x000fe400000000ff */
[----:B------:R-:W-:-:S07]  /*5830*/  F2FP.F16.F32.PACK_AB R30, R30, R55 ;  /* 0x000000371e1e723e */ /* 0x000fce00000000ff */
.L_x_1717:
[----:B------:R-:W-:Y:S05]  /*5840*/  BSYNC B2 ;  /* 0x0000000000027941 */ /* 0x000fea0003800000 */
.L_x_1716:
[----:B------:R-:W-:Y:S02]  /*5850*/  ULDC.64 UR4, c[0x0][0x208] ;  /* 0x0000820000047ab9 */ /* 0x000fe40000000a00 */
[----:B--2---:R0:W-:Y:S03]  /*5860*/  STG.E.128 desc[UR4][R36.64+0x80], R28 ;  /* 0x0000801c24007986 */ /* 0x0041e6000c101d04 */
.L_x_1715:
[----:B------:R-:W-:Y:S05]  /*5870*/  BSYNC B1 ;  /* 0x0000000000017941 */ /* 0x000fea0003800000 */
.L_x_1714:
        /* <DEDUP_REMOVED lines=48> */
.L_x_1721:
[----:B------:R-:W-:Y:S05]  /*5b80*/  BSYNC B2 ;  /* 0x0000000000027941 */ /* 0x000fea0003800000 */
.L_x_1720:
[----:B------:R-:W-:Y:S02]  /*5b90*/  ULDC.64 UR4, c[0x0][0x208] ;  /* 0x0000820000047ab9 */ /* 0x000fe40000000a00 */
[----:B--2---:R0:W-:Y:S03]  /*5ba0*/  STG.E.128 desc[UR4][R36.64+0xc0], R28 ;  /* 0x0000c01c24007986 */ /* 0x0041e6000c101d04 */
.L_x_1719:
[----:B------:R-:W-:Y:S05]  /*5bb0*/  BSYNC B1 ;  /* 0x0000000000017941 */ /* 0x000fea0003800000 */
.L_x_1718:
        /* <DEDUP_REMOVED lines=12> */
[----:B------:R-:W-:Y:S01]  /*5c80*/  HADD2.F32 R40, -RZ, R31.H1_H1 ;  /* 0x3000001fff287230 */ /* 0x000fe20000004100 */
[----:B------:R-:W-:Y:S01]  /*5c90*/  SHF.R.U32.HI R44, RZ, 0x10, R45 ;  /* 0x00000010ff2c7819 */ /* 0x000fe2000001162d */
[----:B------:R-:W-:Y:S02]  /*5ca0*/  HADD2.F32 R29, -RZ, R29.H0_H0 ;  /* 0x2000001dff1d7230 */ /* 0x000fe40000004100 */
[----:B------:R-:W-:Y:S02]  /*5cb0*/  HADD2.F32 R43, -RZ, R43.H0_H0 ;  /* 0x2000002bff2b7230 */ /* 0x000fe40000004100 */
[----:B------:R-:W-:-:S02]  /*5cc0*/  HADD2.F32 R44, -RZ, R44.H0_H0 ;  /* 0x2000002cff2c7230 */ /* 0x000fc40000004100 */
[----:B------:R-:W-:Y:S02]  /*5cd0*/  HADD2.F32 R31, -RZ, R31.H0_H0 ;  /* 0x2000001fff1f7230 */ /* 0x000fe40000004100 */
[-C--:B------:R-:W-:Y:S01]  /*5ce0*/  FMUL.FTZ R46, R30, R43.reuse ;  /* 0x0000002b1e2e7220 */ /* 0x080fe20000410000 */
[----:B------:R-:W-:Y:S02]  /*5cf0*/  HADD2.F32 R41, -RZ, R41.H0_H0 ;  /* 0x20000029ff297230 */ /* 0x000fe40000004100 */
[----:B------:R-:W-:Y:S01]  /*5d00*/  FMUL.FTZ R43, R29, R43 ;  /* 0x0000002b1d2b7220 */ /* 0x000fe20000410000 */
[----:B------:R-:W-:Y:S02]  /*5d10*/  HADD2.F32 R42, -RZ, R42.H0_H0 ;  /* 0x2000002aff2a7230 */ /* 0x000fe40000004100 */
[-C--:B------:R-:W-:Y:S01]  /*5d20*/  FMUL.FTZ R45, R31, R44.reuse ;  /* 0x0000002c1f2d7220 */ /* 0x080fe20000410000 */
[----:B------:R-:W-:Y:S01]  /*5d30*/  FMUL.FTZ R48, R40, R44 ;  /* 0x0000002c28307220 */ /* 0x000fe20000410000 */
[-C--:B------:R-:W-:Y:S01]  /*5d40*/  FFMA.FTZ R46, R29, R41.reuse, -R46 ;  /* 0x000000291d2e7223 */ /* 0x080fe2000001082e */
[----:B------:R-:W-:Y:S01]  /*5d50*/  FFMA.FTZ R43, R30, R41, R43 ;  /* 0x000000291e2b7223 */ /* 0x000fe2000001002b */
[----:B------:R-:W-:Y:S01]  /*5d60*/  FFMA.FTZ R47, R40, R42, R45 ;  /* 0x0000002a282f7223 */ /* 0x000fe2000001002d */
[----:B------:R-:W-:-:S02]  /*5d70*/  HADD2.F32 R40, -RZ, R78.H1_H1 ;  /* 0x3000004eff287230 */ /* 0x000fc40000004100 */
[----:B------:R-:W-:Y:S01]  /*5d80*/  FFMA.FTZ R48, R31, R42, -R48 ;  /* 0x0000002a1f307223 */ /* 0x000fe20000010830 */
[----:B------:R-:W-:Y:S02]  /*5d90*/  HADD2.F32 R29, -RZ, R28.H1_H1 ;  /* 0x3000001cff1d7230 */ /* 0x000fe40000004100 */
[--C-:B------:R-:W-:Y:S02]  /*5da0*/  HADD2.F32 R30, -RZ, R39.reuse.H1_H1 ;  /* 0x30000027ff1e7230 */ /* 0x100fe40000004100 */
[----:B------:R-:W-:Y:S02]  /*5db0*/  HADD2.F32 R78, -RZ, R78.H0_H0 ;  /* 0x2000004eff4e7230 */ /* 0x000fe40000004100 */
[----:B------:R-:W-:Y:S01]  /*5dc0*/  FMUL.FTZ R41, R29, R40 ;  /* 0x000000281d297220 */ /* 0x000fe20000410000 */
[----:B------:R-:W-:Y:S02]  /*5dd0*/  HADD2.F32 R28, -RZ, R28.H0_H0 ;  /* 0x2000001cff1c7230 */ /* 0x000fe40000004100 */
[----:B------:R-:W-:-:S02]  /*5de0*/  HADD2.F32 R39, -RZ, R39.H0_H0 ;  /* 0x20000027ff277230 */ /* 0x000fc40000004100 */
[----:B------:R-:W-:Y:S01]  /*5df0*/  FMUL.FTZ R42, R30, R78 ;  /* 0x0000004e1e2a7220 */ /* 0x000fe20000410000 */
        /* <DEDUP_REMOVED lines=12> */
.L_x_1725:
[----:B------:R-:W-:Y:S05]  /*5ec0*/  BSYNC B2 ;  /* 0x0000000000027941 */ /* 0x000fea0003800000 */
.L_x_1724:
[----:B------:R-:W-:Y:S02]  /*5ed0*/  ULDC.64 UR4, c[0x0][0x208] ;  /* 0x0000820000047ab9 */ /* 0x000fe40000000a00 */
[----:B--2---:R0:W-:Y:S03]  /*5ee0*/  STG.E.128 desc[UR4][R36.64+0x100], R28 ;  /* 0x0001001c24007986 */ /* 0x0041e6000c101d04 */
.L_x_1723:
[----:B------:R-:W-:Y:S05]  /*5ef0*/  BSYNC B1 ;  /* 0x0000000000017941 */ /* 0x000fea0003800000 */
.L_x_1722:
        /* <DEDUP_REMOVED lines=47> */
.L_x_1727:
[----:B------:R-:W-:Y:S05]  /*61f0*/  BSYNC B1 ;  /* 0x0000000000017941 */ /* 0x000fea0003800000 */
.L_x_1726:
[----:B------:R-:W-:Y:S02]  /*6200*/  ULDC.64 UR4, c[0x0][0x208] ;  /* 0x0000820000047ab9 */ /* 0x000fe40000000a00 */
[----:B--2---:R0:W-:Y:S01]  /*6210*/  STG.E.128 desc[UR4][R36.64+0x140], R28 ;  /* 0x0001401c24007986 */ /* 0x0041e2000c101d04 */
[----:B------:R-:W-:Y:S05]  /*6220*/  BRA `(.L_x_1705) ;  /* 0x0000003c00e87947 */ /* 0x000fea0003800000 */
.L_x_1673:
        /* <DEDUP_REMOVED lines=24> */
[----:B------:R-:W-:Y:S01]  /*63b0*/  CS2R R48, SRZ ;  /* 0x0000000000307805 */ /* 0x000fe2000001ff00 */
[----:B------:R-:W-:Y:S01]  /*63c0*/  ULDC.64 UR6, c[0x0][0x208] ;  /* 0x0000820000067ab9 */ /* 0x000fe20000000a00 */
[----:B------:R-:W-:Y:S01]  /*63d0*/  LEA.HI.X R53, R29, UR5, R30, 0x1, P0 ;  /* 0x000000051d357c11 */ /* 0x000fe200080f0c1e */
[----:B------:R-:W-:Y:S01]  /*63e0*/  ULDC.64 UR4, c[0x0][0x400] ;  /* 0x0001000000047ab9 */ /* 0x000fe20000000a00 */
[----:B------:R-:W-:Y:S01]  /*63f0*/  ISETP.GE.AND P0, PT, R18, R119, PT ;  /* 0x000000771200720c */ /* 0x000fe20003f06270 */
[----:B------:R-:W-:Y:S01]  /*6400*/  IMAD.X R29, R3, 0x1, R20, P1 ;  /* 0x00000001031d7824 */ /* 0x000fe200008e0614 */
[----:B------:R-:W-:-:S04]  /*6410*/  LEA R56, P1, R28, UR4, 0x1 ;  /* 0x000000041c387c11 */ /* 0x000fc8000f8208ff */
[----:B------:R-:W-:Y:S02]  /*6420*/  LEA.HI.X R57, R28, UR5, R29, 0x1, P1 ;  /* 0x000000051c397c11 */ /* 0x000fe400088f0c1d */
[----:B------:R-:W-:-:S05]  /*6430*/  ISETP.GE.AND P1, PT, R165, R119, PT ;  /* 0x00000077a500720c */ /* 0x000fca0003f26270 */
        /* <DEDUP_REMOVED lines=15> */
.L_x_1729:
[----:B------:R-:W-:Y:S05]  /*6530*/  BSYNC B1 ;  /* 0x0000000000017941 */ /* 0x000fea0003800000 */
.L_x_1728:
        /* <DEDUP_REMOVED lines=13> */
[----:B------:R-:W-:-:S02]  /*6610*/  MOV R82, R31 ;  /* 0x0000001f00527202 */ /* 0x000fc40000000f00 */
[----:B------:R-:W-:Y:S01]  /*6620*/  CS2R R72, SRZ ;  /* 0x0000000000487805 */ /* 0x000fe2000001ff00 */
        /* <DEDUP_REMOVED lines=9> */
[----:B------:R-:W-:Y:S01]  /*66c0*/  CS2R R72, SRZ ;  /* 0x0000000000487805 */ /* 0x000fe2000001ff00 */
[----:B------:R-:W-:Y:S01]  /*66d0*/  ULDC.64 UR8, c[0x0][0x208] ;  /* 0x0000820000087ab9 */ /* 0x000fe20000000a00 */
        /* <DEDUP_REMOVED lines=22> */
.L_x_1731:
[----:B------:R-:W-:Y:S05]  /*6840*/  BSYNC B1 ;  /* 0x0000000000017941 */ /* 0x000fea0003800000 */
.L_x_1730:
[----:B------:R-:W-:Y:S01]  /*6850*/  IMAD.MOV.U32 R0, RZ, RZ, R28 ;  /* 0x000000ffff007224 */ /* 0x000fe200078e001c */
[----:B0-----:R-:W-:Y:S01]  /*6860*/  MOV R77, R38 ;  /* 0x00000026004d7202 */ /* 0x001fe20000000f00 */
[----:B------:R-:W-:Y:S01]  /*6870*/  IMAD.MOV.U32 R3, RZ, RZ, R29 ;  /* 0x000000ffff037224 */ /* 0x000fe200078e001d */
[----:B------:R-:W-:Y:S01]  /*6880*/  ULOP3.LUT UR4, UR60, 0x1, URZ, 0xfc, !UPT ;  /* 0x000000013c047892 */ /* 0x000fe2000f8efc3f */
[----:B------:R-:W-:Y:S01]  /*6890*/  IMAD.MOV.U32 R76, RZ, RZ, R34 ;  /* 0x000000ffff4c7224 */ /* 0x000fe200078e0022 */
[----:B------:R-:W-:Y:S02]  /*68a0*/  PRMT R219, R81, 0x5410, R82 ;  /* 0x0000541051db7816 */ /* 0x000fe40000000052 */
[----:B------:R-:W-:Y:S01]  /*68b0*/  PRMT R220, R0, 0x5410, R3 ;  /* 0x0000541000dc7816 */ /* 0x000fe20000000003 */
[----:B------:R-:W-:Y:S01]  /*68c0*/  IMAD.MOV.U32 R0, RZ, RZ, R35 ;  /* 0x000000ffff007224 */ /* 0x000fe200078e0023 */
[----:B------:R-:W-:Y:S01]  /*68d0*/  PRMT R228, R228, 0x5410, R76 ;  /* 0x00005410e4e47816 */ /* 0x000fe2000000004c */
[----:B------:R-:W-:Y:S01]  /*68e0*/  IMAD.MOV.U32 R3, RZ, RZ, R32 ;  /* 0x000000ffff037224 */ /* 0x000fe200078e0020 */
[----:B------:R-:W-:Y:S01]  /*68f0*/  UISETP.NE.AND UP0, UPT, UR4, 0x3, UPT ;  /* 0x000000030400788c */ /* 0x000fe2000bf05270 */
[----:B------:R-:W-:Y:S01]  /*6900*/  IMAD.MOV.U32 R76, RZ, RZ, R33 ;  /* 0x000000ffff4c7224 */ /* 0x000fe200078e0021 */
[----:B------:R-:W-:Y:S01]  /*6910*/  PRMT R230, R0, 0x7610, R230 ;  /* 0x0000761000e67816 */ /* 0x000fe200000000e6 */
[----:B------:R-:W-:Y:S01]  /*6920*/  IMAD.MOV.U32 R0, RZ, RZ, R39 ;  /* 0x000000ffff007224 */ /* 0x000fe200078e0027 */
[----:B------:R-:W-:Y:S01]  /*6930*/  PRMT R229, R229, 0x5410, R3 ;  /* 0x00005410e5e57816 */ /* 0x000fe20000000003 */
[----:B------:R-:W-:Y:S01]  /*6940*/  IMAD.MOV.U32 R3, RZ, RZ, R36 ;  /* 0x000000ffff037224 */ /* 0x000fe200078e0024 */
[----:B------:R-:W-:Y:S01]  /*6950*/  PRMT R231, R76, 0x5410, R77 ;  /* 0x000054104ce77816 */ /* 0x000fe2000000004d */
[----:B------:R-:W-:Y:S01]  /*6960*/  IMAD.MOV.U32 R77, RZ, RZ, R42 ;  /* 0x000000ffff4d7224 */ /* 0x000fe200078e002a */
[----:B------:R-:W-:Y:S01]  /*6970*/  PLOP3.LUT P1, PT, PT, PT, UP0, 0x80, 0x0 ;  /* 0x000000000000781c */ /* 0x000fe20003f2f008 */
[----:B------:R-:W-:Y:S01]  /*6980*/  IMAD.MOV.U32 R76, RZ, RZ, R37 ;  /* 0x000000ffff4c7224 */ /* 0x000fe200078e0025 */
        /* <DEDUP_REMOVED lines=14> */
[----:B------:R-:W-:Y:S02]  /*6a70*/  IMAD.MOV.U32 R3, RZ, RZ, R44 ;  /* 0x000000ffff037224 */ /* 0x000fe400078e002c */
        /* <DEDUP_REMOVED lines=46> */
[----:B------:R-:W-:-:S04]  /*6d60*/  PRMT R217, R77, 0x5410, R76 ;  /* 0x000054104dd97816 */ /* 0x000fc8000000004c */
[----:B------:R-:W-:Y:S01]  /*6d70*/  PRMT R218, R3, 0x5410, R0 ;  /* 0x0000541003da7816 */ /* 0x000fe20000000000 */
[----:B------:R-:W-:Y:S06]  /*6d80*/  @!P1 BRA `(.L_x_1732) ;  /* 0x0000000000049947 */ /* 0x000fec0003800000 */
[----:B------:R-:W-:Y:S01]  /*6d90*/  BPT.TRAP 0x1 ;  /* 0x000000040000795c */ /* 0x000fe20000300000 */
.L_x_1732:
[----:B------:R-:W-:Y:S01]  /*6da0*/  IMAD R3, R17, 0x8, R16 ;  /* 0x0000000811037824 */ /* 0x000fe200078e0210 */
[----:B------:R-:W-:Y:S01]  /*6db0*/  SHF.L.U32 R0, R167, 0x1f, RZ ;  /* 0x0000001fa7007819 */ /* 0x000fe200000006ff */
[----:B------:R-:W0:Y:S01]  /*6dc0*/  LDC R144, c[0x0][0x2f4] ;  /* 0x0000bd00ff907b82 */ /* 0x000e220000000800 */
[----:B------:R-:W-:Y:S02]  /*6dd0*/  BSSY B1, `(.L_x_1733) ;  /* 0x0000004000017945 */ /* 0x000fe40003800000 */
[----:B------:R-:W1:Y:S05]  /*6de0*/  SYNCS.PHASECHK.TRANS64.TRYWAIT P5, [R3+URZ+0x2a890], R0 ;  /* 0x02a89000030075a7 */ /* 0x000e6a00080a017f */
[----:B------:R-:W2:Y:S01]  /*6df0*/  LDC.64 R124, c[0x0][0x300] ;  /* 0x0000c000ff7c7b82 */ /* 0x000ea20000000a00 */
[----:B-1----:R-:W-:Y:S05]  /*6e00*/  @!P5 BRA `(.L_x_1734) ;  /* 0x0000021400a4d947 */ /* 0x002fea0003800000 */
.L_x_2118:
[----:B------:R-:W-:Y:S05]  /*6e10*/  BSYNC B1 ;  /* 0x0000000000017941 */ /* 0x000fea0003800000 */
.L_x_1733:
[----:B------:R-:W-:Y:S01]  /*6e20*/  BSSY B1, `(.L_x_1735) ;  /* 0x0000187000017945 */ /* 0x000fe20003800000 */
[----:B0-----:R-:W-:Y:S01]  /*6e30*/  IMAD.IADD R147, R144, 0x1, -R122 ;  /* 0x0000000190937824 */ /* 0x001fe200078e0a7a */
[----:B------:R-:W-:Y:S02]  /*6e40*/  MOV R127, R80 ;  /* 0x00000050007f7202 */ /* 0x000fe40000000f00 */
        /* <DEDUP_REMOVED lines=10> */
[----:B------:R-:W-:Y:S02]  /*6ef0*/  IADD3 R158, P4, P5, R86, R130, R14 ;  /* 0x00000082569e7210 */ /* 0x000fe40007d9e00e */
[----:B------:R-:W-:Y:S02]  /*6f00*/  SHF.R.S32.HI R77, RZ, 0x1f, R76 ;  /* 0x0000001fff4d7819 */ /* 0x000fe4000001144c */
[----:B------:R-:W-:Y:S02]  /*6f10*/  IADD3.X R159, R84, R155, R111, P4, P5 ;  /* 0x0000009b549f7210 */ /* 0x000fe400027ea46f */
[----:B------:R-:W-:Y:S02]  /*6f20*/  LEA.HI R77, R77, R76, RZ, 0x4 ;  /* 0x0000004c4d4d7211 */ /* 0x000fe400078f20ff */
[----:B------:R-:W-:-:S02]  /*6f30*/  ISETP.GE.AND P4, PT, R18, R119, PT ;  /* 0x000000771200720c */ /* 0x000fc40003f86270 */
[----:B------:R-:W-:-:S04]  /*6f40*/  LEA.HI.SX32 R179, R77, R116, 0x1c ;  /* 0x000000744db37211 */ /* 0x000fc800078fe2ff */
[----:B------:R-:W-:-:S04]  /*6f50*/  SHF.R.S32.HI R77, RZ, 0x1f, R179 ;  /* 0x0000001fff4d7819 */ /* 0x000fc800000114b3 */
[----:B------:R-:W-:Y:S01]  /*6f60*/  LEA.HI R77, R77, R179, RZ, 0x3 ;  /* 0x000000b34d4d7211 */ /* 0x000fe200078f18ff */
[----:B------:R-:W-:-:S03]  /*6f70*/  IMAD.SHL.U32 R179, R179, 0x8, RZ ;  /* 0x00000008b3b37824 */ /* 0x000fc600078e00ff */
[----:B------:R-:W-:Y:S02]  /*6f80*/  SHF.R.S32.HI R77, RZ, 0x3, R77 ;  /* 0x00000003ff4d7819 */ /* 0x000fe4000001144d */
[----:B------:R-:W-:-:S03]  /*6f90*/  LOP3.LUT R76, R174, 0x38, R179, 0xf8, !PT ;  /* 0x00000038ae4c7812 */ /* 0x000fc600078ef8b3 */
[----:B------:R-:W-:Y:S01]  /*6fa0*/  IMAD R77, R77, 0x1800, R176 ;  /* 0x000018004d4d7824 */ /* 0x000fe200078e02b0 */
[----:B------:R-:W-:-:S05]  /*6fb0*/  LOP3.LUT R76, R76, R175, RZ, 0x3c, !PT ;  /* 0x000000af4c4c7212 */ /* 0x000fca00078e3cff */
[----:B------:R-:W-:-:S04]  /*6fc0*/  IMAD.IADD R76, R77, 0x1, R76 ;  /* 0x000000014d4c7824 */ /* 0x000fc800078e024c */
[C---:B------:R-:W-:Y:S02]  /*6fd0*/  IMAD R80, R17.reuse, 0x4800, R76 ;  /* 0x0000480011507824 */ /* 0x040fe400078e024c */
[----:B------:R-:W-:Y:S02]  /*6fe0*/  IMAD R76, R17, 0x4800, R142 ;  /* 0x00004800114c7824 */ /* 0x000fe400078e028e */
[--C-:B------:R-:W-:Y:S02]  /*6ff0*/  IMAD R80, R80, 0x2, R16.reuse ;  /* 0x0000000250507824 */ /* 0x100fe400078e0210 */
[----:B------:R-:W-:-:S04]  /*7000*/  IMAD R76, R76, 0x2, R16 ;  /* 0x000000024c4c7824 */ /* 0x000fc800078e0210 */
[----:B------:R-:W0:Y:S04]  /*7010*/  LDS.128 R80, [R80+0x18400] ;  /* 0x0184000050507984 */ /* 0x000e280000000c00 */
[----:B------:R-:W2:Y:S01]  /*7020*/  LDS.128 R76, [R76+0x18400] ;  /* 0x018400004c4c7984 */ /* 0x000ea20000000c00 */
[----:B------:R-:W-:Y:S05]  /*7030*/  @P4 BRA `(.L_x_1740) ;  /* 0x00000004006c4947 */ /* 0x000fea0003800000 */
[----:B0-----:R-:W-:Y:S01]  /*7040*/  IMAD.MOV.U32 R203, RZ, RZ, R81 ;  /* 0x000000ffffcb7224 */ /* 0x001fe200078e0051 */
[----:B--2---:R-:W-:Y:S01]  /*7050*/  MOV R81, R77 ;  /* 0x0000004d00517202 */ /* 0x004fe20000000f00 */
[----:B------:R-:W-:Y:S01]  /*7060*/  HADD2.F32 R209, -RZ, R209.H0_H0 ;  /* 0x200000d1ffd17230 */ /* 0x000fe20000004100 */
[----:B------:R-:W-:Y:S01]  /*7070*/  SHF.R.U64 R36, R36, 0x10, R37 ;  /* 0x0000001024247819 */ /* 0x000fe20000001225 */
[----:B------:R-:W-:Y:S01]  /*7080*/  HADD2.F32 R77, -RZ, R210.H0_H0 ;  /* 0x200000d2ff4d7230 */ /* 0x000fe20000004100 */
[----:B------:R-:W-:Y:S01]  /*7090*/  SHF.R.U64 R50, R50, 0x10, R51 ;  /* 0x0000001032327819 */ /* 0x000fe20000001233 */
[----:B------:R-:W-:Y:S01]  /*70a0*/  HADD2.F32 R198, -RZ, R203.H0_H0 ;  /* 0x200000cbffc67230 */ /* 0x000fe20000004100 */
[----:B------:R-:W-:Y:S01]  /*70b0*/  SHF.R.U64 R38, R38, 0x10, R39 ;  /* 0x0000001026267819 */ /* 0x000fe20000001227 */
[--C-:B------:R-:W-:Y:S02]  /*70c0*/  HADD2.F32 R200, -RZ, R81.reuse.H0_H0 ;  /* 0x20000051ffc87230 */ /* 0x100fe40000004100 */
[----:B------:R-:W-:-:S02]  /*70d0*/  HADD2.F32 R81, -RZ, R81.H1_H1 ;  /* 0x30000051ff517230 */ /* 0x000fc40000004100 */
[-C--:B------:R-:W-:Y:S01]  /*70e0*/  FMUL.FTZ R210, R198, R209.reuse ;  /* 0x000000d1c6d27220 */ /* 0x080fe20000410000 */
[----:B------:R-:W-:Y:S02]  /*70f0*/  HADD2.F32 R36, -RZ, R36.H0_H0 ;  /* 0x20000024ff247230 */ /* 0x000fe40000004100 */
[C---:B------:R-:W-:Y:S01]  /*7100*/  FMUL.FTZ R209, R200.reuse, R209 ;  /* 0x000000d1c8d17220 */ /* 0x040fe20000410000 */
[----:B------:R-:W-:Y:S02]  /*7110*/  HADD2.F32 R50, -RZ, R50.H0_H0 ;  /* 0x20000032ff327230 */ /* 0x000fe40000004100 */
[-C--:B------:R-:W-:Y:S01]  /*7120*/  FFMA.FTZ R200, R200, R77.reuse, -R210 ;  /* 0x0000004dc8c87223 */ /* 0x080fe200000108d2 */
[----:B------:R-:W-:Y:S02]  /*7130*/  HADD2.F32 R38, -RZ, R38.H0_H0 ;  /* 0x20000026ff267230 */ /* 0x000fe40000004100 */
[----:B------:R-:W-:Y:S01]  /*7140*/  FFMA.FTZ R198, R198, R77, R209 ;  /* 0x0000004dc6c67223 */ /* 0x000fe200000100d1 */
[----:B------:R-:W-:Y:S01]  /*7150*/  SHF.R.U32.HI R209, RZ, 0x10, R49 ;  /* 0x00000010ffd17819 */ /* 0x000fe20000011631 */
[----:B------:R-:W-:Y:S01]  /*7160*/  HADD2.F32 R77, -RZ, R203.H1_H1 ;  /* 0x300000cbff4d7230 */ /* 0x000fe20000004100 */
[----:B------:R-:W-:Y:S01]  /*7170*/  SHF.R.U32.HI R203, RZ, 0x10, R37 ;  /* 0x00000010ffcb7819 */ /* 0x000fe20000011625 */
[----:B------:R-:W-:Y:S01]  /*7180*/  IMAD.MOV.U32 R37, RZ, RZ, R83 ;  /* 0x000000ffff257224 */ /* 0x000fe200078e0053 */
[----:B------:R-:W-:Y:S01]  /*7190*/  SHF.R.U64 R49, R48, 0x10, R49 ;  /* 0x0000001030317819 */ /* 0x000fe20000001231 */
[----:B------:R-:W-:-:S02]  /*71a0*/  HADD2.F32 R209, -RZ, R209.H0_H0 ;  /* 0x200000d1ffd17230 */ /* 0x000fc40000004100 */
[----:B------:R-:W-:Y:S02]  /*71b0*/  HADD2.F32 R203, -RZ, R203.H0_H0 ;  /* 0x200000cbffcb7230 */ /* 0x000fe40000004100 */
[----:B------:R-:W-:Y:S02]  /*71c0*/  IMAD.MOV.U32 R48, RZ, RZ, R79 ;  /* 0x000000ffff307224 */ /* 0x000fe400078e004f */
[-C--:B------:R-:W-:Y:S01]  /*71d0*/  FMUL.FTZ R210, R77, R209.reuse ;  /* 0x000000d14dd27220 */ /* 0x080fe20000410000 */
[----:B------:R-:W-:Y:S01]  /*71e0*/  FMUL.FTZ R209, R81, R209 ;  /* 0x000000d151d17220 */ /* 0x000fe20000410000 */
[----:B------:R-:W-:Y:S02]  /*71f0*/  HADD2.F32 R83, -RZ, R37.H0_H0 ;  /* 0x20000025ff537230 */ /* 0x000fe40000004100 */
[----:B------:R-:W-:Y:S02]  /*7200*/  HADD2.F32 R79, -RZ, R48.H0_H0 ;  /* 0x20000030ff4f7230 */ /* 0x000fe40000004100 */
[----:B------:R-:W-:Y:S01]  /*7210*/  FFMA.FTZ R77, R77, R203, R209 ;  /* 0x000000cb4d4d7223 */ /* 0x000fe200000100d1 */
[----:B------:R-:W-:-:S02]  /*7220*/  HADD2.F32 R209, -RZ, R212.H0_H0 ;  /* 0x200000d4ffd17230 */ /* 0x000fc40000004100 */
[----:B------:R-:W-:Y:S01]  /*7230*/  FFMA.FTZ R81, R81, R203, -R210 ;  /* 0x000000cb51517223 */ /* 0x000fe200000108d2 */
[----:B------:R-:W-:Y:S02]  /*7240*/  HADD2.F32 R203, -RZ, R211.H0_H0 ;  /* 0x200000d3ffcb7230 */ /* 0x000fe40000004100 */
[----:B------:R-:W-:Y:S02]  /*7250*/  HADD2.F32 R37, -RZ, R37.H1_H1 ;  /* 0x30000025ff257230 */ /* 0x000fe40000004100 */
[-C--:B------:R-:W-:Y:S01]  /*7260*/  FMUL.FTZ R210, R83, R209.reuse ;  /* 0x000000d153d27220 */ /* 0x080fe20000410000 */
[----:B------:R-:W-:Y:S01]  /*7270*/  FMUL.FTZ R209, R79, R209 ;  /* 0x000000d14fd17220 */ /* 0x000fe20000410000 */
[----:B------:R-:W-:Y:S01]  /*7280*/  HADD2.F32 R48, -RZ, R48.H1_H1 ;  /* 0x30000030ff307230 */ /* 0x000fe20000004100 */
[----:B------:R-:W-:Y:S01]  /*7290*/  F2FP.F16.F32.PACK_AB R81, R81, R200 ;  /* 0x000000c85151723e */ /* 0x000fe200000000ff */
[-C--:B------:R-:W-:Y:S01]  /*72a0*/  FFMA.FTZ R79, R79, R203.reuse, -R210 ;  /* 0x000000cb4f4f7223 */ /* 0x080fe200000108d2 */
[----:B------:R-:W-:Y:S01]  /*72b0*/  FFMA.FTZ R209, R83, R203, R209 ;  /* 0x000000cb53d17223 */ /* 0x000fe200000100d1 */
[----:B------:R-:W-:Y:S01]  /*72c0*/  SHF.R.U32.HI R203, RZ, 0x10, R51 ;  /* 0x00000010ffcb7819 */ /* 0x000fe20000011633 */
[----:B------:R-:W-:Y:S01]  /*72d0*/  HADD2.F32 R212, -RZ, R212.H1_H1 ;  /* 0x300000d4ffd47230 */ /* 0x000fe20000004100 */
[----:B------:R-:W-:Y:S01]  /*72e0*/  SHF.R.U32.HI R83, RZ, 0x10, R39 ;  /* 0x00000010ff537819 */ /* 0x000fe20000011627 */
[----:B------:R-:W-:Y:S01]  /*72f0*/  HADD2.F32 R49, -RZ, R49.H0_H0 ;  /* 0x20000031ff317230 */ /* 0x000fe20000004100 */
[----:B------:R-:W-:Y:S01]  /*7300*/  F2FP.F16.F32.PACK_AB R198, R77, R198 ;  /* 0x000000c64dc6723e */ /* 0x000fe200000000ff */
[----:B------:R-:W-:-:S02]  /*7310*/  HADD2.F32 R203, -RZ, R203.H0_H0 ;  /* 0x200000cbffcb7230 */ /* 0x000fc40000004100 */
[----:B------:R-:W-:Y:S02]  /*7320*/  HADD2.F32 R83, -RZ, R83.H0_H0 ;  /* 0x20000053ff537230 */ /* 0x000fe40000004100 */
[----:B------:R-:W-:Y:S02]  /*7330*/  HADD2.F32 R51, -RZ, R231.H1_H1 ;  /* 0x300000e7ff337230 */ /* 0x000fe40000004100 */
[CC--:B------:R-:W-:Y:S01]  /*7340*/  FMUL.FTZ R210, R37.reuse, R203.reuse ;  /* 0x000000cb25d27220 */ /* 0x0c0fe20000410000 */
[C---:B------:R-:W-:Y:S01]  /*7350*/  FMUL.FTZ R203, R48.reuse, R203 ;  /* 0x000000cb30cb7220 */ /* 0x040fe20000410000 */
[----:B------:R-:W-:Y:S02]  /*7360*/  IMAD.MOV.U32 R77, RZ, RZ, R81 ;  /* 0x000000ffff4d7224 */ /* 0x000fe400078e0051 */
[-C--:B------:R-:W-:Y:S01]  /*7370*/  FFMA.FTZ R48, R48, R83.reuse, -R210 ;  /* 0x0000005330307223 */ /* 0x080fe200000108d2 */
[----:B------:R-:W-:Y:S01]  /*7380*/  FFMA.FTZ R37, R37, R83, R203 ;  /* 0x0000005325257223 */ /* 0x000fe200000100cb */
[----:B------:R-:W-:-:S02]  /*7390*/  HADD2.F32 R83, -RZ, R80.H0_H0 ;  /* 0x20000050ff537230 */ /* 0x000fc40000004100 */
[----:B------:R-:W-:Y:S01]  /*73a0*/  HADD2.F32 R210, -RZ, R76.H0_H0 ;  /* 0x2000004cffd27230 */ /* 0x000fe20000004100 */
[----:B------:R-:W-:Y:S01]  /*73b0*/  F2FP.F16.F32.PACK_AB R79, R48, R79 ;  /* 0x0000004f304f723e */ /* 0x000fe200000000ff */
[----:B------:R-:W-:Y:S02]  /*73c0*/  HADD2.F32 R203, -RZ, R211.H1_H1 ;  /* 0x300000d3ffcb7230 */ /* 0x000fe40000004100 */
[-C--:B------:R-:W-:Y:S01]  /*73d0*/  FMUL.FTZ R211, R83, R212.reuse ;  /* 0x000000d453d37220 */ /* 0x080fe20000410000 */
[----:B------:R-:W-:Y:S02]  /*73e0*/  HADD2.F32 R80, -RZ, R80.H1_H1 ;  /* 0x30000050ff507230 */ /* 0x000fe40000004100 */
[C---:B------:R-:W-:Y:S01]  /*73f0*/  FMUL.FTZ R212, R210.reuse, R212 ;  /* 0x000000d4d2d47220 */ /* 0x040fe20000410000 */
[----:B------:R-:W-:Y:S02]  /*7400*/  HADD2.F32 R76, -RZ, R76.H1_H1 ;  /* 0x3000004cff4c7230 */ /* 0x000fe40000004100 */
[----:B------:R-:W-:Y:S01]  /*7410*/  FFMA.FTZ R211, R210, R203, -R211 ;  /* 0x000000cbd2d37223 */ /* 0x000fe200000108d3 */
[----:B------:R-:W-:Y:S01]  /*7420*/  F2FP.F16.F32.PACK_AB R37, R37, R209 ;  /* 0x000000d12525723e */ /* 0x000fe200000000ff */
[----:B------:R-:W-:Y:S01]  /*7430*/  FFMA.FTZ R212, R83, R203, R212 ;  /* 0x000000cb53d47223 */ /* 0x000fe200000100d4 */
[-C--:B------:R-:W-:Y:S01]  /*7440*/  FMUL.FTZ R83, R80, R49.reuse ;  /* 0x0000003150537220 */ /* 0x080fe20000410000 */
[----:B------:R-:W-:Y:S01]  /*7450*/  FMUL.FTZ R49, R76, R49 ;  /* 0x000000314c317220 */ /* 0x000fe20000410000 */
[----:B------:R-:W-:-:S02]  /*7460*/  HADD2.F32 R203, -RZ, R232.H1_H1 ;  /* 0x300000e8ffcb7230 */ /* 0x000fc40000004100 */
[-C--:B------:R-:W-:Y:S01]  /*7470*/  FFMA.FTZ R83, R76, R36.reuse, -R83 ;  /* 0x000000244c537223 */ /* 0x080fe20000010853 */
[----:B------:R-:W-:Y:S01]  /*7480*/  FFMA.FTZ R49, R80, R36, R49 ;  /* 0x0000002450317223 */ /* 0x000fe20000010031 */
[----:B------:R-:W-:Y:S02]  /*7490*/  HADD2.F32 R36, -RZ, R82.H0_H0 ;  /* 0x20000052ff247230 */ /* 0x000fe40000004100 */
[----:B------:R-:W-:Y:S01]  /*74a0*/  HADD2.F32 R76, -RZ, R78.H0_H0 ;  /* 0x2000004eff4c7230 */ /* 0x000fe20000004100 */
[----:B------:R-:W-:Y:S01]  /*74b0*/  F2FP.F16.F32.PACK_AB R83, R83, R211 ;  /* 0x000000d35353723e */ /* 0x000fe200000000ff */
[----:B------:R-:W-:Y:S02]  /*74c0*/  HADD2.F32 R82, -RZ, R82.H1_H1 ;  /* 0x30000052ff527230 */ /* 0x000fe40000004100 */
[-C--:B------:R-:W-:Y:S01]  /*74d0*/  FMUL.FTZ R80, R36, R203.reuse ;  /* 0x000000cb24507220 */ /* 0x080fe20000410000 */
[----:B------:R-:W-:Y:S02]  /*74e0*/  HADD2.F32 R78, -RZ, R78.H1_H1 ;  /* 0x3000004eff4e7230 */ /* 0x000fe40000004100 */
[C---:B------:R-:W-:Y:S01]  /*74f0*/  FMUL.FTZ R203, R76.reuse, R203 ;  /* 0x000000cb4ccb7220 */ /* 0x040fe20000410000 */
[----:B------:R-:W-:Y:S01]  /*7500*/  F2FP.F16.F32.PACK_AB R49, R49, R212 ;  /* 0x000000d43131723e */ /* 0x000fe200000000ff */
[----:B------:R-:W-:Y:S01]  /*7510*/  FFMA.FTZ R80, R76, R51, -R80 ;  /* 0x000000334c507223 */ /* 0x000fe20000010850 */
[----:B------:R-:W-:-:S02]  /*7520*/  IMAD.MOV.U32 R76, RZ, RZ, R83 ;  /* 0x000000ffff4c7224 */ /* 0x000fc400078e0053 */
        /* <DEDUP_REMOVED lines=12> */
.L_x_1740:
[----:B------:R-:W-:Y:S05]  /*75f0*/  BSYNC B3 ;  /* 0x0000000000037941 */ /* 0x000fea0003800000 */
.L_x_1739:
[----:B------:R-:W-:Y:S01]  /*7600*/  ISETP.GE.AND P4, PT, R179, R144, PT ;  /* 0x00000090b300720c */ /* 0x000fe20003f86270 */
[----:B------:R-:W-:-:S12]  /*7610*/  ULDC.64 UR4, c[0x0][0x208] ;  /* 0x0000820000047ab9 */ /* 0x000fd80000000a00 */
[--C-:B------:R-:W-:Y:S02]  /*7620*/  @!P4 SHF.R.S32.HI R39, RZ, 0x1f, R179.reuse ;  /* 0x0000001fff27c819 */ /* 0x100fe400000114b3 */
[----:B------:R-:W-:-:S04]  /*7630*/  @!P4 IADD3 R179, P5, P6, R86, R130, R179 ;  /* 0x0000008256b3c210 */ /* 0x000fc80007ebe0b3 */
[----:B------:R-:W-:Y:S02]  /*7640*/  @!P4 IADD3.X R39, R84, R155, R39, P5, P6 ;  /* 0x0000009b5427c210 */ /* 0x000fe40002fec427 */
[----:B------:R-:W-:-:S04]  /*7650*/  LEA R36, P5, R158, R114, 0x1 ;  /* 0x000000729e247211 */ /* 0x000fc800078a08ff */
[----:B------:R-:W-:Y:S02]  /*7660*/  LEA.HI.X R37, R158, R115, R159, 0x1, P5 ;  /* 0x000000739e257211 */ /* 0x000fe400028f0c9f */
[----:B------:R-:W-:-:S03]  /*7670*/  @!P4 LEA R38, P5, R179, R114, 0x1 ;  /* 0x00000072b326c211 */ /* 0x000fc600078a08ff */
[----:B--2---:R2:W-:Y:S01]  /*7680*/  STG.E.128 desc[UR4][R36.64], R76 ;  /* 0x0000004c24007986 */ /* 0x0045e2000c101d04 */
[----:B------:R-:W-:-:S05]  /*7690*/  @!P4 LEA.HI.X R39, R179, R115, R39, 0x1, P5 ;  /* 0x00000073b327c211 */ /* 0x000fca00028f0c27 */
[----:B0-----:R2:W-:Y:S04]  /*76a0*/  @!P4 STG.E.128 desc[UR4][R38.64], R80 ;  /* 0x000000502600c986 */ /* 0x0015e8000c101d04 */
.L_x_1738:
[----:B------:R-:W-:Y:S05]  /*76b0*/  BSYNC B2 ;  /* 0x0000000000027941 */ /* 0x000fea0003800000 */
.L_x_1737:
        /* <DEDUP_REMOVED lines=9> */
[----:B------:R-:W-:-:S05]  /*7750*/  LEA.HI.SX32 R36, R36, R113, 0x1c ;  /* 0x0000007124247211 */ /* 0x000fca00078fe2ff */
[----:B------:R-:W-:-:S05]  /*7760*/  IMAD.SHL.U32 R37, R36, 0x8, RZ ;  /* 0x0000000824257824 */ /* 0x000fca00078e00ff */
        /* <DEDUP_REMOVED lines=12> */
[----:B------:R-:W-:-:S04]  /*7830*/  LEA.HI R36, R38, R36, RZ, 0x3 ;  /* 0x0000002426247211 */ /* 0x000fc800078f18ff */
[----:B------:R-:W-:-:S05]  /*7840*/  SHF.R.S32.HI R36, RZ, 0x3, R36 ;  /* 0x00000003ff247819 */ /* 0x000fca0000011424 */
[----:B------:R-:W-:-:S04]  /*7850*/  IMAD R36, R36, 0x1800, R176 ;  /* 0x0000180024247824 */ /* 0x000fc800078e02b0 */
[----:B------:R-:W-:Y:S02]  /*7860*/  IMAD.IADD R37, R36, 0x1, R37 ;  /* 0x0000000124257824 */ /* 0x000fe400078e0225 */
[C---:B------:R-:W-:Y:S02]  /*7870*/  IMAD R36, R17.reuse, 0x4800, R141 ;  /* 0x0000480011247824 */ /* 0x040fe400078e028d */
[----:B------:R-:W-:Y:S02]  /*7880*/  IMAD R48, R17, 0x4800, R37 ;  /* 0x0000480011307824 */ /* 0x000fe400078e0225 */
[--C-:B------:R-:W-:Y:S02]  /*7890*/  IMAD R36, R36, 0x2, R16.reuse ;  /* 0x0000000224247824 */ /* 0x100fe400078e0210 */
[----:B------:R-:W-:-:S04]  /*78a0*/  IMAD R48, R48, 0x2, R16 ;  /* 0x0000000230307824 */ /* 0x000fc800078e0210 */
[----:B------:R-:W0:Y:S04]  /*78b0*/  LDS.128 R36, [R36+0x18400] ;  /* 0x0184000024247984 */ /* 0x000e280000000c00 */
[----:B------:R-:W2:Y:S01]  /*78c0*/  LDS.128 R48, [R48+0x18400] ;  /* 0x0184000030307984 */ /* 0x000ea20000000c00 */
[----:B------:R-:W-:Y:S05]  /*78d0*/  @P5 BRA `(.L_x_1744) ;  /* 0x00000004006c5947 */ /* 0x000fea0003800000 */
[--C-:B------:R-:W-:Y:S01]  /*78e0*/  SHF.R.U64 R32, R32, 0x10, R33.reuse ;  /* 0x0000001020207819 */ /* 0x100fe20000001221 */
[----:B------:R-:W-:Y:S01]  /*78f0*/  HADD2.F32 R158, -RZ, R232.H0_H0 ;  /* 0x200000e8ff9e7230 */ /* 0x000fe20000004100 */
[----:B------:R-:W-:Y:S01]  /*7900*/  SHF.R.U32.HI R80, RZ, 0x10, R33 ;  /* 0x00000010ff507819 */ /* 0x000fe20000011621 */
[----:B------:R-:W-:Y:S01]  /*7910*/  HADD2.F32 R83, -RZ, R231.H0_H0 ;  /* 0x200000e7ff537230 */ /* 0x000fe20000004100 */
[--C-:B------:R-:W-:Y:S02]  /*7920*/  SHF.R.U64 R33, R44, 0x10, R45.reuse ;  /* 0x000000102c217819 */ /* 0x100fe4000000122d */
[----:B------:R-:W-:Y:S02]  /*7930*/  SHF.R.U32.HI R44, RZ, 0x10, R45 ;  /* 0x00000010ff2c7819 */ /* 0x000fe4000001162d */
[--C-:B------:R-:W-:Y:S01]  /*7940*/  SHF.R.U64 R34, R34, 0x10, R35.reuse ;  /* 0x0000001022227819 */ /* 0x100fe20000001223 */
[----:B------:R-:W-:Y:S01]  /*7950*/  HADD2.F32 R33, -RZ, R33.H0_H0 ;  /* 0x20000021ff217230 */ /* 0x000fe20000004100 */
[----:B------:R-:W-:-:S02]  /*7960*/  SHF.R.U32.HI R45, RZ, 0x10, R35 ;  /* 0x00000010ff2d7819 */ /* 0x000fc40000011623 */
[--C-:B------:R-:W-:Y:S02]  /*7970*/  SHF.R.U64 R35, R46, 0x10, R47.reuse ;  /* 0x000000102e237819 */ /* 0x100fe4000000122f */
[----:B------:R-:W-:Y:S01]  /*7980*/  SHF.R.U32.HI R46, RZ, 0x10, R47 ;  /* 0x00000010ff2e7819 */ /* 0x000fe2000001162f */
[----:B------:R-:W-:Y:S01]  /*7990*/  HADD2.F32 R45, -RZ, R45.H0_H0 ;  /* 0x2000002dff2d7230 */ /* 0x000fe20000004100 */
[----:B--2---:R-:W-:Y:S01]  /*79a0*/  MOV R47, R49 ;  /* 0x00000031002f7202 */ /* 0x004fe20000000f00 */
[----:B0-----:R-:W-:Y:S02]  /*79b0*/  IMAD.MOV.U32 R49, RZ, RZ, R38 ;  /* 0x000000ffff317224 */ /* 0x001fe400078e0026 */
[----:B------:R-:W-:Y:S02]  /*79c0*/  HADD2.F32 R38, -RZ, R37.H0_H0 ;  /* 0x20000025ff267230 */ /* 0x000fe40000004100 */
[--C-:B------:R-:W-:Y:S02]  /*79d0*/  HADD2.F32 R81, -RZ, R47.reuse.H0_H0 ;  /* 0x2000002fff517230 */ /* 0x100fe40000004100 */
[----:B------:R-:W-:-:S02]  /*79e0*/  HADD2.F32 R47, -RZ, R47.H1_H1 ;  /* 0x3000002fff2f7230 */ /* 0x000fc40000004100 */
[----:B------:R-:W-:Y:S02]  /*79f0*/  HADD2.F32 R46, -RZ, R46.H0_H0 ;  /* 0x2000002eff2e7230 */ /* 0x000fe40000004100 */
[CC--:B------:R-:W-:Y:S01]  /*7a00*/  FMUL.FTZ R82, R81.reuse, R158.reuse ;  /* 0x0000009e51527220 */ /* 0x0c0fe20000410000 */
[C---:B------:R-:W-:Y:S01]  /*7a10*/  FMUL.FTZ R158, R38.reuse, R158 ;  /* 0x0000009e269e7220 */ /* 0x040fe20000410000 */
[----:B------:R-:W-:Y:S02]  /*7a20*/  HADD2.F32 R35, -RZ, R35.H0_H0 ;  /* 0x20000023ff237230 */ /* 0x000fe40000004100 */
[-C--:B------:R-:W-:Y:S01]  /*7a30*/  FFMA.FTZ R38, R38, R83.reuse, -R82 ;  /* 0x0000005326267223 */ /* 0x080fe20000010852 */
[----:B------:R-:W-:Y:S02]  /*7a40*/  HADD2.F32 R82, -RZ, R44.H0_H0 ;  /* 0x2000002cff527230 */ /* 0x000fe40000004100 */
[----:B------:R-:W-:Y:S01]  /*7a50*/  FFMA.FTZ R44, R81, R83, R158 ;  /* 0x00000053512c7223 */ /* 0x000fe2000001009e */
[----:B------:R-:W-:-:S02]  /*7a60*/  HADD2.F32 R81, -RZ, R37.H1_H1 ;  /* 0x30000025ff517230 */ /* 0x000fc40000004100 */
[----:B------:R-:W-:Y:S02]  /*7a70*/  HADD2.F32 R83, -RZ, R80.H0_H0 ;  /* 0x20000050ff537230 */ /* 0x000fe40000004100 */
[-C--:B------:R-:W-:Y:S01]  /*7a80*/  FMUL.FTZ R80, R47, R82.reuse ;  /* 0x000000522f507220 */ /* 0x080fe20000410000 */
[----:B------:R-:W-:Y:S02]  /*7a90*/  IMAD.MOV.U32 R37, RZ, RZ, R51 ;  /* 0x000000ffff257224 */ /* 0x000fe400078e0033 */
[C---:B------:R-:W-:Y:S01]  /*7aa0*/  FMUL.FTZ R82, R81.reuse, R82 ;  /* 0x0000005251527220 */ /* 0x040fe20000410000 */
[----:B------:R-:W-:Y:S02]  /*7ab0*/  IMAD.MOV.U32 R51, RZ, RZ, R50 ;  /* 0x000000ffff337224 */ /* 0x000fe400078e0032 */
[-C--:B------:R-:W-:Y:S01]  /*7ac0*/  FFMA.FTZ R50, R81, R83.reuse, -R80 ;  /* 0x0000005351327223 */ /* 0x080fe20000010850 */
[----:B------:R-:W-:Y:S02]  /*7ad0*/  HADD2.F32 R80, -RZ, R230.H1_H1 ;  /* 0x300000e6ff507230 */ /* 0x000fe40000004100 */
[----:B------:R-:W-:Y:S01]  /*7ae0*/  FFMA.FTZ R47, R47, R83, R82 ;  /* 0x000000532f2f7223 */ /* 0x000fe20000010052 */
[----:B------:R-:W-:-:S02]  /*7af0*/  HADD2.F32 R81, -RZ, R37.H0_H0 ;  /* 0x20000025ff517230 */ /* 0x000fc40000004100 */
[----:B------:R-:W-:Y:S01]  /*7b00*/  HADD2.F32 R82, -RZ, R230.H0_H0 ;  /* 0x200000e6ff527230 */ /* 0x000fe20000004100 */
[----:B------:R-:W-:Y:S01]  /*7b10*/  F2FP.F16.F32.PACK_AB R38, R50, R38 ;  /* 0x000000263226723e */ /* 0x000fe200000000ff */
[----:B------:R-:W-:Y:S01]  /*7b20*/  HADD2.F32 R83, -RZ, R39.H0_H0 ;  /* 0x20000027ff537230 */ /* 0x000fe20000004100 */
[----:B------:R-:W-:Y:S01]  /*7b30*/  F2FP.F16.F32.PACK_AB R44, R47, R44 ;  /* 0x0000002c2f2c723e */ /* 0x000fe200000000ff */
[----:B------:R-:W-:Y:S02]  /*7b40*/  HADD2.F32 R158, -RZ, R37.H1_H1 ;  /* 0x30000025ff9e7230 */ /* 0x000fe40000004100 */
[-C--:B------:R-:W-:Y:S01]  /*7b50*/  FMUL.FTZ R37, R81, R80.reuse ;  /* 0x0000005051257220 */ /* 0x080fe20000410000 */
[----:B------:R-:W-:Y:S02]  /*7b60*/  HADD2.F32 R39, -RZ, R39.H1_H1 ;  /* 0x30000027ff277230 */ /* 0x000fe40000004100 */
[C---:B------:R-:W-:Y:S01]  /*7b70*/  FMUL.FTZ R80, R83.reuse, R80 ;  /* 0x0000005053507220 */ /* 0x040fe20000410000 */
[----:B------:R-:W-:Y:S01]  /*7b80*/  FFMA.FTZ R37, R83, R82, -R37 ;  /* 0x0000005253257223 */ /* 0x000fe20000010825 */
[-C--:B------:R-:W-:Y:S01]  /*7b90*/  FMUL.FTZ R83, R158, R46.reuse ;  /* 0x0000002e9e537220 */ /* 0x080fe20000410000 */
[----:B------:R-:W-:Y:S01]  /*7ba0*/  FMUL.FTZ R46, R39, R46 ;  /* 0x0000002e272e7220 */ /* 0x000fe20000410000 */
[----:B------:R-:W-:Y:S01]  /*7bb0*/  FFMA.FTZ R80, R81, R82, R80 ;  /* 0x0000005251507223 */ /* 0x000fe20000010050 */
[----:B------:R-:W-:-:S02]  /*7bc0*/  HADD2.F32 R82, -RZ, R48.H0_H0 ;  /* 0x20000030ff527230 */ /* 0x000fc40000004100 */
[-C--:B------:R-:W-:Y:S01]  /*7bd0*/  FFMA.FTZ R83, R39, R45.reuse, -R83 ;  /* 0x0000002d27537223 */ /* 0x080fe20000010853 */
[----:B------:R-:W-:Y:S02]  /*7be0*/  HADD2.F32 R39, -RZ, R229.H0_H0 ;  /* 0x200000e5ff277230 */ /* 0x000fe40000004100 */
[----:B------:R-:W-:Y:S01]  /*7bf0*/  FFMA.FTZ R46, R158, R45, R46 ;  /* 0x0000002d9e2e7223 */ /* 0x000fe2000001002e */
[----:B------:R-:W-:Y:S02]  /*7c00*/  HADD2.F32 R81, -RZ, R36.H0_H0 ;  /* 0x20000024ff517230 */ /* 0x000fe40000004100 */
[----:B------:R-:W-:Y:S01]  /*7c10*/  HADD2.F32 R48, -RZ, R48.H1_H1 ;  /* 0x30000030ff307230 */ /* 0x000fe20000004100 */
[----:B------:R-:W-:Y:S01]  /*7c20*/  F2FP.F16.F32.PACK_AB R83, R83, R37 ;  /* 0x000000255353723e */ /* 0x000fe200000000ff */
[----:B------:R-:W-:Y:S02]  /*7c30*/  HADD2.F32 R36, -RZ, R36.H1_H1 ;  /* 0x30000024ff247230 */ /* 0x000fe40000004100 */
[----:B------:R-:W-:Y:S01]  /*7c40*/  FMUL.FTZ R159, R81, R39 ;  /* 0x00000027519f7220 */ /* 0x000fe20000410000 */
[----:B------:R-:W-:-:S02]  /*7c50*/  HADD2.F32 R158, -RZ, R32.H0_H0 ;  /* 0x20000020ff9e7230 */ /* 0x000fc40000004100 */
[----:B------:R-:W-:Y:S01]  /*7c60*/  FMUL.FTZ R32, R82, R39 ;  /* 0x0000002752207220 */ /* 0x000fe20000410000 */
[----:B------:R-:W-:Y:S02]  /*7c70*/  HADD2.F32 R45, -RZ, R229.H1_H1 ;  /* 0x300000e5ff2d7230 */ /* 0x000fe40000004100 */
[-C--:B------:R-:W-:Y:S01]  /*7c80*/  FMUL.FTZ R39, R48, R33.reuse ;  /* 0x0000002130277220 */ /* 0x080fe20000410000 */
[----:B------:R-:W-:Y:S01]  /*7c90*/  FMUL.FTZ R33, R36, R33 ;  /* 0x0000002124217220 */ /* 0x000fe20000410000 */
[----:B------:R-:W-:Y:S01]  /*7ca0*/  F2FP.F16.F32.PACK_AB R46, R46, R80 ;  /* 0x000000502e2e723e */ /* 0x000fe200000000ff */
[----:B------:R-:W-:Y:S02]  /*7cb0*/  IMAD.MOV.U32 R37, RZ, RZ, R38 ;  /* 0x000000ffff257224 */ /* 0x000fe400078e0026 */
        /* <DEDUP_REMOVED lines=17> */
[----:B------:R-:W-:Y:S02]  /*7dd0*/  IMAD.MOV.U32 R39, RZ, RZ, R83 ;  /* 0x000000ffff277224 */ /* 0x000fe400078e0053 */
[----:B------:R-:W-:Y:S01]  /*7de0*/  FFMA.FTZ R158, R81, R36, R158 ;  /* 0x00000024519e7223 */ /* 0x000fe2000001009e */
[----:B------:R-:W-:Y:S01]  /*7df0*/  FFMA.FTZ R35, R51, R82, R35 ;  /* 0x0000005233237223 */ /* 0x000fe20000010023 */
[----:B------:R-:W-:Y:S01]  /*7e00*/  FFMA.FTZ R34, R45, R36, -R34 ;  /* 0x000000242d227223 */ /* 0x000fe20000010822 */
[----:B------:R-:W-:Y:S01]  /*7e10*/  FFMA.FTZ R33, R49, R82, -R33 ;  /* 0x0000005231217223 */ /* 0x000fe20000010821 */
[----:B------:R-:W-:-:S02]  /*7e20*/  IMAD.MOV.U32 R36, RZ, RZ, R32 ;  /* 0x000000ffff247224 */ /* 0x000fc400078e0020 */
[----:B------:R-:W-:Y:S01]  /*7e30*/  F2FP.F16.F32.PACK_AB R35, R35, R158 ;  /* 0x0000009e2323723e */ /* 0x000fe200000000ff */
[----:B------:R-:W-:Y:S01]  /*7e40*/  IMAD.MOV.U32 R49, RZ, RZ, R44 ;  /* 0x000000ffff317224 */ /* 0x000fe200078e002c */
[----:B------:R-:W-:Y:S01]  /*7e50*/  F2FP.F16.F32.PACK_AB R33, R33, R34 ;  /* 0x000000222121723e */ /* 0x000fe200000000ff */
[----:B------:R-:W-:Y:S02]  /*7e60*/  IMAD.MOV.U32 R51, RZ, RZ, R46 ;  /* 0x000000ffff337224 */ /* 0x000fe400078e002e */
[----:B------:R-:W-:Y:S01]  /*7e70*/  IMAD.MOV.U32 R50, RZ, RZ, R35 ;  /* 0x000000ffff327224 */ /* 0x000fe200078e0023 */
[----:B------:R-:W-:-:S07]  /*7e80*/  MOV R38, R33 ;  /* 0x0000002100267202 */ /* 0x000fce0000000f00 */
.L_x_1744:
[----:B------:R-:W-:Y:S05]  /*7e90*/  BSYNC B3 ;  /* 0x0000000000037941 */ /* 0x000fea0003800000 */
.L_x_1743:
[----:B------:R-:W-:Y:S02]  /*7ea0*/  ULDC.64 UR4, c[0x0][0x208] ;  /* 0x0000820000047ab9 */ /* 0x000fe40000000a00 */
[----:B0-----:R0:W-:Y:S04]  /*7eb0*/  STG.E.128 desc[UR4][R76.64], R36 ;  /* 0x000000244c007986 */ /* 0x0011e8000c101d04 */
[----:B--2---:R0:W-:Y:S02]  /*7ec0*/  @!P4 STG.E.128 desc[UR4][R78.64], R48 ;  /* 0x000000304e00c986 */ /* 0x0041e4000c101d04 */
.L_x_1742:
[----:B------:R-:W-:Y:S05]  /*7ed0*/  BSYNC B2 ;  /* 0x0000000000027941 */ /* 0x000fea0003800000 */
.L_x_1741:
[----:B------:R-:W-:-:S13]  /*7ee0*/  ISETP.NE.AND P4, PT, R9, RZ, PT ;  /* 0x000000ff0900720c */ /* 0x000fda0003f85270 */
[----:B------:R-:W-:Y:S05]  /*7ef0*/  @!P4 BRA `(.L_x_1736) ;  /* 0x0000000400e4c947 */ /* 0x000fea0003800000 */
[----:B------:R-:W3:Y:S01]  /*7f00*/  LDL R32, [R1+0xc] ;  /* 0x00000c0001207983 */ /* 0x000ee20000100800 */
[----:B------:R-:W-:Y:S01]  /*7f10*/  IADD3 R35, P4, P5, R86, R130, R12 ;  /* 0x0000008256237210 */ /* 0x000fe20007d9e00c */
[----:B------:R-:W-:Y:S01]  /*7f20*/  BSSY B2, `(.L_x_1745) ;  /* 0x0000073000027945 */ /* 0x000fe20003800000 */
[----:B---3--:R-:W-:Y:S02]  /*7f30*/  LOP3.LUT P6, RZ, R32, 0x1, RZ, 0xc0, !PT ;  /* 0x0000000120ff7812 */ /* 0x008fe400078cc0ff */
[----:B------:R-:W-:Y:S02]  /*7f40*/  IADD3.X R32, R84, R155, R109, P4, P5 ;  /* 0x0000009b54207210 */ /* 0x000fe400027ea46d */
[----:B------:R-:W-:-:S04]  /*7f50*/  SEL R33, R122, R147, !P6 ;  /* 0x000000937a217207 */ /* 0x000fc80007000000 */
[----:B------:R-:W-:-:S04]  /*7f60*/  SHF.R.S32.HI R34, RZ, 0x1f, R33 ;  /* 0x0000001fff227819 */ /* 0x000fc80000011421 */
[----:B------:R-:W-:-:S04]  /*7f70*/  LEA.HI R33, R34, R33, RZ, 0x4 ;  /* 0x0000002122217211 */ /* 0x000fc800078f20ff */
[----:B------:R-:W-:-:S05]  /*7f80*/  LEA.HI.SX32 R34, R33, R112, 0x1c ;  /* 0x0000007021227211 */ /* 0x000fca00078fe2ff */
[----:B------:R-:W-:-:S05]  /*7f90*/  IMAD.SHL.U32 R33, R34, 0x8, RZ ;  /* 0x0000000822217824 */ /* 0x000fca00078e00ff */
[----:B------:R-:W-:-:S13]  /*7fa0*/  ISETP.GE.AND P4, PT, R33, R144, PT ;  /* 0x000000902100720c */ /* 0x000fda0003f86270 */
[--C-:B0-2---:R-:W-:Y:S02]  /*7fb0*/  @!P4 SHF.R.S32.HI R36, RZ, 0x1f, R33.reuse ;  /* 0x0000001fff24c819 */ /* 0x105fe40000011421 */
[----:B------:R-:W-:-:S04]  /*7fc0*/  @!P4 IADD3 R130, P5, P6, R86, R130, R33 ;  /* 0x000000825682c210 */ /* 0x000fc80007ebe021 */
[----:B------:R-:W-:Y:S02]  /*7fd0*/  @!P4 IADD3.X R36, R84, R155, R36, P5, P6 ;  /* 0x0000009b5424c210 */ /* 0x000fe40002fec424 */
[----:B------:R-:W-:-:S04]  /*7fe0*/  LEA R44, P5, R35, R114, 0x1 ;  /* 0x00000072232c7211 */ /* 0x000fc800078a08ff */
[----:B------:R-:W-:Y:S02]  /*7ff0*/  LEA.HI.X R45, R35, R115, R32, 0x1, P5 ;  /* 0x00000073232d7211 */ /* 0x000fe400028f0c20 */
[----:B------:R-:W-:Y:S02]  /*8000*/  SHF.R.S32.HI R35, RZ, 0x1f, R34 ;  /* 0x0000001fff237819 */ /* 0x000fe40000011422 */
[----:B------:R-:W-:Y:S01]  /*8010*/  LOP3.LUT R32, R174, 0x38, R33, 0xf8, !PT ;  /* 0x00000038ae207812 */ /* 0x000fe200078ef821 */
[----:B------:R-:W-:Y:S01]  /*8020*/  IMAD R33, R17, 0x4800, R139 ;  /* 0x0000480011217824 */ /* 0x000fe200078e028b */
[----:B------:R-:W-:Y:S02]  /*8030*/  LEA.HI R35, R35, R34, RZ, 0x3 ;  /* 0x0000002223237211 */ /* 0x000fe400078f18ff */
[----:B------:R-:W-:Y:S01]  /*8040*/  LOP3.LUT R32, R32, R175, RZ, 0x3c, !PT ;  /* 0x000000af20207212 */ /* 0x000fe200078e3cff */
[----:B------:R-:W-:Y:S01]  /*8050*/  IMAD R33, R33, 0x2, R16 ;  /* 0x0000000221217824 */ /* 0x000fe200078e0210 */
[----:B------:R-:W-:-:S02]  /*8060*/  SHF.R.S32.HI R35, RZ, 0x3, R35 ;  /* 0x00000003ff237819 */ /* 0x000fc40000011423 */
[----:B------:R-:W-:-:S03]  /*8070*/  @!P4 LEA R46, P5, R130, R114, 0x1 ;  /* 0x00000072822ec211 */ /* 0x000fc600078a08ff */
[----:B------:R-:W-:Y:S01]  /*8080*/  IMAD R35, R35, 0x1800, R176 ;  /* 0x0000180023237824 */ /* 0x000fe200078e02b0 */
[----:B------:R-:W-:Y:S02]  /*8090*/  @!P4 LEA.HI.X R47, R130, R115, R36, 0x1, P5 ;  /* 0x00000073822fc211 */ /* 0x000fe400028f0c24 */
[----:B------:R-:W-:Y:S01]  /*80a0*/  ISETP.GE.AND P5, PT, R166, R119, PT ;  /* 0x00000077a600720c */ /* 0x000fe20003fa6270 */
[----:B------:R-:W-:-:S04]  /*80b0*/  IMAD.IADD R32, R35, 0x1, R32 ;  /* 0x0000000123207824 */ /* 0x000fc800078e0220 */
[----:B------:R-:W-:-:S05]  /*80c0*/  IMAD R35, R17, 0x4800, R32 ;  /* 0x0000480011237824 */ /* 0x000fca00078e0220 */
[----:B------:R-:W-:Y:S02]  /*80d0*/  LEA R36, R35, R16, 0x1 ;  /* 0x0000001023247211 */ /* 0x000fe400078e08ff */
        /* <DEDUP_REMOVED lines=30> */
[----:B------:R-:W-:Y:S02]  /*82c0*/  HADD2.F32 R39, -RZ, R35.H0_H0 ;  /* 0x20000023ff277230 */ /* 0x000fe40000004100 */
[----:B------:R-:W-:Y:S01]  /*82d0*/  HADD2.F32 R42, -RZ, R42.H0_H0 ;  /* 0x2000002aff2a7230 */ /* 0x000fe20000004100 */
[----:B------:R-:W-:Y:S01]  /*82e0*/  F2FP.F16.F32.PACK_AB R40, R40, R77 ;  /* 0x0000004d2828723e */ /* 0x000fe200000000ff */
[----:B------:R-:W-:-:S02]  /*82f0*/  HADD2.F32 R51, -RZ, R31.H0_H0 ;  /* 0x2000001fff337230 */ /* 0x000fc40000004100 */
[-C--:B------:R-:W-:Y:S01]  /*8300*/  FMUL.FTZ R31, R43, R37.reuse ;  /* 0x000000252b1f7220 */ /* 0x080fe20000410000 */
[----:B------:R-:W-:Y:S02]  /*8310*/  HADD2.F32 R35, -RZ, R35.H1_H1 ;  /* 0x30000023ff237230 */ /* 0x000fe40000004100 */
[----:B------:R-:W-:Y:S01]  /*8320*/  FMUL.FTZ R76, R39, R37 ;  /* 0x00000025274c7220 */ /* 0x000fe20000410000 */
[----:B------:R-:W-:Y:S02]  /*8330*/  HADD2.F32 R33, -RZ, R219.H1_H1 ;  /* 0x300000dbff217230 */ /* 0x000fe40000004100 */
[-C--:B------:R-:W-:Y:S01]  /*8340*/  FMUL.FTZ R37, R50, R42.reuse ;  /* 0x0000002a32257220 */ /* 0x080fe20000410000 */
[----:B------:R-:W-:Y:S02]  /*8350*/  HADD2.F32 R29, -RZ, R29.H0_H0 ;  /* 0x2000001dff1d7230 */ /* 0x000fe40000004100 */
[----:B------:R-:W-:Y:S01]  /*8360*/  FMUL.FTZ R42, R35, R42 ;  /* 0x0000002a232a7220 */ /* 0x000fe20000410000 */
[----:B------:R-:W-:-:S02]  /*8370*/  HADD2.F32 R222, -RZ, R222.H0_H0 ;  /* 0x200000deffde7230 */ /* 0x000fc40000004100 */
[----:B------:R-:W-:Y:S01]  /*8380*/  FFMA.FTZ R78, R35, R51, -R37 ;  /* 0x00000033234e7223 */ /* 0x000fe20000010825 */
[-C--:B------:R-:W-:Y:S01]  /*8390*/  FFMA.FTZ R31, R39, R33.reuse, -R31 ;  /* 0x00000021271f7223 */ /* 0x080fe2000001081f */
[----:B------:R-:W-:Y:S01]  /*83a0*/  FFMA.FTZ R76, R43, R33, R76 ;  /* 0x000000212b4c7223 */ /* 0x000fe2000001004c */
[----:B------:R-:W-:Y:S02]  /*83b0*/  HADD2.F32 R35, -RZ, R36.H0_H0 ;  /* 0x20000024ff237230 */ /* 0x000fe40000004100 */
[----:B------:R-:W-:Y:S01]  /*83c0*/  FFMA.FTZ R51, R50, R51, R42 ;  /* 0x0000003332337223 */ /* 0x000fe2000001002a */
[----:B------:R-:W-:Y:S02]  /*83d0*/  HADD2.F32 R33, -RZ, R32.H0_H0 ;  /* 0x20000020ff217230 */ /* 0x000fe40000004100 */
[----:B------:R-:W-:Y:S02]  /*83e0*/  HADD2.F32 R36, -RZ, R36.H1_H1 ;  /* 0x30000024ff247230 */ /* 0x000fe40000004100 */
[----:B------:R-:W-:Y:S01]  /*83f0*/  HADD2.F32 R32, -RZ, R32.H1_H1 ;  /* 0x30000020ff207230 */ /* 0x000fe20000004100 */
[----:B------:R-:W-:Y:S01]  /*8400*/  F2FP.F16.F32.PACK_AB R51, R51, R76 ;  /* 0x0000004c3333723e */ /* 0x000fe200000000ff */
[----:B------:R-:W-:-:S02]  /*8410*/  HADD2.F32 R37, -RZ, R28.H0_H0 ;  /* 0x2000001cff257230 */ /* 0x000fc40000004100 */
[-C--:B------:R-:W-:Y:S01]  /*8420*/  FMUL.FTZ R39, R36, R29.reuse ;  /* 0x0000001d24277220 */ /* 0x080fe20000410000 */
[----:B------:R-:W-:Y:S02]  /*8430*/  HADD2.F32 R220, -RZ, R220.H0_H0 ;  /* 0x200000dcffdc7230 */ /* 0x000fe40000004100 */
[C---:B------:R-:W-:Y:S01]  /*8440*/  FMUL.FTZ R29, R32.reuse, R29 ;  /* 0x0000001d201d7220 */ /* 0x040fe20000410000 */
[-C--:B------:R-:W-:Y:S01]  /*8450*/  FMUL.FTZ R28, R35, R222.reuse ;  /* 0x000000de231c7220 */ /* 0x080fe20000410000 */
[-C--:B------:R-:W-:Y:S01]  /*8460*/  FFMA.FTZ R39, R32, R37.reuse, -R39 ;  /* 0x0000002520277223 */ /* 0x080fe20000010827 */
[----:B------:R-:W-:Y:S02]  /*8470*/  HADD2.F32 R32, -RZ, R38.H0_H0 ;  /* 0x20000026ff207230 */ /* 0x000fe40000004100 */
[----:B------:R-:W-:Y:S01]  /*8480*/  FFMA.FTZ R29, R36, R37, R29 ;  /* 0x00000025241d7223 */ /* 0x000fe2000001001d */
[----:B------:R-:W-:Y:S01]  /*8490*/  FMUL.FTZ R222, R33, R222 ;  /* 0x000000de21de7220 */ /* 0x000fe20000410000 */
[----:B------:R-:W-:-:S02]  /*84a0*/  HADD2.F32 R221, -RZ, R221.H0_H0 ;  /* 0x200000ddffdd7230 */ /* 0x000fc40000004100 */
[-C--:B------:R-:W-:Y:S01]  /*84b0*/  FFMA.FTZ R28, R33, R220.reuse, -R28 ;  /* 0x000000dc211c7223 */ /* 0x080fe2000001081c */
[----:B------:R-:W-:Y:S02]  /*84c0*/  HADD2.F32 R41, -RZ, R41.H0_H0 ;  /* 0x20000029ff297230 */ /* 0x000fe40000004100 */
[----:B------:R-:W-:Y:S01]  /*84d0*/  FFMA.FTZ R222, R35, R220, R222 ;  /* 0x000000dc23de7223 */ /* 0x000fe200000100de */
[----:B------:R-:W-:Y:S02]  /*84e0*/  HADD2.F32 R36, -RZ, R34.H0_H0 ;  /* 0x20000022ff247230 */ /* 0x000fe40000004100 */
[-C--:B------:R-:W-:Y:S01]  /*84f0*/  FMUL.FTZ R35, R32, R221.reuse ;  /* 0x000000dd20237220 */ /* 0x080fe20000410000 */
[----:B------:R-:W-:Y:S01]  /*8500*/  HADD2.F32 R38, -RZ, R38.H1_H1 ;  /* 0x30000026ff267230 */ /* 0x000fe20000004100 */
[----:B------:R-:W-:Y:S01]  /*8510*/  F2FP.F16.F32.PACK_AB R28, R39, R28 ;  /* 0x0000001c271c723e */ /* 0x000fe200000000ff */
        /* <DEDUP_REMOVED lines=14> */
[----:B------:R-:W-:Y:S01]  /*8600*/  F2FP.F16.F32.PACK_AB R34, R37, R36 ;  /* 0x000000242522723e */ /* 0x000fe200000000ff */
[----:B------:R-:W-:Y:S01]  /*8610*/  IMAD.MOV.U32 R36, RZ, RZ, R29 ;  /* 0x000000ffff247224 */ /* 0x000fe200078e001d */
[----:B------:R-:W-:Y:S01]  /*8620*/  F2FP.F16.F32.PACK_AB R38, R41, R32 ;  /* 0x000000202926723e */ /* 0x000fe200000000ff */
[----:B------:R-:W-:Y:S02]  /*8630*/  IMAD.MOV.U32 R32, RZ, RZ, R28 ;  /* 0x000000ffff207224 */ /* 0x000fe400078e001c */
[----:B------:R-:W-:-:S07]  /*8640*/  IMAD.MOV.U32 R37, RZ, RZ, R40 ;  /* 0x000000ffff257224 */ /* 0x000fce00078e0028 */
.L_x_1746:
[----:B------:R-:W-:Y:S05]  /*8650*/  BSYNC B2 ;  /* 0x0000000000027941 */ /* 0x000fea0003800000 */
.L_x_1745:
[----:B------:R-:W-:Y:S02]  /*8660*/  ULDC.64 UR4, c[0x0][0x208] ;  /* 0x0000820000047ab9 */ /* 0x000fe40000000a00 */
[----:B0-----:R3:W-:Y:S04]  /*8670*/  STG.E.128 desc[UR4][R44.64], R32 ;  /* 0x000000202c007986 */ /* 0x0017e8000c101d04 */
[----:B--2---:R3:W-:Y:S02]  /*8680*/  @!P4 STG.E.128 desc[UR4][R46.64], R36 ;  /* 0x000000242e00c986 */ /* 0x0047e4000c101d04 */
.L_x_1736:
[----:B------:R-:W-:Y:S05]  /*8690*/  BSYNC B1 ;  /* 0x0000000000017941 */ /* 0x000fea0003800000 */
.L_x_1735:
[-C--:B--2---:R-:W-:Y:S02]  /*86a0*/  IMAD R28, R146, R124.reuse, RZ ;  /* 0x0000007c921c7224 */ /* 0x084fe400078e02ff */
[----:B------:R-:W-:-:S04]  /*86b0*/  IMAD.WIDE.U32 R126, R188, R124, R126 ;  /* 0x0000007cbc7e7225 */ /* 0x000fc800078e007e */
[----:B------:R-:W-:Y:S01]  /*86c0*/  IMAD R125, R188, R125, R28 ;  /* 0x0000007dbc7d7224 */ /* 0x000fe200078e021c */
[----:B------:R-:W-:Y:S06]  /*86d0*/  @P0 BRA `(.L_x_1705) ;  /* 0x0000001800bc0947 */ /* 0x000fec0003800000 */
[----:B------:R-:W-:Y:S01]  /*86e0*/  ISETP.NE.AND P0, PT, R11, RZ, PT ;  /* 0x000000ff0b00720c */ /* 0x000fe20003f05270 */
[----:B------:R-:W-:Y:S01]  /*86f0*/  BSSY B1, `(.L_x_1747) ;  /* 0x0000079000017945 */ /* 0x000fe20003800000 */
[----:B------:R-:W-:-:S11]  /*8700*/  IMAD.IADD R40, R127, 0x1, R125 ;  /* 0x000000017f287824 */ /* 0x000fd600078e027d */
        /* <DEDUP_REMOVED lines=8> */
[----:B------:R-:W-:Y:S01]  /*8790*/  SHF.R.S32.HI R28, RZ, 0x1f, R29 ;  /* 0x0000001fff1c7819 */ /* 0x000fe2000001141d */
[----:B------:R-:W-:-:S03]  /*87a0*/  IMAD.SHL.U32 R31, R29, 0x8, RZ ;  /* 0x000000081d1f7824 */ /* 0x000fc600078e00ff */
[----:B------:R-:W-:Y:S02]  /*87b0*/  LEA.HI R28, R28, R29, RZ, 0x3 ;  /* 0x0000001d1c1c7211 */ /* 0x000fe400078f18ff */
[----:B------:R-:W-:Y:S02]  /*87c0*/  ISETP.GE.AND P0, PT, R31, R144, PT ;  /* 0x000000901f00720c */ /* 0x000fe40003f06270 */
[----:B------:R-:W-:Y:S02]  /*87d0*/  SHF.R.S32.HI R35, RZ, 0x3, R28 ;  /* 0x00000003ff237819 */ /* 0x000fe4000001141c */
[----:B------:R-:W-:-:S03]  /*87e0*/  LOP3.LUT R29, R173, 0x38, R31, 0xf8, !PT ;  /* 0x00000038ad1d7812 */ /* 0x000fc600078ef81f */
[----:B------:R-:W-:Y:S01]  /*87f0*/  IMAD R28, R35, 0x1800, R178 ;  /* 0x00001800231c7824 */ /* 0x000fe200078e02b2 */
[----:B------:R-:W-:-:S04]  /*8800*/  LOP3.LUT R29, R29, R208, RZ, 0x3c, !PT ;  /* 0x000000d01d1d7212 */ /* 0x000fc800078e3cff */
[----:B------:R-:W-:Y:S01]  /*8810*/  IADD3 R28, R28, R29, RZ ;  /* 0x0000001d1c1c7210 */ /* 0x000fe20007ffe0ff */
[C---:B------:R-:W-:Y:S01]  /*8820*/  IMAD R29, R17.reuse, 0x4800, R140 ;  /* 0x00004800111d7824 */ /* 0x040fe200078e028c */
[--C-:B------:R-:W-:Y:S02]  /*8830*/  @!P0 SHF.R.S32.HI R33, RZ, 0x1f, R31.reuse ;  /* 0x0000001fff218819 */ /* 0x100fe4000001141f */
[----:B------:R-:W-:Y:S01]  /*8840*/  @!P0 IADD3 R30, P4, P5, R86, R126, R31 ;  /* 0x0000007e561e8210 */ /* 0x000fe20007d9e01f */
[----:B------:R-:W-:Y:S02]  /*8850*/  IMAD R31, R17, 0x4800, R28 ;  /* 0x00004800111f7824 */ /* 0x000fe400078e021c */
[----:B------:R-:W-:Y:S01]  /*8860*/  IMAD R29, R29, 0x2, R16 ;  /* 0x000000021d1d7824 */ /* 0x000fe200078e0210 */
[----:B------:R-:W-:Y:S02]  /*8870*/  @!P0 IADD3.X R33, R84, R40, R33, P4, P5 ;  /* 0x0000002854218210 */ /* 0x000fe400027ea421 */
[----:B0-----:R-:W-:-:S04]  /*8880*/  LEA R36, P4, R32, R114, 0x1 ;  /* 0x0000007220247211 */ /* 0x001fc800078808ff */
[----:B------:R-:W-:Y:S01]  /*8890*/  LEA.HI.X R37, R32, R115, R34, 0x1, P4 ;  /* 0x0000007320257211 */ /* 0x000fe200020f0c22 */
[----:B------:R-:W-:Y:S01]  /*88a0*/  IMAD R32, R31, 0x2, R16 ;  /* 0x000000021f207824 */ /* 0x000fe200078e0210 */
[----:B------:R-:W-:-:S04]  /*88b0*/  @!P0 LEA R38, P4, R30, R114, 0x1 ;  /* 0x000000721e268211 */ /* 0x000fc800078808ff */
[----:B------:R-:W-:Y:S02]  /*88c0*/  @!P0 LEA.HI.X R39, R30, R115, R33, 0x1, P4 ;  /* 0x000000731e278211 */ /* 0x000fe400020f0c21 */
[----:B------:R-:W0:Y:S01]  /*88d0*/  LDS.128 R28, [R29+0x18400] ;  /* 0x018400001d1c7984 */ /* 0x000e220000000c00 */
[----:B------:R-:W-:-:S03]  /*88e0*/  ISETP.GE.AND P4, PT, R18, R119, PT ;  /* 0x000000771200720c */ /* 0x000fc60003f86270 */
[----:B------:R-:W2:Y:S10]  /*88f0*/  LDS.128 R32, [R32+0x18400] ;  /* 0x0184000020207984 */ /* 0x000eb40000000c00 */
[----:B------:R-:W-:Y:S05]  /*8900*/  @P4 BRA `(.L_x_1750) ;  /* 0x00000004004c4947 */ /* 0x000fea0003800000 */
[----:B--2---:R-:W-:Y:S01]  /*8910*/  IMAD.MOV.U32 R45, RZ, RZ, R33 ;  /* 0x000000ffff2d7224 */ /* 0x004fe200078e0021 */
[----:B------:R-:W-:Y:S01]  /*8920*/  SHF.R.U32.HI R49, RZ, 0x10, R73 ;  /* 0x00000010ff317819 */ /* 0x000fe20000011649 */
[----:B0-----:R-:W-:Y:S01]  /*8930*/  IMAD.MOV.U32 R33, RZ, RZ, R31 ;  /* 0x000000ffff217224 */ /* 0x001fe200078e001f */
[--C-:B------:R-:W-:Y:S01]  /*8940*/  SHF.R.U64 R41, R60, 0x10, R61.reuse ;  /* 0x000000103c297819 */ /* 0x100fe2000000123d */
[----:B------:R-:W-:Y:S01]  /*8950*/  HADD2.F32 R50, -RZ, R218.H1_H1 ;  /* 0x300000daff327230 */ /* 0x000fe20000004100 */
[----:B------:R-:W-:Y:S01]  /*8960*/  SHF.R.U32.HI R60, RZ, 0x10, R61 ;  /* 0x00000010ff3c7819 */ /* 0x000fe2000001163d */
[----:B------:R-:W-:Y:S01]  /*8970*/  HADD2.F32 R47, -RZ, R45.H0_H0 ;  /* 0x2000002dff2f7230 */ /* 0x000fe20000004100 */
[----:B------:R-:W-:Y:S01]  /*8980*/  SHF.R.U64 R42, R72, 0x10, R73 ;  /* 0x00000010482a7819 */ /* 0x000fe20000001249 */
[----:B------:R-:W-:Y:S01]  /*8990*/  HADD2.F32 R31, -RZ, R29.H0_H0 ;  /* 0x2000001dff1f7230 */ /* 0x000fe20000004100 */
[----:B------:R-:W-:Y:S01]  /*89a0*/  SHF.R.U64 R44, R74, 0x10, R75 ;  /* 0x000000104a2c7819 */ /* 0x000fe2000000124b */
[----:B------:R-:W-:-:S02]  /*89b0*/  HADD2.F32 R45, -RZ, R45.H1_H1 ;  /* 0x3000002dff2d7230 */ /* 0x000fc40000004100 */
[-C--:B------:R-:W-:Y:S01]  /*89c0*/  FMUL.FTZ R72, R47, R50.reuse ;  /* 0x000000322f487220 */ /* 0x080fe20000410000 */
[----:B------:R-:W-:Y:S02]  /*89d0*/  HADD2.F32 R49, -RZ, R49.H0_H0 ;  /* 0x20000031ff317230 */ /* 0x000fe40000004100 */
[----:B------:R-:W-:Y:S01]  /*89e0*/  FMUL.FTZ R50, R31, R50 ;  /* 0x000000321f327220 */ /* 0x000fe20000410000 */
[----:B------:R-:W-:Y:S01]  /*89f0*/  HADD2.F32 R46, -RZ, R29.H1_H1 ;  /* 0x3000001dff2e7230 */ /* 0x000fe20000004100 */
[----:B------:R-:W-:Y:S01]  /*8a00*/  SHF.R.U32.HI R74, RZ, 0x10, R75 ;  /* 0x00000010ff4a7819 */ /* 0x000fe2000001164b */
[----:B------:R-:W-:Y:S02]  /*8a10*/  HADD2.F32 R48, -RZ, R216.H1_H1 ;  /* 0x300000d8ff307230 */ /* 0x000fe40000004100 */
[-C--:B------:R-:W-:Y:S01]  /*8a20*/  FMUL.FTZ R51, R45, R49.reuse ;  /* 0x000000312d337220 */ /* 0x080fe20000410000 */
[----:B------:R-:W-:Y:S02]  /*8a30*/  HADD2.F32 R60, -RZ, R60.H0_H0 ;  /* 0x2000003cff3c7230 */ /* 0x000fe40000004100 */
[----:B------:R-:W-:Y:S01]  /*8a40*/  FMUL.FTZ R76, R46, R49 ;  /* 0x000000312e4c7220 */ /* 0x000fe20000410000 */
[--C-:B------:R-:W-:Y:S01]  /*8a50*/  SHF.R.U64 R43, R62, 0x10, R63.reuse ;  /* 0x000000103e2b7819 */ /* 0x100fe2000000123f */
[-C--:B------:R-:W-:Y:S01]  /*8a60*/  FFMA.FTZ R29, R31, R48.reuse, -R72 ;  /* 0x000000301f1d7223 */ /* 0x080fe20000010848 */
[----:B------:R-:W-:Y:S01]  /*8a70*/  FFMA.FTZ R31, R47, R48, R50 ;  /* 0x000000302f1f7223 */ /* 0x000fe20000010032 */
[----:B------:R-:W-:Y:S01]  /*8a80*/  SHF.R.U32.HI R62, RZ, 0x10, R63 ;  /* 0x00000010ff3e7819 */ /* 0x000fe2000001163f */
[-C--:B------:R-:W-:Y:S01]  /*8a90*/  FFMA.FTZ R46, R46, R60.reuse, -R51 ;  /* 0x0000003c2e2e7223 */ /* 0x080fe20000010833 */
[----:B------:R-:W-:Y:S01]  /*8aa0*/  FFMA.FTZ R48, R45, R60, R76 ;  /* 0x0000003c2d307223 */ /* 0x000fe2000001004c */
[----:B------:R-:W-:-:S02]  /*8ab0*/  HADD2.F32 R76, -RZ, R217.H1_H1 ;  /* 0x300000d9ff4c7230 */ /* 0x000fc40000004100 */
[--C-:B------:R-:W-:Y:S01]  /*8ac0*/  HADD2.F32 R45, -RZ, R35.reuse.H0_H0 ;  /* 0x20000023ff2d7230 */ /* 0x100fe20000004100 */
[----:B------:R-:W-:Y:S01]  /*8ad0*/  F2FP.F16.F32.PACK_AB R29, R46, R29 ;  /* 0x0000001d2e1d723e */ /* 0x000fe200000000ff */
[----:B------:R-:W-:Y:S02]  /*8ae0*/  HADD2.F32 R60, -RZ, R35.H1_H1 ;  /* 0x30000023ff3c7230 */ /* 0x000fe40000004100 */
[--C-:B------:R-:W-:Y:S02]  /*8af0*/  HADD2.F32 R35, -RZ, R33.reuse.H0_H0 ;  /* 0x20000021ff237230 */ /* 0x100fe40000004100 */
[----:B------:R-:W-:Y:S02]  /*8b00*/  HADD2.F32 R49, -RZ, R74.H0_H0 ;  /* 0x2000004aff317230 */ /* 0x000fe40000004100 */
[----:B------:R-:W-:Y:S02]  /*8b10*/  HADD2.F32 R50, -RZ, R33.H1_H1 ;  /* 0x30000021ff327230 */ /* 0x000fe40000004100 */
[----:B------:R-:W-:-:S02]  /*8b20*/  HADD2.F32 R72, -RZ, R215.H1_H1 ;  /* 0x300000d7ff487230 */ /* 0x000fc40000004100 */
[-C--:B------:R-:W-:Y:S01]  /*8b30*/  FMUL.FTZ R51, R60, R49.reuse ;  /* 0x000000313c337220 */ /* 0x080fe20000410000 */
[----:B------:R-:W-:Y:S02]  /*8b40*/  HADD2.F32 R47, -RZ, R62.H0_H0 ;  /* 0x2000003eff2f7230 */ /* 0x000fe40000004100 */
[-C--:B------:R-:W-:Y:S01]  /*8b50*/  FMUL.FTZ R62, R45, R76.reuse ;  /* 0x0000004c2d3e7220 */ /* 0x080fe20000410000 */
[C---:B------:R-:W-:Y:S01]  /*8b60*/  FMUL.FTZ R76, R35.reuse, R76 ;  /* 0x0000004c234c7220 */ /* 0x040fe20000410000 */
[C---:B------:R-:W-:Y:S01]  /*8b70*/  FMUL.FTZ R49, R50.reuse, R49 ;  /* 0x0000003132317220 */ /* 0x040fe20000410000 */
[----:B------:R-:W-:Y:S02]  /*8b80*/  HADD2.F32 R218, -RZ, R218.H0_H0 ;  /* 0x200000daffda7230 */ /* 0x000fe40000004100 */
[-C--:B------:R-:W-:Y:S01]  /*8b90*/  FFMA.FTZ R33, R35, R72.reuse, -R62 ;  /* 0x0000004823217223 */ /* 0x080fe2000001083e */
[----:B------:R-:W-:Y:S01]  /*8ba0*/  FFMA.FTZ R35, R45, R72, R76 ;  /* 0x000000482d237223 */ /* 0x000fe2000001004c */
[-C--:B------:R-:W-:Y:S01]  /*8bb0*/  FFMA.FTZ R50, R50, R47.reuse, -R51 ;  /* 0x0000002f32327223 */ /* 0x080fe20000010833 */
[----:B------:R-:W-:Y:S01]  /*8bc0*/  FFMA.FTZ R60, R60, R47, R49 ;  /* 0x0000002f3c3c7223 */ /* 0x000fe20000010031 */
[----:B------:R-:W-:-:S02]  /*8bd0*/  HADD2.F32 R72, -RZ, R42.H0_H0 ;  /* 0x2000002aff487230 */ /* 0x000fc40000004100 */
[----:B------:R-:W-:Y:S01]  /*8be0*/  HADD2.F32 R47, -RZ, R32.H0_H0 ;  /* 0x20000020ff2f7230 */ /* 0x000fe20000004100 */
[----:B------:R-:W-:Y:S01]  /*8bf0*/  F2FP.F16.F32.PACK_AB R50, R50, R33 ;  /* 0x000000213232723e */ /* 0x000fe200000000ff */
[----:B------:R-:W-:Y:S01]  /*8c00*/  HADD2.F32 R42, -RZ, R28.H0_H0 ;  /* 0x2000001cff2a7230 */ /* 0x000fe20000004100 */
[----:B------:R-:W-:Y:S01]  /*8c10*/  F2FP.F16.F32.PACK_AB R33, R48, R31 ;  /* 0x0000001f3021723e */ /* 0x000fe200000000ff */
[----:B------:R-:W-:Y:S01]  /*8c20*/  HADD2.F32 R49, -RZ, R32.H1_H1 ;  /* 0x30000020ff317230 */ /* 0x000fe20000004100 */
[----:B------:R-:W-:Y:S01]  /*8c30*/  F2FP.F16.F32.PACK_AB R35, R60, R35 ;  /* 0x000000233c23723e */ /* 0x000fe200000000ff */
[----:B------:R-:W-:Y:S02]  /*8c40*/  HADD2.F32 R216, -RZ, R216.H0_H0 ;  /* 0x200000d8ffd87230 */ /* 0x000fe40000004100 */
[-C--:B------:R-:W-:Y:S01]  /*8c50*/  FMUL.FTZ R32, R42, R218.reuse ;  /* 0x000000da2a207220 */ /* 0x080fe20000410000 */
[----:B------:R-:W-:Y:S02]  /*8c60*/  HADD2.F32 R62, -RZ, R41.H0_H0 ;  /* 0x20000029ff3e7230 */ /* 0x000fe40000004100 */
[----:B------:R-:W-:Y:S01]  /*8c70*/  FMUL.FTZ R41, R47, R218 ;  /* 0x000000da2f297220 */ /* 0x000fe20000410000 */
[----:B------:R-:W-:-:S02]  /*8c80*/  HADD2.F32 R45, -RZ, R28.H1_H1 ;  /* 0x3000001cff2d7230 */ /* 0x000fc40000004100 */
[----:B------:R-:W-:Y:S01]  /*8c90*/  FMUL.FTZ R74, R49, R72 ;  /* 0x00000048314a7220 */ /* 0x000fe20000410000 */
[-C--:B------:R-:W-:Y:S01]  /*8ca0*/  FFMA.FTZ R32, R47, R216.reuse, R32 ;  /* 0x000000d82f207223 */ /* 0x080fe20000010020 */
[----:B------:R-:W-:Y:S01]  /*8cb0*/  FFMA.FTZ R28, R42, R216, -R41 ;  /* 0x000000d82a1c7223 */ /* 0x000fe20000010829 */
[----:B------:R-:W-:Y:S02]  /*8cc0*/  HADD2.F32 R42, -RZ, R34.H0_H0 ;  /* 0x20000022ff2a7230 */ /* 0x000fe40000004100 */
[C---:B------:R-:W-:Y:S01]  /*8cd0*/  FMUL.FTZ R72, R45.reuse, R72 ;  /* 0x000000482d487220 */ /* 0x040fe20000410000 */
[-C--:B------:R-:W-:Y:S01]  /*8ce0*/  FFMA.FTZ R47, R45, R62.reuse, -R74 ;  /* 0x0000003e2d2f7223 */ /* 0x080fe2000001084a */
[----:B------:R-:W-:Y:S02]  /*8cf0*/  HADD2.F32 R217, -RZ, R217.H0_H0 ;  /* 0x200000d9ffd97230 */ /* 0x000fe40000004100 */
[----:B------:R-:W-:Y:S02]  /*8d00*/  HADD2.F32 R45, -RZ, R44.H0_H0 ;  /* 0x2000002cff2d7230 */ /* 0x000fe40000004100 */
[----:B------:R-:W-:Y:S01]  /*8d10*/  FFMA.FTZ R49, R49, R62, R72 ;  /* 0x0000003e31317223 */ /* 0x000fe20000010048 */
[----:B------:R-:W-:-:S02]  /*8d20*/  HADD2.F32 R41, -RZ, R30.H0_H0 ;  /* 0x2000001eff297230 */ /* 0x000fc40000004100 */
[-C--:B------:R-:W-:Y:S01]  /*8d30*/  FMUL.FTZ R44, R42, R217.reuse ;  /* 0x000000d92a2c7220 */ /* 0x080fe20000410000 */
[----:B------:R-:W-:Y:S01]  /*8d40*/  HADD2.F32 R34, -RZ, R34.H1_H1 ;  /* 0x30000022ff227230 */ /* 0x000fe20000004100 */
[----:B------:R-:W-:Y:S01]  /*8d50*/  F2FP.F16.F32.PACK_AB R28, R47, R28 ;  /* 0x0000001c2f1c723e */ /* 0x000fe200000000ff */
[----:B------:R-:W-:Y:S02]  /*8d60*/  HADD2.F32 R30, -RZ, R30.H1_H1 ;  /* 0x3000001eff1e7230 */ /* 0x000fe40000004100 */
[----:B------:R-:W-:Y:S01]  /*8d70*/  FMUL.FTZ R217, R41, R217 ;  /* 0x000000d929d97220 */ /* 0x000fe20000410000 */
[----:B------:R-:W-:Y:S02]  /*8d80*/  HADD2.F32 R215, -RZ, R215.H0_H0 ;  /* 0x200000d7ffd77230 */ /* 0x000fe40000004100 */
        /* <DEDUP_REMOVED lines=8> */
[----:B------:R-:W-:-:S03]  /*8e10*/  IMAD.MOV.U32 R31, RZ, RZ, R50 ;  /* 0x000000ffff1f7224 */ /* 0x000fc600078e0032 */
[----:B------:R-:W-:Y:S02]  /*8e20*/  F2FP.F16.F32.PACK_AB R30, R51, R44 ;  /* 0x0000002c331e723e */ /* 0x000fe400000000ff */
[----:B------:R-:W-:-:S07]  /*8e30*/  F2FP.F16.F32.PACK_AB R34, R34, R217 ;  /* 0x000000d92222723e */ /* 0x000fce00000000ff */
.L_x_1750:
[----:B------:R-:W-:Y:S05]  /*8e40*/  BSYNC B2 ;  /* 0x0000000000027941 */ /* 0x000fea0003800000 */
.L_x_1749:
[----:B------:R-:W-:Y:S02]  /*8e50*/  ULDC.64 UR4, c[0x0][0x208] ;  /* 0x0000820000047ab9 */ /* 0x000fe40000000a00 */
[----:B0-----:R4:W-:Y:S04]  /*8e60*/  STG.E.128 desc[UR4][R36.64], R28 ;  /* 0x0000001c24007986 */ /* 0x0019e8000c101d04 */
[----:B--2---:R4:W-:Y:S02]  /*8e70*/  @!P0 STG.E.128 desc[UR4][R38.64], R32 ;  /* 0x0000002026008986 */ /* 0x0049e4000c101d04 */
.L_x_1748:
[----:B------:R-:W-:Y:S05]  /*8e80*/  BSYNC B1 ;  /* 0x0000000000017941 */ /* 0x000fea0003800000 */
.L_x_1747:
        /* <DEDUP_REMOVED lines=14> */
[----:B------:R-:W-:-:S05]  /*8f70*/  SHF.R.S32.HI R31, RZ, 0x3, R31 ;  /* 0x00000003ff1f7819 */ /* 0x000fca000001141f */
[----:B------:R-:W-:-:S06]  /*8f80*/  IMAD R28, R31, 0x1800, R178 ;  /* 0x000018001f1c7824 */ /* 0x000fcc00078e02b2 */
[--C-:B------:R-:W-:Y:S02]  /*8f90*/  @!P0 SHF.R.S32.HI R33, RZ, 0x1f, R29.reuse ;  /* 0x0000001fff218819 */ /* 0x100fe4000001141d */
[--C-:B------:R-:W-:Y:S02]  /*8fa0*/  @!P0 IADD3 R30, P4, P5, R86, R126, R29.reuse ;  /* 0x0000007e561e8210 */ /* 0x100fe40007d9e01d */
[----:B------:R-:W-:Y:S02]  /*8fb0*/  LOP3.LUT R29, R173, 0x38, R29, 0xf8, !PT ;  /* 0x00000038ad1d7812 */ /* 0x000fe400078ef81d */
[----:B------:R-:W-:Y:S02]  /*8fc0*/  @!P0 IADD3.X R33, R84, R40, R33, P4, P5 ;  /* 0x0000002854218210 */ /* 0x000fe400027ea421 */
[----:B------:R-:W-:Y:S02]  /*8fd0*/  LOP3.LUT R29, R29, R208, RZ, 0x3c, !PT ;  /* 0x000000d01d1d7212 */ /* 0x000fe400078e3cff */
[----:B0-----:R-:W-:-:S02]  /*8fe0*/  LEA R36, P4, R32, R114, 0x1 ;  /* 0x0000007220247211 */ /* 0x001fc400078808ff */
[----:B------:R-:W-:Y:S01]  /*8ff0*/  IADD3 R28, R28, R29, RZ ;  /* 0x0000001d1c1c7210 */ /* 0x000fe20007ffe0ff */
[C---:B------:R-:W-:Y:S01]  /*9000*/  IMAD R29, R17.reuse, 0x4800, R138 ;  /* 0x00004800111d7824 */ /* 0x040fe200078e028a */
[-C--:B------:R-:W-:Y:S02]  /*9010*/  LEA.HI.X R37, R32, R115.reuse, R34, 0x1, P4 ;  /* 0x0000007320257211 */ /* 0x080fe400020f0c22 */
[C---:B------:R-:W-:Y:S01]  /*9020*/  @!P0 LEA R38, P4, R30.reuse, R114, 0x1 ;  /* 0x000000721e268211 */ /* 0x040fe200078808ff */
[----:B------:R-:W-:Y:S02]  /*9030*/  IMAD R31, R17, 0x4800, R28 ;  /* 0x00004800111f7824 */ /* 0x000fe400078e021c */
[--C-:B------:R-:W-:Y:S01]  /*9040*/  IMAD R29, R29, 0x2, R16.reuse ;  /* 0x000000021d1d7824 */ /* 0x100fe200078e0210 */
[----:B------:R-:W-:Y:S01]  /*9050*/  @!P0 LEA.HI.X R39, R30, R115, R33, 0x1, P4 ;  /* 0x000000731e278211 */ /* 0x000fe200020f0c21 */
[----:B------:R-:W-:Y:S01]  /*9060*/  IMAD R32, R31, 0x2, R16 ;  /* 0x000000021f207824 */ /* 0x000fe200078e0210 */
[----:B------:R-:W-:-:S03]  /*9070*/  ISETP.GE.AND P4, PT, R165, R119, PT ;  /* 0x00000077a500720c */ /* 0x000fc60003f86270 */
[----:B------:R-:W0:Y:S04]  /*9080*/  LDS.128 R28, [R29+0x18400] ;  /* 0x018400001d1c7984 */ /* 0x000e280000000c00 */
[----:B------:R-:W2:Y:S06]  /*9090*/  LDS.128 R32, [R32+0x18400] ;  /* 0x0184000020207984 */ /* 0x000eac0000000c00 */
[----:B------:R-:W-:Y:S05]  /*90a0*/  @P4 BRA `(.L_x_1754) ;  /* 0x00000004005c4947 */ /* 0x000fea0003800000 */
[----:B0-----:R-:W-:Y:S01]  /*90b0*/  IMAD.MOV.U32 R45, RZ, RZ, R28 ;  /* 0x000000ffff2d7224 */ /* 0x001fe200078e001c */
[----:B------:R-:W-:Y:S01]  /*90c0*/  SHF.R.U32.HI R50, RZ, 0x10, R69 ;  /* 0x00000010ff327819 */ /* 0x000fe20000011645 */
[----:B--2---:R-:W-:Y:S01]  /*90d0*/  IMAD.MOV.U32 R28, RZ, RZ, R33 ;  /* 0x000000ffff1c7224 */ /* 0x004fe200078e0021 */
[----:B------:R-:W-:Y:S01]  /*90e0*/  MOV R47, R35 ;  /* 0x00000023002f7202 */ /* 0x000fe20000000f00 */
[----:B------:R-:W-:Y:S01]  /*90f0*/  IMAD.MOV.U32 R46, RZ, RZ, R32 ;  /* 0x000000ffff2e7224 */ /* 0x000fe200078e0020 */
[--C-:B------:R-:W-:Y:S01]  /*9100*/  SHF.R.U32.HI R48, RZ, 0x10, R57.reuse ;  /* 0x00000010ff307819 */ /* 0x100fe20000011639 */
[----:B------:R-:W-:Y:S01]  /*9110*/  HADD2.F32 R51, -RZ, R214.H1_H1 ;  /* 0x300000d6ff337230 */ /* 0x000fe20000004100 */
[----:B------:R-:W-:Y:S01]  /*9120*/  SHF.R.U64 R42, R56, 0x10, R57 ;  /* 0x00000010382a7819 */ /* 0x000fe20000001239 */
[--C-:B------:R-:W-:Y:S01]  /*9130*/  HADD2.F32 R32, -RZ, R28.reuse.H0_H0 ;  /* 0x2000001cff207230 */ /* 0x100fe20000004100 */
[----:B------:R-:W-:Y:S01]  /*9140*/  SHF.R.U64 R41, R58, 0x10, R59 ;  /* 0x000000103a297819 */ /* 0x000fe2000000123b */
[----:B------:R-:W-:Y:S01]  /*9150*/  HADD2.F32 R35, -RZ, R28.H1_H1 ;  /* 0x3000001cff237230 */ /* 0x000fe20000004100 */
[----:B------:R-:W-:Y:S01]  /*9160*/  SHF.R.U32.HI R58, RZ, 0x10, R71 ;  /* 0x00000010ff3a7819 */ /* 0x000fe20000011647 */
[----:B------:R-:W-:Y:S01]  /*9170*/  IMAD.MOV.U32 R33, RZ, RZ, R31 ;  /* 0x000000ffff217224 */ /* 0x000fe200078e001f */
[----:B------:R-:W-:Y:S01]  /*9180*/  SHF.R.U32.HI R59, RZ, 0x10, R59 ;  /* 0x00000010ff3b7819 */ /* 0x000fe2000001163b */
[--C-:B------:R-:W-:Y:S01]  /*9190*/  HADD2.F32 R28, -RZ, R29.reuse.H0_H0 ;  /* 0x2000001dff1c7230 */ /* 0x100fe20000004100 */
[----:B------:R-:W-:Y:S01]  /*91a0*/  SHF.R.U64 R44, R68, 0x10, R69 ;  /* 0x00000010442c7819 */ /* 0x000fe20000001245 */
[----:B------:R-:W-:Y:S01]  /*91b0*/  HADD2.F32 R50, -RZ, R50.H0_H0 ;  /* 0x20000032ff327230 */ /* 0x000fe20000004100 */
[----:B------:R-:W-:Y:S01]  /*91c0*/  SHF.R.U64 R43, R70, 0x10, R71 ;  /* 0x00000010462b7819 */ /* 0x000fe20000001247 */
[----:B------:R-:W-:-:S02]  /*91d0*/  HADD2.F32 R31, -RZ, R29.H1_H1 ;  /* 0x3000001dff1f7230 */ /* 0x000fc40000004100 */
[-C--:B------:R-:W-:Y:S01]  /*91e0*/  FMUL.FTZ R29, R32, R51.reuse ;  /* 0x00000033201d7220 */ /* 0x080fe20000410000 */
[----:B------:R-:W-:Y:S02]  /*91f0*/  HADD2.F32 R49, -RZ, R157.H1_H1 ;  /* 0x3000009dff317230 */ /* 0x000fe40000004100 */
[C---:B------:R-:W-:Y:S01]  /*9200*/  FMUL.FTZ R51, R28.reuse, R51 ;  /* 0x000000331c337220 */ /* 0x040fe20000410000 */
[----:B------:R-:W-:Y:S02]  /*9210*/  HADD2.F32 R48, -RZ, R48.H0_H0 ;  /* 0x20000030ff307230 */ /* 0x000fe40000004100 */
[-C--:B------:R-:W-:Y:S01]  /*9220*/  FMUL.FTZ R56, R35, R50.reuse ;  /* 0x0000003223387220 */ /* 0x080fe20000410000 */
[C---:B------:R-:W-:Y:S01]  /*9230*/  FMUL.FTZ R50, R31.reuse, R50 ;  /* 0x000000321f327220 */ /* 0x040fe20000410000 */
[-C--:B------:R-:W-:Y:S01]  /*9240*/  FFMA.FTZ R28, R28, R49.reuse, -R29 ;  /* 0x000000311c1c7223 */ /* 0x080fe2000001081d */
[----:B------:R-:W-:Y:S01]  /*9250*/  FFMA.FTZ R29, R32, R49, R51 ;  /* 0x00000031201d7223 */ /* 0x000fe20000010033 */
[-C--:B------:R-:W-:Y:S01]  /*9260*/  FFMA.FTZ R31, R31, R48.reuse, -R56 ;  /* 0x000000301f1f7223 */ /* 0x080fe20000010838 */
[----:B------:R-:W-:Y:S01]  /*9270*/  FFMA.FTZ R32, R35, R48, R50 ;  /* 0x0000003023207223 */ /* 0x000fe20000010032 */
[----:B------:R-:W-:-:S02]  /*9280*/  HADD2.F32 R51, -RZ, R213.H1_H1 ;  /* 0x300000d5ff337230 */ /* 0x000fc40000004100 */
[--C-:B------:R-:W-:Y:S01]  /*9290*/  HADD2.F32 R48, -RZ, R47.reuse.H0_H0 ;  /* 0x2000002fff307230 */ /* 0x100fe20000004100 */
[----:B------:R-:W-:Y:S01]  /*92a0*/  F2FP.F16.F32.PACK_AB R31, R31, R28 ;  /* 0x0000001c1f1f723e */ /* 0x000fe200000000ff */
[----:B------:R-:W-:Y:S02]  /*92b0*/  HADD2.F32 R49, -RZ, R47.H1_H1 ;  /* 0x3000002fff317230 */ /* 0x000fe40000004100 */
[----:B------:R-:W-:Y:S02]  /*92c0*/  HADD2.F32 R58, -RZ, R58.H0_H0 ;  /* 0x2000003aff3a7230 */ /* 0x000fe40000004100 */
[----:B------:R-:W-:Y:S01]  /*92d0*/  FMUL.FTZ R60, R48, R51 ;  /* 0x00000033303c7220 */ /* 0x000fe20000410000 */
[--C-:B------:R-:W-:Y:S02]  /*92e0*/  HADD2.F32 R35, -RZ, R33.reuse.H0_H0 ;  /* 0x20000021ff237230 */ /* 0x100fe40000004100 */
[----:B------:R-:W-:Y:S02]  /*92f0*/  HADD2.F32 R50, -RZ, R156.H1_H1 ;  /* 0x3000009cff327230 */ /* 0x000fe40000004100 */
[----:B------:R-:W-:Y:S01]  /*9300*/  FMUL.FTZ R62, R49, R58 ;  /* 0x0000003a313e7220 */ /* 0x000fe20000410000 */
[----:B------:R-:W-:-:S02]  /*9310*/  HADD2.F32 R47, -RZ, R33.H1_H1 ;  /* 0x30000021ff2f7230 */ /* 0x000fc40000004100 */
[C---:B------:R-:W-:Y:S01]  /*9320*/  FMUL.FTZ R51, R35.reuse, R51 ;  /* 0x0000003323337220 */ /* 0x040fe20000410000 */
[----:B------:R-:W-:Y:S02]  /*9330*/  HADD2.F32 R56, -RZ, R59.H0_H0 ;  /* 0x2000003bff387230 */ /* 0x000fe40000004100 */
[----:B------:R-:W-:Y:S01]  /*9340*/  FFMA.FTZ R33, R35, R50, -R60 ;  /* 0x0000003223217223 */ /* 0x000fe2000001083c */
[----:B------:R-:W-:Y:S02]  /*9350*/  HADD2.F32 R42, -RZ, R42.H0_H0 ;  /* 0x2000002aff2a7230 */ /* 0x000fe40000004100 */
[C---:B------:R-:W-:Y:S01]  /*9360*/  FMUL.FTZ R58, R47.reuse, R58 ;  /* 0x0000003a2f3a7220 */ /* 0x040fe20000410000 */
[----:B------:R-:W-:Y:S01]  /*9370*/  FFMA.FTZ R35, R48, R50, R51 ;  /* 0x0000003230237223 */ /* 0x000fe20000010033 */
[-C--:B------:R-:W-:Y:S01]  /*9380*/  FFMA.FTZ R62, R47, R56.reuse, -R62 ;  /* 0x000000382f3e7223 */ /* 0x080fe2000001083e */
[----:B------:R-:W-:Y:S02]  /*9390*/  HADD2.F32 R47, -RZ, R46.H0_H0 ;  /* 0x2000002eff2f7230 */ /* 0x000fe40000004100 */
[----:B------:R-:W-:Y:S01]  /*93a0*/  FFMA.FTZ R58, R49, R56, R58 ;  /* 0x00000038313a7223 */ /* 0x000fe2000001003a */
[----:B------:R-:W-:-:S02]  /*93b0*/  HADD2.F32 R48, -RZ, R44.H0_H0 ;  /* 0x2000002cff307230 */ /* 0x000fc40000004100 */
[----:B------:R-:W-:Y:S01]  /*93c0*/  HADD2.F32 R46, -RZ, R46.H1_H1 ;  /* 0x3000002eff2e7230 */ /* 0x000fe20000004100 */
[----:B------:R-:W-:Y:S01]  /*93d0*/  F2FP.F16.F32.PACK_AB R62, R62, R33 ;  /* 0x000000213e3e723e */ /* 0x000fe200000000ff */
[--C-:B------:R-:W-:Y:S01]  /*93e0*/  HADD2.F32 R44, -RZ, R45.reuse.H0_H0 ;  /* 0x2000002dff2c7230 */ /* 0x100fe20000004100 */
[----:B------:R-:W-:Y:S01]  /*93f0*/  F2FP.F16.F32.PACK_AB R33, R32, R29 ;  /* 0x0000001d2021723e */ /* 0x000fe200000000ff */
[----:B------:R-:W-:Y:S02]  /*9400*/  HADD2.F32 R45, -RZ, R45.H1_H1 ;  /* 0x3000002dff2d7230 */ /* 0x000fe40000004100 */
[-C--:B------:R-:W-:Y:S01]  /*9410*/  FMUL.FTZ R50, R46, R48.reuse ;  /* 0x000000302e327220 */ /* 0x080fe20000410000 */
[----:B------:R-:W-:Y:S01]  /*9420*/  HADD2.F32 R214, -RZ, R214.H0_H0 ;  /* 0x200000d6ffd67230 */ /* 0x000fe20000004100 */
[----:B------:R-:W-:Y:S01]  /*9430*/  F2FP.F16.F32.PACK_AB R35, R58, R35 ;  /* 0x000000233a23723e */ /* 0x000fe200000000ff */
[----:B------:R-:W-:Y:S02]  /*9440*/  HADD2.F32 R157, -RZ, R157.H0_H0 ;  /* 0x2000009dff9d7230 */ /* 0x000fe40000004100 */
[C---:B------:R-:W-:Y:S01]  /*9450*/  FMUL.FTZ R51, R45.reuse, R48 ;  /* 0x000000302d337220 */ /* 0x040fe20000410000 */
[----:B------:R-:W-:Y:S01]  /*9460*/  FFMA.FTZ R50, R45, R42, -R50 ;  /* 0x0000002a2d327223 */ /* 0x000fe20000010832 */
[----:B------:R-:W-:-:S02]  /*9470*/  HADD2.F32 R45, -RZ, R43.H0_H0 ;  /* 0x2000002bff2d7230 */ /* 0x000fc40000004100 */
[C---:B------:R-:W-:Y:S01]  /*9480*/  FMUL.FTZ R49, R47.reuse, R214 ;  /* 0x000000d62f317220 */ /* 0x040fe20000410000 */
[----:B------:R-:W-:Y:S01]  /*9490*/  FFMA.FTZ R51, R46, R42, R51 ;  /* 0x0000002a2e337223 */ /* 0x000fe20000010033 */
[----:B------:R-:W-:Y:S02]  /*94a0*/  HADD2.F32 R43, -RZ, R34.H0_H0 ;  /* 0x20000022ff2b7230 */ /* 0x000fe40000004100 */
[C---:B------:R-:W-:Y:S01]  /*94b0*/  FMUL.FTZ R214, R44.reuse, R214 ;  /* 0x000000d62cd67220 */ /* 0x040fe20000410000 */
[----:B------:R-:W-:Y:S02]  /*94c0*/  HADD2.F32 R42, -RZ, R30.H0_H0 ;  /* 0x2000001eff2a7230 */ /* 0x000fe40000004100 */
[-C--:B------:R-:W-:Y:S01]  /*94d0*/  FFMA.FTZ R49, R44, R157.reuse, -R49 ;  /* 0x0000009d2c317223 */ /* 0x080fe20000010831 */
[----:B------:R-:W-:Y:S02]  /*94e0*/  HADD2.F32 R34, -RZ, R34.H1_H1 ;  /* 0x30000022ff227230 */ /* 0x000fe40000004100 */
[----:B------:R-:W-:Y:S01]  /*94f0*/  FFMA.FTZ R214, R47, R157, R214 ;  /* 0x0000009d2fd67223 */ /* 0x000fe200000100d6 */
[----:B------:R-:W-:-:S02]  /*9500*/  HADD2.F32 R213, -RZ, R213.H0_H0 ;  /* 0x200000d5ffd57230 */ /* 0x000fc40000004100 */
[----:B------:R-:W-:Y:S02]  /*9510*/  HADD2.F32 R30, -RZ, R30.H1_H1 ;  /* 0x3000001eff1e7230 */ /* 0x000fe40000004100 */
[----:B------:R-:W-:Y:S01]  /*9520*/  FMUL.FTZ R57, R34, R45 ;  /* 0x0000002d22397220 */ /* 0x000fe20000410000 */
[----:B------:R-:W-:Y:S02]  /*9530*/  HADD2.F32 R156, -RZ, R156.H0_H0 ;  /* 0x2000009cff9c7230 */ /* 0x000fe40000004100 */
[-C--:B------:R-:W-:Y:S01]  /*9540*/  FMUL.FTZ R47, R43, R213.reuse ;  /* 0x000000d52b2f7220 */ /* 0x080fe20000410000 */
[----:B------:R-:W-:Y:S02]  /*9550*/  HADD2.F32 R41, -RZ, R41.H0_H0 ;  /* 0x20000029ff297230 */ /* 0x000fe40000004100 */
[----:B------:R-:W-:Y:S01]  /*9560*/  FMUL.FTZ R44, R42, R213 ;  /* 0x000000d52a2c7220 */ /* 0x000fe20000410000 */
[----:B------:R-:W-:Y:S01]  /*9570*/  FMUL.FTZ R45, R30, R45 ;  /* 0x0000002d1e2d7220 */ /* 0x000fe20000410000 */
[----:B------:R-:W-:Y:S01]  /*9580*/  FFMA.FTZ R47, R42, R156, -R47 ;  /* 0x0000009c2a2f7223 */ /* 0x000fe2000001082f */
[----:B------:R-:W-:-:S02]  /*9590*/  IMAD.MOV.U32 R29, RZ, RZ, R31 ;  /* 0x000000ffff1d7224 */ /* 0x000fc400078e001f */
[----:B------:R-:W-:Y:S01]  /*95a0*/  FFMA.FTZ R44, R43, R156, R44 ;  /* 0x0000009c2b2c7223 */ /* 0x000fe2000001002c */
[-C--:B------:R-:W-:Y:S01]  /*95b0*/  FFMA.FTZ R30, R30, R41.reuse, -R57 ;  /* 0x000000291e1e7223 */ /* 0x080fe20000010839 */
[----:B------:R-:W-:Y:S01]  /*95c0*/  FFMA.FTZ R45, R34, R41, R45 ;  /* 0x00000029222d7223 */ /* 0x000fe2000001002d */
[----:B------:R-:W-:Y:S01]  /*95d0*/  F2FP.F16.F32.PACK_AB R28, R50, R49 ;  /* 0x00000031321c723e */ /* 0x000fe200000000ff */
[----:B------:R-:W-:Y:S01]  /*95e0*/  IMAD.MOV.U32 R31, RZ, RZ, R62 ;  /* 0x000000ffff1f7224 */ /* 0x000fe200078e003e */
[----:B------:R-:W-:Y:S02]  /*95f0*/  F2FP.F16.F32.PACK_AB R32, R51, R214 ;  /* 0x000000d63320723e */ /* 0x000fe400000000ff */
[----:B------:R-:W-:Y:S02]  /*9600*/  F2FP.F16.F32.PACK_AB R30, R30, R47 ;  /* 0x0000002f1e1e723e */ /* 0x000fe400000000ff */
[----:B------:R-:W-:-:S07]  /*9610*/  F2FP.F16.F32.PACK_AB R34, R45, R44 ;  /* 0x0000002c2d22723e */ /* 0x000fce00000000ff */
.L_x_1754:
[----:B------:R-:W-:Y:S05]  /*9620*/  BSYNC B2 ;  /* 0x0000000000027941 */ /* 0x000fea0003800000 */
.L_x_1753:
[----:B------:R-:W-:Y:S02]  /*9630*/  ULDC.64 UR4, c[0x0][0x208] ;  /* 0x0000820000047ab9 */ /* 0x000fe40000000a00 */
[----:B0-----:R0:W-:Y:S04]  /*9640*/  STG.E.128 desc[UR4][R36.64], R28 ;  /* 0x0000001c24007986 */ /* 0x0011e8000c101d04 */
[----:B--2---:R0:W-:Y:S02]  /*9650*/  @!P0 STG.E.128 desc[UR4][R38.64], R32 ;  /* 0x0000002026008986 */ /* 0x0041e4000c101d04 */
.L_x_1752:
[----:B------:R-:W-:Y:S05]  /*9660*/  BSYNC B1 ;  /* 0x0000000000017941 */ /* 0x000fea0003800000 */
.L_x_1751:
        /* <DEDUP_REMOVED lines=17> */
[----:B------:R-:W-:-:S02]  /*9780*/  LOP3.LUT R29, R173, 0x38, R39, 0xf8, !PT ;  /* 0x00000038ad1d7812 */ /* 0x000fc400078ef827 */
[----:B------:R-:W-:Y:S02]  /*9790*/  SHF.R.S32.HI R31, RZ, 0x3, R28 ;  /* 0x00000003ff1f7819 */ /* 0x000fe4000001141c */
[----:B------:R-:W-:-:S03]  /*97a0*/  LOP3.LUT R29, R29, R208, RZ, 0x3c, !PT ;  /* 0x000000d01d1d7212 */ /* 0x000fc600078e3cff */
        /* <DEDUP_REMOVED lines=9> */
[----:B------:R-:W-:Y:S01]  /*9840*/  SHF.R.U32.HI R48, RZ, 0x10, R65 ;  /* 0x00000010ff307819 */ /* 0x000fe20000011641 */
[----:B--2---:R-:W-:Y:S01]  /*9850*/  IMAD.MOV.U32 R44, RZ, RZ, R34 ;  /* 0x000000ffff2c7224 */ /* 0x004fe200078e0022 */
[----:B0-----:R-:W-:Y:S01]  /*9860*/  MOV R43, R28 ;  /* 0x0000001c002b7202 */ /* 0x001fe20000000f00 */
[--C-:B------:R-:W-:Y:S01]  /*9870*/  HADD2.F32 R34, -RZ, R33.reuse.H0_H0 ;  /* 0x20000021ff227230 */ /* 0x100fe20000004100 */
[----:B------:R-:W-:Y:S01]  /*9880*/  SHF.R.U32.HI R46, RZ, 0x10, R53 ;  /* 0x00000010ff2e7819 */ /* 0x000fe20000011635 */
[----:B------:R-:W-:Y:S01]  /*9890*/  HADD2.F32 R47, -RZ, R154.H1_H1 ;  /* 0x3000009aff2f7230 */ /* 0x000fe20000004100 */
[--C-:B------:R-:W-:Y:S01]  /*98a0*/  SHF.R.U64 R41, R66, 0x10, R67.reuse ;  /* 0x0000001042297819 */ /* 0x100fe20000001243 */
[----:B------:R-:W-:Y:S01]  /*98b0*/  HADD2.F32 R33, -RZ, R33.H1_H1 ;  /* 0x30000021ff217230 */ /* 0x000fe20000004100 */
[----:B------:R-:W-:Y:S01]  /*98c0*/  SHF.R.U32.HI R66, RZ, 0x10, R67 ;  /* 0x00000010ff427819 */ /* 0x000fe20000011643 */
[--C-:B------:R-:W-:Y:S02]  /*98d0*/  HADD2.F32 R28, -RZ, R29.reuse.H0_H0 ;  /* 0x2000001dff1c7230 */ /* 0x100fe40000004100 */
[----:B------:R-:W-:Y:S01]  /*98e0*/  FMUL.FTZ R49, R34, R47 ;  /* 0x0000002f22317220 */ /* 0x000fe20000410000 */
[----:B------:R-:W-:Y:S01]  /*98f0*/  HADD2.F32 R48, -RZ, R48.H0_H0 ;  /* 0x20000030ff307230 */ /* 0x000fe20000004100 */
[----:B------:R-:W-:Y:S01]  /*9900*/  SHF.R.U64 R42, R52, 0x10, R53 ;  /* 0x00000010342a7819 */ /* 0x000fe20000001235 */
[----:B------:R-:W-:-:S02]  /*9910*/  HADD2.F32 R29, -RZ, R29.H1_H1 ;  /* 0x3000001dff1d7230 */ /* 0x000fc40000004100 */
[----:B------:R-:W-:Y:S01]  /*9920*/  FMUL.FTZ R47, R28, R47 ;  /* 0x0000002f1c2f7220 */ /* 0x000fe20000410000 */
[----:B------:R-:W-:Y:S02]  /*9930*/  HADD2.F32 R45, -RZ, R152.H1_H1 ;  /* 0x30000098ff2d7230 */ /* 0x000fe40000004100 */
[-C--:B------:R-:W-:Y:S01]  /*9940*/  FMUL.FTZ R50, R33, R48.reuse ;  /* 0x0000003021327220 */ /* 0x080fe20000410000 */
[----:B------:R-:W-:Y:S02]  /*9950*/  HADD2.F32 R46, -RZ, R46.H0_H0 ;  /* 0x2000002eff2e7230 */ /* 0x000fe40000004100 */
[----:B------:R-:W-:Y:S01]  /*9960*/  FMUL.FTZ R48, R29, R48 ;  /* 0x000000301d307220 */ /* 0x000fe20000410000 */
[----:B------:R-:W-:Y:S01]  /*9970*/  SHF.R.U64 R38, R54, 0x10, R55 ;  /* 0x0000001036267819 */ /* 0x000fe20000001237 */
[-C--:B------:R-:W-:Y:S01]  /*9980*/  FFMA.FTZ R28, R28, R45.reuse, -R49 ;  /* 0x0000002d1c1c7223 */ /* 0x080fe20000010831 */
[----:B------:R-:W-:Y:S01]  /*9990*/  FFMA.FTZ R47, R34, R45, R47 ;  /* 0x0000002d222f7223 */ /* 0x000fe2000001002f */
[-C--:B------:R-:W-:Y:S01]  /*99a0*/  FFMA.FTZ R52, R33, R46.reuse, R48 ;  /* 0x0000002e21347223 */ /* 0x080fe20000010030 */
[----:B------:R-:W-:Y:S01]  /*99b0*/  SHF.R.U32.HI R54, RZ, 0x10, R55 ;  /* 0x00000010ff367819 */ /* 0x000fe20000011637 */
[----:B------:R-:W-:Y:S01]  /*99c0*/  FFMA.FTZ R45, R29, R46, -R50 ;  /* 0x0000002e1d2d7223 */ /* 0x000fe20000010832 */
[--C-:B------:R-:W-:Y:S01]  /*99d0*/  HADD2.F32 R33, -RZ, R35.reuse.H0_H0 ;  /* 0x20000023ff217230 */ /* 0x100fe20000004100 */
[----:B------:R-:W-:Y:S01]  /*99e0*/  SHF.R.U64 R57, R64, 0x10, R65 ;  /* 0x0000001040397819 */ /* 0x000fe20000001241 */
[----:B------:R-:W-:-:S02]  /*99f0*/  HADD2.F32 R35, -RZ, R35.H1_H1 ;  /* 0x30000023ff237230 */ /* 0x000fc40000004100 */
[----:B------:R-:W-:Y:S02]  /*9a00*/  HADD2.F32 R50, -RZ, R66.H0_H0 ;  /* 0x20000042ff327230 */ /* 0x000fe40000004100 */
[----:B------:R-:W-:Y:S02]  /*9a10*/  HADD2.F32 R48, -RZ, R153.H1_H1 ;  /* 0x30000099ff307230 */ /* 0x000fe40000004100 */
[--C-:B------:R-:W-:Y:S02]  /*9a20*/  HADD2.F32 R29, -RZ, R31.reuse.H0_H0 ;  /* 0x2000001fff1d7230 */ /* 0x100fe40000004100 */
[----:B------:R-:W-:Y:S01]  /*9a30*/  FMUL.FTZ R56, R35, R50 ;  /* 0x0000003223387220 */ /* 0x000fe20000410000 */
[----:B------:R-:W-:Y:S02]  /*9a40*/  HADD2.F32 R31, -RZ, R31.H1_H1 ;  /* 0x3000001fff1f7230 */ /* 0x000fe40000004100 */
[----:B------:R-:W-:Y:S02]  /*9a50*/  HADD2.F32 R46, -RZ, R54.H0_H0 ;  /* 0x20000036ff2e7230 */ /* 0x000fe40000004100 */
[----:B------:R-:W-:Y:S01]  /*9a60*/  FMUL.FTZ R54, R33, R48 ;  /* 0x0000003021367220 */ /* 0x000fe20000410000 */
[----:B------:R-:W-:-:S02]  /*9a70*/  HADD2.F32 R34, -RZ, R151.H1_H1 ;  /* 0x30000097ff227230 */ /* 0x000fc40000004100 */
[----:B------:R-:W-:Y:S01]  /*9a80*/  FMUL.FTZ R50, R31, R50 ;  /* 0x000000321f327220 */ /* 0x000fe20000410000 */
[----:B------:R-:W-:Y:S01]  /*9a90*/  FMUL.FTZ R48, R29, R48 ;  /* 0x000000301d307220 */ /* 0x000fe20000410000 */
[----:B------:R-:W-:Y:S01]  /*9aa0*/  FFMA.FTZ R51, R31, R46, -R56 ;  /* 0x0000002e1f337223 */ /* 0x000fe20000010838 */
[----:B------:R-:W-:Y:S02]  /*9ab0*/  HADD2.F32 R154, -RZ, R154.H0_H0 ;  /* 0x2000009aff9a7230 */ /* 0x000fe40000004100 */
[-C--:B------:R-:W-:Y:S01]  /*9ac0*/  FFMA.FTZ R54, R29, R34.reuse, -R54 ;  /* 0x000000221d367223 */ /* 0x080fe20000010836 */
[----:B------:R-:W-:Y:S02]  /*9ad0*/  HADD2.F32 R31, -RZ, R32.H0_H0 ;  /* 0x20000020ff1f7230 */ /* 0x000fe40000004100 */
[----:B------:R-:W-:Y:S01]  /*9ae0*/  FFMA.FTZ R48, R33, R34, R48 ;  /* 0x0000002221307223 */ /* 0x000fe20000010030 */
[----:B------:R-:W-:Y:S02]  /*9af0*/  HADD2.F32 R29, -RZ, R43.H0_H0 ;  /* 0x2000002bff1d7230 */ /* 0x000fe40000004100 */
[----:B------:R-:W-:Y:S01]  /*9b00*/  FFMA.FTZ R53, R35, R46, R50 ;  /* 0x0000002e23357223 */ /* 0x000fe20000010032 */
        /* <DEDUP_REMOVED lines=16> */
[----:B------:R-:W-:Y:S01]  /*9c10*/  HADD2.F32 R29, -RZ, R30.H0_H0 ;  /* 0x2000001eff1d7230 */ /* 0x000fe20000004100 */
[----:B------:R-:W-:Y:S01]  /*9c20*/  F2FP.F16.F32.PACK_AB R48, R53, R48 ;  /* 0x000000303530723e */ /* 0x000fe200000000ff */
[----:B------:R-:W-:-:S02]  /*9c30*/  HADD2.F32 R44, -RZ, R44.H1_H1 ;  /* 0x3000002cff2c7230 */ /* 0x000fc40000004100 */
[----:B------:R-:W-:Y:S02]  /*9c40*/  HADD2.F32 R30, -RZ, R30.H1_H1 ;  /* 0x3000001eff1e7230 */ /* 0x000fe40000004100 */
[----:B------:R-:W-:Y:S02]  /*9c50*/  HADD2.F32 R33, -RZ, R38.H0_H0 ;  /* 0x20000026ff217230 */ /* 0x000fe40000004100 */
[-C--:B------:R-:W-:Y:S01]  /*9c60*/  FMUL.FTZ R38, R31, R34.reuse ;  /* 0x000000221f267220 */ /* 0x080fe20000410000 */
[----:B------:R-:W-:Y:S02]  /*9c70*/  HADD2.F32 R32, -RZ, R151.H0_H0 ;  /* 0x20000097ff207230 */ /* 0x000fe40000004100 */
[-C--:B------:R-:W-:Y:S01]  /*9c80*/  FMUL.FTZ R49, R44, R41.reuse ;  /* 0x000000292c317220 */ /* 0x080fe20000410000 */
[C---:B------:R-:W-:Y:S01]  /*9c90*/  FMUL.FTZ R34, R29.reuse, R34 ;  /* 0x000000221d227220 */ /* 0x040fe20000410000 */
[----:B------:R-:W-:Y:S01]  /*9ca0*/  FMUL.FTZ R41, R30, R41 ;  /* 0x000000291e297220 */ /* 0x000fe20000410000 */
[----:B------:R-:W-:-:S02]  /*9cb0*/  FFMA.FTZ R38, R29, R32, -R38 ;  /* 0x000000201d267223 */ /* 0x000fc40000010826 */
[----:B------:R-:W-:Y:S01]  /*9cc0*/  FFMA.FTZ R34, R31, R32, R34 ;  /* 0x000000201f227223 */ /* 0x000fe20000010022 */
[-C--:B------:R-:W-:Y:S01]  /*9cd0*/  FFMA.FTZ R49, R30, R33.reuse, -R49 ;  /* 0x000000211e317223 */ /* 0x080fe20000010831 */
[----:B------:R-:W-:Y:S01]  /*9ce0*/  FFMA.FTZ R41, R44, R33, R41 ;  /* 0x000000212c297223 */ /* 0x000fe20000010029 */
[----:B------:R-:W-:Y:S02]  /*9cf0*/  F2FP.F16.F32.PACK_AB R29, R45, R28 ;  /* 0x0000001c2d1d723e */ /* 0x000fe400000000ff */
[----:B------:R-:W-:Y:S01]  /*9d00*/  F2FP.F16.F32.PACK_AB R28, R46, R35 ;  /* 0x000000232e1c723e */ /* 0x000fe200000000ff */
[----:B------:R-:W-:Y:S01]  /*9d10*/  IMAD.MOV.U32 R35, RZ, RZ, R48 ;  /* 0x000000ffff237224 */ /* 0x000fe200078e0030 */
[----:B------:R-:W-:Y:S02]  /*9d20*/  F2FP.F16.F32.PACK_AB R31, R51, R54 ;  /* 0x00000036331f723e */ /* 0x000fe400000000ff */
[----:B------:R-:W-:Y:S02]  /*9d30*/  F2FP.F16.F32.PACK_AB R33, R52, R47 ;  /* 0x0000002f3421723e */ /* 0x000fe400000000ff */
[----:B------:R-:W-:-:S02]  /*9d40*/  F2FP.F16.F32.PACK_AB R32, R43, R154 ;  /* 0x0000009a2b20723e */ /* 0x000fc400000000ff */
[----:B------:R-:W-:Y:S02]  /*9d50*/  F2FP.F16.F32.PACK_AB R30, R49, R38 ;  /* 0x00000026311e723e */ /* 0x000fe400000000ff */
[----:B------:R-:W-:-:S07]  /*9d60*/  F2FP.F16.F32.PACK_AB R34, R41, R34 ;  /* 0x000000222922723e */ /* 0x000fce00000000ff */
.L_x_1756:
[----:B------:R-:W-:Y:S05]  /*9d70*/  BSYNC B1 ;  /* 0x0000000000017941 */ /* 0x000fea0003800000 */
.L_x_1755:
[----:B------:R-:W-:Y:S01]  /*9d80*/  ISETP.GE.AND P0, PT, R39, R144, PT ;  /* 0x000000902700720c */ /* 0x000fe20003f06270 */
[----:B------:R-:W-:Y:S02]  /*9d90*/  ULDC.64 UR4, c[0x0][0x208] ;  /* 0x0000820000047ab9 */ /* 0x000fe40000000a00 */
[----:B0-----:R0:W-:Y:S10]  /*9da0*/  STG.E.128 desc[UR4][R36.64], R28 ;  /* 0x0000001c24007986 */ /* 0x0011f4000c101d04 */
[----:B------:R-:W-:Y:S05]  /*9db0*/  @P0 BRA `(.L_x_1705) ;  /* 0x0000000400040947 */ /* 0x000fea0003800000 */
[--C-:B------:R-:W-:Y:S01]  /*9dc0*/  IADD3 R126, P0, P4, R86, R126, R39.reuse ;  /* 0x0000007e567e7210 */ /* 0x100fe20007c1e027 */
[----:B------:R-:W-:Y:S01]  /*9dd0*/  ULDC.64 UR4, c[0x0][0x208] ;  /* 0x0000820000047ab9 */ /* 0x000fe20000000a00 */
[----:B------:R-:W-:-:S04]  /*9de0*/  SHF.R.S32.HI R39, RZ, 0x1f, R39 ;  /* 0x0000001fff277819 */ /* 0x000fc80000011427 */
[----:B------:R-:W-:Y:S02]  /*9df0*/  IADD3.X R40, R84, R40, R39, P0, P4 ;  /* 0x0000002854287210 */ /* 0x000fe400007e8427 */
[----:B------:R-:W-:-:S04]  /*9e00*/  LEA R114, P0, R126, R114, 0x1 ;  /* 0x000000727e727211 */ /* 0x000fc800078008ff */
[----:B------:R-:W-:-:S05]  /*9e10*/  LEA.HI.X R115, R126, R115, R40, 0x1, P0 ;  /* 0x000000737e737211 */ /* 0x000fca00000f0c28 */
[----:B--2---:R2:W-:Y:S01]  /*9e20*/  STG.E.128 desc[UR4][R114.64], R32 ;  /* 0x0000002072007986 */ /* 0x0045e2000c101d04 */
[----:B------:R-:W-:Y:S05]  /*9e30*/  BRA `(.L_x_1705) ;  /* 0x0000000000e47947 */ /* 0x000fea0003800000 */
.L_x_1672:
[----:B------:R-:W-:-:S04]  /*9e40*/  ULOP3.LUT UR4, UR60, 0x1, URZ, 0xfc, !UPT ;  /* 0x000000013c047892 */ /* 0x000fc8000f8efc3f */
[----:B------:R-:W-:-:S06]  /*9e50*/  UISETP.NE.AND UP0, UPT, UR4, 0x3, UPT ;  /* 0x000000030400788c */ /* 0x000fcc000bf05270 */
[----:B------:R-:W-:-:S13]  /*9e60*/  PLOP3.LUT P1, PT, PT, PT, UP0, 0x80, 0x0 ;  /* 0x000000000000781c */ /* 0x000fda0003f2f008 */
[----:B------:R-:W-:Y:S05]  /*9e70*/  @!P1 BRA `(.L_x_1757) ;  /* 0x0000000000049947 */ /* 0x000fea0003800000 */
[----:B------:R-:W-:Y:S01]  /*9e80*/  BPT.TRAP 0x1 ;  /* 0x000000040000795c */ /* 0x000fe20000300000 */
.L_x_1757:
[----:B------:R-:W-:Y:S01]  /*9e90*/  IMAD R3, R17, 0x8, R16 ;  /* 0x0000000811037824 */ /* 0x000fe200078e0210 */
[----:B------:R-:W-:Y:S01]  /*9ea0*/  SHF.L.U32 R0, R167, 0x1f, RZ ;  /* 0x0000001fa7007819 */ /* 0x000fe200000006ff */
[----:B------:R-:W-:Y:S01]  /*9eb0*/  IMAD R4, R2, -0x60, R24 ;  /* 0xffffffa002047824 */ /* 0x000fe200078e0218 */
[----:B------:R-:W-:Y:S02]  /*9ec0*/  BSSY B1, `(.L_x_1758) ;  /* 0x0000005000017945 */ /* 0x000fe40003800000 */
[----:B------:R-:W1:Y:S02]  /*9ed0*/  SYNCS.PHASECHK.TRANS64.TRYWAIT P4, [R3+URZ+0x2a890], R0 ;  /* 0x02a89000030075a7 */ /* 0x000e64000808017f */
[----:B------:R-:W-:-:S04]  /*9ee0*/  VIMNMX R4, R4, 0x60, PT ;  /* 0x0000006004047848 */ /* 0x000fc80003fe0100 */
[----:B------:R-:W-:Y:S01]  /*9ef0*/  ISETP.GE.AND P0, PT, R162, R4, PT ;  /* 0x00000004a200720c */ /* 0x000fe20003f06270 */
[----:B-1----:R-:W-:-:S12]  /*9f00*/  @!P4 BRA `(.L_x_1759) ;  /* 0x000001e40078c947 */ /* 0x002fd80003800000 */
.L_x_2119:
[----:B------:R-:W-:Y:S05]  /*9f10*/  BSYNC B1 ;  /* 0x0000000000017941 */ /* 0x000fea0003800000 */
.L_x_1758:
[----:B------:R-:W-:Y:S04]  /*9f20*/  BSSY B1, `(.L_x_1760) ;  /* 0x0000015000017945 */ /* 0x000fe80003800000 */
[----:B------:R-:W-:Y:S05]  /*9f30*/  @P0 BRA `(.L_x_1761) ;  /* 0x00000000004c0947 */ /* 0x000fea0003800000 */
[----:B------:R-:W-:Y:S01]  /*9f40*/  ISETP.NE.AND P4, PT, R11, RZ, PT ;  /* 0x000000ff0b00720c */ /* 0x000fe20003f85270 */
[----:B------:R-:W-:Y:S01]  /*9f50*/  ULDC.64 UR4, c[0x0][0x208] ;  /* 0x0000820000047ab9 */ /* 0x000fe20000000a00 */
        /* <DEDUP_REMOVED lines=17> */
.L_x_1761:
[----:B------:R-:W-:Y:S05]  /*a070*/  BSYNC B1 ;  /* 0x0000000000017941 */ /* 0x000fea0003800000 */
.L_x_1760:
[----:B------:R-:W-:-:S13]  /*a080*/  ISETP.GE.AND P0, PT, R188, R4, PT ;  /* 0x00000004bc00720c */ /* 0x000fda0003f06270 */
[----:B------:R-:W-:Y:S05]  /*a090*/  @P0 BRA `(.L_x_1705) ;  /* 0x00000000004c0947 */ /* 0x000fea0003800000 */
[----:B------:R-:W-:Y:S01]  /*a0a0*/  ISETP.NE.AND P4, PT, R11, RZ, PT ;  /* 0x000000ff0b00720c */ /* 0x000fe20003f85270 */
[----:B------:R-:W-:Y:S01]  /*a0b0*/  ULDC.64 UR4, c[0x0][0x208] ;  /* 0x0000820000047ab9 */ /* 0x000fe20000000a00 */
        /* <DEDUP_REMOVED lines=17> */
.L_x_1705:
[----:B------:R-:W-:Y:S05]  /*a1d0*/  BSYNC B0 ;  /* 0x0000000000007941 */ /* 0x000fea0003800000 */
.L_x_1671:
        /* <DEDUP_REMOVED lines=17> */
.L_x_1763:
[----:B------:R-:W-:Y:S05]  /*a2f0*/  BSYNC B0 ;  /* 0x0000000000007941 */ /* 0x000fea0003800000 */
.L_x_1762:
[----:B------:R-:W2:Y:S01]  /*a300*/  SYNCS.PHASECHK.TRANS64.TRYWAIT P4, [R3+URZ+0x2a8b0], R0 ;  /* 0x02a8b000030075a7 */ /* 0x000ea2000808017f */
[----:B0-----:R-:W-:Y:S01]  /*a310*/  IMAD R28, R17, 0x3000, R25 ;  /* 0x00003000111c7824 */ /* 0x001fe200078e0219 */
[----:B------:R-:W-:Y:S01]  /*a320*/  ULDC UR61, c[0x0][0x320] ;  /* 0x0000c800003d7ab9 */ /* 0x000fe20000000800 */
[----:B------:R-:W-:Y:S01]  /*a330*/  ULDC.64 UR56, c[0x0][0x328] ;  /* 0x0000ca0000387ab9 */ /* 0x000fe20000000a00 */
[----:B------:R-:W-:Y:S01]  /*a340*/  ULDC.64 UR58, c[0x0][0x318] ;  /* 0x0000c600003a7ab9 */ /* 0x000fe20000000a00 */
[----:B------:R-:W-:Y:S01]  /*a350*/  BSSY B0, `(.L_x_1764) ;  /* 0x0000004000007945 */ /* 0x000fe20003800000 */
[----:B------:R-:W-:Y:S01]  /*a360*/  ISETP.GE.AND P1, PT, R162, R4, PT ;  /* 0x00000004a200720c */ /* 0x000fe20003f26270 */
[----:B------:R-:W-:Y:S02]  /*a370*/  IMAD.IADD R30, R128, 0x1, R28 ;  /* 0x00000001801e7824 */ /* 0x000fe400078e021c */
[----:B--2---:R-:W-:Y:S10]  /*a380*/  @!P4 BRA `(.L_x_1765) ;  /* 0x000001e0006cc947 */ /* 0x004ff40003800000 */
.L_x_2120:
[----:B------:R-:W-:Y:S05]  /*a390*/  BSYNC B0 ;  /* 0x0000000000007941 */ /* 0x000fea0003800000 */
.L_x_1764:
[----:B------:R-:W-:Y:S01]  /*a3a0*/  BSSY B0, `(.L_x_1766) ;  /* 0x000001a000007945 */ /* 0x000fe20003800000 */
[----:B01----:R-:W-:Y:S01]  /*a3b0*/  IMAD R0, R28, 0x2, R117 ;  /* 0x000000021c007824 */ /* 0x003fe200078e0275 */
[----:B------:R-:W-:Y:S01]  /*a3c0*/  LEA R40, R30, R117, 0x1 ;  /* 0x000000751e287211 */ /* 0x000fe200078e08ff */
[----:B------:R-:W-:Y:S01]  /*a3d0*/  IMAD.WIDE R36, R2, 0x60, R120 ;  /* 0x0000006002247825 */ /* 0x000fe200078e0278 */
[----:B------:R-:W-:Y:S06]  /*a3e0*/  @P1 BRA `(.L_x_1767) ;  /* 0x0000000000541947 */ /* 0x000fec0003800000 */
[----:B------:R-:W-:Y:S01]  /*a3f0*/  IMAD R31, R37, UR56, RZ ;  /* 0x00000038251f7c24 */ /* 0x000fe2000f8e02ff */
[----:B------:R-:W-:Y:S01]  /*a400*/  ISETP.GE.AND P4, PT, R18, UR61, PT ;  /* 0x0000003d12007c0c */ /* 0x000fe2000bf86270 */
[----:B------:R-:W-:Y:S01]  /*a410*/  IMAD.MOV.U32 R28, RZ, RZ, R88 ;  /* 0x000000ffff1c7224 */ /* 0x000fe200078e0058 */
[----:B------:R-:W-:Y:S01]  /*a420*/  ULDC.64 UR4, c[0x0][0x208] ;  /* 0x0000820000047ab9 */ /* 0x000fe20000000a00 */
        /* <DEDUP_REMOVED lines=17> */
.L_x_1767:
[----:B------:R-:W-:Y:S05]  /*a540*/  BSYNC B0 ;  /* 0x0000000000007941 */ /* 0x000fea0003800000 */
.L_x_1766:
[----:B------:R-:W-:Y:S01]  /*a550*/  ISETP.GE.AND P1, PT, R188, R4, PT ;  /* 0x00000004bc00720c */ /* 0x000fe20003f26270 */
[----:B------:R-:W-:-:S12]  /*a560*/  BSSY B0, `(.L_x_1768) ;  /* 0x0000018000007945 */ /* 0x000fd80003800000 */
[----:B------:R-:W-:Y:S05]  /*a570*/  @P1 BRA `(.L_x_1769) ;  /* 0x0000000000581947 */ /* 0x000fea0003800000 */
[----:B0-----:R-:W-:Y:S01]  /*a580*/  IADD3 R31, P1, R36, 0x40, RZ ;  /* 0x00000040241f7810 */ /* 0x001fe20007f3e0ff */
[----:B------:R-:W-:Y:S01]  /*a590*/  IMAD.MOV.U32 R4, RZ, RZ, R88 ;  /* 0x000000ffff047224 */ /* 0x000fe200078e0058 */
[----:B------:R-:W-:Y:S01]  /*a5a0*/  ISETP.GE.AND P4, PT, R18, UR61, PT ;  /* 0x0000003d12007c0c */ /* 0x000fe2000bf86270 */
[----:B------:R-:W-:Y:S02]  /*a5b0*/  ULDC.64 UR4, c[0x0][0x208] ;  /* 0x0000820000047ab9 */ /* 0x000fe40000000a00 */
[----:B------:R-:W-:Y:S02]  /*a5c0*/  IMAD.X R36, RZ, RZ, R37, P1 ;  /* 0x000000ffff247224 */ /* 0x000fe400008e0625 */
        /* <DEDUP_REMOVED lines=17> */
.L_x_1769:
[----:B------:R-:W-:Y:S05]  /*a6e0*/  BSYNC B0 ;  /* 0x0000000000007941 */ /* 0x000fea0003800000 */
.L_x_1768:
[----:B------:R-:W3:Y:S01]  /*a6f0*/  LDL R0, [R1+0xc] ;  /* 0x00000c0001007983 */ /* 0x000ee20000100800 */
[----:B------:R-:W-:Y:S01]  /*a700*/  VIADD R17, R17, 0x1 ;  /* 0x0000000111117836 */ /* 0x000fe20000000000 */
[----:B------:R-:W-:Y:S01]  /*a710*/  @!P0 IADD3 R3, R3, 0x2a8c0, RZ ;  /* 0x0002a8c003038810 */ /* 0x000fe20007ffe0ff */
[----:B------:R-:W-:Y:S01]  /*a720*/  @!PT LDS RZ, [RZ] ;  /* 0x00000000fffff984 */ /* 0x000fe20000000800 */
[----:B------:R-:W-:Y:S01]  /*a730*/  @!PT LDS RZ, [RZ] ;  /* 0x00000000fffff984 */ /* 0x000fe20000000800 */
[----:B------:R-:W-:Y:S01]  /*a740*/  @!PT LDS RZ, [RZ] ;  /* 0x00000000fffff984 */ /* 0x000fe20000000800 */
[----:B------:R-:W-:Y:S01]  /*a750*/  @!PT LDS RZ, [RZ] ;  /* 0x00000000fffff984 */ /* 0x000fe20000000800 */
[----:B------:R1:W-:Y:S06]  /*a760*/  MEMBAR.ALL.CTA ;  /* 0x0000000000007992 */ /* 0x0003ec0000008000 */
[----:B-1----:R-:W1:Y:S02]  /*a770*/  FENCE.VIEW.ASYNC.S ;  /* 0x00000000000073c6 */ /* 0x002e640000000000 */
[----:B-1----:R1:W-:Y:S01]  /*a780*/  BAR.SYNC.DEFER_BLOCKING R150, 0x80 ;  /* 0x000200960000751d */ /* 0x0023e20000010000 */
[----:B------:R-:W-:-:S02]  /*a790*/  ISETP.NE.AND P1, PT, R17, 0x2, PT ;  /* 0x000000021100780c */ /* 0x000fc40003f25270 */
[----:B------:R-:W-:Y:S02]  /*a7a0*/  @!P0 PRMT R3, RZ, 0x654, R3 ;  /* 0x00000654ff038816 */ /* 0x000fe40000000003 */
[----:B------:R-:W-:Y:S02]  /*a7b0*/  SEL R17, R17, RZ, P1 ;  /* 0x000000ff11117207 */ /* 0x000fe40000800000 */
[----:B------:R1:W-:Y:S01]  /*a7c0*/  @!P0 SYNCS.ARRIVE.TRANS64.RED.A1T0 RZ, [R3+URZ], RZ ;  /* 0x000000ff03ff89a7 */ /* 0x0003e2000810043f */
[----:B------:R-:W-:Y:S02]  /*a7d0*/  PLOP3.LUT P0, PT, PT, PT, PT, 0x8, 0x0 ;  /* 0x000000000000781c */ /* 0x000fe40003f0e170 */
[----:B---3--:R-:W-:Y:S02]  /*a7e0*/  LOP3.LUT P4, RZ, R0, 0x2, RZ, 0xc0, !PT ;  /* 0x0000000200ff7812 */ /* 0x008fe4000788c0ff */
[----:B------:R-:W-:-:S04]  /*a7f0*/  SEL R0, RZ, 0x1, P1 ;  /* 0x00000001ff007807 */ /* 0x000fc80000800000 */
[----:B------:R-:W-:-:S07]  /*a800*/  LOP3.LUT R167, R167, R0, RZ, 0x3c, !PT ;  /* 0x00000000a7a77212 */ /* 0x000fce00078e3cff */
[----:B-1----:R-:W-:Y:S05]  /*a810*/  @P4 BRA `(.L_x_1770) ;  /* 0xffffff8000c04947 */ /* 0x002fea000383ffff */
.L_x_1666:
[----:B------:R-:W1:Y:S01]  /*a820*/  LDC R0, c[0x0][0x448] ;  /* 0x00011200ff007b82 */ /* 0x000e620000000800 */
[----:B------:R-:W-:Y:S01]  /*a830*/  IADD3 R5, R164, 0x1, -R163 ;  /* 0x00000001a4057810 */ /* 0x000fe20007ffe8a3 */
[----:B------:R-:W-:Y:S06]  /*a840*/  BSSY B0, `(.L_x_1771) ;  /* 0x000000d000007945 */ /* 0x000fec0003800000 */
[----:B------:R-:W3:Y:S01]  /*a850*/  LDC.64 R6, c[0x0][0x9e0] ;  /* 0x00027800ff067b82 */ /* 0x000ee20000000a00 */
[----:B-1----:R-:W-:Y:S01]  /*a860*/  ISETP.NE.AND P1, PT, R0, 0x1, PT ;  /* 0x000000010000780c */ /* 0x002fe20003f25270 */
[----:B------:R-:W-:Y:S01]  /*a870*/  VIADD R0, R177, 0x7f ;  /* 0x0000007fb1007836 */ /* 0x000fe20000000000 */
[----:B---3--:R-:W-:-:S11]  /*a880*/  ISETP.GE.AND P2, PT, R7, 0x1, PT ;  /* 0x000000010700780c */ /* 0x008fd60003f46270 */
[----:B------:R-:W1:Y:S08]  /*a890*/  @P1 LDC R3, c[0x0][0x44c] ;  /* 0x00011300ff031b82 */ /* 0x000e700000000800 */
[----:B------:R-:W3:Y:S01]  /*a8a0*/  @P1 LDC R2, c[0x0][0x450] ;  /* 0x00011400ff021b82 */ /* 0x000ee20000000800 */
[----:B-1----:R-:W-:-:S05]  /*a8b0*/  @P1 IMAD.HI.U32 R3, R0, R3, RZ ;  /* 0x0000000300031227 */ /* 0x002fca00078e00ff */
[----:B---3--:R-:W-:-:S05]  /*a8c0*/  @P1 SHF.R.U32.HI R0, RZ, R2, R3 ;  /* 0x00000002ff001219 */ /* 0x008fca0000011603 */
[----:B------:R-:W-:Y:S01]  /*a8d0*/  IMAD.IADD R3, R5, 0x1, R0 ;  /* 0x0000000105037824 */ /* 0x000fe200078e0200 */
[----:B------:R-:W-:Y:S06]  /*a8e0*/  @P0 BRA `(.L_x_1772) ;  /* 0x0000000000080947 */ /* 0x000fec0003800000 */
[----:B------:R-:W1:Y:S02]  /*a8f0*/  FENCE.VIEW.ASYNC.G ;  /* 0x00000000000073c6 */ /* 0x000e640000000100 */
[----:B-1----:R-:W-:Y:S06]  /*a900*/  BAR.ARV 0xc, 0x180 ;  /* 0x0306000000007b1d */ /* 0x002fec0000002000 */
.L_x_1772:
[----:B------:R-:W-:Y:S05]  /*a910*/  BSYNC B0 ;  /* 0x0000000000007941 */ /* 0x000fea0003800000 */
.L_x_1771:
[----:B------:R-:W-:Y:S01]  /*a920*/  IMAD.IADD R0, R3, 0x1, R6 ;  /* 0x0000000103007824 */ /* 0x000fe200078e0206 */
[----:B------:R-:W-:Y:S06]  /*a930*/  @!P2 BRA `(.L_x_1773) ;  /* 0x000000000048a947 */ /* 0x000fec0003800000 */
[C---:B------:R-:W-:Y:S01]  /*a940*/  ISETP.GT.AND P0, PT, R3.reuse, RZ, PT ;  /* 0x000000ff0300720c */ /* 0x040fe20003f04270 */
[----:B------:R-:W-:Y:S01]  /*a950*/  BSSY B0, `(.L_x_1774) ;  /* 0x000000e000007945 */ /* 0x000fe20003800000 */
[----:B------:R-:W-:-:S11]  /*a960*/  VIADD R2, R3, 0xffffffff ;  /* 0xffffffff03027836 */ /* 0x000fd60000000000 */
[----:B------:R-:W-:Y:S05]  /*a970*/  @P0 BRA `(.L_x_1775) ;  /* 0x00000000001c0947 */ /* 0x000fea0003800000 */
[----:B------:R-:W-:Y:S01]  /*a980*/  ISETP.NE.AND P0, PT, R7, 0x1, PT ;  /* 0x000000010700780c */ /* 0x000fe20003f05270 */
[----:B------:R-:W-:-:S12]  /*a990*/  IMAD.MOV R3, RZ, RZ, -R3 ;  /* 0x000000ffff037224 */ /* 0x000fd800078e0a03 */
[----:B------:R-:W1:Y:S02]  /*a9a0*/  @P0 LDC.64 R4, c[0x0][0x9e8] ;  /* 0x00027a00ff040b82 */ /* 0x000e640000000a00 */
[----:B-1----:R-:W-:-:S05]  /*a9b0*/  @P0 IMAD.HI.U32 R2, R3, R4, RZ ;  /* 0x0000000403020227 */ /* 0x002fca00078e00ff */
[----:B------:R-:W-:-:S04]  /*a9c0*/  @P0 SHF.R.U32.HI R3, RZ, R5, R2 ;  /* 0x00000005ff030219 */ /* 0x000fc80000011602 */
[----:B------:R-:W-:Y:S01]  /*a9d0*/  LOP3.LUT R2, RZ, R3, RZ, 0x33, !PT ;  /* 0x00000003ff027212 */ /* 0x000fe200078e33ff */
[----:B------:R-:W-:Y:S06]  /*a9e0*/  BRA `(.L_x_1776) ;  /* 0x0000000000107947 */ /* 0x000fec0003800000 */
.L_x_1775:
[----:B------:R-:W-:-:S13]  /*a9f0*/  ISETP.NE.AND P0, PT, R7, 0x1, PT ;  /* 0x000000010700780c */ /* 0x000fda0003f05270 */
[----:B------:R-:W1:Y:S02]  /*aa00*/  @P0 LDC.64 R4, c[0x0][0x9e8] ;  /* 0x00027a00ff040b82 */ /* 0x000e640000000a00 */
[----:B-1----:R-:W-:-:S05]  /*aa10*/  @P0 IMAD.HI.U32 R4, R2, R4, RZ ;  /* 0x0000000402040227 */ /* 0x002fca00078e00ff */
[----:B------:R-:W-:-:S07]  /*aa20*/  @P0 SHF.R.U32.HI R2, RZ, R5, R4 ;  /* 0x00000005ff020219 */ /* 0x000fce0000011604 */
.L_x_1776:
[----:B------:R-:W-:Y:S05]  /*aa30*/  BSYNC B0 ;  /* 0x0000000000007941 */ /* 0x000fea0003800000 */
.L_x_1774:
[----:B------:R-:W-:-:S05]  /*aa40*/  IMAD R3, R2, R7, R7 ;  /* 0x0000000702037224 */ /* 0x000fca00078e0207 */
[----:B------:R-:W-:-:S07]  /*aa50*/  VIMNMX R0, R0, R3, PT ;  /* 0x0000000300007248 */ /* 0x000fce0003fe0100 */
.L_x_1773:
[----:B------:R-:W1:Y:S01]  /*aa60*/  @P1 LDC R2, c[0x0][0x44c] ;  /* 0x00011300ff021b82 */ /* 0x000e620000000800 */
[----:B------:R-:W-:Y:S01]  /*aa70*/  IADD3 R0, R0, 0x5f, RZ ;  /* 0x0000005f00007810 */ /* 0x000fe20007ffe0ff */
[----:B------:R-:W-:Y:S01]  /*aa80*/  IMAD.MOV.U32 R5, RZ, RZ, R177 ;  /* 0x000000ffff057224 */ /* 0x000fe200078e00b1 */
[----:B------:R-:W-:-:S03]  /*aa90*/  ULDC UR4, c[0x0][0x9dc] ;  /* 0x0002770000047ab9 */ /* 0x000fc60000000800 */
[----:B------:R-:W-:Y:S02]  /*aaa0*/  IMAD.HI R0, R0, 0x2aaaaaab, RZ ;  /* 0x2aaaaaab00007827 */ /* 0x000fe400078e02ff */
[----:B------:R-:W3:Y:S03]  /*aab0*/  @P1 LDC R9, c[0x0][0x450] ;  /* 0x00011400ff091b82 */ /* 0x000ee60000000800 */
[----:B------:R-:W-:Y:S01]  /*aac0*/  SHF.R.U32.HI R3, RZ, 0x1f, R0 ;  /* 0x0000001fff037819 */ /* 0x000fe20000011600 */
[----:B-1----:R-:W-:-:S05]  /*aad0*/  @P1 IMAD.HI.U32 R2, R177, R2, RZ ;  /* 0x00000002b1021227 */ /* 0x002fca00078e00ff */
[----:B---3--:R-:W-:Y:S02]  /*aae0*/  @P1 SHF.R.U32.HI R5, RZ, R9, R2 ;  /* 0x00000009ff051219 */ /* 0x008fe40000011602 */
[----:B------:R-:W-:-:S03]  /*aaf0*/  LEA.HI.SX32 R2, R0, R3, 0x1c ;  /* 0x0000000300027211 */ /* 0x000fc600078fe2ff */
[----:B------:R-:W-:Y:S01]  /*ab00*/  IMAD.IADD R0, R148, 0x1, R5 ;  /* 0x0000000194007824 */ /* 0x000fe200078e0205 */
[----:B------:R-:W-:-:S03]  /*ab10*/  VIMNMX R2, R149, R2, PT ;  /* 0x0000000295027248 */ /* 0x000fc60003fe0100 */
[----:B------:R-:W-:Y:S01]  /*ab20*/  VIADD R3, R0, -UR4 ;  /* 0x8000000400037c36 */ /* 0x000fe20008000000 */
[----:B------:R-:W-:Y:S06]  /*ab30*/  @!P2 BRA `(.L_x_1777) ;  /* 0x000000000044a947 */ /* 0x000fec0003800000 */
[----:B------:R-:W-:Y:S01]  /*ab40*/  ISETP.GT.AND P0, PT, R0, -0x1, PT ;  /* 0xffffffff0000780c */ /* 0x000fe20003f04270 */
[----:B------:R-:W-:-:S12]  /*ab50*/  BSSY B0, `(.L_x_1778) ;  /* 0x000000d000007945 */ /* 0x000fd80003800000 */
[----:B------:R-:W-:Y:S05]  /*ab60*/  @P0 BRA `(.L_x_1779) ;  /* 0x00000000001c0947 */ /* 0x000fea0003800000 */
[----:B------:R-:W-:Y:S02]  /*ab70*/  ISETP.NE.AND P0, PT, R7, 0x1, PT ;  /* 0x000000010700780c */ /* 0x000fe40003f05270 */
[----:B------:R-:W-:-:S11]  /*ab80*/  LOP3.LUT R5, RZ, R0, RZ, 0x33, !PT ;  /* 0x00000000ff057212 */ /* 0x000fd600078e33ff */
[----:B------:R-:W1:Y:S02]  /*ab90*/  @P0 LDC.64 R8, c[0x0][0x9e8] ;  /* 0x00027a00ff080b82 */ /* 0x000e640000000a00 */
[----:B-1----:R-:W-:-:S05]  /*aba0*/  @P0 IMAD.HI.U32 R0, R5, R8, RZ ;  /* 0x0000000805000227 */ /* 0x002fca00078e00ff */
[----:B------:R-:W-:-:S04]  /*abb0*/  @P0 SHF.R.U32.HI R5, RZ, R9, R0 ;  /* 0x00000009ff050219 */ /* 0x000fc80000011600 */
[----:B------:R-:W-:Y:S01]  /*abc0*/  LOP3.LUT R0, RZ, R5, RZ, 0x33, !PT ;  /* 0x00000005ff007212 */ /* 0x000fe200078e33ff */
[----:B------:R-:W-:Y:S06]  /*abd0*/  BRA `(.L_x_1780) ;  /* 0x0000000000107947 */ /* 0x000fec0003800000 */
.L_x_1779:
[----:B------:R-:W-:-:S13]  /*abe0*/  ISETP.NE.AND P0, PT, R7, 0x1, PT ;  /* 0x000000010700780c */ /* 0x000fda0003f05270 */
[----:B------:R-:W1:Y:S02]  /*abf0*/  @P0 LDC.64 R4, c[0x0][0x9e8] ;  /* 0x00027a00ff040b82 */ /* 0x000e640000000a00 */
[----:B-1----:R-:W-:-:S05]  /*ac00*/  @P0 IMAD.HI.U32 R4, R0, R4, RZ ;  /* 0x0000000400040227 */ /* 0x002fca00078e00ff */
[----:B------:R-:W-:-:S07]  /*ac10*/  @P0 SHF.R.U32.HI R0, RZ, R5, R4 ;  /* 0x00000005ff000219 */ /* 0x000fce0000011604 */
.L_x_1780:
[----:B------:R-:W-:Y:S05]  /*ac20*/  BSYNC B0 ;  /* 0x0000000000007941 */ /* 0x000fea0003800000 */
.L_x_1778:
[----:B------:R-:W-:-:S05]  /*ac30*/  IMAD R0, R0, R7, RZ ;  /* 0x0000000700007224 */ /* 0x000fca00078e02ff */
[----:B------:R-:W-:-:S07]  /*ac40*/  VIMNMX R3, R3, R0, !PT ;  /* 0x0000000003037248 */ /* 0x000fce0007fe0100 */
.L_x_1777:
        /* <DEDUP_REMOVED lines=8> */
[----:B0-----:R-:W-:Y:S01]  /*acd0*/  IMAD.MOV.U32 R39, RZ, RZ, RZ ;  /* 0x000000ffff277224 */ /* 0x001fe200078e00ff */
[----:B------:R-:W-:Y:S01]  /*ace0*/  LEA.HI.SX32 R179, R3, R0, 0x1c ;  /* 0x0000000003b37211 */ /* 0x000fe200078fe2ff */
[----:B------:R-:W-:Y:S01]  /*acf0*/  IMAD.MOV.U32 R0, RZ, RZ, RZ ;  /* 0x000000ffff007224 */ /* 0x000fe200078e00ff */
[----:B------:R-:W-:Y:S01]  /*ad00*/  CS2R R76, SRZ ;  /* 0x00000000004c7805 */ /* 0x000fe2000001ff00 */
[----:B------:R-:W-:Y:S01]  /*ad10*/  IMAD.MOV.U32 R78, RZ, RZ, RZ ;  /* 0x000000ffff4e7224 */ /* 0x000fe200078e00ff */
[----:B------:R-:W-:Y:S02]  /*ad20*/  VIMNMX R179, RZ, R179, !PT ;  /* 0x000000b3ffb37248 */ /* 0x000fe40007fe0100 */
[----:B--2---:R-:W-:Y:S02]  /*ad30*/  CS2R R36, SRZ ;  /* 0x0000000000247805 */ /* 0x004fe4000001ff00 */
[----:B------:R-:W-:-:S02]  /*ad40*/  MOV R74, RZ ;  /* 0x000000ff004a7202 */ /* 0x000fc40000000f00 */
[----:B------:R-:W-:Y:S02]  /*ad50*/  CS2R R72, SRZ ;  /* 0x0000000000487805 */ /* 0x000fe4000001ff00 */
[----:B------:R-:W-:Y:S02]  /*ad60*/  ISETP.GT.AND P1, PT, R2, R179, PT ;  /* 0x000000b30200720c */ /* 0x000fe40003f24270 */
[----:B------:R-:W-:Y:S01]  /*ad70*/  CS2R R34, SRZ ;  /* 0x0000000000227805 */ /* 0x000fe2000001ff00 */
[----:B------:R-:W-:Y:S01]  /*ad80*/  IMAD.MOV.U32 R70, RZ, RZ, RZ ;  /* 0x000000ffff467224 */ /* 0x000fe200078e00ff */
        /* <DEDUP_REMOVED lines=15> */
[----:B------:R-:W-:Y:S01]  /*ae80*/  IMAD.MOV.U32 R93, RZ, RZ, RZ ;  /* 0x000000ffff5d7224 */ /* 0x000fe200078e00ff */
[----:B------:R-:W-:Y:S01]  /*ae90*/  CS2R R90, SRZ ;  /* 0x00000000005a7805 */ /* 0x000fe2000001ff00 */
[----:B------:R-:W-:Y:S01]  /*aea0*/  IMAD.MOV.U32 R95, RZ, RZ, RZ ;  /* 0x000000ffff5f7224 */ /* 0x000fe200078e00ff */
[----:B------:R-:W-:Y:S01]  /*aeb0*/  CS2R R88, SRZ ;  /* 0x0000000000587805 */ /* 0x000fe2000001ff00 */
[----:B------:R-:W-:Y:S01]  /*aec0*/  IMAD.MOV.U32 R30, RZ, RZ, RZ ;  /* 0x000000ffff1e7224 */ /* 0x000fe200078e00ff */
[----:B------:R-:W-:Y:S01]  /*aed0*/  MOV R32, RZ ;  /* 0x000000ff00207202 */ /* 0x000fe20000000f00 */
[----:B------:R-:W-:Y:S01]  /*aee0*/  IMAD.MOV.U32 R97, RZ, RZ, RZ ;  /* 0x000000ffff617224 */ /* 0x000fe200078e00ff */
[----:B------:R-:W-:Y:S01]  /*aef0*/  CS2R R6, SRZ ;  /* 0x0000000000067805 */ /* 0x000fe2000001ff00 */
[----:B------:R-:W-:-:S02]  /*af00*/  IMAD.MOV.U32 R28, RZ, RZ, RZ ;  /* 0x000000ffff1c7224 */ /* 0x000fc400078e00ff */
[----:B------:R-:W-:Y:S01]  /*af10*/  IMAD.MOV.U32 R99, RZ, RZ, RZ ;  /* 0x000000ffff637224 */ /* 0x000fe200078e00ff */
[----:B------:R-:W-:Y:S06]  /*af20*/  @!P1 BRA `(.L_x_1781) ;  /* 0x0000013000549947 */ /* 0x000fec0003800000 */
[----:B------:R-:W2:Y:S04]  /*af30*/  LDL R4, [R1+0x8] ;  /* 0x0000080001047983 */ /* 0x000ea80000100800 */
[----:B------:R-:W0:Y:S02]  /*af40*/  SHFL.IDX PT, R0, R223, RZ, 0x1f ;  /* 0x00001fffdf007589 */ /* 0x000e2400000e0000 */
[----:B0-----:R-:W-:-:S04]  /*af50*/  LEA.HI R3, R0, R0, RZ, 0x1 ;  /* 0x0000000000037211 */ /* 0x001fc800078f08ff */
[----:B------:R-:W-:-:S05]  /*af60*/  LOP3.LUT R3, R3, 0x1e, RZ, 0xc0, !PT ;  /* 0x0000001e03037812 */ /* 0x000fca00078ec0ff */
[----:B------:R-:W-:Y:S01]  /*af70*/  IMAD.IADD R3, R0, 0x1, -R3 ;  /* 0x0000000100037824 */ /* 0x000fe200078e0a03 */
[----:B--2---:R-:W-:-:S13]  /*af80*/  R2UR UR4, R4 ;  /* 0x00000000040472ca */ /* 0x004fda00000e0000 */
[----:B------:R-:W-:Y:S02]  /*af90*/  ULOP3.LUT UP0, URZ, UR4, 0x1bf, URZ, 0xc0, !UPT ;  /* 0x000001bf043f7892 */ /* 0x000fe4000f80c03f */
[----:B------:R-:W-:-:S04]  /*afa0*/  LEA R3, R3, UR4, 0xd ;  /* 0x0000000403037c11 */ /* 0x000fc8000f8e68ff */
[----:B------:R-:W-:Y:S02]  /*afb0*/  SHF.R.U32.HI R3, RZ, 0x4, R3 ;  /* 0x00000004ff037819 */ /* 0x000fe40000011603 */
[----:B------:R-:W-:Y:S02]  /*afc0*/  PLOP3.LUT P0, PT, PT, PT, UP0, 0x80, 0x0 ;  /* 0x000000000000781c */ /* 0x000fe40003f0f008 */
[----:B------:R-:W-:-:S11]  /*afd0*/  LOP3.LUT R68, R3, 0x3fff, RZ, 0xc0, !PT ;  /* 0x00003fff03447812 */ /* 0x000fd600078ec0ff */
        /* <DEDUP_REMOVED lines=9> */
[----:B------:R-:W-:Y:S02]  /*b070*/  IMAD.U32 R6, RZ, RZ, UR4 ;  /* 0x00000004ff067e24 */ /* 0x000fe4000f8e00ff */
[----:B------:R-:W-:-:S02]  /*b080*/  IMAD.U32 R7, RZ, RZ, UR5 ;  /* 0x00000005ff077e24 */ /* 0x000fc4000f8e00ff */
[----:B------:R-:W-:Y:S02]  /*b090*/  IMAD.U32 R11, RZ, RZ, UR7 ;  /* 0x00000007ff0b7e24 */ /* 0x000fe4000f8e00ff */
[----:B------:R-:W-:Y:S02]  /*b0a0*/  IMAD.MOV.U32 R8, RZ, RZ, 0x70 ;  /* 0x00000070ff087424 */ /* 0x000fe400078e00ff */
[----:B------:R-:W-:Y:S02]  /*b0b0*/  IMAD.MOV.U32 R12, RZ, RZ, 0x1 ;  /* 0x00000001ff0c7424 */ /* 0x000fe400078e00ff */
[----:B0-----:R-:W-:-:S07]  /*b0c0*/  IMAD.MOV.U32 R13, RZ, RZ, RZ ;  /* 0x000000ffff0d7224 */ /* 0x001fce00078e00ff */
[----:B------:R-:W-:-:S07]  /*b0d0*/  LEPC R20, `(.L_x_1782) ;  /* 0x000000001014794e */ /* 0x000fce0000000000 */
[----:B-1---5:R-:W-:Y:S05]  /*b0e0*/  CALL.ABS.NOINC R14 ;  /* 0x000000000e007343 */ /* 0x022fea0003c00000 */
.L_x_1782:
        /* <DEDUP_REMOVED lines=12> */
.L_x_1786:
[----:B-1----:R1:W2:Y:S02]  /*b1b0*/  SYNCS.PHASECHK.TRANS64.TRYWAIT P0, [R16+URZ+0x2a800], R3 ;  /* 0x02a80003100075a7 */ /* 0x0022a4000800017f */
[----:B--2---:R-:W-:Y:S05]  /*b1c0*/  @!P0 NANOSLEEP.SYNCS 0x989680 ;  /* 0x009896800000895d */ /* 0x004fea0003900000 */
[----:B------:R-:W2:Y:S02]  /*b1d0*/  @!P0 SYNCS.PHASECHK.TRANS64 P0, [R16+URZ+0x2a800], R3 ;  /* 0x02a80003100085a7 */ /* 0x000ea4000800007f */
[----:B--2---:R-:W-:Y:S05]  /*b1e0*/  @!P0 BRA `(.L_x_1786) ;  /* 0xfffffffc00f08947 */ /* 0x004fea000383ffff */
.L_x_1785:
[----:B------:R-:W-:Y:S05]  /*b1f0*/  BSYNC B0 ;  /* 0x0000000000007941 */ /* 0x000fea0003800000 */
.L_x_1784:
[----:B------:R-:W-:Y:S05]  /*b200*/  BRA `(.L_x_1787) ;  /* 0x0000006c00147947 */ /* 0x000fea0003800000 */
.L_x_1783:
[----:B------:R-:W2:Y:S01]  /*b210*/  LDL R0, [R1+0x8] ;  /* 0x0000080001007983 */ /* 0x000ea20000100800 */
[----:B------:R-:W-:Y:S02]  /*b220*/  ULDC.64 UR6, c[0x0][0x408] ;  /* 0x0001020000067ab9 */ /* 0x000fe40000000a00 */
[----:B-----5:R-:W-:Y:S01]  /*b230*/  IMAD.WIDE.U32 R26, R143, UR6, RZ ;  /* 0x000000068f1a7c25 */ /* 0x020fe2000f8e00ff */
[----:B--2---:R-:W-:Y:S02]  /*b240*/  R2UR UR4, R0 ;  /* 0x00000000000472ca */ /* 0x004fe400000e0000 */
[----:B------:R-:W-:-:S11]  /*b250*/  SHF.R.S32.HI R0, RZ, 0x1f, R143 ;  /* 0x0000001fff007819 */ /* 0x000fd6000001148f */
[----:B------:R-:W-:-:S03]  /*b260*/  ULOP3.LUT UP0, URZ, UR4, 0x3ff, URZ, 0xc0, !UPT ;  /* 0x000003ff043f7892 */ /* 0x000fc6000f80c03f */
[----:B------:R-:W-:Y:S02]  /*b270*/  ULDC.64 UR4, c[0x0][0x3f8] ;  /* 0x0000fe0000047ab9 */ /* 0x000fe40000000a00 */
[C---:B------:R-:W-:Y:S01]  /*b280*/  IMAD R4, R0.reuse, UR4, RZ ;  /* 0x0000000400047c24 */ /* 0x040fe2000f8e02ff */
[----:B------:R-:W-:Y:S01]  /*b290*/  PLOP3.LUT P0, PT, PT, PT, UP0, 0x80, 0x0 ;  /* 0x000000000000781c */ /* 0x000fe20003f0f008 */
[----:B------:R-:W-:Y:S02]  /*b2a0*/  IMAD R0, R0, UR6, RZ ;  /* 0x0000000600007c24 */ /* 0x000fe4000f8e02ff */
[----:B------:R-:W-:-:S04]  /*b2b0*/  IMAD.WIDE.U32 R24, R143, UR4, RZ ;  /* 0x000000048f187c25 */ /* 0x000fc8000f8e00ff */
[C---:B------:R-:W-:Y:S02]  /*b2c0*/  IMAD R31, R143.reuse, UR7, R0 ;  /* 0x000000078f1f7c24 */ /* 0x040fe4000f8e0200 */
[----:B------:R-:W-:-:S03]  /*b2d0*/  IMAD R29, R143, UR5, R4 ;  /* 0x000000058f1d7c24 */ /* 0x000fc6000f8e0204 */
[----:B------:R-:W-:Y:S01]  /*b2e0*/  IADD3 R31, R31, R27, RZ ;  /* 0x0000001b1f1f7210 */ /* 0x000fe20007ffe0ff */
[----:B------:R-:W-:Y:S01]  /*b2f0*/  IMAD.IADD R29, R29, 0x1, R25 ;  /* 0x000000011d1d7824 */ /* 0x000fe200078e0219 */
[----:B------:R-:W-:Y:S06]  /*b300*/  @!P0 BRA `(.L_x_1788) ;  /* 0x0000000000408947 */ /* 0x000fec0003800000 */
        /* <DEDUP_REMOVED lines=15> */
[----:B-1----:R-:W-:Y:S05]  /*b400*/  CALL.ABS.NOINC R14 ;  /* 0x000000000e007343 */ /* 0x002fea0003c00000 */
.L_x_1788:
[----:B------:R-:W-:Y:S01]  /*b410*/  ULDC.U8 UR4, c[0x0][0x410] ;  /* 0x0001040000047ab9 */ /* 0x000fe20000000000 */
[----:B------:R-:W-:Y:S01]  /*b420*/  BSSY B0, `(.L_x_1789) ;  /* 0x000069b000007945 */ /* 0x000fe20003800000 */
[----:B------:R-:W-:Y:S01]  /*b430*/  ISETP.NE.AND P0, PT, RZ, UR4, PT ;  /* 0x00000004ff007c0c */ /* 0x000fe2000bf05270 */
[----:B------:R-:W-:-:S12]  /*b440*/  IMAD.IADD R10, R162, 0x1, R177 ;  /* 0x00000001a20a7824 */ /* 0x000fd800078e02b1 */
[----:B------:R-:W-:Y:S05]  /*b450*/  @!P0 BRA `(.L_x_1790) ;  /* 0x00000034006c8947 */ /* 0x000fea0003800000 */
[----:B------:R-:W0:Y:S01]  /*b460*/  LDC R20, c[0x0][0x448] ;  /* 0x00011200ff147b82 */ /* 0x000e220000000800 */
[----:B------:R-:W-:Y:S01]  /*b470*/  IMAD R3, R189, 0x40, R10 ;  /* 0x00000040bd037824 */ /* 0x000fe200078e020a */
[----:B------:R-:W-:Y:S01]  /*b480*/  ULDC.64 UR4, c[0x0][0x3f8] ;  /* 0x0000fe0000047ab9 */ /* 0x000fe20000000a00 */
[----:B------:R-:W-:Y:S01]  /*b490*/  ULDC.64 UR6, c[0x0][0x408] ;  /* 0x0001020000067ab9 */ /* 0x000fe20000000a00 */
[----:B------:R-:W-:Y:S01]  /*b4a0*/  MOV R12, R26 ;  /* 0x0000001a000c7202 */ /* 0x000fe20000000f00 */
[----:B------:R-:W-:Y:S02]  /*b4b0*/  IMAD.MOV.U32 R8, RZ, RZ, R24 ;  /* 0x000000ffff087224 */ /* 0x000fe400078e0018 */
[----:B------:R-:W-:Y:S02]  /*b4c0*/  IMAD.MOV.U32 R9, RZ, RZ, R29 ;  /* 0x000000ffff097224 */ /* 0x000fe400078e001d */
[----:B------:R-:W-:Y:S01]  /*b4d0*/  IMAD.MOV.U32 R13, RZ, RZ, R31 ;  /* 0x000000ffff0d7224 */ /* 0x000fe200078e001f */
[----:B0-----:R-:W-:-:S13]  /*b4e0*/  ISETP.NE.AND P0, PT, R20, 0x1, PT ;  /* 0x000000011400780c */ /* 0x001fda0003f05270 */
[----:B------:R-:W0:Y:S08]  /*b4f0*/  @P0 LDC R0, c[0x0][0x44c] ;  /* 0x00011300ff000b82 */ /* 0x000e300000000800 */
[----:B------:R-:W1:Y:S01]  /*b500*/  @P0 LDC R5, c[0x0][0x450] ;  /* 0x00011400ff050b82 */ /* 0x000e620000000800 */
[----:B0-----:R-:W-:-:S05]  /*b510*/  @P0 IMAD.HI.U32 R0, R3, R0, RZ ;  /* 0x0000000003000227 */ /* 0x001fca00078e00ff */
[----:B-1----:R-:W-:-:S04]  /*b520*/  @P0 SHF.R.U32.HI R3, RZ, R5, R0 ;  /* 0x00000005ff030219 */ /* 0x002fc80000011600 */
[----:B------:R-:W-:Y:S01]  /*b530*/  SHF.R.S32.HI R0, RZ, 0x1f, R3 ;  /* 0x0000001fff007819 */ /* 0x000fe20000011403 */
[----:B------:R-:W-:-:S04]  /*b540*/  IMAD.WIDE.U32 R8, R3, UR4, R8 ;  /* 0x0000000403087c25 */ /* 0x000fc8000f8e0008 */
[C---:B------:R-:W-:Y:S02]  /*b550*/  IMAD R4, R0.reuse, UR4, RZ ;  /* 0x0000000400047c24 */ /* 0x040fe4000f8e02ff */
[----:B------:R-:W-:Y:S02]  /*b560*/  IMAD R0, R0, UR6, RZ ;  /* 0x0000000600007c24 */ /* 0x000fe4000f8e02ff */
[C---:B------:R-:W-:Y:S01]  /*b570*/  IMAD R7, R3.reuse, UR5, R4 ;  /* 0x0000000503077c24 */ /* 0x040fe2000f8e0204 */
[----:B------:R-:W-:Y:S01]  /*b580*/  ULDC.64 UR4, c[0x0][0x3e8] ;  /* 0x0000fa0000047ab9 */ /* 0x000fe20000000a00 */
[C---:B------:R-:W-:Y:S01]  /*b590*/  IMAD.WIDE.U32 R12, R3.reuse, UR6, R12 ;  /* 0x00000006030c7c25 */ /* 0x040fe2000f8e000c */
[----:B------:R-:W-:Y:S01]  /*b5a0*/  LEA R6, P0, R8, UR4, 0x1 ;  /* 0x0000000408067c11 */ /* 0x000fe2000f8008ff */
[----:B------:R-:W-:Y:S02]  /*b5b0*/  UMOV UR4, 0xffffffff ;  /* 0xffffffff00047882 */ /* 0x000fe40000000000 */
[----:B------:R-:W-:Y:S01]  /*b5c0*/  IMAD R3, R3, UR7, R0 ;  /* 0x0000000703037c24 */ /* 0x000fe2000f8e0200 */
[----:B------:R-:W-:Y:S01]  /*b5d0*/  ULDC.64 UR6, c[0x0][0x400] ;  /* 0x0001000000067ab9 */ /* 0x000fe20000000a00 */
[----:B------:R-:W-:Y:S01]  /*b5e0*/  IMAD.IADD R7, R9, 0x1, R7 ;  /* 0x0000000109077824 */ /* 0x000fe200078e0207 */
[----:B------:R-:W-:Y:S01]  /*b5f0*/  LEA R4, P1, R12, UR6, 0x1 ;  /* 0x000000060c047c11 */ /* 0x000fe2000f8208ff */
[----:B------:R-:W-:-:S03]  /*b600*/  IMAD.IADD R3, R13, 0x1, R3 ;  /* 0x000000010d037824 */ /* 0x000fc600078e0203 */
[----:B------:R-:W-:Y:S02]  /*b610*/  LEA.HI.X R7, R8, UR5, R7, 0x1, P0 ;  /* 0x0000000508077c11 */ /* 0x000fe400080f0c07 */
[----:B------:R-:W-:Y:S01]  /*b620*/  LEA.HI.X R8, R12, UR7, R3, 0x1, P1 ;  /* 0x000000070c087c11 */ /* 0x000fe200088f0c03 */
[----:B------:R-:W-:Y:S06]  /*b630*/  BRA.DIV UR4, `(.L_x_1791) ;  /* 0x000001ce04d47947 */ /* 0x000fec000b800000 */
[----:B------:R0:W1:Y:S04]  /*b640*/  SHFL.IDX PT, R3, R7, RZ, 0x1c1f ;  /* 0x001c1fff07037589 */ /* 0x00006800000e0000 */
[----:B------:R0:W2:Y:S04]  /*b650*/  SHFL.IDX PT, R0, R6, RZ, 0x1c1f ;  /* 0x001c1fff06007589 */ /* 0x0000a800000e0000 */
[----:B------:R0:W3:Y:S04]  /*b660*/  SHFL.IDX PT, R5, R8, RZ, 0x1c1f ;  /* 0x001c1fff08057589 */ /* 0x0000e800000e0000 */
[----:B------:R0:W4:Y:S02]  /*b670*/  SHFL.IDX PT, R14, R4, RZ, 0x1c1f ;  /* 0x001c1fff040e7589 */ /* 0x00012400000e0000 */
.L_x_2126:
[----:B------:R-:W-:Y:S01]  /*b680*/  IMAD R63, R163, R20, RZ ;  /* 0x00000014a33f7224 */ /* 0x000fe200078e02ff */
[----:B------:R-:W-:Y:S01]  /*b690*/  BSSY B1, `(.L_x_1792) ;  /* 0x0000052000017945 */ /* 0x000fe20003800000 */
[----:B------:R-:W-:Y:S02]  /*b6a0*/  CS2R R58, SRZ ;  /* 0x00000000003a7805 */ /* 0x000fe4000001ff00 */
[----:B------:R-:W-:Y:S02]  /*b6b0*/  CS2R R54, SRZ ;  /* 0x0000000000367805 */ /* 0x000fe4000001ff00 */
[----:B------:R-:W-:Y:S02]  /*b6c0*/  CS2R R50, SRZ ;  /* 0x0000000000327805 */ /* 0x000fe4000001ff00 */
[----:B------:R-:W-:Y:S02]  /*b6d0*/  ISETP.GE.AND P0, PT, R10, R63, PT ;  /* 0x0000003f0a00720c */ /* 0x000fe40003f06270 */
        /* <DEDUP_REMOVED lines=10> */
[----:B------:R-:W-:Y:S01]  /*b780*/  ULDC UR4, c[0x0][0x3f4] ;  /* 0x0000fd0000047ab9 */ /* 0x000fe20000000800 */
[----:B------:R-:W-:Y:S02]  /*b790*/  CS2R R60, SRZ ;  /* 0x00000000003c7805 */ /* 0x000fe4000001ff00 */
[----:B------:R-:W-:Y:S02]  /*b7a0*/  ISETP.GE.AND P3, PT, R171, UR4, PT ;  /* 0x00000004ab007c0c */ /* 0x000fe4000bf66270 */
[----:B------:R-:W-:Y:S02]  /*b7b0*/  CS2R R58, SRZ ;  /* 0x00000000003a7805 */ /* 0x000fe4000001ff00 */
[----:B------:R-:W-:Y:S01]  /*b7c0*/  ISETP.GE.AND P2, PT, R169, UR4, PT ;  /* 0x00000004a9007c0c */ /* 0x000fe2000bf46270 */
[----:B------:R-:W-:Y:S01]  /*b7d0*/  ULDC.64 UR6, c[0x0][0x208] ;  /* 0x0000820000067ab9 */ /* 0x000fe20000000a00 */
[----:B------:R-:W-:Y:S02]  /*b7e0*/  ISETP.GE.AND P1, PT, R170, UR4, PT ;  /* 0x00000004aa007c0c */ /* 0x000fe4000bf26270 */
[----:B------:R-:W-:-:S02]  /*b7f0*/  ISETP.GE.AND P0, PT, R168, UR4, PT ;  /* 0x00000004a8007c0c */ /* 0x000fc4000bf06270 */
[----:B------:R-:W-:-:S03]  /*b800*/  ISETP.GE.AND P4, PT, R160, UR4, PT ;  /* 0x00000004a0007c0c */ /* 0x000fc6000bf86270 */
[C---:B------:R-:W-:Y:S01]  /*b810*/  @!P3 IMAD.SHL.U32 R27, R171.reuse, 0x2, RZ ;  /* 0x00000002ab1bb824 */ /* 0x040fe200078e00ff */
[----:B------:R-:W-:-:S03]  /*b820*/  @!P3 SHF.L.U64.HI R20, R171, 0x1, R197 ;  /* 0x00000001ab14b819 */ /* 0x000fc600000102c5 */
[C---:B------:R-:W-:Y:S01]  /*b830*/  @!P2 IMAD.SHL.U32 R35, R169.reuse, 0x2, RZ ;  /* 0x00000002a923a824 */ /* 0x040fe200078e00ff */
[----:B------:R-:W-:Y:S01]  /*b840*/  @!P2 SHF.L.U64.HI R12, R169, 0x1, R196 ;  /* 0x00000001a90ca819 */ /* 0x000fe200000102c4 */
[----:B------:R-:W-:Y:S01]  /*b850*/  @!P1 IMAD.SHL.U32 R43, R170, 0x2, RZ ;  /* 0x00000002aa2b9824 */ /* 0x000fe200078e00ff */
[-C--:B--2---:R-:W-:Y:S01]  /*b860*/  @!P3 IADD3 R24, P6, R0, R27.reuse, RZ ;  /* 0x0000001b0018b210 */ /* 0x084fe20007fde0ff */
[----:B------:R-:W-:Y:S01]  /*b870*/  @!P0 IMAD.SHL.U32 R65, R168, 0x2, RZ ;  /* 0x00000002a8418824 */ /* 0x000fe200078e00ff */
[----:B----4-:R-:W-:Y:S01]  /*b880*/  @!P3 IADD3 R26, P5, R14, R27, RZ ;  /* 0x0000001b0e1ab210 */ /* 0x010fe20007fbe0ff */
[----:B---3--:R-:W-:Y:S01]  /*b890*/  @!P4 IMAD.MOV.U32 R15, RZ, RZ, R5 ;  /* 0x000000ffff0fc224 */ /* 0x008fe200078e0005 */
[----:B-1----:R-:W-:Y:S02]  /*b8a0*/  @!P3 IADD3.X R25, R3, R20, RZ, P6, !PT ;  /* 0x000000140319b210 */ /* 0x002fe400037fe4ff */
[-C--:B------:R-:W-:Y:S01]  /*b8b0*/  @!P2 IADD3 R32, P6, R0, R35.reuse, RZ ;  /* 0x000000230020a210 */ /* 0x080fe20007fde0ff */
[----:B------:R-:W-:Y:S01]  /*b8c0*/  @!P3 IMAD.X R27, R5, 0x1, R20, P5 ;  /* 0x00000001051bb824 */ /* 0x000fe200028e0614 */
[----:B------:R-:W-:-:S02]  /*b8d0*/  @!P2 IADD3 R34, P5, R14, R35, RZ ;  /* 0x000000230e22a210 */ /* 0x000fc40007fbe0ff */
[----:B------:R-:W-:Y:S01]  /*b8e0*/  @!P1 SHF.L.U64.HI R20, R170, 0x1, R195 ;  /* 0x00000001aa149819 */ /* 0x000fe200000102c3 */
[--C-:B------:R-:W-:Y:S01]  /*b8f0*/  @!P2 IMAD.X R33, R3, 0x1, R12.reuse, P6 ;  /* 0x000000010321a824 */ /* 0x100fe200030e060c */
[-C--:B------:R-:W-:Y:S01]  /*b900*/  @!P1 IADD3 R40, P6, R0, R43.reuse, RZ ;  /* 0x0000002b00289210 */ /* 0x080fe20007fde0ff */
[----:B------:R-:W-:Y:S01]  /*b910*/  @!P2 IMAD.X R35, R5, 0x1, R12, P5 ;  /* 0x000000010523a824 */ /* 0x000fe200028e060c */
[----:B------:R-:W-:Y:S01]  /*b920*/  ISETP.GE.AND P5, PT, R172, UR4, PT ;  /* 0x00000004ac007c0c */ /* 0x000fe2000bfa6270 */
[----:B------:R-:W-:Y:S01]  /*b930*/  @!P4 IMAD.MOV.U32 R12, RZ, RZ, R0 ;  /* 0x000000ffff0cc224 */ /* 0x000fe200078e0000 */
[----:B------:R-:W-:Y:S01]  /*b940*/  @!P0 SHF.L.U64.HI R30, R168, 0x1, R194 ;  /* 0x00000001a81e8819 */ /* 0x000fe200000102c2 */
[----:B------:R-:W-:Y:S01]  /*b950*/  @!P1 IMAD.X R41, R3, 0x1, R20, P6 ;  /* 0x0000000103299824 */ /* 0x000fe200030e0614 */
[----:B------:R-:W-:Y:S02]  /*b960*/  @!P1 IADD3 R42, P6, R14, R43, RZ ;  /* 0x0000002b0e2a9210 */ /* 0x000fe40007fde0ff */
[----:B------:R-:W-:-:S03]  /*b970*/  @!P4 MOV R13, R3 ;  /* 0x00000003000dc202 */ /* 0x000fc60000000f00 */
[----:B------:R-:W-:Y:S01]  /*b980*/  @!P1 IMAD.X R43, R5, 0x1, R20, P6 ;  /* 0x00000001052b9824 */ /* 0x000fe200030e0614 */
[----:B------:R-:W-:Y:S01]  /*b990*/  @!P0 IADD3 R48, P6, R0, R65, RZ ;  /* 0x0000004100308210 */ /* 0x000fe20007fde0ff */
[----:B------:R-:W-:-:S04]  /*b9a0*/  @!P4 IMAD.WIDE R12, R160, 0x2, R12 ;  /* 0x00000002a00cc825 */ /* 0x000fc800078e020c */
[----:B------:R-:W-:Y:S01]  /*b9b0*/  @!P4 IMAD.WIDE R20, R160, 0x2, R14 ;  /* 0x00000002a014c825 */ /* 0x000fe200078e020e */
[----:B------:R1:W5:Y:S03]  /*b9c0*/  @!P4 LD.E.64 R60, desc[UR6][R12.64] ;  /* 0x000000060c3cc980 */ /* 0x000366000c101b00 */
[--C-:B------:R-:W-:Y:S01]  /*b9d0*/  @!P0 IMAD.X R49, R3, 0x1, R30.reuse, P6 ;  /* 0x0000000103318824 */ /* 0x100fe200030e061e */
[----:B------:R-:W-:Y:S01]  /*b9e0*/  @!P0 IADD3 R64, P6, R14, R65, RZ ;  /* 0x000000410e408210 */ /* 0x000fe20007fde0ff */
[C---:B------:R-:W-:Y:S01]  /*b9f0*/  @!P5 IMAD.SHL.U32 R15, R172.reuse, 0x2, RZ ;  /* 0x00000002ac0fd824 */ /* 0x040fe200078e00ff */
[----:B------:R1:W5:Y:S01]  /*ba00*/  @!P4 LD.E.64 R58, desc[UR6][R20.64] ;  /* 0x00000006143ac980 */ /* 0x000362000c101b00 */
[----:B------:R-:W-:Y:S02]  /*ba10*/  @!P5 SHF.L.U64.HI R28, R172, 0x1, R193 ;  /* 0x00000001ac1cd819 */ /* 0x000fe400000102c1 */
[----:B------:R-:W-:Y:S01]  /*ba20*/  CS2R R56, SRZ ;  /* 0x0000000000387805 */ /* 0x000fe2000001ff00 */
[----:B------:R-:W-:Y:S01]  /*ba30*/  @!P0 IMAD.X R65, R5, 0x1, R30, P6 ;  /* 0x0000000105418824 */ /* 0x000fe200030e061e */
[----:B------:R-:W-:-:S02]  /*ba40*/  @!P5 IADD3 R66, P4, R0, R15, RZ ;  /* 0x0000000f0042d210 */ /* 0x000fc40007f9e0ff */
[----:B------:R-:W-:Y:S02]  /*ba50*/  CS2R R54, SRZ ;  /* 0x0000000000367805 */ /* 0x000fe4000001ff00 */
[----:B------:R-:W-:Y:S02]  /*ba60*/  @!P5 IADD3 R14, P6, R14, R15, RZ ;  /* 0x0000000f0e0ed210 */ /* 0x000fe40007fde0ff */
[----:B------:R-:W-:Y:S02]  /*ba70*/  CS2R R52, SRZ ;  /* 0x0000000000347805 */ /* 0x000fe4000001ff00 */
[----:B------:R-:W-:Y:S01]  /*ba80*/  CS2R R50, SRZ ;  /* 0x0000000000327805 */ /* 0x000fe2000001ff00 */
[----:B------:R-:W-:Y:S01]  /*ba90*/  @!P5 IMAD.X R67, R3, 0x1, R28, P4 ;  /* 0x000000010343d824 */ /* 0x000fe200020e061c */
[----:B------:R-:W-:Y:S02]  /*baa0*/  @!P5 IADD3.X R15, R5, R28, RZ, P6, !PT ;  /* 0x0000001c050fd210 */ /* 0x000fe400037fe4ff */
[----:B------:R-:W-:-:S02]  /*bab0*/  CS2R R46, SRZ ;  /* 0x00000000002e7805 */ /* 0x000fc4000001ff00 */
[----:B------:R-:W-:Y:S02]  /*bac0*/  CS2R R44, SRZ ;  /* 0x00000000002c7805 */ /* 0x000fe4000001ff00 */
[----:B------:R-:W-:Y:S02]  /*bad0*/  CS2R R36, SRZ ;  /* 0x0000000000247805 */ /* 0x000fe4000001ff00 */
[----:B------:R-:W-:Y:S02]  /*bae0*/  CS2R R38, SRZ ;  /* 0x0000000000267805 */ /* 0x000fe4000001ff00 */
[----:B------:R-:W-:Y:S02]  /*baf0*/  CS2R R28, SRZ ;  /* 0x00000000001c7805 */ /* 0x000fe4000001ff00 */
[----:B------:R-:W-:Y:S01]  /*bb00*/  CS2R R30, SRZ ;  /* 0x00000000001e7805 */ /* 0x000fe2000001ff00 */
[----:B------:R1:W5:Y:S04]  /*bb10*/  @!P3 LD.E.64 R56, desc[UR6][R24.64] ;  /* 0x000000061838b980 */ /* 0x000368000c101b00 */
        /* <DEDUP_REMOVED lines=8> */
[----:B------:R1:W5:Y:S02]  /*bba0*/  @!P5 LD.E.64 R30, desc[UR6][R14.64] ;  /* 0x000000060e1ed980 */ /* 0x000364000c101b00 */
.L_x_1793:
[----:B------:R-:W-:Y:S05]  /*bbb0*/  BSYNC B1 ;  /* 0x0000000000017941 */ /* 0x000fea0003800000 */
.L_x_1792:
[----:B--2--5:R-:W-:Y:S01]  /*bbc0*/  IMAD.MOV.U32 R0, RZ, RZ, R58 ;  /* 0x000000ffff007224 */ /* 0x024fe200078e003a */
[----:B------:R-:W-:Y:S01]  /*bbd0*/  UMOV UR4, 0xffffffff ;  /* 0xffffffff00047882 */ /* 0x000fe20000000000 */
[----:B-1----:R-:W-:Y:S01]  /*bbe0*/  IMAD.MOV.U32 R3, RZ, RZ, R59 ;  /* 0x000000ffff037224 */ /* 0x002fe200078e003b */
[----:B------:R-:W-:Y:S01]  /*bbf0*/  CS2R R26, SRZ ;  /* 0x00000000001a7805 */ /* 0x000fe2000001ff00 */
[----:B---3--:R-:W-:Y:S01]  /*bc00*/  IMAD.MOV.U32 R5, RZ, RZ, R54 ;  /* 0x000000ffff057224 */ /* 0x008fe200078e0036 */
[----:B------:R-:W-:Y:S01]  /*bc10*/  PRMT R88, R0, 0x7610, R88 ;  /* 0x0000761000587816 */ /* 0x000fe20000000058 */
[----:B------:R-:W-:Y:S01]  /*bc20*/  IMAD.MOV.U32 R9, RZ, RZ, R55 ;  /* 0x000000ffff097224 */ /* 0x000fe200078e0037 */
[----:B------:R-:W-:Y:S01]  /*bc30*/  PRMT R87, R87, 0x5410, R3 ;  /* 0x0000541057577816 */ /* 0x000fe20000000003 */
[----:B------:R-:W-:Y:S02]  /*bc40*/  IMAD.MOV.U32 R0, RZ, RZ, R50 ;  /* 0x000000ffff007224 */ /* 0x000fe400078e0032 */
[----:B------:R-:W-:Y:S01]  /*bc50*/  IMAD.MOV.U32 R3, RZ, RZ, R51 ;  /* 0x000000ffff037224 */ /* 0x000fe200078e0033 */
[----:B------:R-:W-:Y:S01]  /*bc60*/  PRMT R85, R5, 0x5410, R9 ;  /* 0x0000541005557816 */ /* 0x000fe20000000009 */
[----:B------:R-:W-:Y:S01]  /*bc70*/  IMAD.MOV.U32 R9, RZ, RZ, R45 ;  /* 0x000000ffff097224 */ /* 0x000fe200078e002d */
[----:B------:R-:W-:-:S02]  /*bc80*/  MOV R5, R44 ;  /* 0x0000002c00057202 */ /* 0x000fc40000000f00 */
[----:B------:R-:W-:Y:S01]  /*bc90*/  PRMT R83, R0, 0x5410, R3 ;  /* 0x0000541000537816 */ /* 0x000fe20000000003 */
[----:B------:R-:W-:Y:S01]  /*bca0*/  IMAD.MOV.U32 R0, RZ, RZ, R38 ;  /* 0x000000ffff007224 */ /* 0x000fe200078e0026 */
[----:B------:R-:W-:Y:S01]  /*bcb0*/  PRMT R81, R5, 0x5410, R9 ;  /* 0x0000541005517816 */ /* 0x000fe20000000009 */
[----:B------:R-:W-:Y:S02]  /*bcc0*/  IMAD.MOV.U32 R3, RZ, RZ, R39 ;  /* 0x000000ffff037224 */ /* 0x000fe400078e0027 */
        /* <DEDUP_REMOVED lines=21> */
[----:B------:R-:W-:-:S05]  /*be20*/  IMAD.MOV.U32 R9, RZ, RZ, R29 ;  /* 0x000000ffff097224 */ /* 0x000fca00078e001d */
[----:B------:R-:W-:Y:S01]  /*be30*/  PRMT R78, R5, 0x5410, R9 ;  /* 0x00005410054e7816 */ /* 0x000fe20000000009 */
[----:B------:R-:W-:Y:S06]  /*be40*/  BRA.DIV UR4, `(.L_x_1794) ;  /* 0x000001ca04407947 */ /* 0x000fec000b800000 */
[----:B------:R1:W2:Y:S04]  /*be50*/  SHFL.IDX PT, R3, R7, 0x1, 0x1c1f ;  /* 0x003c1f0007037f89 */ /* 0x0002a800000e0000 */
[----:B------:R1:W3:Y:S04]  /*be60*/  SHFL.IDX PT, R0, R6, 0x1, 0x1c1f ;  /* 0x003c1f0006007f89 */ /* 0x0002e800000e0000 */
[----:B------:R1:W1:Y:S04]  /*be70*/  SHFL.IDX PT, R5, R8, 0x1, 0x1c1f ;  /* 0x003c1f0008057f89 */ /* 0x00026800000e0000 */
[----:B0-----:R-:W0:Y:S02]  /*be80*/  SHFL.IDX PT, R4, R4, 0x1, 0x1c1f ;  /* 0x003c1f0004047f89 */ /* 0x001e2400000e0000 */
.L_x_2132:
[----:B------:R-:W-:Y:S01]  /*be90*/  VIADD R10, R10, 0x40 ;  /* 0x000000400a0a7836 */ /* 0x000fe20000000000 */
[----:B-1----:R-:W-:Y:S01]  /*bea0*/  LOP3.LUT R6, R174, 0x18, R18, 0xf8, !PT ;  /* 0x00000018ae067812 */ /* 0x002fe200078ef812 */
[----:B------:R-:W-:Y:S01]  /*beb0*/  BSSY B1, `(.L_x_1795) ;  /* 0x0000054000017945 */ /* 0x000fe20003800000 */
[----:B------:R-:W-:Y:S02]  /*bec0*/  LOP3.LUT P0, RZ, R199, 0x4, RZ, 0xc0, !PT ;  /* 0x00000004c7ff7812 */ /* 0x000fe4000780c0ff */
[----:B------:R-:W-:Y:S02]  /*bed0*/  CS2R R40, SRZ ;  /* 0x0000000000287805 */ /* 0x000fe4000001ff00 */
[----:B------:R-:W-:Y:S02]  /*bee0*/  ISETP.GE.AND P1, PT, R10, R63, PT ;  /* 0x0000003f0a00720c */ /* 0x000fe40003f26270 */
[----:B------:R-:W-:Y:S02]  /*bef0*/  CS2R R32, SRZ ;  /* 0x0000000000207805 */ /* 0x000fe4000001ff00 */
[----:B------:R-:W-:-:S02]  /*bf00*/  LOP3.LUT R7, R6, R175, RZ, 0x3c, !PT ;  /* 0x000000af06077212 */ /* 0x000fc400078e3cff */
[----:B------:R-:W-:Y:S02]  /*bf10*/  CS2R R20, SRZ ;  /* 0x0000000000147805 */ /* 0x000fe4000001ff00 */
[----:B------:R-:W-:Y:S02]  /*bf20*/  CS2R R12, SRZ ;  /* 0x00000000000c7805 */ /* 0x000fe4000001ff00 */
[----:B------:R-:W-:Y:S02]  /*bf30*/  CS2R R8, SRZ ;  /* 0x0000000000087805 */ /* 0x000fe4000001ff00 */
[----:B------:R-:W-:Y:S01]  /*bf40*/  CS2R R48, SRZ ;  /* 0x0000000000307805 */ /* 0x000fe2000001ff00 */
[----:B------:R-:W-:Y:S01]  /*bf50*/  IMAD.IADD R7, R176, 0x1, R7 ;  /* 0x00000001b0077824 */ /* 0x000fe200078e0207 */
[----:B------:R-:W-:Y:S02]  /*bf60*/  CS2R R42, SRZ ;  /* 0x00000000002a7805 */ /* 0x000fe4000001ff00 */
[----:B------:R-:W-:-:S02]  /*bf70*/  CS2R R34, SRZ ;  /* 0x0000000000227805 */ /* 0x000fc4000001ff00 */
[----:B------:R-:W-:Y:S02]  /*bf80*/  CS2R R24, SRZ ;  /* 0x0000000000187805 */ /* 0x000fe4000001ff00 */
[----:B----4-:R-:W-:Y:S01]  /*bf90*/  CS2R R14, SRZ ;  /* 0x00000000000e7805 */ /* 0x010fe2000001ff00 */
[----:B------:R-:W-:Y:S01]  /*bfa0*/  IMAD R62, R7, 0x2, R16 ;  /* 0x00000002073e7824 */ /* 0x000fe200078e0210 */
        /* <DEDUP_REMOVED lines=9> */
[----:B------:R-:W-:-:S05]  /*c040*/  ISETP.GE.AND P1, PT, R168, UR4, PT ;  /* 0x00000004a8007c0c */ /* 0x000fca000bf26270 */
[C---:B------:R-:W-:Y:S02]  /*c050*/  @!P4 SHF.L.U32 R9, R171.reuse, 0x1, RZ ;  /* 0x00000001ab09c819 */ /* 0x040fe400000006ff */
[----:B------:R-:W-:Y:S02]  /*c060*/  @!P4 SHF.L.U64.HI R6, R171, 0x1, R197 ;  /* 0x00000001ab06c819 */ /* 0x000fe400000102c5 */
[C---:B------:R-:W-:Y:S01]  /*c070*/  @!P3 IMAD.SHL.U32 R73, R169.reuse, 0x2, RZ ;  /* 0x00000002a949b824 */ /* 0x040fe200078e00ff */
[-C--:B---3--:R-:W-:Y:S01]  /*c080*/  @!P4 IADD3 R10, P5, R0, R9.reuse, RZ ;  /* 0x00000009000ac210 */ /* 0x088fe20007fbe0ff */
[----:B------:R-:W-:Y:S01]  /*c090*/  @!P2 IMAD.SHL.U32 R67, R170, 0x2, RZ ;  /* 0x00000002aa43a824 */ /* 0x000fe200078e00ff */
[----:B------:R-:W-:Y:S01]  /*c0a0*/  @!P3 SHF.L.U64.HI R12, R169, 0x1, R196 ;  /* 0x00000001a90cb819 */ /* 0x000fe200000102c4 */
[----:B------:R-:W-:Y:S01]  /*c0b0*/  @!P1 IMAD.SHL.U32 R7, R168, 0x2, RZ ;  /* 0x00000002a8079824 */ /* 0x000fe200078e00ff */
[----:B0-----:R-:W-:Y:S01]  /*c0c0*/  @!P4 IADD3 R8, P6, R4, R9, RZ ;  /* 0x000000090408c210 */ /* 0x001fe20007fde0ff */
[----:B--2---:R-:W-:Y:S01]  /*c0d0*/  @!P4 IMAD.X R11, R3, 0x1, R6, P5 ;  /* 0x00000001030bc824 */ /* 0x004fe200028e0606 */
[----:B------:R-:W-:-:S02]  /*c0e0*/  @!P3 IADD3 R76, P5, R0, R73, RZ ;  /* 0x00000049004cb210 */ /* 0x000fc40007fbe0ff */
[----:B------:R-:W-:Y:S01]  /*c0f0*/  @!P2 SHF.L.U64.HI R14, R170, 0x1, R195 ;  /* 0x00000001aa0ea819 */ /* 0x000fe200000102c3 */
[----:B------:R-:W-:Y:S01]  /*c100*/  @!P4 IMAD.X R9, R5, 0x1, R6, P6 ;  /* 0x000000010509c824 */ /* 0x000fe200030e0606 */
[----:B------:R-:W-:Y:S01]  /*c110*/  @!P3 IADD3 R72, P6, R4, R73, RZ ;  /* 0x000000490448b210 */ /* 0x000fe20007fde0ff */
[----:B------:R-:W-:Y:S01]  /*c120*/  @!P3 IMAD.X R77, R3, 0x1, R12, P5 ;  /* 0x00000001034db824 */ /* 0x000fe200028e060c */
[-C--:B------:R-:W-:Y:S02]  /*c130*/  @!P2 IADD3 R70, P5, R0, R67.reuse, RZ ;  /* 0x000000430046a210 */ /* 0x080fe40007fbe0ff */
[----:B------:R-:W-:Y:S02]  /*c140*/  @!P3 IADD3.X R73, R5, R12, RZ, P6, !PT ;  /* 0x0000000c0549b210 */ /* 0x000fe400037fe4ff */
[----:B------:R-:W-:Y:S01]  /*c150*/  @!P1 SHF.L.U64.HI R20, R168, 0x1, R194 ;  /* 0x00000001a8149819 */ /* 0x000fe200000102c2 */
[----:B------:R-:W-:Y:S01]  /*c160*/  @!P2 IMAD.X R71, R3, 0x1, R14, P5 ;  /* 0x000000010347a824 */ /* 0x000fe200028e060e */
[----:B------:R-:W-:-:S02]  /*c170*/  @!P2 IADD3 R66, P6, R4, R67, RZ ;  /* 0x000000430442a210 */ /* 0x000fc40007fde0ff */
[----:B------:R-:W-:-:S03]  /*c180*/  @!P1 IADD3 R64, P5, R0, R7, RZ ;  /* 0x0000000700409210 */ /* 0x000fc60007fbe0ff */
[----:B------:R-:W-:Y:S01]  /*c190*/  @!P2 IMAD.X R67, R5, 0x1, R14, P6 ;  /* 0x000000010543a824 */ /* 0x000fe200030e060e */
[----:B------:R-:W-:Y:S01]  /*c1a0*/  ISETP.GE.AND P6, PT, R160, UR4, PT ;  /* 0x00000004a0007c0c */ /* 0x000fe2000bfc6270 */
[----:B------:R-:W-:Y:S01]  /*c1b0*/  @!P1 IMAD.X R65, R3, 0x1, R20, P5 ;  /* 0x0000000103419824 */ /* 0x000fe200028e0614 */
[----:B------:R-:W-:-:S05]  /*c1c0*/  @!P1 IADD3 R6, P5, R4, R7, RZ ;  /* 0x0000000704069210 */ /* 0x000fca0007fbe0ff */
[----:B------:R-:W-:Y:S01]  /*c1d0*/  @!P1 IMAD.X R7, R5, 0x1, R20, P5 ;  /* 0x0000000105079824 */ /* 0x000fe200028e0614 */
[----:B------:R-:W-:-:S05]  /*c1e0*/  ISETP.GE.AND P5, PT, R172, UR4, PT ;  /* 0x00000004ac007c0c */ /* 0x000fca000bfa6270 */
[----:B------:R-:W-:Y:S02]  /*c1f0*/  @!P6 IMAD.MOV.U32 R12, RZ, RZ, R0 ;  /* 0x000000ffff0ce224 */ /* 0x000fe400078e0000 */
[----:B------:R-:W-:Y:S02]  /*c200*/  @!P6 IMAD.MOV.U32 R13, RZ, RZ, R3 ;  /* 0x000000ffff0de224 */ /* 0x000fe400078e0003 */
[----:B------:R-:W-:-:S04]  /*c210*/  @!P6 IMAD.WIDE R14, R160, 0x2, R4 ;  /* 0x00000002a00ee825 */ /* 0x000fc800078e0204 */
[----:B------:R-:W-:Y:S01]  /*c220*/  @!P6 IMAD.WIDE R12, R160, 0x2, R12 ;  /* 0x00000002a00ce825 */ /* 0x000fe200078e020c */
[C---:B------:R-:W-:Y:S01]  /*c230*/  @!P5 SHF.L.U32 R21, R172.reuse, 0x1, RZ ;  /* 0x00000001ac15d819 */ /* 0x040fe200000006ff */
[----:B------:R0:W5:Y:S01]  /*c240*/  @!P6 LD.E.64 R26, desc[UR6][R14.64] ;  /* 0x000000060e1ae980 */ /* 0x000162000c101b00 */
[----:B------:R-:W-:-:S03]  /*c250*/  @!P5 SHF.L.U64.HI R20, R172, 0x1, R193 ;  /* 0x00000001ac14d819 */ /* 0x000fc600000102c1 */
[----:B------:R1:W5:Y:S01]  /*c260*/  @!P6 LD.E.64 R48, desc[UR6][R12.64] ;  /* 0x000000060c30e980 */ /* 0x000362000c101b00 */
[-C--:B------:R-:W-:Y:S02]  /*c270*/  @!P5 IADD3 R74, P6, R0, R21.reuse, RZ ;  /* 0x00000015004ad210 */ /* 0x080fe40007fde0ff */
[----:B------:R-:W-:Y:S02]  /*c280*/  CS2R R42, SRZ ;  /* 0x00000000002a7805 */ /* 0x000fe4000001ff00 */
[----:B------:R-:W-:Y:S01]  /*c290*/  CS2R R40, SRZ ;  /* 0x0000000000287805 */ /* 0x000fe2000001ff00 */
[----:B------:R-:W-:Y:S01]  /*c2a0*/  @!P5 IMAD.X R75, R3, 0x1, R20, P6 ;  /* 0x00000001034bd824 */ /* 0x000fe200030e0614 */
[----:B------:R-:W-:Y:S02]  /*c2b0*/  @!P5 IADD3 R4, P6, R4, R21, RZ ;  /* 0x000000150404d210 */ /* 0x000fe40007fde0ff */
[----:B------:R2:W5:Y:S01]  /*c2c0*/  @!P4 LD.E.64 R42, desc[UR6][R10.64] ;  /* 0x000000060a2ac980 */ /* 0x000562000c101b00 */
[----:B------:R-:W-:-:S02]  /*c2d0*/  CS2R R34, SRZ ;  /* 0x0000000000227805 */ /* 0x000fc4000001ff00 */
[----:B------:R-:W-:Y:S02]  /*c2e0*/  CS2R R32, SRZ ;  /* 0x0000000000207805 */ /* 0x000fe4000001ff00 */
[----:B------:R-:W-:Y:S01]  /*c2f0*/  CS2R R24, SRZ ;  /* 0x0000000000187805 */ /* 0x000fe2000001ff00 */
[----:B------:R-:W-:Y:S01]  /*c300*/  @!P5 IMAD.X R5, R5, 0x1, R20, P6 ;  /* 0x000000010505d824 */ /* 0x000fe200030e0614 */
[----:B------:R3:W5:Y:S01]  /*c310*/  @!P4 LD.E.64 R40, desc[UR6][R8.64] ;  /* 0x000000060828c980 */ /* 0x000762000c101b00 */
[----:B------:R-:W-:Y:S02]  /*c320*/  CS2R R20, SRZ ;  /* 0x0000000000147805 */ /* 0x000fe4000001ff00 */
[----:B0-----:R-:W-:Y:S02]  /*c330*/  CS2R R14, SRZ ;  /* 0x00000000000e7805 */ /* 0x001fe4000001ff00 */
[----:B-1----:R-:W-:Y:S01]  /*c340*/  CS2R R12, SRZ ;  /* 0x00000000000c7805 */ /* 0x002fe2000001ff00 */
[----:B------:R1:W5:Y:S01]  /*c350*/  @!P3 LD.E.64 R34, desc[UR6][R76.64] ;  /* 0x000000064c22b980 */ /* 0x000362000c101b00 */
[----:B--2---:R-:W-:-:S03]  /*c360*/  CS2R R10, SRZ ;  /* 0x00000000000a7805 */ /* 0x004fc6000001ff00 */
[----:B------:R1:W5:Y:S01]  /*c370*/  @!P3 LD.E.64 R32, desc[UR6][R72.64] ;  /* 0x000000064820b980 */ /* 0x000362000c101b00 */
[----:B---3--:R-:W-:-:S03]  /*c380*/  CS2R R8, SRZ ;  /* 0x0000000000087805 */ /* 0x008fc6000001ff00 */
[----:B------:R1:W5:Y:S04]  /*c390*/  @!P2 LD.E.64 R24, desc[UR6][R70.64] ;  /* 0x000000064618a980 */ /* 0x000368000c101b00 */
[----:B------:R1:W5:Y:S04]  /*c3a0*/  @!P2 LD.E.64 R20, desc[UR6][R66.64] ;  /* 0x000000064214a980 */ /* 0x000368000c101b00 */
[----:B------:R1:W5:Y:S04]  /*c3b0*/  @!P1 LD.E.64 R14, desc[UR6][R64.64] ;  /* 0x00000006400e9980 */ /* 0x000368000c101b00 */
[----:B------:R1:W5:Y:S04]  /*c3c0*/  @!P1 LD.E.64 R12, desc[UR6][R6.64] ;  /* 0x00000006060c9980 */ /* 0x000368000c101b00 */
[----:B------:R1:W5:Y:S04]  /*c3d0*/  @!P5 LD.E.64 R10, desc[UR6][R74.64] ;  /* 0x000000064a0ad980 */ /* 0x000368000c101b00 */
[----:B------:R1:W5:Y:S02]  /*c3e0*/  @!P5 LD.E.64 R8, desc[UR6][R4.64] ;  /* 0x000000060408d980 */ /* 0x000364000c101b00 */
.L_x_1796:
[----:B------:R-:W-:Y:S05]  /*c3f0*/  BSYNC B1 ;  /* 0x0000000000017941 */ /* 0x000fea0003800000 */
.L_x_1795:
[----:B01---5:R-:W-:Y:S01]  /*c400*/  IMAD.MOV.U32 R4, RZ, RZ, R26 ;  /* 0x000000ffff047224 */ /* 0x023fe200078e001a */
[----:B--2---:R-:W-:Y:S01]  /*c410*/  LEA.HI R3, R187, R187, RZ, 0x1 ;  /* 0x000000bbbb037211 */ /* 0x004fe200078f08ff */
[C---:B------:R-:W-:Y:S01]  /*c420*/  VIADD R5, R62.reuse, 0xc400 ;  /* 0x0000c4003e057836 */ /* 0x040fe20000000000 */
[----:B------:R-:W-:Y:S01]  /*c430*/  MOV R65, R42 ;  /* 0x0000002a00417202 */ /* 0x000fe20000000f00 */
[----:B---3--:R-:W-:Y:S01]  /*c440*/  VIADD R0, R62, 0xc440 ;  /* 0x0000c4403e007836 */ /* 0x008fe20000000000 */
[----:B------:R-:W-:Y:S01]  /*c450*/  PRMT R75, R4, 0x7610, R75 ;  /* 0x00007610044b7816 */ /* 0x000fe2000000004b */
[----:B------:R-:W-:Y:S01]  /*c460*/  @P0 VIADD R0, R5, 0xffffffc0 ;  /* 0xffffffc005000836 */ /* 0x000fe20000000000 */
[----:B------:R-:W-:Y:S01]  /*c470*/  LOP3.LUT R4, R3, 0xfffffffe, RZ, 0xc0, !PT ;  /* 0xfffffffe03047812 */ /* 0x000fe200078ec0ff */
[----:B------:R-:W-:Y:S01]  /*c480*/  IMAD.MOV.U32 R6, RZ, RZ, R40 ;  /* 0x000000ffff067224 */ /* 0x000fe200078e0028 */
[----:B------:R-:W-:Y:S01]  /*c490*/  MOV R5, R27 ;  /* 0x0000001b00057202 */ /* 0x000fe20000000f00 */
[----:B------:R-:W-:Y:S01]  /*c4a0*/  IMAD.MOV.U32 R7, RZ, RZ, R41 ;  /* 0x000000ffff077224 */ /* 0x000fe200078e0029 */
[----:B------:R-:W-:Y:S01]  /*c4b0*/  PRMT R74, R65, 0x7610, R74 ;  /* 0x00007610414a7816 */ /* 0x000fe2000000004a */
[----:B------:R-:W-:Y:S01]  /*c4c0*/  IMAD.IADD R4, R187, 0x1, -R4 ;  /* 0x00000001bb047824 */ /* 0x000fe200078e0a04 */
[----:B------:R-:W-:Y:S01]  /*c4d0*/  PRMT R75, R75, 0x5410, R5 ;  /* 0x000054104b4b7816 */ /* 0x000fe20000000005 */
[----:B------:R-:W-:Y:S01]  /*c4e0*/  IMAD.MOV.U32 R3, RZ, RZ, R32 ;  /* 0x000000ffff037224 */ /* 0x000fe200078e0020 */
[----:B------:R-:W-:Y:S01]  /*c4f0*/  PRMT R73, R6, 0x5410, R7 ;  /* 0x0000541006497816 */ /* 0x000fe20000000007 */
[----:B------:R-:W-:Y:S01]  /*c500*/  IMAD.MOV.U32 R6, RZ, RZ, R33 ;  /* 0x000000ffff067224 */ /* 0x000fe200078e0021 */
[----:B------:R-:W-:Y:S01]  /*c510*/  SHF.L.U32 R5, R4, 0x1f, RZ ;  /* 0x0000001f04057819 */ /* 0x000fe200000006ff */
[----:B------:R-:W-:Y:S01]  /*c520*/  IMAD.MOV.U32 R7, RZ, RZ, R20 ;  /* 0x000000ffff077224 */ /* 0x000fe200078e0014 */
[----:B------:R-:W-:Y:S01]  /*c530*/  VIADDMNMX R71, R63, -R177, 0x80, PT ;  /* 0x000000803f477446 */ /* 0x000fe200038009b1 */
[----:B------:R-:W-:Y:S01]  /*c540*/  IMAD.MOV.U32 R4, RZ, RZ, R12 ;  /* 0x000000ffff047224 */ /* 0x000fe200078e000c */
[----:B------:R-:W0:Y:S01]  /*c550*/  SYNCS.PHASECHK.TRANS64.TRYWAIT P0, [R16+URZ+0x2a800], R5 ;  /* 0x02a80005100075a7 */ /* 0x000e22000800017f */
[----:B------:R-:W-:Y:S01]  /*c560*/  PRMT R70, R3, 0x5410, R6 ;  /* 0x0000541003467816 */ /* 0x000fe20000000006 */
[----:B------:R-:W-:Y:S01]  /*c570*/  IMAD.MOV.U32 R6, RZ, RZ, R13 ;  /* 0x000000ffff067224 */ /* 0x000fe200078e000d */
[----:B------:R-:W-:Y:S01]  /*c580*/  PRMT R66, R7, 0x7610, R66 ;  /* 0x0000761007427816 */ /* 0x000fe20000000042 */
[----:B------:R-:W-:Y:S01]  /*c590*/  IMAD.MOV.U32 R7, RZ, RZ, R8 ;  /* 0x000000ffff077224 */ /* 0x000fe200078e0008 */
[----:B------:R-:W-:Y:S01]  /*c5a0*/  MOV R3, R21 ;  /* 0x0000001500037202 */ /* 0x000fe20000000f00 */
[----:B------:R-:W-:Y:S01]  /*c5b0*/  BSSY B1, `(.L_x_1797) ;  /* 0x0000018000017945 */ /* 0x000fe20003800000 */
[----:B------:R-:W-:Y:S01]  /*c5c0*/  PRMT R64, R4, 0x5410, R6 ;  /* 0x0000541004407816 */ /* 0x000fe20000000006 */
[----:B------:R-:W-:Y:S01]  /*c5d0*/  IMAD.MOV.U32 R4, RZ, RZ, R9 ;  /* 0x000000ffff047224 */ /* 0x000fe200078e0009 */
[--C-:B------:R-:W-:Y:S01]  /*c5e0*/  PRMT R66, R66, 0x5410, R3.reuse ;  /* 0x0000541042427816 */ /* 0x100fe20000000003 */
        /* <DEDUP_REMOVED lines=8> */
[----:B------:R-:W-:Y:S01]  /*c670*/  ISETP.GE.AND P1, PT, R162, R71, PT ;  /* 0x00000047a200720c */ /* 0x000fe20003f26270 */
[----:B------:R-:W-:Y:S01]  /*c680*/  IMAD.MOV.U32 R7, RZ, RZ, R35 ;  /* 0x000000ffff077224 */ /* 0x000fe200078e0023 */
[----:B------:R-:W-:Y:S01]  /*c690*/  PRMT R74, R74, 0x5410, R4 ;  /* 0x000054104a4a7816 */ /* 0x000fe20000000004 */
[----:B------:R-:W-:-:S03]  /*c6a0*/  IMAD.MOV.U32 R4, RZ, RZ, R24 ;  /* 0x000000ffff047224 */ /* 0x000fc600078e0018 */
[----:B------:R-:W-:Y:S01]  /*c6b0*/  PRMT R72, R6, 0x5410, R7 ;  /* 0x0000541006487816 */ /* 0x000fe20000000007 */
[----:B------:R-:W-:Y:S02]  /*c6c0*/  IMAD.MOV.U32 R6, RZ, RZ, R25 ;  /* 0x000000ffff067224 */ /* 0x000fe400078e0019 */
[----:B------:R-:W-:-:S03]  /*c6d0*/  IMAD.MOV.U32 R7, RZ, RZ, R14 ;  /* 0x000000ffff077224 */ /* 0x000fc600078e000e */
[----:B------:R-:W-:Y:S01]  /*c6e0*/  PRMT R67, R4, 0x5410, R6 ;  /* 0x0000541004437816 */ /* 0x000fe20000000006 */
[----:B------:R-:W-:Y:S01]  /*c6f0*/  IMAD.MOV.U32 R4, RZ, RZ, R10 ;  /* 0x000000ffff047224 */ /* 0x000fe200078e000a */
[----:B------:R-:W-:Y:S01]  /*c700*/  PRMT R65, R7, 0x5410, R63 ;  /* 0x0000541007417816 */ /* 0x000fe2000000003f */
[----:B------:R-:W-:Y:S01]  /*c710*/  IMAD.MOV.U32 R6, RZ, RZ, R11 ;  /* 0x000000ffff067224 */ /* 0x000fe200078e000b */
[----:B0-----:R-:W-:Y:S06]  /*c720*/  @!P0 BRA `(.L_x_1798) ;  /* 0x000001c0007c8947 */ /* 0x001fec0003800000 */
.L_x_2133:
[----:B------:R-:W-:Y:S05]  /*c730*/  BSYNC B1 ;  /* 0x0000000000017941 */ /* 0x000fea0003800000 */
.L_x_1797:
        /* <DEDUP_REMOVED lines=13> */
[----:B------:R-:W-:Y:S01]  /*c810*/  SHF.R.U32.HI R90, RZ, 0x10, R59 ;  /* 0x00000010ff5a7819 */ /* 0x000fe2000001163b */
[--C-:B------:R-:W-:Y:S01]  /*c820*/  HADD2.F32 R77, -RZ, R88.reuse.H1_H1 ;  /* 0x30000058ff4d7230 */ /* 0x100fe20000004100 */
[--C-:B------:R-:W-:Y:S01]  /*c830*/  SHF.R.U32.HI R91, RZ, 0x10, R61.reuse ;  /* 0x00000010ff5b7819 */ /* 0x100fe2000001163d */
[----:B------:R-:W-:Y:S01]  /*c840*/  HADD2.F32 R89, -RZ, R88.H0_H0 ;  /* 0x20000058ff597230 */ /* 0x000fe20000004100 */
[----:B------:R-:W-:Y:S01]  /*c850*/  SHF.R.U64 R94, R60, 0x10, R61 ;  /* 0x000000103c5e7819 */ /* 0x000fe2000000123d */
[----:B------:R-:W-:Y:S01]  /*c860*/  HADD2.F32 R90, -RZ, R90.H0_H0 ;  /* 0x2000005aff5a7230 */ /* 0x000fe20000004100 */
[----:B------:R-:W-:Y:S01]  /*c870*/  SHF.R.U64 R93, R58, 0x10, R59 ;  /* 0x000000103a5d7819 */ /* 0x000fe2000000123b */
[----:B------:R-:W-:Y:S02]  /*c880*/  HADD2.F32 R88, -RZ, R91.H0_H0 ;  /* 0x2000005bff587230 */ /* 0x000fe40000004100 */
[----:B0-----:R-:W-:-:S02]  /*c890*/  HADD2.F32 R61, -RZ, R7.H1_H1 ;  /* 0x30000007ff3d7230 */ /* 0x001fc40000004100 */
[----:B------:R-:W-:Y:S02]  /*c8a0*/  HADD2.F32 R60, -RZ, R7.H0_H0 ;  /* 0x20000007ff3c7230 */ /* 0x000fe40000004100 */
[--C-:B------:R-:W-:Y:S02]  /*c8b0*/  HADD2.F32 R7, -RZ, R4.reuse.H0_H0 ;  /* 0x20000004ff077230 */ /* 0x100fe40000004100 */
[C---:B------:R-:W-:Y:S01]  /*c8c0*/  FMUL.FTZ R91, R61.reuse, R90 ;  /* 0x0000005a3d5b7220 */ /* 0x040fe20000410000 */
[----:B------:R-:W-:Y:S01]  /*c8d0*/  FMUL.FTZ R61, R61, R88 ;  /* 0x000000583d3d7220 */ /* 0x000fe20000410000 */
[----:B------:R-:W-:Y:S02]  /*c8e0*/  HADD2.F32 R4, -RZ, R4.H1_H1 ;  /* 0x30000004ff047230 */ /* 0x000fe40000004100 */
[--C-:B------:R-:W-:Y:S02]  /*c8f0*/  HADD2.F32 R58, -RZ, R6.reuse.H0_H0 ;  /* 0x20000006ff3a7230 */ /* 0x100fe40000004100 */
[----:B------:R-:W-:Y:S01]  /*c900*/  FFMA.FTZ R90, R60, R90, R61 ;  /* 0x0000005a3c5a7223 */ /* 0x000fe2000001003d */
[----:B------:R-:W-:-:S02]  /*c910*/  HADD2.F32 R59, -RZ, R6.H1_H1 ;  /* 0x30000006ff3b7230 */ /* 0x000fc40000004100 */
[----:B------:R-:W-:Y:S01]  /*c920*/  FFMA.FTZ R91, R60, R88, -R91 ;  /* 0x000000583c5b7223 */ /* 0x000fe2000001085b */
[----:B------:R-:W-:Y:S02]  /*c930*/  HADD2.F32 R61, -RZ, R87.H1_H1 ;  /* 0x30000057ff3d7230 */ /* 0x000fe40000004100 */
[C---:B------:R-:W-:Y:S01]  /*c940*/  FMUL.FTZ R92, R4.reuse, R89 ;  /* 0x00000059045c7220 */ /* 0x040fe20000410000 */
[----:B------:R-:W-:Y:S02]  /*c950*/  HADD2.F32 R6, -RZ, R5.H0_H0 ;  /* 0x20000005ff067230 */ /* 0x000fe40000004100 */
[-C--:B------:R-:W-:Y:S01]  /*c960*/  FMUL.FTZ R88, R4, R77.reuse ;  /* 0x0000004d04587220 */ /* 0x080fe20000410000 */
[----:B------:R-:W-:Y:S02]  /*c970*/  HADD2.F32 R87, -RZ, R87.H0_H0 ;  /* 0x20000057ff577230 */ /* 0x000fe40000004100 */
[----:B------:R-:W-:Y:S01]  /*c980*/  FFMA.FTZ R92, R7, R77, -R92 ;  /* 0x0000004d075c7223 */ /* 0x000fe2000001085c */
[----:B------:R-:W-:-:S02]  /*c990*/  HADD2.F32 R5, -RZ, R5.H1_H1 ;  /* 0x30000005ff057230 */ /* 0x000fc40000004100 */
[----:B------:R-:W-:Y:S01]  /*c9a0*/  FFMA.FTZ R89, R7, R89, R88 ;  /* 0x0000005907597223 */ /* 0x000fe20000010058 */
[----:B------:R-:W-:Y:S02]  /*c9b0*/  HADD2.F32 R60, -RZ, R93.H0_H0 ;  /* 0x2000005dff3c7230 */ /* 0x000fe40000004100 */
[C---:B------:R-:W-:Y:S01]  /*c9c0*/  FMUL.FTZ R77, R59.reuse, R61 ;  /* 0x0000003d3b4d7220 */ /* 0x040fe20000410000 */
[----:B------:R-:W-:Y:S02]  /*c9d0*/  HADD2.F32 R4, -RZ, R94.H0_H0 ;  /* 0x2000005eff047230 */ /* 0x000fe40000004100 */
[-C--:B------:R-:W-:Y:S01]  /*c9e0*/  FMUL.FTZ R88, R59, R87.reuse ;  /* 0x000000573b587220 */ /* 0x080fe20000410000 */
[C---:B------:R-:W-:Y:S01]  /*c9f0*/  FMUL.FTZ R7, R5.reuse, R60 ;  /* 0x0000003c05077220 */ /* 0x040fe20000410000 */
[C---:B------:R-:W-:Y:S01]  /*ca00*/  FFMA.FTZ R77, R58.reuse, R87, -R77 ;  /* 0x000000573a4d7223 */ /* 0x040fe2000001084d */
[-C--:B------:R-:W-:Y:S01]  /*ca10*/  FMUL.FTZ R59, R5, R4.reuse ;  /* 0x00000004053b7220 */ /* 0x080fe20000410000 */
[----:B------:R-:W-:Y:S01]  /*ca20*/  FFMA.FTZ R88, R58, R61, R88 ;  /* 0x0000003d3a587223 */ /* 0x000fe20000010058 */
[----:B------:R-:W-:Y:S01]  /*ca30*/  FFMA.FTZ R5, R6, R4, -R7 ;  /* 0x0000000406057223 */ /* 0x000fe20000010807 */
[----:B------:R-:W-:Y:S01]  /*ca40*/  F2FP.F16.F32.PACK_AB R7, R90, R91 ;  /* 0x0000005b5a07723e */ /* 0x000fe200000000ff */
[----:B------:R-:W-:Y:S01]  /*ca50*/  FFMA.FTZ R60, R6, R60, R59 ;  /* 0x0000003c063c7223 */ /* 0x000fe2000001003b */
[----:B------:R-:W-:-:S02]  /*ca60*/  F2FP.F16.F32.PACK_AB R4, R89, R92 ;  /* 0x0000005c5904723e */ /* 0x000fc400000000ff */
[----:B------:R-:W-:Y:S02]  /*ca70*/  F2FP.F16.F32.PACK_AB R6, R88, R77 ;  /* 0x0000004d5806723e */ /* 0x000fe400000000ff */
[----:B------:R-:W-:-:S05]  /*ca80*/  F2FP.F16.F32.PACK_AB R5, R60, R5 ;  /* 0x000000053c05723e */ /* 0x000fca00000000ff */
[----:B------:R0:W-:Y:S02]  /*ca90*/  STS.128 [R62+0xc400], R4 ;  /* 0x00c400043e007388 */ /* 0x0001e40000000c00 */
.L_x_1802:
[----:B------:R-:W-:Y:S05]  /*caa0*/  BSYNC B2 ;  /* 0x0000000000027941 */ /* 0x000fea0003800000 */
.L_x_1801:
[----:B------:R-:W-:Y:S04]  /*cab0*/  BSSY B2, `(.L_x_1803) ;  /* 0x000002c000027945 */ /* 0x000fe80003800000 */
[----:B------:R-:W-:Y:S05]  /*cac0*/  @P1 BRA `(.L_x_1804) ;  /* 0x0000000000a81947 */ /* 0x000fea0003800000 */
[----:B0-----:R-:W0:Y:S01]  /*cad0*/  LDS.128 R4, [R0] ;  /* 0x0000000000047984 */ /* 0x001e220000000c00 */
[----:B------:R-:W-:Y:S01]  /*cae0*/  SHF.R.U32.HI R59, RZ, 0x10, R57 ;  /* 0x00000010ff3b7819 */ /* 0x000fe20000011639 */
[----:B------:R-:W-:Y:S01]  /*caf0*/  HADD2.F32 R58, -RZ, R86.H0_H0 ;  /* 0x20000056ff3a7230 */ /* 0x000fe20000004100 */
[----:B------:R-:W-:Y:S01]  /*cb00*/  SHF.R.U32.HI R61, RZ, 0x10, R55 ;  /* 0x00000010ff3d7819 */ /* 0x000fe20000011637 */
[----:B------:R-:W-:Y:S01]  /*cb10*/  HADD2.F32 R60, -RZ, R85.H0_H0 ;  /* 0x20000055ff3c7230 */ /* 0x000fe20000004100 */
[----:B------:R-:W-:Y:S01]  /*cb20*/  SHF.R.U64 R89, R56, 0x10, R57 ;  /* 0x0000001038597819 */ /* 0x000fe20000001239 */
[----:B------:R-:W-:Y:S01]  /*cb30*/  HADD2.F32 R59, -RZ, R59.H0_H0 ;  /* 0x2000003bff3b7230 */ /* 0x000fe20000004100 */
[----:B------:R-:W-:Y:S01]  /*cb40*/  SHF.R.U64 R87, R54, 0x10, R55 ;  /* 0x0000001036577819 */ /* 0x000fe20000001237 */
[----:B------:R-:W-:Y:S02]  /*cb50*/  HADD2.F32 R61, -RZ, R61.H0_H0 ;  /* 0x2000003dff3d7230 */ /* 0x000fe40000004100 */
[----:B------:R-:W-:-:S02]  /*cb60*/  HADD2.F32 R85, -RZ, R85.H1_H1 ;  /* 0x30000055ff557230 */ /* 0x000fc40000004100 */
[----:B------:R-:W-:Y:S02]  /*cb70*/  HADD2.F32 R86, -RZ, R86.H1_H1 ;  /* 0x30000056ff567230 */ /* 0x000fe40000004100 */
[--C-:B0-----:R-:W-:Y:S02]  /*cb80*/  HADD2.F32 R57, -RZ, R7.reuse.H1_H1 ;  /* 0x30000007ff397230 */ /* 0x101fe40000004100 */
[----:B------:R-:W-:Y:S02]  /*cb90*/  HADD2.F32 R56, -RZ, R7.H0_H0 ;  /* 0x20000007ff387230 */ /* 0x000fe40000004100 */
[--C-:B------:R-:W-:Y:S02]  /*cba0*/  HADD2.F32 R7, -RZ, R4.reuse.H0_H0 ;  /* 0x20000004ff077230 */ /* 0x100fe40000004100 */
[C---:B------:R-:W-:Y:S01]  /*cbb0*/  FMUL.FTZ R90, R57.reuse, R59 ;  /* 0x0000003b395a7220 */ /* 0x040fe20000410000 */
[----:B------:R-:W-:Y:S02]  /*cbc0*/  HADD2.F32 R4, -RZ, R4.H1_H1 ;  /* 0x30000004ff047230 */ /* 0x000fe40000004100 */
[----:B------:R-:W-:Y:S01]  /*cbd0*/  FMUL.FTZ R77, R57, R61 ;  /* 0x0000003d394d7220 */ /* 0x000fe20000410000 */
[----:B------:R-:W-:-:S02]  /*cbe0*/  HADD2.F32 R54, -RZ, R6.H0_H0 ;  /* 0x20000006ff367230 */ /* 0x000fc40000004100 */
[----:B------:R-:W-:Y:S01]  /*cbf0*/  FFMA.FTZ R92, R56, R61, R90 ;  /* 0x0000003d385c7223 */ /* 0x000fe2000001005a */
[----:B------:R-:W-:Y:S02]  /*cc00*/  HADD2.F32 R55, -RZ, R6.H1_H1 ;  /* 0x30000006ff377230 */ /* 0x000fe40000004100 */
[----:B------:R-:W-:Y:S01]  /*cc10*/  FMUL.FTZ R88, R4, R60 ;  /* 0x0000003c04587220 */ /* 0x000fe20000410000 */
[--C-:B------:R-:W-:Y:S02]  /*cc20*/  HADD2.F32 R6, -RZ, R5.reuse.H0_H0 ;  /* 0x20000005ff067230 */ /* 0x100fe40000004100 */
[----:B------:R-:W-:Y:S01]  /*cc30*/  FFMA.FTZ R77, R56, R59, -R77 ;  /* 0x0000003b384d7223 */ /* 0x000fe2000001084d */
[-C--:B------:R-:W-:Y:S01]  /*cc40*/  FMUL.FTZ R90, R4, R58.reuse ;  /* 0x0000003a045a7220 */ /* 0x080fe20000410000 */
[----:B------:R-:W-:Y:S02]  /*cc50*/  HADD2.F32 R5, -RZ, R5.H1_H1 ;  /* 0x30000005ff057230 */ /* 0x000fe40000004100 */
[----:B------:R-:W-:Y:S01]  /*cc60*/  FFMA.FTZ R88, R7, R58, -R88 ;  /* 0x0000003a07587223 */ /* 0x000fe20000010858 */
[----:B------:R-:W-:-:S02]  /*cc70*/  HADD2.F32 R56, -RZ, R87.H0_H0 ;  /* 0x20000057ff387230 */ /* 0x000fc40000004100 */
[----:B------:R-:W-:Y:S01]  /*cc80*/  FFMA.FTZ R57, R7, R60, R90 ;  /* 0x0000003c07397223 */ /* 0x000fe2000001005a */
[----:B------:R-:W-:Y:S02]  /*cc90*/  HADD2.F32 R4, -RZ, R89.H0_H0 ;  /* 0x20000059ff047230 */ /* 0x000fe40000004100 */
[CC--:B------:R-:W-:Y:S01]  /*cca0*/  FMUL.FTZ R59, R55.reuse, R85.reuse ;  /* 0x00000055373b7220 */ /* 0x0c0fe20000410000 */
[----:B------:R-:W-:Y:S01]  /*ccb0*/  FMUL.FTZ R58, R55, R86 ;  /* 0x00000056373a7220 */ /* 0x000fe20000410000 */
[C---:B------:R-:W-:Y:S01]  /*ccc0*/  FMUL.FTZ R7, R5.reuse, R56 ;  /* 0x0000003805077220 */ /* 0x040fe20000410000 */
[----:B------:R-:W-:Y:S01]  /*ccd0*/  FMUL.FTZ R55, R5, R4 ;  /* 0x0000000405377220 */ /* 0x000fe20000410000 */
[C---:B------:R-:W-:Y:S01]  /*cce0*/  FFMA.FTZ R59, R54.reuse, R86, -R59 ;  /* 0x00000056363b7223 */ /* 0x040fe2000001083b */
[----:B------:R-:W-:Y:S01]  /*ccf0*/  FFMA.FTZ R58, R54, R85, R58 ;  /* 0x00000055363a7223 */ /* 0x000fe2000001003a */
[C---:B------:R-:W-:Y:S01]  /*cd00*/  FFMA.FTZ R5, R6.reuse, R4, -R7 ;  /* 0x0000000406057223 */ /* 0x040fe20000010807 */
[----:B------:R-:W-:Y:S01]  /*cd10*/  FFMA.FTZ R56, R6, R56, R55 ;  /* 0x0000003806387223 */ /* 0x000fe20000010037 */
[----:B------:R-:W-:-:S02]  /*cd20*/  F2FP.F16.F32.PACK_AB R7, R92, R77 ;  /* 0x0000004d5c07723e */ /* 0x000fc400000000ff */
[----:B------:R-:W-:Y:S02]  /*cd30*/  F2FP.F16.F32.PACK_AB R6, R58, R59 ;  /* 0x0000003b3a06723e */ /* 0x000fe400000000ff */
[----:B------:R-:W-:Y:S02]  /*cd40*/  F2FP.F16.F32.PACK_AB R4, R57, R88 ;  /* 0x000000583904723e */ /* 0x000fe400000000ff */
[----:B------:R-:W-:-:S05]  /*cd50*/  F2FP.F16.F32.PACK_AB R5, R56, R5 ;  /* 0x000000053805723e */ /* 0x000fca00000000ff */
[----:B------:R1:W-:Y:S02]  /*cd60*/  STS.128 [R0], R4 ;  /* 0x0000000400007388 */ /* 0x0003e40000000c00 */
.L_x_1804:
[----:B------:R-:W-:Y:S05]  /*cd70*/  BSYNC B2 ;  /* 0x0000000000027941 */ /* 0x000fea0003800000 */
.L_x_1803:
[----:B------:R-:W-:Y:S04]  /*cd80*/  BSSY B2, `(.L_x_1805) ;  /* 0x000002c000027945 */ /* 0x000fe80003800000 */
[----:B------:R-:W-:Y:S05]  /*cd90*/  @P2 BRA `(.L_x_1806) ;  /* 0x0000000000a82947 */ /* 0x000fea0003800000 */
[----:B01----:R-:W0:Y:S01]  /*cda0*/  LDS.128 R4, [R62+0x10400] ;  /* 0x010400003e047984 */ /* 0x003e220000000c00 */
        /* <DEDUP_REMOVED lines=40> */
[----:B------:R2:W-:Y:S02]  /*d030*/  STS.128 [R62+0x10400], R4 ;  /* 0x010400043e007388 */ /* 0x0005e40000000c00 */
.L_x_1806:
[----:B------:R-:W-:Y:S05]  /*d040*/  BSYNC B2 ;  /* 0x0000000000027941 */ /* 0x000fea0003800000 */
.L_x_1805:
[----:B------:R-:W-:Y:S04]  /*d050*/  BSSY B2, `(.L_x_1807) ;  /* 0x000002c000027945 */ /* 0x000fe80003800000 */
[----:B------:R-:W-:Y:S05]  /*d060*/  @P3 BRA `(.L_x_1808) ;  /* 0x0000000000a83947 */ /* 0x000fea0003800000 */
[----:B012---:R-:W0:Y:S01]  /*d070*/  LDS.128 R4, [R0+0x4000] ;  /* 0x0040000000047984 */ /* 0x007e220000000c00 */
        /* <DEDUP_REMOVED lines=41> */
.L_x_1808:
[----:B------:R-:W-:Y:S05]  /*d310*/  BSYNC B2 ;  /* 0x0000000000027941 */ /* 0x000fea0003800000 */
.L_x_1807:
[----:B------:R-:W-:Y:S04]  /*d320*/  BSSY B2, `(.L_x_1809) ;  /* 0x000002c000027945 */ /* 0x000fe80003800000 */
[----:B------:R-:W-:Y:S05]  /*d330*/  @P4 BRA `(.L_x_1810) ;  /* 0x0000000000a84947 */ /* 0x000fea0003800000 */
[----:B0123--:R-:W0:Y:S01]  /*d340*/  LDS.128 R4, [R62+0x14400] ;  /* 0x014400003e047984 */ /* 0x00fe220000000c00 */
[----:B------:R-:W-:Y:S01]  /*d350*/  SHF.R.U32.HI R45, RZ, 0x10, R37 ;  /* 0x00000010ff2d7819 */ /* 0x000fe20000011625 */
[----:B------:R-:W-:Y:S01]  /*d360*/  HADD2.F32 R44, -RZ, R80.H0_H0 ;  /* 0x20000050ff2c7230 */ /* 0x000fe20000004100 */
[--C-:B------:R-:W-:Y:S01]  /*d370*/  SHF.R.U32.HI R47, RZ, 0x10, R39.reuse ;  /* 0x00000010ff2f7819 */ /* 0x100fe20000011627 */
        /* <DEDUP_REMOVED lines=38> */
.L_x_1810:
[----:B------:R-:W-:Y:S05]  /*d5e0*/  BSYNC B2 ;  /* 0x0000000000027941 */ /* 0x000fea0003800000 */
.L_x_1809:
[----:B------:R-:W-:Y:S05]  /*d5f0*/  @P5 BRA `(.L_x_1800) ;  /* 0x0000000000a85947 */ /* 0x000fea0003800000 */
[----:B01234-:R-:W0:Y:S01]  /*d600*/  LDS.128 R4, [R0+0x8000] ;  /* 0x0080000000047984 */ /* 0x01fe220000000c00 */
        /* <DEDUP_REMOVED lines=41> */
.L_x_1800:
[----:B------:R-:W-:Y:S05]  /*d8a0*/  BSYNC B1 ;  /* 0x0000000000017941 */ /* 0x000fea0003800000 */
.L_x_1799:
        /* <DEDUP_REMOVED lines=53> */
.L_x_1813:
[----:B------:R-:W-:Y:S05]  /*dc00*/  BSYNC B1 ;  /* 0x0000000000017941 */ /* 0x000fea0003800000 */
.L_x_1812:
[----:B------:R-:W-:Y:S04]  /*dc10*/  BSSY B1, `(.L_x_1814) ;  /* 0x000002c000017945 */ /* 0x000fe80003800000 */
[----:B------:R-:W-:Y:S05]  /*dc20*/  @P1 BRA `(.L_x_1815) ;  /* 0x0000000000a81947 */ /* 0x000fea0003800000 */
[----:B0-----:R-:W0:Y:S01]  /*dc30*/  LDS.128 R4, [R0+0x2000] ;  /* 0x0020000000047984 */ /* 0x001e220000000c00 */
        /* <DEDUP_REMOVED lines=41> */
.L_x_1815:
[----:B------:R-:W-:Y:S05]  /*ded0*/  BSYNC B1 ;  /* 0x0000000000017941 */ /* 0x000fea0003800000 */
.L_x_1814:
[----:B------:R-:W-:Y:S04]  /*dee0*/  BSSY B1, `(.L_x_1816) ;  /* 0x000002c000017945 */ /* 0x000fe80003800000 */
[----:B------:R-:W-:Y:S05]  /*def0*/  @P2 BRA `(.L_x_1817) ;  /* 0x0000000000a82947 */ /* 0x000fea0003800000 */
[----:B01----:R-:W0:Y:S01]  /*df00*/  LDS.128 R4, [R62+0x12400] ;  /* 0x012400003e047984 */ /* 0x003e220000000c00 */
[----:B------:R-:W-:Y:S01]  /*df10*/  SHF.R.U32.HI R31, RZ, 0x10, R35 ;  /* 0x00000010ff1f7819 */ /* 0x000fe20000011623 */
[----:B------:R-:W-:Y:S01]  /*df20*/  HADD2.F32 R30, -RZ, R72.H0_H0 ;  /* 0x20000048ff1e7230 */ /* 0x000fe20000004100 */
[--C-:B------:R-:W-:Y:S01]  /*df30*/  SHF.R.U64 R37, R32, 0x10, R33.reuse ;  /* 0x0000001020257819 */ /* 0x100fe20000001221 */
[--C-:B------:R-:W-:Y:S01]  /*df40*/  HADD2.F32 R32, -RZ, R70.reuse.H0_H0 ;  /* 0x20000046ff207230 */ /* 0x100fe20000004100 */
[----:B------:R-:W-:Y:S01]  /*df50*/  SHF.R.U32.HI R33, RZ, 0x10, R33 ;  /* 0x00000010ff217819 */ /* 0x000fe20000011621 */
[----:B------:R-:W-:Y:S01]  /*df60*/  HADD2.F32 R31, -RZ, R31.H0_H0 ;  /* 0x2000001fff1f7230 */ /* 0x000fe20000004100 */
[----:B------:R-:W-:Y:S01]  /*df70*/  SHF.R.U64 R39, R34, 0x10, R35 ;  /* 0x0000001022277819 */ /* 0x000fe20000001223 */
[----:B------:R-:W-:Y:S02]  /*df80*/  HADD2.F32 R70, -RZ, R70.H1_H1 ;  /* 0x30000046ff467230 */ /* 0x000fe40000004100 */
[----:B------:R-:W-:-:S02]  /*df90*/  HADD2.F32 R33, -RZ, R33.H0_H0 ;  /* 0x20000021ff217230 */ /* 0x000fc40000004100 */
        /* <DEDUP_REMOVED lines=19> */
[C---:B------:R-:W-:Y:S01]  /*e0d0*/  FMUL.FTZ R31, R27.reuse, R70 ;  /* 0x000000461b1f7220 */ /* 0x040fe20000410000 */
        /* <DEDUP_REMOVED lines=12> */
.L_x_1817:
[----:B------:R-:W-:Y:S05]  /*e1a0*/  BSYNC B1 ;  /* 0x0000000000017941 */ /* 0x000fea0003800000 */
.L_x_1816:
[----:B------:R-:W-:Y:S04]  /*e1b0*/  BSSY B1, `(.L_x_1818) ;  /* 0x000002c000017945 */ /* 0x000fe80003800000 */
[----:B------:R-:W-:Y:S05]  /*e1c0*/  @P3 BRA `(.L_x_1819) ;  /* 0x0000000000a83947 */ /* 0x000fea0003800000 */
[----:B012---:R-:W0:Y:S01]  /*e1d0*/  LDS.128 R4, [R0+0x6000] ;  /* 0x0060000000047984 */ /* 0x007e220000000c00 */
[----:B------:R-:W-:Y:S01]  /*e1e0*/  SHF.R.U32.HI R27, RZ, 0x10, R25 ;  /* 0x00000010ff1b7819 */ /* 0x000fe20000011619 */
[----:B------:R-:W-:Y:S01]  /*e1f0*/  HADD2.F32 R26, -RZ, R67.H0_H0 ;  /* 0x20000043ff1a7230 */ /* 0x000fe20000004100 */
[----:B------:R-:W-:Y:S01]  /*e200*/  SHF.R.U32.HI R29, RZ, 0x10, R21 ;  /* 0x00000010ff1d7819 */ /* 0x000fe20000011615 */
[--C-:B------:R-:W-:Y:S01]  /*e210*/  HADD2.F32 R28, -RZ, R66.reuse.H0_H0 ;  /* 0x20000042ff1c7230 */ /* 0x100fe20000004100 */
        /* <DEDUP_REMOVED lines=25> */
[-C--:B------:R-:W-:Y:S01]  /*e3b0*/  FMUL.FTZ R29, R21, R67.reuse ;  /* 0x00000043151d7220 */ /* 0x080fe20000410000 */
        /* <DEDUP_REMOVED lines=11> */
.L_x_1819:
[----:B------:R-:W-:Y:S05]  /*e470*/  BSYNC B1 ;  /* 0x0000000000017941 */ /* 0x000fea0003800000 */
.L_x_1818:
[----:B------:R-:W-:Y:S04]  /*e480*/  BSSY B1, `(.L_x_1820) ;  /* 0x000002c000017945 */ /* 0x000fe80003800000 */
[----:B------:R-:W-:Y:S05]  /*e490*/  @P4 BRA `(.L_x_1821) ;  /* 0x0000000000a84947 */ /* 0x000fea0003800000 */
[----:B0123--:R-:W0:Y:S01]  /*e4a0*/  LDS.128 R4, [R62+0x16400] ;  /* 0x016400003e047984 */ /* 0x00fe220000000c00 */
        /* <DEDUP_REMOVED lines=41> */
.L_x_1821:
[----:B------:R-:W-:Y:S05]  /*e740*/  BSYNC B1 ;  /* 0x0000000000017941 */ /* 0x000fea0003800000 */
.L_x_1820:
[----:B------:R-:W-:Y:S05]  /*e750*/  @P5 BRA `(.L_x_1811) ;  /* 0x00000034009c5947 */ /* 0x000fea0003800000 */
[----:B01234-:R-:W0:Y:S01]  /*e760*/  LDS.128 R4, [R0+0xa000] ;  /* 0x00a0000000047984 */ /* 0x01fe220000000c00 */
        /* <DEDUP_REMOVED lines=9> */
[--C-:B0-----:R-:W-:Y:S02]  /*e800*/  HADD2.F32 R11, -RZ, R7.reuse.H1_H1 ;  /* 0x30000007ff0b7230 */ /* 0x101fe40000004100 */
[----:B------:R-:W-:Y:S02]  /*e810*/  HADD2.F32 R10, -RZ, R7.H0_H0 ;  /* 0x20000007ff0a7230 */ /* 0x000fe40000004100 */
[--C-:B------:R-:W-:Y:S02]  /*e820*/  HADD2.F32 R7, -RZ, R4.reuse.H0_H0 ;  /* 0x20000004ff077230 */ /* 0x100fe40000004100 */
[C---:B------:R-:W-:Y:S01]  /*e830*/  FMUL.FTZ R21, R11.reuse, R15 ;  /* 0x0000000f0b157220 */ /* 0x040fe20000410000 */
[----:B------:R-:W-:Y:S02]  /*e840*/  HADD2.F32 R4, -RZ, R4.H1_H1 ;  /* 0x30000004ff047230 */ /* 0x000fe40000004100 */
[----:B------:R-:W-:Y:S01]  /*e850*/  FMUL.FTZ R24, R11, R13 ;  /* 0x0000000d0b187220 */ /* 0x000fe20000410000 */
[----:B------:R-:W-:-:S02]  /*e860*/  HADD2.F32 R8, -RZ, R6.H0_H0 ;  /* 0x20000006ff087230 */ /* 0x000fc40000004100 */
[C---:B------:R-:W-:Y:S01]  /*e870*/  FFMA.FTZ R21, R10.reuse, R13, -R21 ;  /* 0x0000000d0a157223 */ /* 0x040fe20000010815 */
[----:B------:R-:W-:Y:S02]  /*e880*/  HADD2.F32 R9, -RZ, R6.H1_H1 ;  /* 0x30000006ff097230 */ /* 0x000fe40000004100 */
[----:B------:R-:W-:Y:S01]  /*e890*/  FFMA.FTZ R26, R10, R15, R24 ;  /* 0x0000000f0a1a7223 */ /* 0x000fe20000010018 */
[----:B------:R-:W-:Y:S02]  /*e8a0*/  HADD2.F32 R6, -RZ, R5.H0_H0 ;  /* 0x20000005ff067230 */ /* 0x000fe40000004100 */
[C---:B------:R-:W-:Y:S01]  /*e8b0*/  FMUL.FTZ R20, R4.reuse, R14 ;  /* 0x0000000e04147220 */ /* 0x040fe20000410000 */
[----:B------:R-:W-:Y:S01]  /*e8c0*/  FMUL.FTZ R24, R4, R12 ;  /* 0x0000000c04187220 */ /* 0x000fe20000410000 */
[----:B------:R-:W-:Y:S02]  /*e8d0*/  HADD2.F32 R10, -RZ, R3.H1_H1 ;  /* 0x30000003ff0a7230 */ /* 0x000fe40000004100 */
[----:B------:R-:W-:Y:S01]  /*e8e0*/  FMUL.FTZ R15, R9, R63 ;  /* 0x0000003f090f7220 */ /* 0x000fe20000410000 */
[----:B------:R-:W-:-:S02]  /*e8f0*/  HADD2.F32 R5, -RZ, R5.H1_H1 ;  /* 0x30000005ff057230 */ /* 0x000fc40000004100 */
[C---:B------:R-:W-:Y:S01]  /*e900*/  FFMA.FTZ R20, R7.reuse, R12, -R20 ;  /* 0x0000000c07147223 */ /* 0x040fe20000010814 */
[----:B------:R-:W-:Y:S02]  /*e910*/  HADD2.F32 R4, -RZ, R25.H0_H0 ;  /* 0x20000019ff047230 */ /* 0x000fe40000004100 */
[----:B------:R-:W-:Y:S01]  /*e920*/  FFMA.FTZ R11, R7, R14, R24 ;  /* 0x0000000e070b7223 */ /* 0x000fe20000010018 */
[----:B------:R-:W-:Y:S02]  /*e930*/  HADD2.F32 R3, -RZ, R27.H0_H0 ;  /* 0x2000001bff037230 */ /* 0x000fe40000004100 */
[-C--:B------:R-:W-:Y:S01]  /*e940*/  FMUL.FTZ R13, R9, R10.reuse ;  /* 0x0000000a090d7220 */ /* 0x080fe20000410000 */
[C---:B------:R-:W-:Y:S01]  /*e950*/  FFMA.FTZ R10, R8.reuse, R10, R15 ;  /* 0x0000000a080a7223 */ /* 0x040fe2000001000f */
[C---:B------:R-:W-:Y:S01]  /*e960*/  FMUL.FTZ R7, R5.reuse, R4 ;  /* 0x0000000405077220 */ /* 0x040fe20000410000 */
[----:B------:R-:W-:Y:S01]  /*e970*/  FMUL.FTZ R9, R5, R3 ;  /* 0x0000000305097220 */ /* 0x000fe20000410000 */
[----:B------:R-:W-:-:S02]  /*e980*/  FFMA.FTZ R13, R8, R63, -R13 ;  /* 0x0000003f080d7223 */ /* 0x000fc4000001080d */
[----:B------:R-:W-:Y:S01]  /*e990*/  FFMA.FTZ R5, R6, R3, -R7 ;  /* 0x0000000306057223 */ /* 0x000fe20000010807 */
[----:B------:R-:W-:Y:S01]  /*e9a0*/  F2FP.F16.F32.PACK_AB R7, R26, R21 ;  /* 0x000000151a07723e */ /* 0x000fe200000000ff */
[----:B------:R-:W-:Y:S01]  /*e9b0*/  FFMA.FTZ R8, R6, R4, R9 ;  /* 0x0000000406087223 */ /* 0x000fe20000010009 */
[----:B------:R-:W-:Y:S02]  /*e9c0*/  F2FP.F16.F32.PACK_AB R4, R11, R20 ;  /* 0x000000140b04723e */ /* 0x000fe400000000ff */
[----:B------:R-:W-:Y:S02]  /*e9d0*/  F2FP.F16.F32.PACK_AB R6, R10, R13 ;  /* 0x0000000d0a06723e */ /* 0x000fe400000000ff */
[----:B------:R-:W-:-:S05]  /*e9e0*/  F2FP.F16.F32.PACK_AB R5, R8, R5 ;  /* 0x000000050805723e */ /* 0x000fca00000000ff */
[----:B------:R0:W-:Y:S01]  /*e9f0*/  STS.128 [R0+0xa000], R4 ;  /* 0x00a0000400007388 */ /* 0x0001e20000000c00 */
[----:B------:R-:W-:Y:S05]  /*ea00*/  BRA `(.L_x_1811) ;  /* 0x0000003000f07947 */ /* 0x000fea0003800000 */
.L_x_1790:
[----:B------:R-:W0:Y:S01]  /*ea10*/  LDC R28, c[0x0][0x448] ;  /* 0x00011200ff1c7b82 */ /* 0x000e220000000800 */
[----:B------:R-:W-:Y:S01]  /*ea20*/  IMAD R3, R189, 0x40, R10 ;  /* 0x00000040bd037824 */ /* 0x000fe200078e020a */
[----:B------:R-:W-:Y:S01]  /*ea30*/  ULDC.64 UR4, c[0x0][0x3f8] ;  /* 0x0000fe0000047ab9 */ /* 0x000fe20000000a00 */
[----:B------:R-:W-:Y:S01]  /*ea40*/  ULDC.64 UR6, c[0x0][0x408] ;  /* 0x0001020000067ab9 */ /* 0x000fe20000000a00 */
[----:B------:R-:W-:Y:S02]  /*ea50*/  IMAD.MOV.U32 R8, RZ, RZ, R24 ;  /* 0x000000ffff087224 */ /* 0x000fe400078e0018 */
[----:B------:R-:W-:Y:S02]  /*ea60*/  IMAD.MOV.U32 R9, RZ, RZ, R29 ;  /* 0x000000ffff097224 */ /* 0x000fe400078e001d */
[----:B------:R-:W-:Y:S01]  /*ea70*/  IMAD.MOV.U32 R4, RZ, RZ, R26 ;  /* 0x000000ffff047224 */ /* 0x000fe200078e001a */
[----:B0-----:R-:W-:-:S13]  /*ea80*/  ISETP.NE.AND P0, PT, R28, 0x1, PT ;  /* 0x000000011c00780c */ /* 0x001fda0003f05270 */
[----:B------:R-:W0:Y:S08]  /*ea90*/  @P0 LDC R0, c[0x0][0x44c] ;  /* 0x00011300ff000b82 */ /* 0x000e300000000800 */
[----:B------:R-:W1:Y:S01]  /*eaa0*/  @P0 LDC R5, c[0x0][0x450] ;  /* 0x00011400ff050b82 */ /* 0x000e620000000800 */
[----:B0-----:R-:W-:-:S05]  /*eab0*/  @P0 IMAD.HI.U32 R0, R3, R0, RZ ;  /* 0x0000000003000227 */ /* 0x001fca00078e00ff */
[----:B-1----:R-:W-:Y:S02]  /*eac0*/  @P0 SHF.R.U32.HI R3, RZ, R5, R0 ;  /* 0x00000005ff030219 */ /* 0x002fe40000011600 */
[----:B------:R-:W-:Y:S02]  /*ead0*/  MOV R5, R31 ;  /* 0x0000001f00057202 */ /* 0x000fe40000000f00 */
        /* <DEDUP_REMOVED lines=17> */
[----:B------:R-:W0:Y:S04]  /*ebf0*/  SHFL.IDX PT, R3, R8, RZ, 0x1c1f ;  /* 0x001c1fff08037589 */ /* 0x000e2800000e0000 */
[----:B------:R-:W1:Y:S04]  /*ec00*/  SHFL.IDX PT, R0, R6, RZ, 0x1c1f ;  /* 0x001c1fff06007589 */ /* 0x000e6800000e0000 */
[----:B------:R2:W3:Y:S04]  /*ec10*/  SHFL.IDX PT, R5, R7, RZ, 0x1c1f ;  /* 0x001c1fff07057589 */ /* 0x0004e800000e0000 */
[----:B------:R2:W4:Y:S01]  /*ec20*/  SHFL.IDX PT, R14, R9, RZ, 0x1c1f ;  /* 0x001c1fff090e7589 */ /* 0x00052200000e0000 */
[----:B0-----:R-:W-:-:S02]  /*ec30*/  IMAD.MOV.U32 R21, RZ, RZ, R3 ;  /* 0x000000ffff157224 */ /* 0x001fc400078e0003 */
[----:B-12---:R-:W-:-:S07]  /*ec40*/  IMAD.MOV.U32 R20, RZ, RZ, R0 ;  /* 0x000000ffff147224 */ /* 0x006fce00078e0000 */
.L_x_2139:
[----:B------:R-:W-:Y:S01]  /*ec50*/  IMAD R73, R163, R28, RZ ;  /* 0x0000001ca3497224 */ /* 0x000fe200078e02ff */
[----:B------:R-:W-:Y:S01]  /*ec60*/  BSSY B1, `(.L_x_1823) ;  /* 0x0000030000017945 */ /* 0x000fe20003800000 */
[----:B----4-:R-:W-:Y:S01]  /*ec70*/  IMAD.MOV.U32 R50, RZ, RZ, R14 ;  /* 0x000000ffff327224 */ /* 0x010fe200078e000e */
[----:B------:R-:W-:Y:S01]  /*ec80*/  CS2R R44, SRZ ;  /* 0x00000000002c7805 */ /* 0x000fe2000001ff00 */
[----:B---3--:R-:W-:Y:S01]  /*ec90*/  IMAD.MOV.U32 R51, RZ, RZ, R5 ;  /* 0x000000ffff337224 */ /* 0x008fe200078e0005 */
        /* <DEDUP_REMOVED lines=20> */
[----:B------:R-:W-:-:S02]  /*ede0*/  CS2R R44, SRZ ;  /* 0x00000000002c7805 */ /* 0x000fc4000001ff00 */
[----:B------:R-:W-:Y:S02]  /*edf0*/  CS2R R46, SRZ ;  /* 0x00000000002e7805 */ /* 0x000fe4000001ff00 */
[----:B------:R-:W-:Y:S02]  /*ee00*/  CS2R R28, SRZ ;  /* 0x00000000001c7805 */ /* 0x000fe4000001ff00 */
[----:B------:R-:W-:-:S03]  /*ee10*/  @!P1 SHF.L.U32 R15, R191, 0x3, RZ ;  /* 0x00000003bf0f9819 */ /* 0x000fc600000006ff */
[----:B------:R-:W-:-:S04]  /*ee20*/  @!P0 IMAD.WIDE R4, R18, 0x2, R20 ;  /* 0x0000000212048825 */ /* 0x000fc800078e0214 */
[----:B------:R-:W-:Y:S01]  /*ee30*/  @!P2 IMAD.SHL.U32 R49, R192, 0x8, RZ ;  /* 0x00000008c031a824 */ /* 0x000fe200078e00ff */
[----:B------:R0:W5:Y:S01]  /*ee40*/  @!P0 LD.E.128 R32, desc[UR6][R4.64] ;  /* 0x0000000604208980 */ /* 0x000162000c101d00 */
[--C-:B------:R-:W-:Y:S01]  /*ee50*/  @!P1 IMAD.WIDE R12, R15, 0x2, R20.reuse ;  /* 0x000000020f0c9825 */ /* 0x100fe200078e0214 */
[----:B------:R-:W-:Y:S02]  /*ee60*/  CS2R R30, SRZ ;  /* 0x00000000001e7805 */ /* 0x000fe4000001ff00 */
[----:B------:R-:W-:Y:S02]  /*ee70*/  CS2R R40, SRZ ;  /* 0x0000000000287805 */ /* 0x000fe4000001ff00 */
[----:B------:R-:W-:Y:S01]  /*ee80*/  CS2R R42, SRZ ;  /* 0x00000000002a7805 */ /* 0x000fe2000001ff00 */
[----:B------:R-:W-:Y:S01]  /*ee90*/  @!P2 IMAD.WIDE R20, R49, 0x2, R20 ;  /* 0x000000023114a825 */ /* 0x000fe200078e0214 */
[----:B------:R-:W-:Y:S02]  /*eea0*/  CS2R R24, SRZ ;  /* 0x0000000000187805 */ /* 0x000fe4000001ff00 */
[----:B------:R-:W-:-:S02]  /*eeb0*/  CS2R R26, SRZ ;  /* 0x00000000001a7805 */ /* 0x000fc4000001ff00 */
[----:B------:R-:W-:Y:S02]  /*eec0*/  CS2R R36, SRZ ;  /* 0x0000000000247805 */ /* 0x000fe4000001ff00 */
[----:B------:R-:W-:Y:S01]  /*eed0*/  CS2R R38, SRZ ;  /* 0x0000000000267805 */ /* 0x000fe2000001ff00 */
[--C-:B------:R-:W-:Y:S01]  /*eee0*/  @!P1 IMAD.WIDE R14, R15, 0x2, R50.reuse ;  /* 0x000000020f0e9825 */ /* 0x100fe200078e0232 */
[----:B------:R1:W5:Y:S03]  /*eef0*/  @!P1 LD.E.128 R28, desc[UR6][R12.64] ;  /* 0x000000060c1c9980 */ /* 0x000366000c101d00 */
[--C-:B------:R-:W-:Y:S01]  /*ef00*/  @!P2 IMAD.WIDE R48, R49, 0x2, R50.reuse ;  /* 0x000000023130a825 */ /* 0x100fe200078e0232 */
[----:B------:R1:W5:Y:S03]  /*ef10*/  @!P1 LD.E.128 R40, desc[UR6][R14.64] ;  /* 0x000000060e289980 */ /* 0x000366000c101d00 */
[----:B0-----:R-:W-:Y:S01]  /*ef20*/  @!P0 IMAD.WIDE R4, R18, 0x2, R50 ;  /* 0x0000000212048825 */ /* 0x001fe200078e0232 */
[----:B------:R1:W5:Y:S04]  /*ef30*/  @!P2 LD.E.128 R24, desc[UR6][R20.64] ;  /* 0x000000061418a980 */ /* 0x000368000c101d00 */
[----:B------:R1:W5:Y:S04]  /*ef40*/  @!P0 LD.E.128 R44, desc[UR6][R4.64] ;  /* 0x00000006042c8980 */ /* 0x000368000c101d00 */
[----:B------:R1:W5:Y:S02]  /*ef50*/  @!P2 LD.E.128 R36, desc[UR6][R48.64] ;  /* 0x000000063024a980 */ /* 0x000364000c101d00 */
.L_x_1824:
[----:B------:R-:W-:Y:S05]  /*ef60*/  BSYNC B1 ;  /* 0x0000000000017941 */ /* 0x000fea0003800000 */
.L_x_1823:
[----:B-1---5:R-:W-:Y:S01]  /*ef70*/  IMAD.MOV.U32 R4, RZ, RZ, R46 ;  /* 0x000000ffff047224 */ /* 0x022fe200078e002e */
[----:B------:R-:W-:Y:S01]  /*ef80*/  UMOV UR4, 0xffffffff ;  /* 0xffffffff00047882 */ /* 0x000fe20000000000 */
        /* <DEDUP_REMOVED lines=29> */
[----:B------:R-:W-:Y:S02]  /*f160*/  PRMT R88, R88, 0x5410, R5 ;  /* 0x0000541058587816 */ /* 0x000fe40000000005 */
[----:B------:R-:W-:Y:S02]  /*f170*/  MOV R5, R31 ;  /* 0x0000001f00057202 */ /* 0x000fe40000000f00 */
[----:B------:R-:W-:Y:S01]  /*f180*/  PRMT R85, R0, 0x5410, R3 ;  /* 0x0000541000557816 */ /* 0x000fe20000000003 */
[----:B------:R-:W-:Y:S01]  /*f190*/  IMAD.MOV.U32 R0, RZ, RZ, R24 ;  /* 0x000000ffff007224 */ /* 0x000fe200078e0018 */
[----:B------:R-:W-:Y:S01]  /*f1a0*/  PRMT R86, R4, 0x5410, R5 ;  /* 0x0000541004567816 */ /* 0x000fe20000000005 */
[----:B------:R-:W-:-:S02]  /*f1b0*/  IMAD.MOV.U32 R4, RZ, RZ, R26 ;  /* 0x000000ffff047224 */ /* 0x000fc400078e001a */
[----:B------:R-:W-:Y:S02]  /*f1c0*/  IMAD.MOV.U32 R5, RZ, RZ, R27 ;  /* 0x000000ffff057224 */ /* 0x000fe400078e001b */
[----:B------:R-:W-:-:S03]  /*f1d0*/  IMAD.MOV.U32 R3, RZ, RZ, R25 ;  /* 0x000000ffff037224 */ /* 0x000fc600078e0019 */
[----:B------:R-:W-:Y:S02]  /*f1e0*/  PRMT R77, R4, 0x5410, R5 ;  /* 0x00005410044d7816 */ /* 0x000fe40000000005 */
[----:B------:R-:W-:Y:S02]  /*f1f0*/  CS2R R4, SRZ ;  /* 0x0000000000047805 */ /* 0x000fe4000001ff00 */
[----:B------:R-:W-:Y:S01]  /*f200*/  PRMT R76, R0, 0x5410, R3 ;  /* 0x00005410004c7816 */ /* 0x000fe20000000003 */
[----:B------:R-:W-:Y:S06]  /*f210*/  BRA.DIV UR4, `(.L_x_1825) ;  /* 0x0000019a044c7947 */ /* 0x000fec000b800000 */
[----:B------:R-:W0:Y:S04]  /*f220*/  SHFL.IDX PT, R3, R8, 0x1, 0x1c1f ;  /* 0x003c1f0008037f89 */ /* 0x000e2800000e0000 */
[----:B------:R-:W1:Y:S04]  /*f230*/  SHFL.IDX PT, R0, R6, 0x1, 0x1c1f ;  /* 0x003c1f0006007f89 */ /* 0x000e6800000e0000 */
[----:B------:R-:W2:Y:S04]  /*f240*/  SHFL.IDX PT, R7, R7, 0x1, 0x1c1f ;  /* 0x003c1f0007077f89 */ /* 0x000ea800000e0000 */
[----:B------:R3:W4:Y:S01]  /*f250*/  SHFL.IDX PT, R14, R9, 0x1, 0x1c1f ;  /* 0x003c1f00090e7f89 */ /* 0x00072200000e0000 */
[----:B0-----:R-:W-:-:S02]  /*f260*/  IMAD.MOV.U32 R61, RZ, RZ, R3 ;  /* 0x000000ffff3d7224 */ /* 0x001fc400078e0003 */
[----:B-1-3--:R-:W-:-:S07]  /*f270*/  IMAD.MOV.U32 R60, RZ, RZ, R0 ;  /* 0x000000ffff3c7224 */ /* 0x00afce00078e0000 */
.L_x_2145:
[----:B------:R-:W-:Y:S01]  /*f280*/  IADD3 R10, R10, 0x40, RZ ;  /* 0x000000400a0a7810 */ /* 0x000fe20007ffe0ff */
[----:B------:R-:W-:Y:S01]  /*f290*/  BSSY B1, `(.L_x_1826) ;  /* 0x000002f000017945 */ /* 0x000fe20003800000 */
[----:B----4-:R-:W-:Y:S01]  /*f2a0*/  IMAD.MOV.U32 R62, RZ, RZ, R14 ;  /* 0x000000ffff3e7224 */ /* 0x010fe200078e000e */
[----:B------:R-:W-:Y:S02]  /*f2b0*/  CS2R R8, SRZ ;  /* 0x0000000000087805 */ /* 0x000fe4000001ff00 */
[----:B------:R-:W-:Y:S01]  /*f2c0*/  ISETP.GE.AND P0, PT, R10, R73, PT ;  /* 0x000000490a00720c */ /* 0x000fe20003f06270 */
[----:B--2---:R-:W-:Y:S01]  /*f2d0*/  IMAD.MOV.U32 R63, RZ, RZ, R7 ;  /* 0x000000ffff3f7224 */ /* 0x004fe200078e0007 */
        /* <DEDUP_REMOVED lines=20> */
[----:B------:R-:W-:Y:S01]  /*f420*/  CS2R R52, SRZ ;  /* 0x0000000000347805 */ /* 0x000fe2000001ff00 */
[----:B------:R-:W-:-:S04]  /*f430*/  @!P0 IMAD.WIDE R12, R18, 0x2, R60 ;  /* 0x00000002120c8825 */ /* 0x000fc800078e023c */
[----:B------:R-:W-:Y:S01]  /*f440*/  @!P1 IMAD.SHL.U32 R65, R191, 0x8, RZ ;  /* 0x00000008bf419824 */ /* 0x000fe200078e00ff */
[----:B------:R0:W5:Y:S01]  /*f450*/  @!P0 LD.E.128 R48, desc[UR6][R12.64] ;  /* 0x000000060c308980 */ /* 0x000162000c101d00 */
[----:B------:R-:W-:Y:S01]  /*f460*/  @!P2 IMAD.SHL.U32 R67, R192, 0x8, RZ ;  /* 0x00000008c043a824 */ /* 0x000fe200078e00ff */
[----:B------:R-:W-:Y:S01]  /*f470*/  CS2R R54, SRZ ;  /* 0x0000000000367805 */ /* 0x000fe2000001ff00 */
[--C-:B------:R-:W-:Y:S01]  /*f480*/  @!P1 IMAD.WIDE R20, R65, 0x2, R60.reuse ;  /* 0x0000000241149825 */ /* 0x100fe200078e023c */
[----:B------:R-:W-:Y:S02]  /*f490*/  CS2R R8, SRZ ;  /* 0x0000000000087805 */ /* 0x000fe4000001ff00 */
[----:B------:R-:W-:Y:S02]  /*f4a0*/  CS2R R10, SRZ ;  /* 0x00000000000a7805 */ /* 0x000fe4000001ff00 */
[----:B------:R-:W-:Y:S01]  /*f4b0*/  CS2R R56, SRZ ;  /* 0x0000000000387805 */ /* 0x000fe2000001ff00 */
[----:B------:R-:W-:Y:S01]  /*f4c0*/  @!P2 IMAD.WIDE R60, R67, 0x2, R60 ;  /* 0x00000002433ca825 */ /* 0x000fe200078e023c */
[----:B------:R-:W-:-:S02]  /*f4d0*/  CS2R R58, SRZ ;  /* 0x00000000003a7805 */ /* 0x000fc4000001ff00 */
[----:B------:R-:W-:Y:S02]  /*f4e0*/  CS2R R14, SRZ ;  /* 0x00000000000e7805 */ /* 0x000fe4000001ff00 */
[----:B0-----:R-:W-:Y:S01]  /*f4f0*/  CS2R R12, SRZ ;  /* 0x00000000000c7805 */ /* 0x001fe2000001ff00 */
[--C-:B------:R-:W-:Y:S01]  /*f500*/  @!P1 IMAD.WIDE R64, R65, 0x2, R62.reuse ;  /* 0x0000000241409825 */ /* 0x100fe200078e023e */
[----:B------:R0:W5:Y:S03]  /*f510*/  @!P1 LD.E.128 R52, desc[UR6][R20.64] ;  /* 0x0000000614349980 */ /* 0x000166000c101d00 */
[--C-:B------:R-:W-:Y:S01]  /*f520*/  @!P2 IMAD.WIDE R66, R67, 0x2, R62.reuse ;  /* 0x000000024342a825 */ /* 0x100fe200078e023e */
[----:B------:R0:W5:Y:S03]  /*f530*/  @!P1 LD.E.128 R8, desc[UR6][R64.64] ;  /* 0x0000000640089980 */ /* 0x000166000c101d00 */
[----:B------:R-:W-:Y:S01]  /*f540*/  @!P0 IMAD.WIDE R62, R18, 0x2, R62 ;  /* 0x00000002123e8825 */ /* 0x000fe200078e023e */
[----:B------:R0:W5:Y:S04]  /*f550*/  @!P2 LD.E.128 R56, desc[UR6][R60.64] ;  /* 0x000000063c38a980 */ /* 0x000168000c101d00 */
[----:B------:R0:W5:Y:S04]  /*f560*/  @!P0 LD.E.128 R4, desc[UR6][R62.64] ;  /* 0x000000063e048980 */ /* 0x000168000c101d00 */
[----:B------:R0:W5:Y:S02]  /*f570*/  @!P2 LD.E.128 R12, desc[UR6][R66.64] ;  /* 0x00000006420ca980 */ /* 0x000164000c101d00 */
.L_x_1827:
[----:B------:R-:W-:Y:S05]  /*f580*/  BSYNC B1 ;  /* 0x0000000000017941 */ /* 0x000fea0003800000 */
.L_x_1826:
[----:B------:R-:W-:Y:S01]  /*f590*/  LEA.HI R0, R187, R187, RZ, 0x1 ;  /* 0x000000bbbb007211 */ /* 0x000fe200078f08ff */
[----:B-----5:R-:W-:Y:S01]  /*f5a0*/  IMAD.MOV.U32 R3, RZ, RZ, R4 ;  /* 0x000000ffff037224 */ /* 0x020fe200078e0004 */
[----:B------:R-:W-:Y:S01]  /*f5b0*/  VIADDMNMX R73, R73, -R177, 0x80, PT ;  /* 0x0000008049497446 */ /* 0x000fe200038009b1 */
[----:B0-----:R-:W-:Y:S01]  /*f5c0*/  IMAD.MOV.U32 R20, RZ, RZ, R5 ;  /* 0x000000ffff147224 */ /* 0x001fe200078e0005 */
[----:B------:R-:W-:Y:S01]  /*f5d0*/  LOP3.LUT R0, R0, 0xfffffffe, RZ, 0xc0, !PT ;  /* 0xfffffffe00007812 */ /* 0x000fe200078ec0ff */
[----:B------:R-:W-:Y:S01]  /*f5e0*/  IMAD.MOV.U32 R21, RZ, RZ, R7 ;  /* 0x000000ffff157224 */ /* 0x000fe200078e0007 */
[----:B------:R-:W-:Y:S01]  /*f5f0*/  BSSY B1, `(.L_x_1828) ;  /* 0x0000029000017945 */ /* 0x000fe20003800000 */
[----:B------:R-:W-:Y:S01]  /*f600*/  IMAD.MOV.U32 R60, RZ, RZ, R10 ;  /* 0x000000ffff3c7224 */ /* 0x000fe200078e000a */
[----:B------:R-:W-:Y:S01]  /*f610*/  PRMT R78, R3, 0x5410, R20 ;  /* 0x00005410034e7816 */ /* 0x000fe20000000014 */
[----:B------:R-:W-:Y:S01]  /*f620*/  IMAD.IADD R0, R187, 0x1, -R0 ;  /* 0x00000001bb007824 */ /* 0x000fe200078e0a00 */
[----:B------:R-:W-:Y:S01]  /*f630*/  MOV R3, R6 ;  /* 0x0000000600037202 */ /* 0x000fe20000000f00 */
[----:B------:R-:W-:Y:S01]  /*f640*/  IMAD.MOV.U32 R20, RZ, RZ, R9 ;  /* 0x000000ffff147224 */ /* 0x000fe200078e0009 */
[----:B------:R-:W-:Y:S01]  /*f650*/  PRMT R70, R60, 0x7610, R70 ;  /* 0x000076103c467816 */ /* 0x000fe20000000046 */
[----:B------:R-:W-:Y:S01]  /*f660*/  IMAD.MOV.U32 R60, RZ, RZ, R14 ;  /* 0x000000ffff3c7224 */ /* 0x000fe200078e000e */
[----:B------:R-:W-:Y:S01]  /*f670*/  PRMT R79, R3, 0x5410, R21 ;  /* 0x00005410034f7816 */ /* 0x000fe20000000015 */
[----:B------:R-:W-:Y:S01]  /*f680*/  IMAD.MOV.U32 R3, RZ, RZ, R8 ;  /* 0x000000ffff037224 */ /* 0x000fe200078e0008 */
[----:B------:R-:W-:Y:S01]  /*f690*/  SHF.L.U32 R21, R0, 0x1f, RZ ;  /* 0x0000001f00157819 */ /* 0x000fe200000006ff */
[----:B------:R-:W-:Y:S01]  /*f6a0*/  IMAD.MOV.U32 R0, RZ, RZ, R11 ;  /* 0x000000ffff007224 */ /* 0x000fe200078e000b */
[----:B------:R-:W-:Y:S01]  /*f6b0*/  ISETP.GE.AND P1, PT, R162, R73, PT ;  /* 0x00000049a200720c */ /* 0x000fe20003f26270 */
[----:B------:R-:W-:Y:S01]  /*f6c0*/  IMAD.MOV.U32 R61, RZ, RZ, R49 ;  /* 0x000000ffff3d7224 */ /* 0x000fe200078e0031 */
[----:B------:R-:W0:Y:S01]  /*f6d0*/  SYNCS.PHASECHK.TRANS64.TRYWAIT P0, [R16+URZ+0x2a800], R21 ;  /* 0x02a80015100075a7 */ /* 0x000e22000800017f */
[----:B------:R-:W-:Y:S01]  /*f6e0*/  PRMT R69, R3, 0x5410, R20 ;  /* 0x0000541003457816 */ /* 0x000fe20000000014 */
[----:B------:R-:W-:Y:S01]  /*f6f0*/  IMAD.MOV.U32 R20, RZ, RZ, R13 ;  /* 0x000000ffff147224 */ /* 0x000fe200078e000d */
[----:B------:R-:W-:Y:S01]  /*f700*/  MOV R3, R12 ;  /* 0x0000000c00037202 */ /* 0x000fe20000000f00 */
[----:B------:R-:W-:Y:S01]  /*f710*/  IMAD.MOV.U32 R62, RZ, RZ, R50 ;  /* 0x000000ffff3e7224 */ /* 0x000fe200078e0032 */
[----:B------:R-:W-:-:S02]  /*f720*/  PRMT R70, R70, 0x5410, R0 ;  /* 0x0000541046467816 */ /* 0x000fc40000000000 */
[----:B------:R-:W-:Y:S01]  /*f730*/  PRMT R0, R3, 0x5410, R20 ;  /* 0x0000541003007816 */ /* 0x000fe20000000014 */
[----:B------:R-:W-:Y:S01]  /*f740*/  IMAD.MOV.U32 R20, RZ, RZ, R15 ;  /* 0x000000ffff147224 */ /* 0x000fe200078e000f */
[----:B------:R-:W-:Y:S01]  /*f750*/  PRMT R3, R60, 0x7610, R3 ;  /* 0x000076103c037816 */ /* 0x000fe20000000003 */
[----:B------:R-:W-:Y:S01]  /*f760*/  IMAD.MOV.U32 R60, RZ, RZ, R48 ;  /* 0x000000ffff3c7224 */ /* 0x000fe200078e0030 */
[----:B------:R-:W-:Y:S01]  /*f770*/  PRMT R81, R62, 0x7610, R81 ;  /* 0x000076103e517816 */ /* 0x000fe20000000051 */
[----:B------:R-:W-:Y:S01]  /*f780*/  IMAD.MOV.U32 R62, RZ, RZ, R57 ;  /* 0x000000ffff3e7224 */ /* 0x000fe200078e0039 */
[----:B------:R-:W-:Y:S02]  /*f790*/  PRMT R3, R3, 0x5410, R20 ;  /* 0x0000541003037816 */ /* 0x000fe40000000014 */
[----:B------:R-:W-:Y:S01]  /*f7a0*/  PRMT R80, R60, 0x5410, R61 ;  /* 0x000054103c507816 */ /* 0x000fe2000000003d */
[----:B------:R-:W-:Y:S01]  /*f7b0*/  IMAD.MOV.U32 R60, RZ, RZ, R52 ;  /* 0x000000ffff3c7224 */ /* 0x000fe200078e0034 */
[----:B------:R-:W-:Y:S01]  /*f7c0*/  MOV R20, R51 ;  /* 0x0000003300147202 */ /* 0x000fe20000000f00 */
[----:B------:R-:W-:-:S03]  /*f7d0*/  IMAD.MOV.U32 R61, RZ, RZ, R53 ;  /* 0x000000ffff3d7224 */ /* 0x000fc600078e0035 */
[----:B------:R-:W-:Y:S01]  /*f7e0*/  PRMT R81, R81, 0x5410, R20 ;  /* 0x0000541051517816 */ /* 0x000fe20000000014 */
[----:B------:R-:W-:Y:S01]  /*f7f0*/  IMAD.MOV.U32 R20, RZ, RZ, R54 ;  /* 0x000000ffff147224 */ /* 0x000fe200078e0036 */
[----:B------:R-:W-:Y:S01]  /*f800*/  PRMT R71, R60, 0x5410, R61 ;  /* 0x000054103c477816 */ /* 0x000fe2000000003d */
[----:B------:R-:W-:Y:S02]  /*f810*/  IMAD.MOV.U32 R60, RZ, RZ, R55 ;  /* 0x000000ffff3c7224 */ /* 0x000fe400078e0037 */
[----:B------:R-:W-:-:S03]  /*f820*/  IMAD.MOV.U32 R61, RZ, RZ, R56 ;  /* 0x000000ffff3d7224 */ /* 0x000fc600078e0038 */
[----:B------:R-:W-:Y:S02]  /*f830*/  PRMT R72, R20, 0x5410, R60 ;  /* 0x0000541014487816 */ /* 0x000fe4000000003c */
[----:B------:R-:W-:Y:S01]  /*f840*/  PRMT R20, R61, 0x5410, R62 ;  /* 0x000054103d147816 */ /* 0x000fe2000000003e */
[----:B------:R-:W-:Y:S01]  /*f850*/  IMAD.MOV.U32 R61, RZ, RZ, R59 ;  /* 0x000000ffff3d7224 */ /* 0x000fe200078e003b */
[----:B------:R-:W-:Y:S01]  /*f860*/  MOV R60, R58 ;  /* 0x0000003a003c7202 */ /* 0x000fe20000000f00 */
[----:B0-----:R-:W-:Y:S06]  /*f870*/  @!P0 BRA `(.L_x_1829) ;  /* 0x00000194002c8947 */ /* 0x001fec0003800000 */
.L_x_2146:
[----:B------:R-:W-:Y:S05]  /*f880*/  BSYNC B1 ;  /* 0x0000000000017941 */ /* 0x000fea0003800000 */
.L_x_1828:
[----:B------:R-:W-:Y:S01]  /*f890*/  BSSY B1, `(.L_x_1830) ;  /* 0x000012c000017945 */ /* 0x000fe20003800000 */
[----:B0-----:R-:W-:-:S03]  /*f8a0*/  PRMT R21, R60, 0x5410, R61 ;  /* 0x000054103c157816 */ /* 0x001fc6000000003d */
[----:B------:R-:W-:Y:S05]  /*f8b0*/  @P1 BRA `(.L_x_1831) ;  /* 0x0000001000a41947 */ /* 0x000fea0003800000 */
[----:B------:R-:W0:Y:S01]  /*f8c0*/  LDC R82, c[0x0][0x3f4] ;  /* 0x0000fd00ff527b82 */ /* 0x000e220000000800 */
[----:B------:R-:W-:Y:S01]  /*f8d0*/  BSSY B2, `(.L_x_1832) ;  /* 0x0000067000027945 */ /* 0x000fe20003800000 */
[-C--:B0-----:R-:W-:Y:S02]  /*f8e0*/  ISETP.GE.AND P0, PT, R18, R82.reuse, PT ;  /* 0x000000521200720c */ /* 0x081fe40003f06270 */
[-C--:B------:R-:W-:Y:S02]  /*f8f0*/  ISETP.GE.AND P1, PT, R165, R82.reuse, PT ;  /* 0x00000052a500720c */ /* 0x080fe40003f26270 */
[----:B------:R-:W-:-:S09]  /*f900*/  ISETP.GE.AND P2, PT, R166, R82, PT ;  /* 0x00000052a600720c */ /* 0x000fd20003f46270 */
[----:B------:R-:W-:Y:S05]  /*f910*/  @P0 BRA `(.L_x_1833) ;  /* 0x0000000400880947 */ /* 0x000fea0003800000 */
[----:B------:R-:W-:Y:S01]  /*f920*/  LEA.HI R62, R82, R189, RZ, 0x1d ;  /* 0x000000bd523e7211 */ /* 0x000fe200078fe8ff */
[--C-:B------:R-:W-:Y:S01]  /*f930*/  HADD2.F32 R96, -RZ, R92.reuse.H1_H1 ;  /* 0x3000005cff607230 */ /* 0x100fe20000004100 */
[----:B------:R-:W-:Y:S01]  /*f940*/  LOP3.LUT R60, R174, 0x38, R18, 0xf8, !PT ;  /* 0x00000038ae3c7812 */ /* 0x000fe200078ef812 */
[----:B------:R-:W-:Y:S01]  /*f950*/  HADD2.F32 R97, -RZ, R92.H0_H0 ;  /* 0x2000005cff617230 */ /* 0x000fe20000004100 */
[----:B------:R-:W-:Y:S01]  /*f960*/  SHF.R.S32.HI R65, RZ, 0x1f, R62 ;  /* 0x0000001fff417819 */ /* 0x000fe2000001143e */
[----:B------:R-:W-:Y:S01]  /*f970*/  IMAD.SHL.U32 R63, R62, 0x8, RZ ;  /* 0x000000083e3f7824 */ /* 0x000fe200078e00ff */
[-C--:B------:R-:W-:Y:S02]  /*f980*/  LOP3.LUT R61, R60, R175.reuse, RZ, 0x3c, !PT ;  /* 0x000000af3c3d7212 */ /* 0x080fe400078e3cff */
[----:B------:R-:W-:Y:S02]  /*f990*/  LEA.HI R65, R65, R62, RZ, 0x3 ;  /* 0x0000003e41417211 */ /* 0x000fe400078f18ff */
[----:B------:R-:W-:Y:S01]  /*f9a0*/  LOP3.LUT R60, R174, 0x38, R63, 0xf8, !PT ;  /* 0x00000038ae3c7812 */ /* 0x000fe200078ef83f */
[----:B------:R-:W-:Y:S01]  /*f9b0*/  IMAD.IADD R61, R176, 0x1, R61 ;  /* 0x00000001b03d7824 */ /* 0x000fe200078e023d */
[--C-:B------:R-:W-:Y:S01]  /*f9c0*/  SHF.R.U32.HI R100, RZ, 0x10, R45.reuse ;  /* 0x00000010ff647819 */ /* 0x100fe2000001162d */
[----:B------:R-:W-:Y:S01]  /*f9d0*/  IMAD.SHL.U32 R65, R65, 0x400, RZ ;  /* 0x0000040041417824 */ /* 0x000fe200078e00ff */
[----:B------:R-:W-:Y:S01]  /*f9e0*/  LOP3.LUT R64, R60, R175, RZ, 0x3c, !PT ;  /* 0x000000af3c407212 */ /* 0x000fe200078e3cff */
[----:B------:R-:W-:Y:S01]  /*f9f0*/  IMAD R87, R61, 0x2, R16 ;  /* 0x000000023d577824 */ /* 0x000fe200078e0210 */
[----:B------:R-:W-:Y:S01]  /*fa00*/  SHF.R.U64 R44, R44, 0x10, R45 ;  /* 0x000000102c2c7819 */ /* 0x000fe2000000122d */
[----:B------:R-:W-:Y:S01]  /*fa10*/  HADD2.F32 R100, -RZ, R100.H0_H0 ;  /* 0x20000064ff647230 */ /* 0x000fe20000004100 */
[----:B------:R-:W-:-:S02]  /*fa20*/  LOP3.LUT R65, R65, 0x7fffe000, RZ, 0xc0, !PT ;  /* 0x7fffe00041417812 */ /* 0x000fc400078ec0ff */
[----:B------:R-:W0:Y:S01]  /*fa30*/  LDS.128 R60, [R87+0xc400] ;  /* 0x00c40000573c7984 */ /* 0x000e220000000c00 */
[--C-:B------:R-:W-:Y:S02]  /*fa40*/  SHF.R.U32.HI R102, RZ, 0x10, R33.reuse ;  /* 0x00000010ff667819 */ /* 0x100fe40000011621 */
[----:B------:R-:W-:Y:S02]  /*fa50*/  IADD3 R65, R64, R65, R176 ;  /* 0x0000004140417210 */ /* 0x000fe40007ffe0b0 */
[----:B------:R-:W-:Y:S02]  /*fa60*/  SHF.R.U64 R32, R32, 0x10, R33 ;  /* 0x0000001020207819 */ /* 0x000fe40000001221 */
[--C-:B------:R-:W-:Y:S01]  /*fa70*/  SHF.R.U64 R33, R34, 0x10, R35.reuse ;  /* 0x0000001022217819 */ /* 0x100fe20000001223 */
[----:B------:R-:W-:Y:S01]  /*fa80*/  IMAD R89, R65, 0x2, R16 ;  /* 0x0000000241597824 */ /* 0x000fe200078e0210 */
[----:B------:R-:W-:Y:S02]  /*fa90*/  SHF.R.U32.HI R103, RZ, 0x10, R35 ;  /* 0x00000010ff677819 */ /* 0x000fe40000011623 */
[--C-:B------:R-:W-:Y:S01]  /*faa0*/  SHF.R.U32.HI R101, RZ, 0x10, R47.reuse ;  /* 0x00000010ff657819 */ /* 0x100fe2000001162f */
[----:B------:R-:W-:Y:S01]  /*fab0*/  HADD2.F32 R33, -RZ, R33.H0_H0 ;  /* 0x20000021ff217230 */ /* 0x000fe20000004100 */
[----:B------:R-:W1:Y:S01]  /*fac0*/  LDS.128 R64, [R89+0xc400] ;  /* 0x00c4000059407984 */ /* 0x000e620000000c00 */
[----:B------:R-:W-:Y:S01]  /*fad0*/  SHF.R.U64 R34, R46, 0x10, R47 ;  /* 0x000000102e227819 */ /* 0x000fe2000000122f */
[----:B0-----:R-:W-:-:S02]  /*fae0*/  HADD2.F32 R45, -RZ, R61.H0_H0 ;  /* 0x2000003dff2d7230 */ /* 0x001fc40000004100 */
[----:B------:R-:W-:Y:S02]  /*faf0*/  HADD2.F32 R61, -RZ, R61.H1_H1 ;  /* 0x3000003dff3d7230 */ /* 0x000fe40000004100 */
[----:B------:R-:W-:Y:S02]  /*fb00*/  HADD2.F32 R35, -RZ, R60.H0_H0 ;  /* 0x2000003cff237230 */ /* 0x000fe40000004100 */
[----:B------:R-:W-:Y:S02]  /*fb10*/  HADD2.F32 R46, -RZ, R62.H0_H0 ;  /* 0x2000003eff2e7230 */ /* 0x000fe40000004100 */
[--C-:B------:R-:W-:Y:S02]  /*fb20*/  HADD2.F32 R47, -RZ, R63.reuse.H0_H0 ;  /* 0x2000003fff2f7230 */ /* 0x100fe40000004100 */
[----:B------:R-:W-:Y:S02]  /*fb30*/  HADD2.F32 R63, -RZ, R63.H1_H1 ;  /* 0x3000003fff3f7230 */ /* 0x000fe40000004100 */
[----:B------:R-:W-:-:S02]  /*fb40*/  HADD2.F32 R60, -RZ, R60.H1_H1 ;  /* 0x3000003cff3c7230 */ /* 0x000fc40000004100 */
[--C-:B-1----:R-:W-:Y:S02]  /*fb50*/  HADD2.F32 R92, -RZ, R65.reuse.H0_H0 ;  /* 0x20000041ff5c7230 */ /* 0x102fe40000004100 */
[----:B------:R-:W-:Y:S02]  /*fb60*/  HADD2.F32 R93, -RZ, R65.H1_H1 ;  /* 0x30000041ff5d7230 */ /* 0x000fe40000004100 */
[----:B------:R-:W-:Y:S02]  /*fb70*/  HADD2.F32 R65, -RZ, R64.H0_H0 ;  /* 0x20000040ff417230 */ /* 0x000fe40000004100 */
[C---:B------:R-:W-:Y:S01]  /*fb80*/  FMUL.FTZ R98, R92.reuse, R97 ;  /* 0x000000615c627220 */ /* 0x040fe20000410000 */
[-C--:B------:R-:W-:Y:S01]  /*fb90*/  FMUL.FTZ R92, R92, R96.reuse ;  /* 0x000000605c5c7220 */ /* 0x080fe20000410000 */
[----:B------:R-:W-:Y:S02]  /*fba0*/  HADD2.F32 R94, -RZ, R66.H0_H0 ;  /* 0x20000042ff5e7230 */ /* 0x000fe40000004100 */
[----:B------:R-:W-:Y:S01]  /*fbb0*/  FFMA.FTZ R99, R45, R96, -R98 ;  /* 0x000000602d637223 */ /* 0x000fe20000010862 */
[----:B------:R-:W-:-:S02]  /*fbc0*/  HADD2.F32 R96, -RZ, R102.H0_H0 ;  /* 0x20000066ff607230 */ /* 0x000fc40000004100 */
[----:B------:R-:W-:Y:S01]  /*fbd0*/  FMUL.FTZ R102, R93, R100 ;  /* 0x000000645d667220 */ /* 0x000fe20000410000 */
[--C-:B------:R-:W-:Y:S02]  /*fbe0*/  HADD2.F32 R98, -RZ, R91.reuse.H1_H1 ;  /* 0x3000005bff627230 */ /* 0x100fe40000004100 */
[----:B------:R-:W-:Y:S01]  /*fbf0*/  FFMA.FTZ R97, R45, R97, R92 ;  /* 0x000000612d617223 */ /* 0x000fe2000001005c */
[----:B------:R-:W-:Y:S02]  /*fc00*/  HADD2.F32 R92, -RZ, R91.H0_H0 ;  /* 0x2000005bff5c7230 */ /* 0x000fe40000004100 */
[-C--:B------:R-:W-:Y:S01]  /*fc10*/  FMUL.FTZ R104, R93, R96.reuse ;  /* 0x000000605d687220 */ /* 0x080fe20000410000 */
[----:B------:R-:W-:Y:S01]  /*fc20*/  FFMA.FTZ R102, R61, R96, -R102 ;  /* 0x000000603d667223 */ /* 0x000fe20000010866 */
[C---:B------:R-:W-:Y:S01]  /*fc30*/  FMUL.FTZ R96, R65.reuse, R98 ;  /* 0x0000006241607220 */ /* 0x040fe20000410000 */
[----:B------:R-:W-:Y:S02]  /*fc40*/  HADD2.F32 R95, -RZ, R67.H0_H0 ;  /* 0x20000043ff5f7230 */ /* 0x000fe40000004100 */
[----:B------:R-:W-:Y:S01]  /*fc50*/  FMUL.FTZ R65, R65, R92 ;  /* 0x0000005c41417220 */ /* 0x000fe20000410000 */
[----:B------:R-:W-:-:S02]  /*fc60*/  HADD2.F32 R91, -RZ, R90.H1_H1 ;  /* 0x3000005aff5b7230 */ /* 0x000fc40000004100 */
[----:B------:R-:W-:Y:S01]  /*fc70*/  FFMA.FTZ R96, R35, R92, -R96 ;  /* 0x0000005c23607223 */ /* 0x000fe20000010860 */
[----:B------:R-:W-:Y:S02]  /*fc80*/  HADD2.F32 R45, -RZ, R90.H0_H0 ;  /* 0x2000005aff2d7230 */ /* 0x000fe40000004100 */
[----:B------:R-:W-:Y:S01]  /*fc90*/  FFMA.FTZ R104, R61, R100, R104 ;  /* 0x000000643d687223 */ /* 0x000fe20000010068 */
[--C-:B------:R-:W-:Y:S02]  /*fca0*/  HADD2.F32 R92, -RZ, R88.reuse.H0_H0 ;  /* 0x20000058ff5c7230 */ /* 0x100fe40000004100 */
[----:B------:R-:W-:Y:S01]  /*fcb0*/  FFMA.FTZ R65, R35, R98, R65 ;  /* 0x0000006223417223 */ /* 0x000fe20000010041 */
[----:B------:R-:W-:Y:S02]  /*fcc0*/  HADD2.F32 R90, -RZ, R88.H1_H1 ;  /* 0x30000058ff5a7230 */ /* 0x000fe40000004100 */
[C---:B------:R-:W-:Y:S01]  /*fcd0*/  FMUL.FTZ R35, R94.reuse, R91 ;  /* 0x0000005b5e237220 */ /* 0x040fe20000410000 */
[----:B------:R-:W-:Y:S01]  /*fce0*/  FMUL.FTZ R61, R94, R45 ;  /* 0x0000002d5e3d7220 */ /* 0x000fe20000410000 */
[----:B------:R-:W-:Y:S01]  /*fcf0*/  FMUL.FTZ R98, R95, R92 ;  /* 0x0000005c5f627220 */ /* 0x000fe20000410000 */
[----:B------:R-:W-:-:S02]  /*fd00*/  HADD2.F32 R67, -RZ, R67.H1_H1 ;  /* 0x30000043ff437230 */ /* 0x000fc40000004100 */
[-C--:B------:R-:W-:Y:S01]  /*fd10*/  FMUL.FTZ R95, R95, R90.reuse ;  /* 0x0000005a5f5f7220 */ /* 0x080fe20000410000 */
[----:B------:R-:W-:Y:S02]  /*fd20*/  HADD2.F32 R94, -RZ, R101.H0_H0 ;  /* 0x20000065ff5e7230 */ /* 0x000fe40000004100 */
[----:B------:R-:W-:Y:S01]  /*fd30*/  FFMA.FTZ R93, R46, R45, -R35 ;  /* 0x0000002d2e5d7223 */ /* 0x000fe20000010823 */
[----:B------:R-:W-:Y:S02]  /*fd40*/  HADD2.F32 R88, -RZ, R103.H0_H0 ;  /* 0x20000067ff587230 */ /* 0x000fe40000004100 */
[C---:B------:R-:W-:Y:S01]  /*fd50*/  FFMA.FTZ R98, R47.reuse, R90, -R98 ;  /* 0x0000005a2f627223 */ /* 0x040fe20000010862 */
[----:B------:R-:W-:Y:S01]  /*fd60*/  FFMA.FTZ R95, R47, R92, R95 ;  /* 0x0000005c2f5f7223 */ /* 0x000fe2000001005f */
[----:B------:R-:W-:Y:S02]  /*fd70*/  HADD2.F32 R64, -RZ, R64.H1_H1 ;  /* 0x30000040ff407230 */ /* 0x000fe40000004100 */
[----:B------:R-:W-:Y:S01]  /*fd80*/  FMUL.FTZ R100, R67, R94 ;  /* 0x0000005e43647220 */ /* 0x000fe20000410000 */
[----:B------:R-:W-:-:S02]  /*fd90*/  HADD2.F32 R66, -RZ, R66.H1_H1 ;  /* 0x30000042ff427230 */ /* 0x000fc40000004100 */
[-C--:B------:R-:W-:Y:S01]  /*fda0*/  FMUL.FTZ R90, R67, R88.reuse ;  /* 0x00000058435a7220 */ /* 0x080fe20000410000 */
[----:B------:R-:W-:Y:S02]  /*fdb0*/  HADD2.F32 R45, -RZ, R44.H0_H0 ;  /* 0x2000002cff2d7230 */ /* 0x000fe40000004100 */
[----:B------:R-:W-:Y:S01]  /*fdc0*/  FFMA.FTZ R46, R46, R91, R61 ;  /* 0x0000005b2e2e7223 */ /* 0x000fe2000001003d */
[----:B------:R-:W-:Y:S02]  /*fdd0*/  HADD2.F32 R47, -RZ, R34.H0_H0 ;  /* 0x20000022ff2f7230 */ /* 0x000fe40000004100 */
[C---:B------:R-:W-:Y:S01]  /*fde0*/  FFMA.FTZ R67, R63.reuse, R88, -R100 ;  /* 0x000000583f437223 */ /* 0x040fe20000010864 */
[----:B------:R-:W-:Y:S02]  /*fdf0*/  HADD2.F32 R35, -RZ, R32.H0_H0 ;  /* 0x20000020ff237230 */ /* 0x000fe40000004100 */
[----:B------:R-:W-:Y:S01]  /*fe00*/  FFMA.FTZ R90, R63, R94, R90 ;  /* 0x0000005e3f5a7223 */ /* 0x000fe2000001005a */
[----:B------:R-:W-:-:S02]  /*fe10*/  HADD2.F32 R62, -RZ, R62.H1_H1 ;  /* 0x3000003eff3e7230 */ /* 0x000fc40000004100 */
[----:B------:R-:W-:Y:S01]  /*fe20*/  FMUL.FTZ R61, R64, R45 ;  /* 0x0000002d403d7220 */ /* 0x000fe20000410000 */
[----:B------:R-:W-:Y:S01]  /*fe30*/  FMUL.FTZ R63, R66, R47 ;  /* 0x0000002f423f7220 */ /* 0x000fe20000410000 */
[----:B------:R-:W-:Y:S01]  /*fe40*/  FMUL.FTZ R64, R64, R35 ;  /* 0x0000002340407220 */ /* 0x000fe20000410000 */
[----:B------:R-:W-:Y:S01]  /*fe50*/  FMUL.FTZ R66, R66, R33 ;  /* 0x0000002142427220 */ /* 0x000fe20000410000 */
[----:B------:R-:W-:Y:S01]  /*fe60*/  FFMA.FTZ R61, R60, R35, -R61 ;  /* 0x000000233c3d7223 */ /* 0x000fe2000001083d */
[----:B------:R-:W-:Y:S01]  /*fe70*/  FFMA.FTZ R34, R62, R33, -R63 ;  /* 0x000000213e227223 */ /* 0x000fe2000001083f */
[----:B------:R-:W-:Y:S01]  /*fe80*/  FFMA.FTZ R44, R60, R45, R64 ;  /* 0x0000002d3c2c7223 */ /* 0x000fe20000010040 */
        /* <DEDUP_REMOVED lines=11> */
.L_x_1833:
[----:B------:R-:W-:Y:S05]  /*ff40*/  BSYNC B2 ;  /* 0x0000000000027941 */ /* 0x000fea0003800000 */
.L_x_1832:
[----:B------:R-:W-:Y:S04]  /*ff50*/  BSSY B2, `(.L_x_1834) ;  /* 0x0000060000027945 */ /* 0x000fe80003800000 */
[----:B------:R-:W-:Y:S05]  /*ff60*/  @P1 BRA `(.L_x_1835) ;  /* 0x0000000400781947 */ /* 0x000fea0003800000 */
[----:B0-----:R-:W-:Y:S01]  /*ff70*/  LEA.HI R32, R82, R191, RZ, 0x1d ;  /* 0x000000bf52207211 */ /* 0x001fe200078fe8ff */
[----:B------:R-:W-:Y:S01]  /*ff80*/  HADD2.F32 R62, -RZ, R85.H1_H1 ;  /* 0x30000055ff3e7230 */ /* 0x000fe20000004100 */
[----:B------:R-:W-:Y:S01]  /*ff90*/  SHF.R.U64 R87, R40, 0x10, R41 ;  /* 0x0000001028577819 */ /* 0x000fe20000001229 */
[--C-:B------:R-:W-:Y:S01]  /*ffa0*/  HADD2.F32 R64, -RZ, R83.reuse.H1_H1 ;  /* 0x30000053ff407230 */ /* 0x100fe20000004100 */
[----:B------:R-:W-:Y:S01]  /*ffb0*/  SHF.R.S32.HI R35, RZ, 0x1f, R32 ;  /* 0x0000001fff237819 */ /* 0x000fe20000011420 */
[----:B------:R-:W-:Y:S01]  /*ffc0*/  HADD2.F32 R83, -RZ, R83.H0_H0 ;  /* 0x20000053ff537230 */ /* 0x000fe20000004100 */
[----:B------:R-:W-:Y:S01]  /*ffd0*/  SHF.L.U32 R33, R32, 0x3, RZ ;  /* 0x0000000320217819 */ /* 0x000fe200000006ff */
[----:B------:R-:W-:Y:S01]  /*ffe0*/  HADD2.F32 R85, -RZ, R85.H0_H0 ;  /* 0x20000055ff557230 */ /* 0x000fe20000004100 */
[----:B------:R-:W-:Y:S02]  /*fff0*/  LEA.HI R35, R35, R32, RZ, 0x3 ;  /* 0x0000002023237211 */ /* 0x000fe400078f18ff */
[----:B------:R-:W-:-:S02]  /*10000*/  LOP3.LUT R32, R174, 0x38, R33, 0xf8, !PT ;  /* 0x00000038ae207812 */ /* 0x000fc400078ef821 */
[----:B------:R-:W-:Y:S01]  /*10010*/  SHF.R.U32.HI R66, RZ, 0x10, R41 ;  /* 0x00000010ff427819 */ /* 0x000fe20000011629 */
[----:B------:R-:W-:Y:S01]  /*10020*/  IMAD.SHL.U32 R35, R35, 0x400, RZ ;  /* 0x0000040023237824 */ /* 0x000fe200078e00ff */
[----:B------:R-:W-:Y:S02]  /*10030*/  LOP3.LUT R44, R32, R175, RZ, 0x3c, !PT ;  /* 0x000000af202c7212 */ /* 0x000fe400078e3cff */
[--C-:B------:R-:W-:Y:S01]  /*10040*/  SHF.R.U64 R93, R28, 0x10, R29.reuse ;  /* 0x000000101c5d7819 */ /* 0x100fe2000000121d */
[----:B------:R-:W-:Y:S01]  /*10050*/  HADD2.F32 R66, -RZ, R66.H0_H0 ;  /* 0x20000042ff427230 */ /* 0x000fe20000004100 */
[----:B------:R-:W-:Y:S02]  /*10060*/  LOP3.LUT R45, R35, 0x7fffe000, RZ, 0xc0, !PT ;  /* 0x7fffe000232d7812 */ /* 0x000fe400078ec0ff */
[----:B------:R-:W0:Y:S01]  /*10070*/  LDS.128 R32, [R207] ;  /* 0x00000000cf207984 */ /* 0x000e220000000c00 */
[----:B------:R-:W-:Y:S02]  /*10080*/  SHF.R.U32.HI R61, RZ, 0x10, R29 ;  /* 0x00000010ff3d7819 */ /* 0x000fe4000001161d */
[----:B------:R-:W-:-:S02]  /*10090*/  IADD3 R45, R44, R45, R176 ;  /* 0x0000002d2c2d7210 */ /* 0x000fc40007ffe0b0 */
[--C-:B------:R-:W-:Y:S02]  /*100a0*/  SHF.R.U64 R67, R42, 0x10, R43.reuse ;  /* 0x000000102a437819 */ /* 0x100fe4000000122b */
[----:B------:R-:W-:Y:S01]  /*100b0*/  SHF.R.U32.HI R65, RZ, 0x10, R43 ;  /* 0x00000010ff417819 */ /* 0x000fe2000001162b */
[----:B------:R-:W-:Y:S01]  /*100c0*/  IMAD R60, R45, 0x2, R16 ;  /* 0x000000022d3c7824 */ /* 0x000fe200078e0210 */
[--C-:B------:R-:W-:Y:S02]  /*100d0*/  SHF.R.U32.HI R89, RZ, 0x10, R31.reuse ;  /* 0x00000010ff597819 */ /* 0x100fe4000001161f */
[----:B------:R-:W-:Y:S02]  /*100e0*/  SHF.R.U64 R91, R30, 0x10, R31 ;  /* 0x000000101e5b7819 */ /* 0x000fe4000000121f */
[----:B------:R-:W1:Y:S01]  /*100f0*/  LDS.128 R44, [R60+0xc400] ;  /* 0x00c400003c2c7984 */ /* 0x000e620000000c00 */
[----:B0-----:R-:W-:Y:S02]  /*10100*/  HADD2.F32 R29, -RZ, R33.H0_H0 ;  /* 0x20000021ff1d7230 */ /* 0x001fe40000004100 */
[----:B------:R-:W-:-:S02]  /*10110*/  HADD2.F32 R28, -RZ, R32.H0_H0 ;  /* 0x20000020ff1c7230 */ /* 0x000fc40000004100 */
[----:B------:R-:W-:Y:S02]  /*10120*/  HADD2.F32 R33, -RZ, R33.H1_H1 ;  /* 0x30000021ff217230 */ /* 0x000fe40000004100 */
[----:B------:R-:W-:Y:S02]  /*10130*/  HADD2.F32 R30, -RZ, R34.H0_H0 ;  /* 0x20000022ff1e7230 */ /* 0x000fe40000004100 */
[--C-:B------:R-:W-:Y:S02]  /*10140*/  HADD2.F32 R31, -RZ, R35.reuse.H0_H0 ;  /* 0x20000023ff1f7230 */ /* 0x100fe40000004100 */
[----:B------:R-:W-:Y:S02]  /*10150*/  HADD2.F32 R35, -RZ, R35.H1_H1 ;  /* 0x30000023ff237230 */ /* 0x000fe40000004100 */
[----:B------:R-:W-:Y:S02]  /*10160*/  HADD2.F32 R32, -RZ, R32.H1_H1 ;  /* 0x30000020ff207230 */ /* 0x000fe40000004100 */
[----:B-1----:R-:W-:-:S02]  /*10170*/  HADD2.F32 R41, -RZ, R45.H0_H0 ;  /* 0x2000002dff297230 */ /* 0x002fc40000004100 */
[----:B------:R-:W-:Y:S02]  /*10180*/  HADD2.F32 R40, -RZ, R44.H0_H0 ;  /* 0x2000002cff287230 */ /* 0x000fe40000004100 */
[----:B------:R-:W-:Y:S02]  /*10190*/  HADD2.F32 R45, -RZ, R45.H1_H1 ;  /* 0x3000002dff2d7230 */ /* 0x000fe40000004100 */
[C---:B------:R-:W-:Y:S01]  /*101a0*/  FMUL.FTZ R88, R41.reuse, R64 ;  /* 0x0000004029587220 */ /* 0x040fe20000410000 */
[-C--:B------:R-:W-:Y:S01]  /*101b0*/  FMUL.FTZ R90, R41, R62.reuse ;  /* 0x0000003e295a7220 */ /* 0x080fe20000410000 */
[----:B------:R-:W-:Y:S02]  /*101c0*/  HADD2.F32 R41, -RZ, R84.H0_H0 ;  /* 0x20000054ff297230 */ /* 0x000fe40000004100 */
[C---:B------:R-:W-:Y:S01]  /*101d0*/  FFMA.FTZ R88, R29.reuse, R62, -R88 ;  /* 0x0000003e1d587223 */ /* 0x040fe20000010858 */
[----:B------:R-:W-:Y:S01]  /*101e0*/  FFMA.FTZ R90, R29, R64, R90 ;  /* 0x000000401d5a7223 */ /* 0x000fe2000001005a */
[----:B------:R-:W-:-:S02]  /*101f0*/  HADD2.F32 R62, -RZ, R61.H0_H0 ;  /* 0x2000003dff3e7230 */ /* 0x000fc40000004100 */
[C---:B------:R-:W-:Y:S01]  /*10200*/  FMUL.FTZ R29, R40.reuse, R83 ;  /* 0x00000053281d7220 */ /* 0x040fe20000410000 */
[-C--:B------:R-:W-:Y:S01]  /*10210*/  FMUL.FTZ R40, R40, R85.reuse ;  /* 0x0000005528287220 */ /* 0x080fe20000410000 */
[----:B------:R-:W-:Y:S02]  /*10220*/  HADD2.F32 R42, -RZ, R46.H0_H0 ;  /* 0x2000002eff2a7230 */ /* 0x000fe40000004100 */
[C---:B------:R-:W-:Y:S01]  /*10230*/  FMUL.FTZ R92, R45.reuse, R66 ;  /* 0x000000422d5c7220 */ /* 0x040fe20000410000 */
[----:B------:R-:W-:Y:S01]  /*10240*/  FFMA.FTZ R85, R28, R85, -R29 ;  /* 0x000000551c557223 */ /* 0x000fe2000001081d */
[----:B------:R-:W-:Y:S02]  /*10250*/  HADD2.F32 R43, -RZ, R47.H0_H0 ;  /* 0x2000002fff2b7230 */ /* 0x000fe40000004100 */
[-C--:B------:R-:W-:Y:S01]  /*10260*/  FMUL.FTZ R64, R45, R62.reuse ;  /* 0x0000003e2d407220 */ /* 0x080fe20000410000 */
[----:B------:R-:W-:Y:S02]  /*10270*/  HADD2.F32 R29, -RZ, R86.H0_H0 ;  /* 0x20000056ff1d7230 */ /* 0x000fe40000004100 */
[----:B------:R-:W-:Y:S01]  /*10280*/  FFMA.FTZ R45, R33, R62, -R92 ;  /* 0x0000003e212d7223 */ /* 0x000fe2000001085c */
[----:B------:R-:W-:-:S02]  /*10290*/  HADD2.F32 R84, -RZ, R84.H1_H1 ;  /* 0x30000054ff547230 */ /* 0x000fc40000004100 */
[----:B------:R-:W-:Y:S01]  /*102a0*/  FFMA.FTZ R61, R33, R66, R64 ;  /* 0x00000042213d7223 */ /* 0x000fe20000010040 */
[----:B------:R-:W-:Y:S02]  /*102b0*/  HADD2.F32 R86, -RZ, R86.H1_H1 ;  /* 0x30000056ff567230 */ /* 0x000fe40000004100 */
[----:B------:R-:W-:Y:S01]  /*102c0*/  FFMA.FTZ R83, R28, R83, R40 ;  /* 0x000000531c537223 */ /* 0x000fe20000010028 */
[----:B------:R-:W-:Y:S02]  /*102d0*/  HADD2.F32 R47, -RZ, R47.H1_H1 ;  /* 0x3000002fff2f7230 */ /* 0x000fe40000004100 */
[C---:B------:R-:W-:Y:S01]  /*102e0*/  FMUL.FTZ R33, R42.reuse, R41 ;  /* 0x000000292a217220 */ /* 0x040fe20000410000 */
[----:B------:R-:W-:Y:S01]  /*102f0*/  FMUL.FTZ R63, R42, R29 ;  /* 0x0000001d2a3f7220 */ /* 0x000fe20000410000 */
[----:B------:R-:W-:Y:S02]  /*10300*/  HADD2.F32 R40, -RZ, R65.H0_H0 ;  /* 0x20000041ff287230 */ /* 0x000fe40000004100 */
[----:B------:R-:W-:Y:S01]  /*10310*/  FMUL.FTZ R62, R43, R84 ;  /* 0x000000542b3e7220 */ /* 0x000fe20000410000 */
[----:B------:R-:W-:-:S02]  /*10320*/  HADD2.F32 R28, -RZ, R89.H0_H0 ;  /* 0x20000059ff1c7230 */ /* 0x000fc40000004100 */
[----:B------:R-:W-:Y:S01]  /*10330*/  FMUL.FTZ R43, R43, R86 ;  /* 0x000000562b2b7220 */ /* 0x000fe20000410000 */
[C---:B------:R-:W-:Y:S01]  /*10340*/  FFMA.FTZ R42, R30.reuse, R29, -R33 ;  /* 0x0000001d1e2a7223 */ /* 0x040fe20000010821 */
[----:B------:R-:W-:Y:S01]  /*10350*/  FFMA.FTZ R63, R30, R41, R63 ;  /* 0x000000291e3f7223 */ /* 0x000fe2000001003f */
[----:B------:R-:W-:Y:S02]  /*10360*/  HADD2.F32 R44, -RZ, R44.H1_H1 ;  /* 0x3000002cff2c7230 */ /* 0x000fe40000004100 */
[----:B------:R-:W-:Y:S01]  /*10370*/  FMUL.FTZ R30, R47, R40 ;  /* 0x000000282f1e7220 */ /* 0x000fe20000410000 */
[----:B------:R-:W-:Y:S02]  /*10380*/  HADD2.F32 R46, -RZ, R46.H1_H1 ;  /* 0x3000002eff2e7230 */ /* 0x000fe40000004100 */
[C---:B------:R-:W-:Y:S01]  /*10390*/  FFMA.FTZ R62, R31.reuse, R86, -R62 ;  /* 0x000000561f3e7223 */ /* 0x040fe2000001083e */
[----:B------:R-:W-:Y:S01]  /*103a0*/  FFMA.FTZ R84, R31, R84, R43 ;  /* 0x000000541f547223 */ /* 0x000fe2000001002b */
[----:B------:R-:W-:Y:S01]  /*103b0*/  FMUL.FTZ R64, R47, R28 ;  /* 0x0000001c2f407220 */ /* 0x000fe20000410000 */
[----:B------:R-:W-:-:S02]  /*103c0*/  HADD2.F32 R33, -RZ, R87.H0_H0 ;  /* 0x20000057ff217230 */ /* 0x000fc40000004100 */
[C---:B------:R-:W-:Y:S01]  /*103d0*/  FFMA.FTZ R47, R35.reuse, R28, -R30 ;  /* 0x0000001c232f7223 */ /* 0x040fe2000001081e */
[----:B------:R-:W-:Y:S02]  /*103e0*/  HADD2.F32 R41, -RZ, R67.H0_H0 ;  /* 0x20000043ff297230 */ /* 0x000fe40000004100 */
[----:B------:R-:W-:Y:S01]  /*103f0*/  FFMA.FTZ R65, R35, R40, R64 ;  /* 0x0000002823417223 */ /* 0x000fe20000010040 */
[----:B------:R-:W-:Y:S02]  /*10400*/  HADD2.F32 R29, -RZ, R93.H0_H0 ;  /* 0x2000005dff1d7230 */ /* 0x000fe40000004100 */
[----:B------:R-:W-:Y:S01]  /*10410*/  FMUL.FTZ R35, R44, R33 ;  /* 0x000000212c237220 */ /* 0x000fe20000410000 */
[----:B------:R-:W-:Y:S02]  /*10420*/  HADD2.F32 R31, -RZ, R91.H0_H0 ;  /* 0x2000005bff1f7230 */ /* 0x000fe40000004100 */
[----:B------:R-:W-:Y:S01]  /*10430*/  FMUL.FTZ R43, R46, R41 ;  /* 0x000000292e2b7220 */ /* 0x000fe20000410000 */
[----:B------:R-:W-:-:S02]  /*10440*/  HADD2.F32 R34, -RZ, R34.H1_H1 ;  /* 0x30000022ff227230 */ /* 0x000fc40000004100 */
[-C--:B------:R-:W-:Y:S01]  /*10450*/  FMUL.FTZ R44, R44, R29.reuse ;  /* 0x0000001d2c2c7220 */ /* 0x080fe20000410000 */
[----:B------:R-:W-:Y:S01]  /*10460*/  FFMA.FTZ R28, R32, R29, -R35 ;  /* 0x0000001d201c7223 */ /* 0x000fe20000010823 */
[-C--:B------:R-:W-:Y:S01]  /*10470*/  FMUL.FTZ R46, R46, R31.reuse ;  /* 0x0000001f2e2e7220 */ /* 0x080fe20000410000 */
[----:B------:R-:W-:Y:S01]  /*10480*/  F2FP.F16.F32.PACK_AB R29, R45, R88 ;  /* 0x000000582d1d723e */ /* 0x000fe200000000ff */
[----:B------:R-:W-:Y:S01]  /*10490*/  FFMA.FTZ R43, R34, R31, -R43 ;  /* 0x0000001f222b7223 */ /* 0x000fe2000001082b */
[----:B------:R-:W-:Y:S01]  /*104a0*/  FFMA.FTZ R32, R32, R33, R44 ;  /* 0x0000002120207223 */ /* 0x000fe2000001002c */
[----:B------:R-:W-:Y:S01]  /*104b0*/  FFMA.FTZ R34, R34, R41, R46 ;  /* 0x0000002922227223 */ /* 0x000fe2000001002e */
        /* <DEDUP_REMOVED lines=9> */
.L_x_1835:
[----:B------:R-:W-:Y:S05]  /*10550*/  BSYNC B2 ;  /* 0x0000000000027941 */ /* 0x000fea0003800000 */
.L_x_1834:
[----:B------:R-:W-:Y:S05]  /*10560*/  @P2 BRA `(.L_x_1831) ;  /* 0x0000000400782947 */ /* 0x000fea0003800000 */
[----:B------:R-:W-:Y:S01]  /*10570*/  LEA.HI R82, R82, R192, RZ, 0x1d ;  /* 0x000000c052527211 */ /* 0x000fe200078fe8ff */
[----:B------:R-:W-:Y:S01]  /*10580*/  HADD2.F32 R41, -RZ, R76.H1_H1 ;  /* 0x3000004cff297230 */ /* 0x000fe20000004100 */
[----:B------:R-:W-:Y:S01]  /*10590*/  SHF.R.U64 R63, R36, 0x10, R37 ;  /* 0x00000010243f7819 */ /* 0x000fe20000001225 */
[--C-:B------:R-:W-:Y:S01]  /*105a0*/  HADD2.F32 R42, -RZ, R74.reuse.H1_H1 ;  /* 0x3000004aff2a7230 */ /* 0x100fe20000004100 */
[----:B-1----:R-:W-:Y:S01]  /*105b0*/  SHF.R.S32.HI R31, RZ, 0x1f, R82 ;  /* 0x0000001fff1f7819 */ /* 0x002fe20000011452 */
[----:B------:R-:W-:Y:S01]  /*105c0*/  IMAD.SHL.U32 R29, R82, 0x8, RZ ;  /* 0x00000008521d7824 */ /* 0x000fe200078e00ff */
[----:B------:R-:W-:Y:S01]  /*105d0*/  SHF.R.U32.HI R43, RZ, 0x10, R25 ;  /* 0x00000010ff2b7819 */ /* 0x000fe20000011619 */
[----:B------:R-:W-:Y:S01]  /*105e0*/  HADD2.F32 R74, -RZ, R74.H0_H0 ;  /* 0x2000004aff4a7230 */ /* 0x000fe20000004100 */
[----:B------:R-:W-:Y:S01]  /*105f0*/  LEA.HI R31, R31, R82, RZ, 0x3 ;  /* 0x000000521f1f7211 */ /* 0x000fe200078f18ff */
[----:B------:R-:W-:Y:S01]  /*10600*/  HADD2.F32 R76, -RZ, R76.H0_H0 ;  /* 0x2000004cff4c7230 */ /* 0x000fe20000004100 */
[----:B------:R-:W-:-:S02]  /*10610*/  LOP3.LUT R28, R174, 0x38, R29, 0xf8, !PT ;  /* 0x00000038ae1c7812 */ /* 0x000fc400078ef81d */
[----:B0-----:R-:W-:Y:S01]  /*10620*/  SHF.R.U32.HI R44, RZ, 0x10, R37 ;  /* 0x00000010ff2c7819 */ /* 0x001fe20000011625 */
[----:B------:R-:W-:Y:S01]  /*10630*/  IMAD.SHL.U32 R31, R31, 0x400, RZ ;  /* 0x000004001f1f7824 */ /* 0x000fe200078e00ff */
[----:B------:R-:W-:Y:S02]  /*10640*/  LOP3.LUT R32, R28, R175, RZ, 0x3c, !PT ;  /* 0x000000af1c207212 */ /* 0x000fe400078e3cff */
[----:B------:R-:W-:Y:S01]  /*10650*/  SHF.R.U64 R65, R24, 0x10, R25 ;  /* 0x0000001018417819 */ /* 0x000fe20000001219 */
[----:B------:R-:W-:Y:S01]  /*10660*/  HADD2.F32 R44, -RZ, R44.H0_H0 ;  /* 0x2000002cff2c7230 */ /* 0x000fe20000004100 */
[----:B------:R-:W-:Y:S02]  /*10670*/  LOP3.LUT R33, R31, 0x7fffe000, RZ, 0xc0, !PT ;  /* 0x7fffe0001f217812 */ /* 0x000fe400078ec0ff */
[----:B------:R-:W0:Y:S01]  /*10680*/  LDS.128 R28, [R205] ;  /* 0x00000000cd1c7984 */ /* 0x000e220000000c00 */
[----:B------:R-:W-:Y:S02]  /*10690*/  SHF.R.U64 R61, R38, 0x10, R39 ;  /* 0x00000010263d7819 */ /* 0x000fe40000001227 */
[----:B------:R-:W-:-:S02]  /*106a0*/  IADD3 R33, R32, R33, R176 ;  /* 0x0000002120217210 */ /* 0x000fc40007ffe0b0 */
[----:B------:R-:W-:Y:S02]  /*106b0*/  SHF.R.U64 R64, R26, 0x10, R27 ;  /* 0x000000101a407819 */ /* 0x000fe4000000121b */
[----:B------:R-:W-:Y:S01]  /*106c0*/  SHF.R.U32.HI R45, RZ, 0x10, R39 ;  /* 0x00000010ff2d7819 */ /* 0x000fe20000011627 */
[----:B------:R-:W-:Y:S01]  /*106d0*/  IMAD R40, R33, 0x2, R16 ;  /* 0x0000000221287824 */ /* 0x000fe200078e0210 */
[----:B------:R-:W-:-:S04]  /*106e0*/  SHF.R.U32.HI R47, RZ, 0x10, R27 ;  /* 0x00000010ff2f7819 */ /* 0x000fc8000001161b */
[----:B------:R-:W1:Y:S01]  /*106f0*/  LDS.128 R32, [R40+0xc400] ;  /* 0x00c4000028207984 */ /* 0x000e620000000c00 */
[--C-:B0-----:R-:W-:Y:S02]  /*10700*/  HADD2.F32 R25, -RZ, R29.reuse.H0_H0 ;  /* 0x2000001dff197230 */ /* 0x101fe40000004100 */
[----:B------:R-:W-:Y:S02]  /*10710*/  HADD2.F32 R24, -RZ, R28.H0_H0 ;  /* 0x2000001cff187230 */ /* 0x000fe40000004100 */
[----:B------:R-:W-:Y:S02]  /*10720*/  HADD2.F32 R29, -RZ, R29.H1_H1 ;  /* 0x3000001dff1d7230 */ /* 0x000fe40000004100 */
[----:B------:R-:W-:Y:S02]  /*10730*/  HADD2.F32 R26, -RZ, R30.H0_H0 ;  /* 0x2000001eff1a7230 */ /* 0x000fe40000004100 */
[--C-:B------:R-:W-:Y:S02]  /*10740*/  HADD2.F32 R27, -RZ, R31.reuse.H0_H0 ;  /* 0x2000001fff1b7230 */ /* 0x100fe40000004100 */
[----:B------:R-:W-:-:S02]  /*10750*/  HADD2.F32 R31, -RZ, R31.H1_H1 ;  /* 0x3000001fff1f7230 */ /* 0x000fc40000004100 */
[----:B------:R-:W-:Y:S02]  /*10760*/  HADD2.F32 R28, -RZ, R28.H1_H1 ;  /* 0x3000001cff1c7230 */ /* 0x000fe40000004100 */
[--C-:B-1----:R-:W-:Y:S02]  /*10770*/  HADD2.F32 R36, -RZ, R33.reuse.H0_H0 ;  /* 0x20000021ff247230 */ /* 0x102fe40000004100 */
[----:B------:R-:W-:Y:S02]  /*10780*/  HADD2.F32 R37, -RZ, R33.H1_H1 ;  /* 0x30000021ff257230 */ /* 0x000fe40000004100 */
[----:B------:R-:W-:Y:S02]  /*10790*/  HADD2.F32 R33, -RZ, R32.H0_H0 ;  /* 0x20000020ff217230 */ /* 0x000fe40000004100 */
[C---:B------:R-:W-:Y:S01]  /*107a0*/  FMUL.FTZ R46, R36.reuse, R42 ;  /* 0x0000002a242e7220 */ /* 0x040fe20000410000 */
[----:B------:R-:W-:Y:S01]  /*107b0*/  FMUL.FTZ R60, R36, R41 ;  /* 0x00000029243c7220 */ /* 0x000fe20000410000 */
[----:B------:R-:W-:-:S02]  /*107c0*/  HADD2.F32 R36, -RZ, R43.H0_H0 ;  /* 0x2000002bff247230 */ /* 0x000fc40000004100 */
[----:B------:R-:W-:Y:S01]  /*107d0*/  FMUL.FTZ R62, R37, R44 ;  /* 0x0000002c253e7220 */ /* 0x000fe20000410000 */
[C---:B------:R-:W-:Y:S01]  /*107e0*/  FFMA.FTZ R46, R25.reuse, R41, -R46 ;  /* 0x00000029192e7223 */ /* 0x040fe2000001082e */
[----:B------:R-:W-:Y:S01]  /*107f0*/  FFMA.FTZ R60, R25, R42, R60 ;  /* 0x0000002a193c7223 */ /* 0x000fe2000001003c */
[----:B------:R-:W-:Y:S01]  /*10800*/  FMUL.FTZ R25, R33, R74 ;  /* 0x0000004a21197220 */ /* 0x000fe20000410000 */
[----:B------:R-:W-:Y:S01]  /*10810*/  FMUL.FTZ R42, R37, R36 ;  /* 0x00000024252a7220 */ /* 0x000fe20000410000 */
[----:B------:R-:W-:Y:S02]  /*10820*/  HADD2.F32 R38, -RZ, R34.H0_H0 ;  /* 0x20000022ff267230 */ /* 0x000fe40000004100 */
[-C--:B------:R-:W-:Y:S01]  /*10830*/  FMUL.FTZ R33, R33, R76.reuse ;  /* 0x0000004c21217220 */ /* 0x080fe20000410000 */
[----:B------:R-:W-:Y:S02]  /*10840*/  HADD2.F32 R37, -RZ, R75.H0_H0 ;  /* 0x2000004bff257230 */ /* 0x000fe40000004100 */
[----:B------:R-:W-:Y:S01]  /*10850*/  FFMA.FTZ R76, R24, R76, -R25 ;  /* 0x0000004c184c7223 */ /* 0x000fe20000010819 */
[----:B------:R-:W-:Y:S01]  /*10860*/  FFMA.FTZ R43, R29, R44, R42 ;  /* 0x0000002c1d2b7223 */ /* 0x000fe2000001002a */
[----:B------:R-:W-:-:S02]  /*10870*/  HADD2.F32 R25, -RZ, R77.H0_H0 ;  /* 0x2000004dff197230 */ /* 0x000fc40000004100 */
[----:B------:R-:W-:Y:S01]  /*10880*/  FFMA.FTZ R41, R29, R36, -R62 ;  /* 0x000000241d297223 */ /* 0x000fe2000001083e */
[----:B------:R-:W-:Y:S02]  /*10890*/  HADD2.F32 R39, -RZ, R35.H0_H0 ;  /* 0x20000023ff277230 */ /* 0x000fe40000004100 */
[----:B------:R-:W-:Y:S01]  /*108a0*/  FFMA.FTZ R74, R24, R74, R33 ;  /* 0x0000004a184a7223 */ /* 0x000fe20000010021 */
[----:B------:R-:W-:Y:S02]  /*108b0*/  HADD2.F32 R42, -RZ, R75.H1_H1 ;  /* 0x3000004bff2a7230 */ /* 0x000fe40000004100 */
[C---:B------:R-:W-:Y:S01]  /*108c0*/  FMUL.FTZ R29, R38.reuse, R37 ;  /* 0x00000025261d7220 */ /* 0x040fe20000410000 */
[----:B------:R-:W-:Y:S02]  /*108d0*/  HADD2.F32 R24, -RZ, R77.H1_H1 ;  /* 0x3000004dff187230 */ /* 0x000fe40000004100 */
[----:B------:R-:W-:Y:S01]  /*108e0*/  FMUL.FTZ R33, R38, R25 ;  /* 0x0000001926217220 */ /* 0x000fe20000410000 */
[----:B------:R-:W-:-:S02]  /*108f0*/  HADD2.F32 R35, -RZ, R35.H1_H1 ;  /* 0x30000023ff237230 */ /* 0x000fc40000004100 */
[C---:B------:R-:W-:Y:S01]  /*10900*/  FFMA.FTZ R44, R26.reuse, R25, -R29 ;  /* 0x000000191a2c7223 */ /* 0x040fe2000001081d */
[----:B------:R-:W-:Y:S02]  /*10910*/  HADD2.F32 R38, -RZ, R45.H0_H0 ;  /* 0x2000002dff267230 */ /* 0x000fe40000004100 */
[C---:B------:R-:W-:Y:S01]  /*10920*/  FMUL.FTZ R62, R39.reuse, R42 ;  /* 0x0000002a273e7220 */ /* 0x040fe20000410000 */
[----:B------:R-:W-:Y:S02]  /*10930*/  HADD2.F32 R36, -RZ, R47.H0_H0 ;  /* 0x2000002fff247230 */ /* 0x000fe40000004100 */
[-C--:B------:R-:W-:Y:S01]  /*10940*/  FMUL.FTZ R25, R39, R24.reuse ;  /* 0x0000001827197220 */ /* 0x080fe20000410000 */
[----:B------:R-:W-:Y:S01]  /*10950*/  FFMA.FTZ R39, R26, R37, R33 ;  /* 0x000000251a277223 */ /* 0x000fe20000010021 */
[----:B------:R-:W-:Y:S01]  /*10960*/  FFMA.FTZ R62, R27, R24, -R62 ;  /* 0x000000181b3e7223 */ /* 0x000fe2000001083e */
[----:B------:R-:W-:Y:S02]  /*10970*/  HADD2.F32 R32, -RZ, R32.H1_H1 ;  /* 0x30000020ff207230 */ /* 0x000fe40000004100 */
[----:B------:R-:W-:Y:S01]  /*10980*/  FMUL.FTZ R26, R35, R38 ;  /* 0x00000026231a7220 */ /* 0x000fe20000410000 */
[----:B------:R-:W-:-:S02]  /*10990*/  HADD2.F32 R34, -RZ, R34.H1_H1 ;  /* 0x30000022ff227230 */ /* 0x000fc40000004100 */
[----:B------:R-:W-:Y:S01]  /*109a0*/  FFMA.FTZ R42, R27, R42, R25 ;  /* 0x0000002a1b2a7223 */ /* 0x000fe20000010019 */
[-C--:B------:R-:W-:Y:S01]  /*109b0*/  FMUL.FTZ R24, R35, R36.reuse ;  /* 0x0000002423187220 */ /* 0x080fe20000410000 */
[----:B------:R-:W-:Y:S02]  /*109c0*/  HADD2.F32 R29, -RZ, R63.H0_H0 ;  /* 0x2000003fff1d7230 */ /* 0x000fe40000004100 */
[C---:B------:R-:W-:Y:S01]  /*109d0*/  FFMA.FTZ R47, R31.reuse, R36, -R26 ;  /* 0x000000241f2f7223 */ /* 0x040fe2000001081a */
[----:B------:R-:W-:Y:S02]  /*109e0*/  HADD2.F32 R33, -RZ, R61.H0_H0 ;  /* 0x2000003dff217230 */ /* 0x000fe40000004100 */
[----:B------:R-:W-:Y:S01]  /*109f0*/  FFMA.FTZ R61, R31, R38, R24 ;  /* 0x000000261f3d7223 */ /* 0x000fe20000010018 */
[----:B------:R-:W-:Y:S02]  /*10a00*/  HADD2.F32 R25, -RZ, R65.H0_H0 ;  /* 0x20000041ff197230 */ /* 0x000fe40000004100 */
[----:B------:R-:W-:Y:S01]  /*10a10*/  FMUL.FTZ R31, R32, R29 ;  /* 0x0000001d201f7220 */ /* 0x000fe20000410000 */
[----:B------:R-:W-:-:S02]  /*10a20*/  HADD2.F32 R27, -RZ, R64.H0_H0 ;  /* 0x20000040ff1b7230 */ /* 0x000fc40000004100 */
[----:B------:R-:W-:Y:S01]  /*10a30*/  FMUL.FTZ R45, R34, R33 ;  /* 0x00000021222d7220 */ /* 0x000fe20000410000 */
[----:B------:R-:W-:Y:S02]  /*10a40*/  HADD2.F32 R30, -RZ, R30.H1_H1 ;  /* 0x3000001eff1e7230 */ /* 0x000fe40000004100 */
[-C--:B------:R-:W-:Y:S01]  /*10a50*/  FMUL.FTZ R32, R32, R25.reuse ;  /* 0x0000001920207220 */ /* 0x080fe20000410000 */
[----:B------:R-:W-:Y:S01]  /*10a60*/  FFMA.FTZ R35, R28, R25, -R31 ;  /* 0x000000191c237223 */ /* 0x000fe2000001081f */
[-C--:B------:R-:W-:Y:S01]  /*10a70*/  FMUL.FTZ R34, R34, R27.reuse ;  /* 0x0000001b22227220 */ /* 0x080fe20000410000 */
[----:B------:R-:W-:Y:S01]  /*10a80*/  F2FP.F16.F32.PACK_AB R25, R41, R46 ;  /* 0x0000002e2919723e */ /* 0x000fe200000000ff */
[----:B------:R-:W-:Y:S01]  /*10a90*/  FFMA.FTZ R45, R30, R27, -R45 ;  /* 0x0000001b1e2d7223 */ /* 0x000fe2000001082d */
        /* <DEDUP_REMOVED lines=11> */
.L_x_1831:
[----:B------:R-:W-:Y:S05]  /*10b50*/  BSYNC B1 ;  /* 0x0000000000017941 */ /* 0x000fea0003800000 */
.L_x_1830:
[----:B------:R-:W-:-:S13]  /*10b60*/  ISETP.GE.AND P0, PT, R188, R73, PT ;  /* 0x00000049bc00720c */ /* 0x000fda0003f06270 */
[----:B------:R-:W-:Y:S05]  /*10b70*/  @P0 BRA `(.L_x_1811) ;  /* 0x0000001000940947 */ /* 0x000fea0003800000 */
[----:B01----:R-:W0:Y:S01]  /*10b80*/  LDC R32, c[0x0][0x3f4] ;  /* 0x0000fd00ff207b82 */ /* 0x003e220000000800 */
[----:B------:R-:W-:Y:S01]  /*10b90*/  BSSY B1, `(.L_x_1836) ;  /* 0x0000063000017945 */ /* 0x000fe20003800000 */
[-C--:B0-----:R-:W-:Y:S02]  /*10ba0*/  ISETP.GE.AND P0, PT, R18, R32.reuse, PT ;  /* 0x000000201200720c */ /* 0x081fe40003f06270 */
[-C--:B------:R-:W-:Y:S02]  /*10bb0*/  ISETP.GE.AND P1, PT, R165, R32.reuse, PT ;  /* 0x00000020a500720c */ /* 0x080fe40003f26270 */
[----:B------:R-:W-:-:S09]  /*10bc0*/  ISETP.GE.AND P2, PT, R166, R32, PT ;  /* 0x00000020a600720c */ /* 0x000fd20003f46270 */
[----:B------:R-:W-:Y:S05]  /*10bd0*/  @P0 BRA `(.L_x_1837) ;  /* 0x0000000400780947 */ /* 0x000fea0003800000 */
[----:B--2---:R-:W-:Y:S01]  /*10be0*/  LEA.HI R24, R32, R189, RZ, 0x1d ;  /* 0x000000bd20187211 */ /* 0x004fe200078fe8ff */
[----:B------:R-:W-:Y:S01]  /*10bf0*/  HADD2.F32 R38, -RZ, R80.H1_H1 ;  /* 0x30000050ff267230 */ /* 0x000fe20000004100 */
[----:B------:R-:W-:Y:S01]  /*10c00*/  SHF.R.U32.HI R41, RZ, 0x10, R49 ;  /* 0x00000010ff297819 */ /* 0x000fe20000011631 */
[--C-:B------:R-:W-:Y:S01]  /*10c10*/  HADD2.F32 R39, -RZ, R78.reuse.H1_H1 ;  /* 0x3000004eff277230 */ /* 0x100fe20000004100 */
[----:B------:R-:W-:Y:S01]  /*10c20*/  SHF.R.S32.HI R25, RZ, 0x1f, R24 ;  /* 0x0000001fff197819 */ /* 0x000fe20000011418 */
[----:B------:R-:W-:Y:S01]  /*10c30*/  IMAD.SHL.U32 R26, R24, 0x8, RZ ;  /* 0x00000008181a7824 */ /* 0x000fe200078e00ff */
[----:B------:R-:W-:Y:S01]  /*10c40*/  SHF.R.U32.HI R40, RZ, 0x10, R5 ;  /* 0x00000010ff287819 */ /* 0x000fe20000011605 */
[----:B------:R-:W-:Y:S01]  /*10c50*/  HADD2.F32 R78, -RZ, R78.H0_H0 ;  /* 0x2000004eff4e7230 */ /* 0x000fe20000004100 */
[----:B------:R-:W-:Y:S01]  /*10c60*/  LEA.HI R24, R25, R24, RZ, 0x3 ;  /* 0x0000001819187211 */ /* 0x000fe200078f18ff */
[----:B------:R-:W-:Y:S01]  /*10c70*/  HADD2.F32 R80, -RZ, R80.H0_H0 ;  /* 0x20000050ff507230 */ /* 0x000fe20000004100 */
[----:B------:R-:W-:Y:S01]  /*10c80*/  LOP3.LUT R25, R173, 0x38, R26, 0xf8, !PT ;  /* 0x00000038ad197812 */ /* 0x000fe200078ef81a */
[----:B------:R-:W-:Y:S01]  /*10c90*/  HADD2.F32 R40, -RZ, R40.H0_H0 ;  /* 0x20000028ff287230 */ /* 0x000fe20000004100 */
[----:B------:R-:W-:-:S02]  /*10ca0*/  SHF.L.U32 R24, R24, 0xa, RZ ;  /* 0x0000000a18187819 */ /* 0x000fc400000006ff */
[----:B------:R-:W-:Y:S02]  /*10cb0*/  LOP3.LUT R29, R25, R208, RZ, 0x3c, !PT ;  /* 0x000000d0191d7212 */ /* 0x000fe400078e3cff */
[----:B------:R-:W-:Y:S02]  /*10cc0*/  LOP3.LUT R28, R24, 0x7fffe000, RZ, 0xc0, !PT ;  /* 0x7fffe000181c7812 */ /* 0x000fe400078ec0ff */
[----:B------:R-:W0:Y:S01]  /*10cd0*/  LDS.128 R24, [R206] ;  /* 0x00000000ce187984 */ /* 0x000e220000000c00 */
[----:B------:R-:W-:Y:S02]  /*10ce0*/  SHF.R.U64 R60, R48, 0x10, R49 ;  /* 0x00000010303c7819 */ /* 0x000fe40000001231 */
[----:B------:R-:W-:Y:S02]  /*10cf0*/  IADD3 R29, R29, R28, R178 ;  /* 0x0000001c1d1d7210 */ /* 0x000fe40007ffe0b2 */
[----:B------:R-:W-:Y:S02]  /*10d00*/  SHF.R.U64 R48, R4, 0x10, R5 ;  /* 0x0000001004307819 */ /* 0x000fe40000001205 */
[----:B------:R-:W-:Y:S01]  /*10d10*/  SHF.R.U64 R49, R50, 0x10, R51 ;  /* 0x0000001032317819 */ /* 0x000fe20000001233 */
[----:B------:R-:W-:Y:S01]  /*10d20*/  IMAD R33, R29, 0x2, R16 ;  /* 0x000000021d217824 */ /* 0x000fe200078e0210 */
[----:B------:R-:W-:-:S02]  /*10d30*/  SHF.R.U64 R47, R6, 0x10, R7 ;  /* 0x00000010062f7819 */ /* 0x000fc40000001207 */
[----:B------:R-:W-:Y:S02]  /*10d40*/  SHF.R.U32.HI R50, RZ, 0x10, R51 ;  /* 0x00000010ff327819 */ /* 0x000fe40000011633 */
[----:B------:R-:W1:Y:S01]  /*10d50*/  LDS.128 R28, [R33+0xc400] ;  /* 0x00c40000211c7984 */ /* 0x000e620000000c00 */
[----:B------:R-:W-:Y:S01]  /*10d60*/  SHF.R.U32.HI R43, RZ, 0x10, R7 ;  /* 0x00000010ff2b7819 */ /* 0x000fe20000011607 */
[--C-:B0-----:R-:W-:Y:S02]  /*10d70*/  HADD2.F32 R5, -RZ, R25.reuse.H0_H0 ;  /* 0x20000019ff057230 */ /* 0x101fe40000004100 */
[----:B------:R-:W-:Y:S02]  /*10d80*/  HADD2.F32 R4, -RZ, R24.H0_H0 ;  /* 0x20000018ff047230 */ /* 0x000fe40000004100 */
[----:B------:R-:W-:Y:S02]  /*10d90*/  HADD2.F32 R25, -RZ, R25.H1_H1 ;  /* 0x30000019ff197230 */ /* 0x000fe40000004100 */
[----:B------:R-:W-:-:S02]  /*10da0*/  HADD2.F32 R6, -RZ, R26.H0_H0 ;  /* 0x2000001aff067230 */ /* 0x000fc40000004100 */
[--C-:B------:R-:W-:Y:S02]  /*10db0*/  HADD2.F32 R7, -RZ, R27.reuse.H0_H0 ;  /* 0x2000001bff077230 */ /* 0x100fe40000004100 */
[----:B------:R-:W-:Y:S02]  /*10dc0*/  HADD2.F32 R27, -RZ, R27.H1_H1 ;  /* 0x3000001bff1b7230 */ /* 0x000fe40000004100 */
[----:B------:R-:W-:Y:S02]  /*10dd0*/  HADD2.F32 R24, -RZ, R24.H1_H1 ;  /* 0x30000018ff187230 */ /* 0x000fe40000004100 */
[--C-:B-1----:R-:W-:Y:S02]  /*10de0*/  HADD2.F32 R34, -RZ, R29.reuse.H0_H0 ;  /* 0x2000001dff227230 */ /* 0x102fe40000004100 */
[----:B------:R-:W-:Y:S02]  /*10df0*/  HADD2.F32 R35, -RZ, R29.H1_H1 ;  /* 0x3000001dff237230 */ /* 0x000fe40000004100 */
[----:B------:R-:W-:-:S02]  /*10e00*/  HADD2.F32 R29, -RZ, R28.H0_H0 ;  /* 0x2000001cff1d7230 */ /* 0x000fc40000004100 */
[CC--:B------:R-:W-:Y:S01]  /*10e10*/  FMUL.FTZ R42, R34.reuse, R39.reuse ;  /* 0x00000027222a7220 */ /* 0x0c0fe20000410000 */
[-C--:B------:R-:W-:Y:S01]  /*10e20*/  FMUL.FTZ R44, R34, R38.reuse ;  /* 0x00000026222c7220 */ /* 0x080fe20000410000 */
[----:B------:R-:W-:Y:S02]  /*10e30*/  HADD2.F32 R34, -RZ, R41.H0_H0 ;  /* 0x20000029ff227230 */ /* 0x000fe40000004100 */
[C---:B------:R-:W-:Y:S01]  /*10e40*/  FFMA.FTZ R42, R5.reuse, R38, -R42 ;  /* 0x00000026052a7223 */ /* 0x040fe2000001082a */
[----:B------:R-:W-:Y:S01]  /*10e50*/  FFMA.FTZ R44, R5, R39, R44 ;  /* 0x00000027052c7223 */ /* 0x000fe2000001002c */
[----:B------:R-:W-:Y:S01]  /*10e60*/  FMUL.FTZ R5, R29, R78 ;  /* 0x0000004e1d057220 */ /* 0x000fe20000410000 */
[C---:B------:R-:W-:Y:S01]  /*10e70*/  FMUL.FTZ R38, R35.reuse, R40 ;  /* 0x0000002823267220 */ /* 0x040fe20000410000 */
[----:B------:R-:W-:Y:S01]  /*10e80*/  FMUL.FTZ R46, R35, R34 ;  /* 0x00000022232e7220 */ /* 0x000fe20000410000 */
[----:B------:R-:W-:Y:S02]  /*10e90*/  HADD2.F32 R36, -RZ, R30.H0_H0 ;  /* 0x2000001eff247230 */ /* 0x000fe40000004100 */
[----:B------:R-:W-:Y:S01]  /*10ea0*/  FMUL.FTZ R29, R29, R80 ;  /* 0x000000501d1d7220 */ /* 0x000fe20000410000 */
[----:B------:R-:W-:-:S02]  /*10eb0*/  HADD2.F32 R35, -RZ, R79.H0_H0 ;  /* 0x2000004fff237230 */ /* 0x000fc40000004100 */
[C---:B------:R-:W-:Y:S01]  /*10ec0*/  FFMA.FTZ R80, R4.reuse, R80, -R5 ;  /* 0x0000005004507223 */ /* 0x040fe20000010805 */
[C---:B------:R-:W-:Y:S01]  /*10ed0*/  FFMA.FTZ R39, R25.reuse, R34, -R38 ;  /* 0x0000002219277223 */ /* 0x040fe20000010826 */
[----:B------:R-:W-:Y:S02]  /*10ee0*/  HADD2.F32 R5, -RZ, R81.H0_H0 ;  /* 0x20000051ff057230 */ /* 0x000fe40000004100 */
[----:B------:R-:W-:Y:S01]  /*10ef0*/  FFMA.FTZ R41, R25, R40, R46 ;  /* 0x0000002819297223 */ /* 0x000fe2000001002e */
[----:B------:R-:W-:Y:S02]  /*10f00*/  HADD2.F32 R37, -RZ, R31.H0_H0 ;  /* 0x2000001fff257230 */ /* 0x000fe40000004100 */
[----:B------:R-:W-:Y:S01]  /*10f10*/  FFMA.FTZ R78, R4, R78, R29 ;  /* 0x0000004e044e7223 */ /* 0x000fe2000001001d */
[----:B------:R-:W-:Y:S02]  /*10f20*/  HADD2.F32 R38, -RZ, R79.H1_H1 ;  /* 0x3000004fff267230 */ /* 0x000fe40000004100 */
[----:B------:R-:W-:Y:S01]  /*10f30*/  FMUL.FTZ R25, R36, R35 ;  /* 0x0000002324197220 */ /* 0x000fe20000410000 */
[----:B------:R-:W-:-:S02]  /*10f40*/  HADD2.F32 R4, -RZ, R81.H1_H1 ;  /* 0x30000051ff047230 */ /* 0x000fc40000004100 */
[-C--:B------:R-:W-:Y:S01]  /*10f50*/  FMUL.FTZ R29, R36, R5.reuse ;  /* 0x00000005241d7220 */ /* 0x080fe20000410000 */
[----:B------:R-:W-:Y:S02]  /*10f60*/  HADD2.F32 R31, -RZ, R31.H1_H1 ;  /* 0x3000001fff1f7230 */ /* 0x000fe40000004100 */
[C---:B------:R-:W-:Y:S01]  /*10f70*/  FFMA.FTZ R40, R6.reuse, R5, -R25 ;  /* 0x0000000506287223 */ /* 0x040fe20000010819 */
[----:B------:R-:W-:Y:S02]  /*10f80*/  HADD2.F32 R36, -RZ, R43.H0_H0 ;  /* 0x2000002bff247230 */ /* 0x000fe40000004100 */
[C---:B------:R-:W-:Y:S01]  /*10f90*/  FMUL.FTZ R46, R37.reuse, R38 ;  /* 0x00000026252e7220 */ /* 0x040fe20000410000 */
[----:B------:R-:W-:Y:S02]  /*10fa0*/  HADD2.F32 R34, -RZ, R50.H0_H0 ;  /* 0x20000032ff227230 */ /* 0x000fe40000004100 */
[-C--:B------:R-:W-:Y:S01]  /*10fb0*/  FMUL.FTZ R5, R37, R4.reuse ;  /* 0x0000000425057220 */ /* 0x080fe20000410000 */
[----:B------:R-:W-:Y:S01]  /*10fc0*/  FFMA.FTZ R37, R6, R35, R29 ;  /* 0x0000002306257223 */ /* 0x000fe2000001001d */
[----:B------:R-:W-:Y:S01]  /*10fd0*/  FFMA.FTZ R46, R7, R4, -R46 ;  /* 0x00000004072e7223 */ /* 0x000fe2000001082e */
[----:B------:R-:W-:-:S02]  /*10fe0*/  HADD2.F32 R28, -RZ, R28.H1_H1 ;  /* 0x3000001cff1c7230 */ /* 0x000fc40000004100 */
[----:B------:R-:W-:Y:S01]  /*10ff0*/  FMUL.FTZ R6, R31, R36 ;  /* 0x000000241f067220 */ /* 0x000fe20000410000 */
[----:B------:R-:W-:Y:S02]  /*11000*/  HADD2.F32 R30, -RZ, R30.H1_H1 ;  /* 0x3000001eff1e7230 */ /* 0x000fe40000004100 */
[----:B------:R-:W-:Y:S01]  /*11010*/  FFMA.FTZ R38, R7, R38, R5 ;  /* 0x0000002607267223 */ /* 0x000fe20000010005 */
[-C--:B------:R-:W-:Y:S01]  /*11020*/  FMUL.FTZ R4, R31, R34.reuse ;  /* 0x000000221f047220 */ /* 0x080fe20000410000 */
[----:B------:R-:W-:Y:S02]  /*11030*/  HADD2.F32 R25, -RZ, R48.H0_H0 ;  /* 0x20000030ff197230 */ /* 0x000fe40000004100 */
[C---:B------:R-:W-:Y:S01]  /*11040*/  FFMA.FTZ R45, R27.reuse, R34, -R6 ;  /* 0x000000221b2d7223 */ /* 0x040fe20000010806 */
[----:B------:R-:W-:Y:S02]  /*11050*/  HADD2.F32 R29, -RZ, R47.H0_H0 ;  /* 0x2000002fff1d7230 */ /* 0x000fe40000004100 */
[----:B------:R-:W-:Y:S01]  /*11060*/  FFMA.FTZ R47, R27, R36, R4 ;  /* 0x000000241b2f7223 */ /* 0x000fe20000010004 */
[----:B------:R-:W-:-:S02]  /*11070*/  HADD2.F32 R5, -RZ, R60.H0_H0 ;  /* 0x2000003cff057230 */ /* 0x000fc40000004100 */
[----:B------:R-:W-:Y:S01]  /*11080*/  FMUL.FTZ R27, R28, R25 ;  /* 0x000000191c1b7220 */ /* 0x000fe20000410000 */
[----:B------:R-:W-:Y:S02]  /*11090*/  HADD2.F32 R7, -RZ, R49.H0_H0 ;  /* 0x20000031ff077230 */ /* 0x000fe40000004100 */
        /* <DEDUP_REMOVED lines=18> */
.L_x_1837:
[----:B------:R-:W-:Y:S05]  /*111c0*/  BSYNC B1 ;  /* 0x0000000000017941 */ /* 0x000fea0003800000 */
.L_x_1836:
[----:B------:R-:W-:Y:S04]  /*111d0*/  BSSY B1, `(.L_x_1838) ;  /* 0x0000060000017945 */ /* 0x000fe80003800000 */
[----:B------:R-:W-:Y:S05]  /*111e0*/  @P1 BRA `(.L_x_1839) ;  /* 0x0000000400781947 */ /* 0x000fea0003800000 */
[----:B0-----:R-:W-:Y:S01]  /*111f0*/  LEA.HI R4, R32, R191, RZ, 0x1d ;  /* 0x000000bf20047211 */ /* 0x001fe200078fe8ff */
[----:B------:R-:W-:Y:S01]  /*11200*/  HADD2.F32 R35, -RZ, R69.H1_H1 ;  /* 0x30000045ff237230 */ /* 0x000fe20000004100 */
[----:B------:R-:W-:Y:S01]  /*11210*/  SHF.R.U32.HI R36, RZ, 0x10, R9 ;  /* 0x00000010ff247819 */ /* 0x000fe20000011609 */
[----:B------:R-:W-:Y:S01]  /*11220*/  HADD2.F32 R34, -RZ, R71.H1_H1 ;  /* 0x30000047ff227230 */ /* 0x000fe20000004100 */
[----:B------:R-:W-:Y:S01]  /*11230*/  SHF.R.S32.HI R5, RZ, 0x1f, R4 ;  /* 0x0000001fff057819 */ /* 0x000fe20000011404 */
[----:B------:R-:W-:Y:S01]  /*11240*/  IMAD.SHL.U32 R6, R4, 0x8, RZ ;  /* 0x0000000804067824 */ /* 0x000fe200078e00ff */
[----:B------:R-:W-:Y:S01]  /*11250*/  SHF.R.U64 R47, R52, 0x10, R53 ;  /* 0x00000010342f7819 */ /* 0x000fe20000001235 */
[----:B------:R-:W-:Y:S01]  /*11260*/  HADD2.F32 R36, -RZ, R36.H0_H0 ;  /* 0x20000024ff247230 */ /* 0x000fe20000004100 */
[----:B------:R-:W-:Y:S02]  /*11270*/  LEA.HI R4, R5, R4, RZ, 0x3 ;  /* 0x0000000405047211 */ /* 0x000fe400078f18ff */
[----:B------:R-:W-:-:S02]  /*11280*/  LOP3.LUT R5, R173, 0x38, R6, 0xf8, !PT ;  /* 0x00000038ad057812 */ /* 0x000fc400078ef806 */
[----:B------:R-:W-:Y:S01]  /*11290*/  SHF.R.U64 R45, R8, 0x10, R9 ;  /* 0x00000010082d7819 */ /* 0x000fe20000001209 */
[----:B------:R-:W-:Y:S01]  /*112a0*/  IMAD.SHL.U32 R4, R4, 0x400, RZ ;  /* 0x0000040004047824 */ /* 0x000fe200078e00ff */
[----:B--2---:R-:W-:Y:S02]  /*112b0*/  LOP3.LUT R25, R5, R208, RZ, 0x3c, !PT ;  /* 0x000000d005197212 */ /* 0x004fe400078e3cff */
[----:B------:R-:W-:Y:S02]  /*112c0*/  SHF.R.U32.HI R52, RZ, 0x10, R53 ;  /* 0x00000010ff347819 */ /* 0x000fe40000011635 */
[----:B------:R-:W-:Y:S02]  /*112d0*/  LOP3.LUT R24, R4, 0x7fffe000, RZ, 0xc0, !PT ;  /* 0x7fffe00004187812 */ /* 0x000fe400078ec0ff */
[----:B------:R-:W0:Y:S01]  /*112e0*/  LDS.128 R4, [R204] ;  /* 0x00000000cc047984 */ /* 0x000e220000000c00 */
[----:B------:R-:W-:Y:S02]  /*112f0*/  SHF.R.U64 R43, R10, 0x10, R11 ;  /* 0x000000100a2b7819 */ /* 0x000fe4000000120b */
[----:B------:R-:W-:-:S02]  /*11300*/  IADD3 R25, R25, R24, R178 ;  /* 0x0000001819197210 */ /* 0x000fc40007ffe0b2 */
[--C-:B------:R-:W-:Y:S02]  /*11310*/  SHF.R.U64 R46, R54, 0x10, R55.reuse ;  /* 0x00000010362e7819 */ /* 0x100fe40000001237 */
[----:B------:R-:W-:Y:S01]  /*11320*/  SHF.R.U32.HI R54, RZ, 0x10, R55 ;  /* 0x00000010ff367819 */ /* 0x000fe20000011637 */
[----:B------:R-:W-:Y:S01]  /*11330*/  IMAD R28, R25, 0x2, R16 ;  /* 0x00000002191c7824 */ /* 0x000fe200078e0210 */
[----:B------:R-:W-:-:S04]  /*11340*/  SHF.R.U32.HI R41, RZ, 0x10, R11 ;  /* 0x00000010ff297819 */ /* 0x000fc8000001160b */
[----:B------:R-:W1:Y:S01]  /*11350*/  LDS.128 R24, [R28+0xc400] ;  /* 0x00c400001c187984 */ /* 0x000e620000000c00 */
[--C-:B0-----:R-:W-:Y:S02]  /*11360*/  HADD2.F32 R8, -RZ, R5.reuse.H0_H0 ;  /* 0x20000005ff087230 */ /* 0x101fe40000004100 */
[----:B------:R-:W-:Y:S02]  /*11370*/  HADD2.F32 R9, -RZ, R5.H1_H1 ;  /* 0x30000005ff097230 */ /* 0x000fe40000004100 */
[----:B------:R-:W-:Y:S02]  /*11380*/  HADD2.F32 R5, -RZ, R4.H0_H0 ;  /* 0x20000004ff057230 */ /* 0x000fe40000004100 */
        /* <DEDUP_REMOVED lines=12> */
[----:B------:R-:W-:Y:S02]  /*11450*/  HADD2.F32 R34, -RZ, R69.H0_H0 ;  /* 0x20000045ff227230 */ /* 0x000fe40000004100 */
[----:B------:R-:W-:Y:S01]  /*11460*/  FFMA.FTZ R39, R8, R35, R39 ;  /* 0x0000002308277223 */ /* 0x000fe20000010027 */
[----:B------:R-:W-:Y:S02]  /*11470*/  HADD2.F32 R8, -RZ, R71.H0_H0 ;  /* 0x20000047ff087230 */ /* 0x000fe40000004100 */
[-C--:B------:R-:W-:Y:S01]  /*11480*/  FMUL.FTZ R40, R30, R29.reuse ;  /* 0x0000001d1e287220 */ /* 0x080fe20000410000 */
[----:B------:R-:W-:Y:S01]  /*11490*/  FFMA.FTZ R38, R9, R29, -R38 ;  /* 0x0000001d09267223 */ /* 0x000fe20000010826 */
[----:B------:R-:W-:Y:S01]  /*114a0*/  FMUL.FTZ R30, R25, R34 ;  /* 0x00000022191e7220 */ /* 0x000fe20000410000 */
[----:B------:R-:W-:-:S02]  /*114b0*/  HADD2.F32 R31, -RZ, R26.H0_H0 ;  /* 0x2000001aff1f7230 */ /* 0x000fc40000004100 */
[-C--:B------:R-:W-:Y:S01]  /*114c0*/  FMUL.FTZ R25, R25, R8.reuse ;  /* 0x0000000819197220 */ /* 0x080fe20000410000 */
[----:B------:R-:W-:Y:S02]  /*114d0*/  HADD2.F32 R29, -RZ, R70.H0_H0 ;  /* 0x20000046ff1d7230 */ /* 0x000fe40000004100 */
[C---:B------:R-:W-:Y:S01]  /*114e0*/  FFMA.FTZ R35, R5.reuse, R8, -R30 ;  /* 0x0000000805237223 */ /* 0x040fe2000001081e */
[----:B------:R-:W-:Y:S02]  /*114f0*/  HADD2.F32 R8, -RZ, R72.H0_H0 ;  /* 0x20000048ff087230 */ /* 0x000fe40000004100 */
[----:B------:R-:W-:Y:S01]  /*11500*/  FFMA.FTZ R34, R5, R34, R25 ;  /* 0x0000002205227223 */ /* 0x000fe20000010019 */
[----:B------:R-:W-:Y:S02]  /*11510*/  HADD2.F32 R33, -RZ, R27.H0_H0 ;  /* 0x2000001bff217230 */ /* 0x000fe40000004100 */
[----:B------:R-:W-:Y:S01]  /*11520*/  FMUL.FTZ R5, R31, R29 ;  /* 0x0000001d1f057220 */ /* 0x000fe20000410000 */
[----:B------:R-:W-:-:S02]  /*11530*/  HADD2.F32 R70, -RZ, R70.H1_H1 ;  /* 0x30000046ff467230 */ /* 0x000fc40000004100 */
[----:B------:R-:W-:Y:S01]  /*11540*/  FFMA.FTZ R40, R9, R36, R40 ;  /* 0x0000002409287223 */ /* 0x000fe20000010028 */
[----:B------:R-:W-:Y:S02]  /*11550*/  HADD2.F32 R72, -RZ, R72.H1_H1 ;  /* 0x30000048ff487230 */ /* 0x000fe40000004100 */
[-C--:B------:R-:W-:Y:S01]  /*11560*/  FMUL.FTZ R9, R31, R8.reuse ;  /* 0x000000081f097220 */ /* 0x080fe20000410000 */
[----:B------:R-:W-:Y:S01]  /*11570*/  FFMA.FTZ R31, R10, R8, -R5 ;  /* 0x000000080a1f7223 */ /* 0x000fe20000010805 */
[C---:B------:R-:W-:Y:S01]  /*11580*/  FMUL.FTZ R36, R33.reuse, R70 ;  /* 0x0000004621247220 */ /* 0x040fe20000410000 */
[----:B------:R-:W-:Y:S02]  /*11590*/  HADD2.F32 R27, -RZ, R27.H1_H1 ;  /* 0x3000001bff1b7230 */ /* 0x000fe40000004100 */
[-C--:B------:R-:W-:Y:S01]  /*115a0*/  FMUL.FTZ R33, R33, R72.reuse ;  /* 0x0000004821217220 */ /* 0x080fe20000410000 */
[----:B------:R-:W-:Y:S02]  /*115b0*/  HADD2.F32 R30, -RZ, R41.H0_H0 ;  /* 0x20000029ff1e7230 */ /* 0x000fe40000004100 */
[----:B------:R-:W-:Y:S01]  /*115c0*/  FFMA.FTZ R36, R11, R72, -R36 ;  /* 0x000000480b247223 */ /* 0x000fe20000010824 */
[----:B------:R-:W-:-:S02]  /*115d0*/  HADD2.F32 R8, -RZ, R54.H0_H0 ;  /* 0x20000036ff087230 */ /* 0x000fc40000004100 */
[----:B------:R-:W-:Y:S01]  /*115e0*/  FFMA.FTZ R33, R11, R70, R33 ;  /* 0x000000460b217223 */ /* 0x000fe20000010021 */
[----:B------:R-:W-:Y:S02]  /*115f0*/  HADD2.F32 R24, -RZ, R24.H1_H1 ;  /* 0x30000018ff187230 */ /* 0x000fe40000004100 */
[C---:B------:R-:W-:Y:S01]  /*11600*/  FMUL.FTZ R42, R27.reuse, R30 ;  /* 0x0000001e1b2a7220 */ /* 0x040fe20000410000 */
[----:B------:R-:W-:Y:S02]  /*11610*/  HADD2.F32 R11, -RZ, R45.H0_H0 ;  /* 0x2000002dff0b7230 */ /* 0x000fe40000004100 */
[----:B------:R-:W-:Y:S01]  /*11620*/  FMUL.FTZ R44, R27, R8 ;  /* 0x000000081b2c7220 */ /* 0x000fe20000410000 */
[----:B------:R-:W-:Y:S02]  /*11630*/  HADD2.F32 R5, -RZ, R47.H0_H0 ;  /* 0x2000002fff057230 */ /* 0x000fe40000004100 */
[----:B------:R-:W-:Y:S01]  /*11640*/  FFMA.FTZ R10, R10, R29, R9 ;  /* 0x0000001d0a0a7223 */ /* 0x000fe20000010009 */
[----:B------:R-:W-:-:S02]  /*11650*/  HADD2.F32 R26, -RZ, R26.H1_H1 ;  /* 0x3000001aff1a7230 */ /* 0x000fc40000004100 */
[C---:B------:R-:W-:Y:S01]  /*11660*/  FFMA.FTZ R41, R7.reuse, R8, -R42 ;  /* 0x0000000807297223 */ /* 0x040fe2000001082a */
[----:B------:R-:W-:Y:S02]  /*11670*/  HADD2.F32 R25, -RZ, R43.H0_H0 ;  /* 0x2000002bff197230 */ /* 0x000fe40000004100 */
[----:B------:R-:W-:Y:S01]  /*11680*/  FFMA.FTZ R44, R7, R30, R44 ;  /* 0x0000001e072c7223 */ /* 0x000fe2000001002c */
[----:B------:R-:W-:Y:S02]  /*11690*/  HADD2.F32 R9, -RZ, R46.H0_H0 ;  /* 0x2000002eff097230 */ /* 0x000fe40000004100 */
[C---:B------:R-:W-:Y:S01]  /*116a0*/  FMUL.FTZ R7, R24.reuse, R11 ;  /* 0x0000000b18077220 */ /* 0x040fe20000410000 */
[----:B------:R-:W-:Y:S02]  /*116b0*/  HADD2.F32 R6, -RZ, R6.H1_H1 ;  /* 0x30000006ff067230 */ /* 0x000fe40000004100 */
        /* <DEDUP_REMOVED lines=17> */
.L_x_1839:
[----:B------:R-:W-:Y:S05]  /*117d0*/  BSYNC B1 ;  /* 0x0000000000017941 */ /* 0x000fea0003800000 */
.L_x_1838:
[----:B------:R-:W-:Y:S05]  /*117e0*/  @P2 BRA `(.L_x_1811) ;  /* 0x0000000400782947 */ /* 0x000fea0003800000 */
[----:B------:R-:W-:Y:S01]  /*117f0*/  LEA.HI R32, R32, R192, RZ, 0x1d ;  /* 0x000000c020207211 */ /* 0x000fe200078fe8ff */
[----:B--2---:R-:W-:Y:S01]  /*11800*/  HADD2.F32 R29, -RZ, R20.H1_H1 ;  /* 0x30000014ff1d7230 */ /* 0x004fe20000004100 */
[--C-:B------:R-:W-:Y:S01]  /*11810*/  SHF.R.U64 R40, R56, 0x10, R57.reuse ;  /* 0x0000001038287819 */ /* 0x100fe20000001239 */
[--C-:B------:R-:W-:Y:S01]  /*11820*/  HADD2.F32 R31, -RZ, R0.reuse.H1_H1 ;  /* 0x30000000ff1f7230 */ /* 0x100fe20000004100 */
[----:B01----:R-:W-:Y:S01]  /*11830*/  SHF.R.S32.HI R5, RZ, 0x1f, R32 ;  /* 0x0000001fff057819 */ /* 0x003fe20000011420 */
[----:B------:R-:W-:Y:S01]  /*11840*/  IMAD.SHL.U32 R4, R32, 0x8, RZ ;  /* 0x0000000820047824 */ /* 0x000fe200078e00ff */
[----:B------:R-:W-:Y:S01]  /*11850*/  SHF.R.U32.HI R56, RZ, 0x10, R57 ;  /* 0x00000010ff387819 */ /* 0x000fe20000011639 */
[----:B------:R-:W-:Y:S01]  /*11860*/  HADD2.F32 R30, -RZ, R0.H0_H0 ;  /* 0x20000000ff1e7230 */ /* 0x000fe20000004100 */
[----:B------:R-:W-:Y:S01]  /*11870*/  LEA.HI R32, R5, R32, RZ, 0x3 ;  /* 0x0000002005207211 */ /* 0x000fe200078f18ff */
[----:B------:R-:W-:Y:S01]  /*11880*/  HADD2.F32 R20, -RZ, R20.H0_H0 ;  /* 0x20000014ff147230 */ /* 0x000fe20000004100 */
[----:B------:R-:W-:-:S02]  /*11890*/  LOP3.LUT R5, R173, 0x38, R4, 0xf8, !PT ;  /* 0x00000038ad057812 */ /* 0x000fc400078ef804 */
[----:B------:R-:W-:Y:S01]  /*118a0*/  SHF.R.U64 R38, R12, 0x10, R13 ;  /* 0x000000100c267819 */ /* 0x000fe2000000120d */
[----:B------:R-:W-:Y:S01]  /*118b0*/  IMAD.SHL.U32 R32, R32, 0x400, RZ ;  /* 0x0000040020207824 */ /* 0x000fe200078e00ff */
[----:B------:R-:W-:Y:S02]  /*118c0*/  LOP3.LUT R9, R5, R208, RZ, 0x3c, !PT ;  /* 0x000000d005097212 */ /* 0x000fe400078e3cff */
[----:B------:R-:W0:Y:S01]  /*118d0*/  LDS.128 R4, [R202] ;  /* 0x00000000ca047984 */ /* 0x000e220000000c00 */
[----:B------:R-:W-:Y:S02]  /*118e0*/  SHF.R.U64 R37, R14, 0x10, R15 ;  /* 0x000000100e257819 */ /* 0x000fe4000000120f */
[----:B------:R-:W-:Y:S02]  /*118f0*/  LOP3.LUT R32, R32, 0x7fffe000, RZ, 0xc0, !PT ;  /* 0x7fffe00020207812 */ /* 0x000fe400078ec0ff */
[----:B------:R-:W-:Y:S02]  /*11900*/  SHF.R.U64 R39, R58, 0x10, R59 ;  /* 0x000000103a277819 */ /* 0x000fe4000000123b */
[----:B------:R-:W-:-:S02]  /*11910*/  IADD3 R9, R9, R32, R178 ;  /* 0x0000002009097210 */ /* 0x000fc40007ffe0b2 */
[----:B------:R-:W-:Y:S02]  /*11920*/  SHF.R.U32.HI R32, RZ, 0x10, R13 ;  /* 0x00000010ff207819 */ /* 0x000fe4000001160d */
[----:B------:R-:W-:Y:S02]  /*11930*/  LEA R24, R9, R16, 0x1 ;  /* 0x0000001009187211 */ /* 0x000fe400078e08ff */
[----:B------:R-:W-:Y:S01]  /*11940*/  SHF.R.U32.HI R58, RZ, 0x10, R59 ;  /* 0x00000010ff3a7819 */ /* 0x000fe2000001163b */
[----:B------:R-:W-:Y:S01]  /*11950*/  HADD2.F32 R32, -RZ, R32.H0_H0 ;  /* 0x20000020ff207230 */ /* 0x000fe20000004100 */
[----:B------:R-:W-:Y:S01]  /*11960*/  SHF.R.U32.HI R36, RZ, 0x10, R15 ;  /* 0x00000010ff247819 */ /* 0x000fe2000001160f */
[----:B------:R-:W1:Y:S01]  /*11970*/  LDS.128 R8, [R24+0xc400] ;  /* 0x00c4000018087984 */ /* 0x000e620000000c00 */
[--C-:B0-----:R-:W-:Y:S02]  /*11980*/  HADD2.F32 R13, -RZ, R5.reuse.H1_H1 ;  /* 0x30000005ff0d7230 */ /* 0x101fe40000004100 */
[----:B------:R-:W-:-:S02]  /*11990*/  HADD2.F32 R12, -RZ, R5.H0_H0 ;  /* 0x20000005ff0c7230 */ /* 0x000fc40000004100 */
[----:B------:R-:W-:Y:S02]  /*119a0*/  HADD2.F32 R5, -RZ, R4.H0_H0 ;  /* 0x20000004ff057230 */ /* 0x000fe40000004100 */
[----:B------:R-:W-:Y:S02]  /*119b0*/  HADD2.F32 R14, -RZ, R6.H0_H0 ;  /* 0x20000006ff0e7230 */ /* 0x000fe40000004100 */
[--C-:B------:R-:W-:Y:S02]  /*119c0*/  HADD2.F32 R15, -RZ, R7.reuse.H0_H0 ;  /* 0x20000007ff0f7230 */ /* 0x100fe40000004100 */
[----:B------:R-:W-:Y:S02]  /*119d0*/  HADD2.F32 R7, -RZ, R7.H1_H1 ;  /* 0x30000007ff077230 */ /* 0x000fe40000004100 */
        /* <DEDUP_REMOVED lines=11> */
[----:B------:R-:W-:-:S02]  /*11a90*/  HADD2.F32 R27, -RZ, R10.H0_H0 ;  /* 0x2000000aff1b7230 */ /* 0x000fc40000004100 */
[-C--:B------:R-:W-:Y:S01]  /*11aa0*/  FMUL.FTZ R34, R26, R25.reuse ;  /* 0x000000191a227220 */ /* 0x080fe20000410000 */
[----:B------:R-:W-:Y:S01]  /*11ab0*/  FFMA.FTZ R26, R13, R25, -R0 ;  /* 0x000000190d1a7223 */ /* 0x000fe20000010800 */
[C---:B------:R-:W-:Y:S01]  /*11ac0*/  FMUL.FTZ R0, R9.reuse, R30 ;  /* 0x0000001e09007220 */ /* 0x040fe20000410000 */
[----:B------:R-:W-:Y:S02]  /*11ad0*/  HADD2.F32 R12, -RZ, R3.H0_H0 ;  /* 0x20000003ff0c7230 */ /* 0x000fe40000004100 */
[----:B------:R-:W-:Y:S01]  /*11ae0*/  FMUL.FTZ R9, R9, R20 ;  /* 0x0000001409097220 */ /* 0x000fe20000410000 */
[----:B------:R-:W-:Y:S01]  /*11af0*/  FFMA.FTZ R34, R13, R32, R34 ;  /* 0x000000200d227223 */ /* 0x000fe20000010022 */
[C---:B------:R-:W-:Y:S01]  /*11b00*/  FFMA.FTZ R13, R5.reuse, R20, -R0 ;  /* 0x00000014050d7223 */ /* 0x040fe20000010800 */
[----:B------:R-:W-:Y:S02]  /*11b10*/  HADD2.F32 R0, -RZ, R21.H0_H0 ;  /* 0x20000015ff007230 */ /* 0x000fe40000004100 */
[----:B------:R-:W-:Y:S01]  /*11b20*/  FFMA.FTZ R30, R5, R30, R9 ;  /* 0x0000001e051e7223 */ /* 0x000fe20000010009 */
[----:B------:R-:W-:Y:S01]  /*11b30*/  FMUL.FTZ R5, R27, R12 ;  /* 0x0000000c1b057220 */ /* 0x000fe20000410000 */
[----:B------:R-:W-:-:S02]  /*11b40*/  HADD2.F32 R28, -RZ, R11.H0_H0 ;  /* 0x2000000bff1c7230 */ /* 0x000fc40000004100 */
[----:B------:R-:W-:Y:S02]  /*11b50*/  HADD2.F32 R3, -RZ, R3.H1_H1 ;  /* 0x30000003ff037230 */ /* 0x000fe40000004100 */
[-C--:B------:R-:W-:Y:S01]  /*11b60*/  FMUL.FTZ R27, R27, R0.reuse ;  /* 0x000000001b1b7220 */ /* 0x080fe20000410000 */
[----:B------:R-:W-:Y:S02]  /*11b70*/  HADD2.F32 R21, -RZ, R21.H1_H1 ;  /* 0x30000015ff157230 */ /* 0x000fe40000004100 */
[----:B------:R-:W-:Y:S01]  /*11b80*/  FFMA.FTZ R25, R14, R0, -R5 ;  /* 0x000000000e197223 */ /* 0x000fe20000010805 */
[----:B------:R-:W-:Y:S02]  /*11b90*/  HADD2.F32 R11, -RZ, R11.H1_H1 ;  /* 0x3000000bff0b7230 */ /* 0x000fe40000004100 */
[C---:B------:R-:W-:Y:S01]  /*11ba0*/  FMUL.FTZ R32, R28.reuse, R3 ;  /* 0x000000031c207220 */ /* 0x040fe20000410000 */
[----:B------:R-:W-:Y:S02]  /*11bb0*/  HADD2.F32 R20, -RZ, R36.H0_H0 ;  /* 0x20000024ff147230 */ /* 0x000fe40000004100 */
[----:B------:R-:W-:Y:S01]  /*11bc0*/  FMUL.FTZ R28, R28, R21 ;  /* 0x000000151c1c7220 */ /* 0x000fe20000410000 */
[----:B------:R-:W-:-:S02]  /*11bd0*/  HADD2.F32 R0, -RZ, R58.H0_H0 ;  /* 0x2000003aff007230 */ /* 0x000fc40000004100 */
[----:B------:R-:W-:Y:S01]  /*11be0*/  FFMA.FTZ R27, R14, R12, R27 ;  /* 0x0000000c0e1b7223 */ /* 0x000fe2000001001b */
[----:B------:R-:W-:Y:S02]  /*11bf0*/  HADD2.F32 R8, -RZ, R8.H1_H1 ;  /* 0x30000008ff087230 */ /* 0x000fe40000004100 */
[C---:B------:R-:W-:Y:S01]  /*11c00*/  FMUL.FTZ R12, R11.reuse, R20 ;  /* 0x000000140b0c7220 */ /* 0x040fe20000410000 */
[----:B------:R-:W-:Y:S02]  /*11c10*/  HADD2.F32 R10, -RZ, R10.H1_H1 ;  /* 0x3000000aff0a7230 */ /* 0x000fe40000004100 */
[----:B------:R-:W-:Y:S01]  /*11c20*/  FMUL.FTZ R14, R11, R0 ;  /* 0x000000000b0e7220 */ /* 0x000fe20000410000 */
[C---:B------:R-:W-:Y:S01]  /*11c30*/  FFMA.FTZ R28, R15.reuse, R3, R28 ;  /* 0x000000030f1c7223 */ /* 0x040fe2000001001c */
[----:B------:R-:W-:Y:S02]  /*11c40*/  HADD2.F32 R9, -RZ, R38.H0_H0 ;  /* 0x20000026ff097230 */ /* 0x000fe40000004100 */
[----:B------:R-:W-:Y:S01]  /*11c50*/  FFMA.FTZ R32, R15, R21, -R32 ;  /* 0x000000150f207223 */ /* 0x000fe20000010820 */
[----:B------:R-:W-:-:S02]  /*11c60*/  HADD2.F32 R11, -RZ, R37.H0_H0 ;  /* 0x20000025ff0b7230 */ /* 0x000fc40000004100 */
[C---:B------:R-:W-:Y:S01]  /*11c70*/  FFMA.FTZ R21, R7.reuse, R0, -R12 ;  /* 0x0000000007157223 */ /* 0x040fe2000001080c */
[----:B------:R-:W-:Y:S02]  /*11c80*/  HADD2.F32 R3, -RZ, R40.H0_H0 ;  /* 0x20000028ff037230 */ /* 0x000fe40000004100 */
[----:B------:R-:W-:Y:S01]  /*11c90*/  FFMA.FTZ R29, R7, R20, R14 ;  /* 0x00000014071d7223 */ /* 0x000fe2000001000e */
[----:B------:R-:W-:Y:S02]  /*11ca0*/  HADD2.F32 R5, -RZ, R39.H0_H0 ;  /* 0x20000027ff057230 */ /* 0x000fe40000004100 */
        /* <DEDUP_REMOVED lines=18> */
.L_x_1811:
[----:B------:R-:W-:Y:S05]  /*11dd0*/  BSYNC B0 ;  /* 0x0000000000007941 */ /* 0x000fea0003800000 */
.L_x_1789:
        /* <DEDUP_REMOVED lines=8> */
.L_x_1787:
[----:B------:R-:W-:-:S06]  /*11e60*/  ULOP3.LUT UR4, UR60, 0x1, URZ, 0xfc, !UPT ;  /* 0x000000013c047892 */ /* 0x000fcc000f8efc3f */
[----:B01-3--:R-:W-:-:S05]  /*11e70*/  IMAD.U32 R0, RZ, RZ, UR4 ;  /* 0x00000004ff007e24 */ /* 0x00bfca000f8e00ff */
[----:B------:R-:W-:-:S13]  /*11e80*/  ISETP.NE.AND P0, PT, R0, 0x3, PT ;  /* 0x000000030000780c */ /* 0x000fda0003f05270 */
[----:B------:R-:W-:Y:S05]  /*11e90*/  @!P0 BRA `(.L_x_1840) ;  /* 0x0000000000048947 */ /* 0x000fea0003800000 */
[----:B------:R-:W-:Y:S01]  /*11ea0*/  BPT.TRAP 0x1 ;  /* 0x000000040000795c */ /* 0x000fe20000300000 */
.L_x_1840:
[----:B--2-4-:R-:W-:Y:S01]  /*11eb0*/  IMAD R7, R22, 0x8, R16 ;  /* 0x0000000816077824 */ /* 0x014fe200078e0210 */
[----:B------:R-:W-:-:S04]  /*11ec0*/  SHF.L.U32 R0, R23, 0x1f, RZ ;  /* 0x0000001f17007819 */ /* 0x000fc800000006ff */
[----:B------:R0:W1:Y:S01]  /*11ed0*/  SYNCS.PHASECHK.TRANS64.TRYWAIT P2, [R7+URZ+0x2a830], R0 ;  /* 0x02a83000070075a7 */ /* 0x000062000804017f */
[----:B------:R-:W-:Y:S05]  /*11ee0*/  @!P0 BRA `(.L_x_1841) ;  /* 0x0000000000048947 */ /* 0x000fea0003800000 */
[----:B------:R-:W-:Y:S01]  /*11ef0*/  BPT.TRAP 0x1 ;  /* 0x000000040000795c */ /* 0x000fe20000300000 */
.L_x_1841:
[----:B------:R-:W2:Y:S02]  /*11f00*/  S2R R3, SR_TID.X ;  /* 0x0000000000037919 */ /* 0x000ea40000002100 */
[----:B--2---:R-:W-:-:S04]  /*11f10*/  LOP3.LUT R3, R3, 0x7f, RZ, 0xc0, !PT ;  /* 0x0000007f03037812 */ /* 0x004fc800078ec0ff */
[----:B------:R-:W-:Y:S01]  /*11f20*/  ISETP.NE.AND P1, PT, R3, RZ, PT ;  /* 0x000000ff0300720c */ /* 0x000fe20003f25270 */
[----:B-1----:R-:W-:-:S12]  /*11f30*/  @P2 BRA `(.L_x_1842) ;  /* 0x0000000000082947 */ /* 0x002fd80003800000 */
[----:B------:R-:W1:Y:S02]  /*11f40*/  SYNCS.PHASECHK.TRANS64.TRYWAIT P2, [R7+URZ+0x2a830], R0 ;  /* 0x02a83000070075a7 */ /* 0x000e64000804017f */
[----:B-1----:R-:W-:Y:S05]  /*11f50*/  @!P2 BRA `(.L_x_1843) ;  /* 0x0000016c0088a947 */ /* 0x002fea0003800000 */
.L_x_1842:
[----:B------:R-:W-:Y:S05]  /*11f60*/  WARPSYNC.ALL ;  /* 0x0000000000007948 */ /* 0x000fea0003800000 */
[----:B01----:R-:W-:Y:S01]  /*11f70*/  VIADD R0, R16, 0x18400 ;  /* 0x0001840010007836 */ /* 0x003fe20000000000 */
[----:B------:R-:W-:Y:S01]  /*11f80*/  R2UR UR4, R68 ;  /* 0x00000000440472ca */ /* 0x000fe200000e0000 */
[----:B------:R-:W-:Y:S01]  /*11f90*/  IMAD.MOV.U32 R5, RZ, RZ, 0x40000040 ;  /* 0x40000040ff057424 */ /* 0x000fe200078e00ff */
[----:B------:R-:W-:Y:S01]  /*11fa0*/  WARPGROUP.ARRIVE ;  /* 0x00000000000079c5 */ /* 0x000fe20000000000 */
[----:B------:R-:W-:Y:S01]  /*11fb0*/  UMOV UR9, 0x40000040 ;  /* 0x4000004000097882 */ /* 0x000fe20000000000 */
[----:B------:R-:W-:Y:S01]  /*11fc0*/  SHF.R.U32.HI R0, RZ, 0x4, R0 ;  /* 0x00000004ff007819 */ /* 0x000fe20000011600 */
[----:B------:R-:W-:Y:S01]  /*11fd0*/  IMAD.MOV.U32 R11, RZ, RZ, 0x40000040 ;  /* 0x40000040ff0b7424 */ /* 0x000fe200078e00ff */
[----:B------:R-:W-:Y:S01]  /*11fe0*/  R2UR UR11, R5 ;  /* 0x00000000050b72ca */ /* 0x000fe200000e0000 */
[----:B------:R-:W-:Y:S01]  /*11ff0*/  IMAD.U32 R13, RZ, RZ, UR9 ;  /* 0x00000009ff0d7e24 */ /* 0x000fe2000f8e00ff */
[----:B------:R-:W-:Y:S01]  /*12000*/  LOP3.LUT R0, R0, 0x3fff, RZ, 0xc0, !PT ;  /* 0x00003fff00007812 */ /* 0x000fe200078ec0ff */
[----:B------:R-:W-:Y:S01]  /*12010*/  UMOV UR53, 0x40000040 ;  /* 0x4000004000357882 */ /* 0x000fe20000000000 */
[----:B------:R-:W-:Y:S01]  /*12020*/  UMOV UR49, 0x40000040 ;  /* 0x4000004000317882 */ /* 0x000fe20000000000 */
[----:B------:R-:W-:Y:S01]  /*12030*/  UMOV UR45, 0x40000040 ;  /* 0x40000040002d7882 */ /* 0x000fe20000000000 */
[----:B------:R-:W-:Y:S01]  /*12040*/  LOP3.LUT R8, R0, 0x10000, RZ, 0xfc, !PT ;  /* 0x0001000000087812 */ /* 0x000fe200078efcff */
[----:B------:R-:W-:Y:S01]  /*12050*/  ULOP3.LUT UR4, UR4, 0x10000, URZ, 0xfc, !UPT ;  /* 0x0001000004047892 */ /* 0x000fe2000f8efc3f */
[----:B------:R-:W0:Y:S03]  /*12060*/  LDC R198, c[0x0][0x448] ;  /* 0x00011200ffc67b82 */ /* 0x000e260000000800 */
[----:B------:R-:W-:Y:S01]  /*12070*/  IMAD R4, R22, 0x900, R8 ;  /* 0x0000090016047824 */ /* 0x000fe200078e0208 */
[----:B------:R-:W-:-:S02]  /*12080*/  UIADD3 UR5, UR4, 0x2, URZ ;  /* 0x0000000204057890 */ /* 0x000fc4000fffe03f */
[----:B------:R-:W-:Y:S02]  /*12090*/  UMOV UR8, UR4 ;  /* 0x0000000400087c82 */ /* 0x000fe40008000000 */
[C---:B------:R-:W-:Y:S01]  /*120a0*/  R2UR UR10, R4.reuse ;  /* 0x00000000040a72ca */ /* 0x040fe200000e0000 */
[----:B------:R-:W-:Y:S01]  /*120b0*/  IMAD.U32 R12, RZ, RZ, UR8 ;  /* 0x00000008ff0c7e24 */ /* 0x000fe2000f8e00ff */
[----:B------:R-:W-:-:S04]  /*120c0*/  IADD3 R10, R4, 0x2, RZ ;  /* 0x00000002040a7810 */ /* 0x000fc80007ffe0ff */
[----:B------:R1:W-:Y:S07]  /*120d0*/  STL.64 [R1+0x38], R12 ;  /* 0x0000380c01007387 */ /* 0x0003ee0000100a00 */
[----:B------:R-:W-:Y:S01]  /*120e0*/  HGMMA.64x96x16.F32 R24, gdesc[UR8], RZ, !UPT, gsb0 ;  /* 0x01600000081879f0 */ /* 0x000fe2000c0008ff */
[----:B------:R-:W-:Y:S01]  /*120f0*/  R2UR UR10, R10 ;  /* 0x000000000a0a72ca */ /* 0x000fe200000e0000 */
[----:B------:R-:W-:Y:S01]  /*12100*/  UMOV UR8, UR5 ;  /* 0x0000000500087c82 */ /* 0x000fe20008000000 */
[----:B------:R-:W-:Y:S01]  /*12110*/  R2UR UR11, R11 ;  /* 0x000000000b0b72ca */ /* 0x000fe200000e0000 */
[----:B------:R-:W-:Y:S01]  /*12120*/  UMOV UR9, 0x40000040 ;  /* 0x4000004000097882 */ /* 0x000fe20000000000 */
[----:B------:R-:W-:Y:S01]  /*12130*/  VIADD R10, R4, 0x4 ;  /* 0x00000004040a7836 */ /* 0x000fe20000000000 */
[----:B------:R-:W-:Y:S01]  /*12140*/  UIADD3 UR5, UR4, 0x4, URZ ;  /* 0x0000000404057890 */ /* 0x000fe2000fffe03f */
[----:B------:R-:W-:-:S02]  /*12150*/  IMAD.MOV.U32 R11, RZ, RZ, 0x40000040 ;  /* 0x40000040ff0b7424 */ /* 0x000fc400078e00ff */
[----:B-1----:R-:W-:Y:S02]  /*12160*/  IMAD.U32 R12, RZ, RZ, UR8 ;  /* 0x00000008ff0c7e24 */ /* 0x002fe4000f8e00ff */
[----:B------:R-:W-:-:S05]  /*12170*/  IMAD.U32 R13, RZ, RZ, UR9 ;  /* 0x00000009ff0d7e24 */ /* 0x000fca000f8e00ff */
[----:B------:R1:W-:Y:S01]  /*12180*/  STL.64 [R1+0x30], R12 ;  /* 0x0000300c01007387 */ /* 0x0003e20000100a00 */
[----:B------:R-:W-:Y:S02]  /*12190*/  WARPGROUP.DEPBAR.LE gsb0, 0x0 ;  /* 0x00008000000079c5 */ /* 0x000fe40000010000 */
[----:B------:R-:W-:-:S06]  /*121a0*/  WARPGROUP.ARRIVE ;  /* 0x00000000000079c5 */ /* 0x000fcc0000000000 */
[----:B------:R-:W-:Y:S01]  /*121b0*/  HGMMA.64x96x16.F32 R24, gdesc[UR8], R24, gsb0 ;  /* 0x01600000081879f0 */ /* 0x000fe20008000818 */
[----:B------:R-:W-:Y:S01]  /*121c0*/  R2UR UR10, R10 ;  /* 0x000000000a0a72ca */ /* 0x000fe200000e0000 */
[----:B------:R-:W-:Y:S01]  /*121d0*/  UMOV UR8, UR5 ;  /* 0x0000000500087c82 */ /* 0x000fe20008000000 */
[----:B------:R-:W-:Y:S01]  /*121e0*/  R2UR UR11, R11 ;  /* 0x000000000b0b72ca */ /* 0x000fe200000e0000 */
[----:B------:R-:W-:Y:S01]  /*121f0*/  UMOV UR9, 0x40000040 ;  /* 0x4000004000097882 */ /* 0x000fe20000000000 */
[----:B------:R-:W-:Y:S01]  /*12200*/  VIADD R10, R4, 0x6 ;  /* 0x00000006040a7836 */ /* 0x000fe20000000000 */
[----:B------:R-:W-:Y:S01]  /*12210*/  UIADD3 UR5, UR4, 0x6, URZ ;  /* 0x0000000604057890 */ /* 0x000fe2000fffe03f */
[----:B------:R-:W-:Y:S01]  /*12220*/  IMAD.MOV.U32 R11, RZ, RZ, 0x40000040 ;  /* 0x40000040ff0b7424 */ /* 0x000fe200078e00ff */
[----:B-1----:R-:W-:Y:S01]  /*12230*/  MOV R13, UR9 ;  /* 0x00000009000d7c02 */ /* 0x002fe20008000f00 */
        /* <DEDUP_REMOVED lines=11> */
[----:B------:R-:W-:Y:S02]  /*122f0*/  IMAD.MOV.U32 R11, RZ, RZ, 0x40000040 ;  /* 0x40000040ff0b7424 */ /* 0x000fe400078e00ff */
        /* <DEDUP_REMOVED lines=24> */
[----:B------:R-:W-:Y:S01]  /*12480*/  MOV R11, 0x40000040 ;  /* 0x40000040000b7802 */ /* 0x000fe20000000f00 */
[----:B------:R-:W-:Y:S01]  /*12490*/  UIADD3 UR5, UR4, 0x404, URZ ;  /* 0x0000040404057890 */ /* 0x000fe2000fffe03f */
[----:B-1----:R-:W-:Y:S02]  /*124a0*/  IMAD.U32 R12, RZ, RZ, UR8 ;  /* 0x00000008ff0c7e24 */ /* 0x002fe4000f8e00ff */
[----:B------:R-:W-:Y:S01]  /*124b0*/  IMAD.U32 R13, RZ, RZ, UR9 ;  /* 0x00000009ff0d7e24 */ /* 0x000fe2000f8e00ff */
[----:B------:R-:W-:-:S02]  /*124c0*/  UIADD3 UR52, UR4, 0x406, URZ ;  /* 0x0000040604347890 */ /* 0x000fc4000fffe03f */
[----:B------:R-:W-:Y:S02]  /*124d0*/  UIADD3 UR48, UR4, 0x800, URZ ;  /* 0x0000080004307890 */ /* 0x000fe4000fffe03f */
[----:B------:R1:W-:Y:S04]  /*124e0*/  STL.64 [R1+0x10], R12 ;  /* 0x0000100c01007387 */ /* 0x0003e80000100a00 */
[----:B------:R-:W2:Y:S01]  /*124f0*/  LDL.LU R14, [R1+0xc] ;  /* 0x00000c00010e7983 */ /* 0x000ea20000300800 */
[----:B------:R-:W-:Y:S02]  /*12500*/  WARPGROUP.DEPBAR.LE gsb0, 0x0 ;  /* 0x00008000000079c5 */ /* 0x000fe40000010000 */
[----:B------:R-:W-:-:S06]  /*12510*/  WARPGROUP.ARRIVE ;  /* 0x00000000000079c5 */ /* 0x000fcc0000000000 */
[----:B------:R-:W-:Y:S01]  /*12520*/  HGMMA.64x96x16.F32 R24, gdesc[UR8], R24, gsb0 ;  /* 0x01600000081879f0 */ /* 0x000fe20008000818 */
[----:B------:R-:W-:Y:S01]  /*12530*/  R2UR UR10, R10 ;  /* 0x000000000a0a72ca */ /* 0x000fe200000e0000 */
[----:B------:R-:W-:Y:S01]  /*12540*/  UMOV UR8, UR5 ;  /* 0x0000000500087c82 */ /* 0x000fe20008000000 */
[----:B------:R-:W-:Y:S01]  /*12550*/  R2UR UR11, R11 ;  /* 0x000000000b0b72ca */ /* 0x000fe200000e0000 */
[----:B------:R-:W-:Y:S01]  /*12560*/  UMOV UR9, 0x40000040 ;  /* 0x4000004000097882 */ /* 0x000fe20000000000 */
[----:B------:R-:W-:Y:S02]  /*12570*/  VIADD R10, R4, 0x306 ;  /* 0x00000306040a7836 */ /* 0x000fe40000000000 */
[----:B------:R-:W-:Y:S01]  /*12580*/  IMAD.MOV.U32 R11, RZ, RZ, 0x40000040 ;  /* 0x40000040ff0b7424 */ /* 0x000fe200078e00ff */
[----:B------:R-:W-:Y:S02]  /*12590*/  UIADD3 UR44, UR4, 0x802, URZ ;  /* 0x00000802042c7890 */ /* 0x000fe4000fffe03f */
[----:B------:R-:W-:Y:S01]  /*125a0*/  UIADD3 UR40, UR4, 0x804, URZ ;  /* 0x0000080404287890 */ /* 0x000fe2000fffe03f */
[----:B------:R-:W-:-:S02]  /*125b0*/  WARPGROUP.DEPBAR.LE gsb0, 0x0 ;  /* 0x00008000000079c5 */ /* 0x000fc40000010000 */
[----:B------:R-:W-:Y:S01]  /*125c0*/  WARPGROUP.ARRIVE ;  /* 0x00000000000079c5 */ /* 0x000fe20000000000 */
[----:B------:R-:W-:Y:S01]  /*125d0*/  UMOV UR41, 0x40000040 ;  /* 0x4000004000297882 */ /* 0x000fe20000000000 */
[----:B------:R-:W-:Y:S01]  /*125e0*/  IMAD.MOV.U32 R5, RZ, RZ, 0x40000040 ;  /* 0x40000040ff057424 */ /* 0x000fe200078e00ff */
[----:B------:R-:W-:Y:S01]  /*125f0*/  UIADD3 UR36, UR4, 0x806, URZ ;  /* 0x0000080604247890 */ /* 0x000fe2000fffe03f */
[----:B------:R-:W-:Y:S02]  /*12600*/  UMOV UR37, 0x40000040 ;  /* 0x4000004000257882 */ /* 0x000fe40000000000 */
[----:B------:R-:W-:Y:S01]  /*12610*/  HGMMA.64x96x16.F32 R24, gdesc[UR8], R24, gsb0 ;  /* 0x01600000081879f0 */ /* 0x000fe20008000818 */
[----:B------:R-:W-:Y:S01]  /*12620*/  R2UR UR54, R10 ;  /* 0x000000000a3672ca */ /* 0x000fe200000e0000 */
[----:B-1----:R-:W-:Y:S01]  /*12630*/  IMAD.U32 R12, RZ, RZ, UR8 ;  /* 0x00000008ff0c7e24 */ /* 0x002fe2000f8e00ff */
[----:B------:R-:W-:Y:S01]  /*12640*/  R2UR UR55, R11 ;  /* 0x000000000b3772ca */ /* 0x000fe200000e0000 */
[----:B------:R-:W-:Y:S01]  /*12650*/  VIADD R10, R4, 0x600 ;  /* 0x00000600040a7836 */ /* 0x000fe20000000000 */
[----:B------:R-:W-:Y:S01]  /*12660*/  R2UR UR39, R5 ;  /* 0x00000000052772ca */ /* 0x000fe200000e0000 */
[----:B------:R-:W-:Y:S01]  /*12670*/  IMAD.MOV.U32 R11, RZ, RZ, 0x40000040 ;  /* 0x40000040ff0b7424 */ /* 0x000fe200078e00ff */
[----:B0-----:R-:W-:Y:S01]  /*12680*/  ISETP.NE.AND P2, PT, R198, 0x1, PT ;  /* 0x00000001c600780c */ /* 0x001fe20003f45270 */
[----:B------:R-:W-:Y:S01]  /*12690*/  IMAD.U32 R13, RZ, RZ, UR9 ;  /* 0x00000009ff0d7e24 */ /* 0x000fe2000f8e00ff */
[----:B------:R-:W-:Y:S01]  /*126a0*/  R2UR UR50, R10 ;  /* 0x000000000a3272ca */ /* 0x000fe200000e0000 */
[----:B------:R-:W-:Y:S01]  /*126b0*/  IMAD.IADD R0, R181, 0x1, R177 ;  /* 0x00000001b5007824 */ /* 0x000fe200078e02b1 */
[----:B------:R-:W-:Y:S01]  /*126c0*/  ULDC UR4, c[0x0][0x9dc] ;  /* 0x0002770000047ab9 */ /* 0x000fe20000000800 */
[----:B------:R-:W-:-:S02]  /*126d0*/  WARPGROUP.DEPBAR.LE gsb0, 0x0 ;  /* 0x00008000000079c5 */ /* 0x000fc40000010000 */
[----:B------:R-:W-:Y:S01]  /*126e0*/  WARPGROUP.ARRIVE ;  /* 0x00000000000079c5 */ /* 0x000fe20000000000 */
[----:B------:R-:W-:-:S05]  /*126f0*/  R2UR UR51, R11 ;  /* 0x000000000b3372ca */ /* 0x000fca00000e0000 */
[----:B------:R-:W0:Y:S01]  /*12700*/  @P2 LDC R3, c[0x0][0x44c] ;  /* 0x00011300ff032b82 */ /* 0x000e220000000800 */
[----:B------:R-:W-:Y:S01]  /*12710*/  HGMMA.64x96x16.F32 R24, gdesc[UR52], R24, gsb0 ;  /* 0x01600000341879f0 */ /* 0x000fe20008000818 */
[----:B------:R-:W-:Y:S01]  /*12720*/  IMAD.MOV.U32 R11, RZ, RZ, 0x40000040 ;  /* 0x40000040ff0b7424 */ /* 0x000fe200078e00ff */
[----:B------:R-:W-:-:S04]  /*12730*/  IADD3 R10, R4, 0x602, RZ ;  /* 0x00000602040a7810 */ /* 0x000fc80007ffe0ff */
[----:B------:R-:W-:Y:S02]  /*12740*/  R2UR UR46, R10 ;  /* 0x000000000a2e72ca */ /* 0x000fe400000e0000 */
[----:B------:R-:W-:Y:S01]  /*12750*/  R2UR UR47, R11 ;  /* 0x000000000b2f72ca */ /* 0x000fe200000e0000 */
[----:B------:R-:W-:Y:S02]  /*12760*/  WARPGROUP.DEPBAR.LE gsb0, 0x0 ;  /* 0x00008000000079c5 */ /* 0x000fe40000010000 */
[----:B------:R-:W-:-:S06]  /*12770*/  WARPGROUP.ARRIVE ;  /* 0x00000000000079c5 */ /* 0x000fcc0000000000 */
[----:B------:R-:W-:Y:S01]  /*12780*/  HGMMA.64x96x16.F32 R24, gdesc[UR48], R24, gsb0 ;  /* 0x01600000301879f0 */ /* 0x000fe20008000818 */
[----:B------:R-:W-:Y:S02]  /*12790*/  VIADD R10, R4, 0x604 ;  /* 0x00000604040a7836 */ /* 0x000fe40000000000 */
[----:B------:R-:W-:-:S03]  /*127a0*/  IMAD.MOV.U32 R11, RZ, RZ, 0x40000040 ;  /* 0x40000040ff0b7424 */ /* 0x000fc600078e00ff */
[----:B------:R-:W-:Y:S02]  /*127b0*/  R2UR UR42, R10 ;  /* 0x000000000a2a72ca */ /* 0x000fe400000e0000 */
[----:B------:R-:W-:Y:S01]  /*127c0*/  R2UR UR43, R11 ;  /* 0x000000000b2b72ca */ /* 0x000fe200000e0000 */
[----:B------:R-:W-:Y:S02]  /*127d0*/  WARPGROUP.DEPBAR.LE gsb0, 0x0 ;  /* 0x00008000000079c5 */ /* 0x000fe40000010000 */
[----:B------:R-:W-:-:S06]  /*127e0*/  WARPGROUP.ARRIVE ;  /* 0x00000000000079c5 */ /* 0x000fcc0000000000 */
[----:B------:R-:W-:Y:S01]  /*127f0*/  HGMMA.64x96x16.F32 R24, gdesc[UR44], R24, gsb0 ;  /* 0x016000002c1879f0 */ /* 0x000fe20008000818 */
[----:B------:R-:W-:-:S05]  /*12800*/  VIADD R4, R4, 0x606 ;  /* 0x0000060604047836 */ /* 0x000fca0000000000 */
[----:B------:R-:W-:Y:S01]  /*12810*/  R2UR UR38, R4 ;  /* 0x00000000042672ca */ /* 0x000fe200000e0000 */
[----:B------:R1:W-:Y:S01]  /*12820*/  STL.64 [R1], R12 ;  /* 0x0000000c01007387 */ /* 0x0003e20000100a00 */
[----:B------:R-:W3:Y:S08]  /*12830*/  @P2 LDC R4, c[0x0][0x450] ;  /* 0x00011400ff042b82 */ /* 0x000ef00000000800 */
[----:B-1----:R-:W1:Y:S01]  /*12840*/  LDC.64 R12, c[0x0][0x9e0] ;  /* 0x00027800ff0c7b82 */ /* 0x002e620000000a00 */
[----:B------:R-:W-:-:S02]  /*12850*/  WARPGROUP.DEPBAR.LE gsb0, 0x0 ;  /* 0x00008000000079c5 */ /* 0x000fc40000010000 */
[----:B------:R-:W-:-:S06]  /*12860*/  WARPGROUP.ARRIVE ;  /* 0x00000000000079c5 */ /* 0x000fcc0000000000 */
[----:B------:R-:W-:Y:S01]  /*12870*/  HGMMA.64x96x16.F32 R24, gdesc[UR40], R24, gsb0 ;  /* 0x01600000281879f0 */ /* 0x000fe20008000818 */
[----:B0-----:R-:W-:Y:S01]  /*12880*/  @P2 IMAD.HI.U32 R3, R0, R3, RZ ;  /* 0x0000000300032227 */ /* 0x001fe200078e00ff */
[----:B--2---:R-:W-:Y:S02]  /*12890*/  LOP3.LUT R14, R14, 0xffdfffff, RZ, 0xc0, !PT ;  /* 0xffdfffff0e0e7812 */ /* 0x004fe400078ec0ff */
[----:B------:R-:W-:Y:S02]  /*128a0*/  MOV R5, R0 ;  /* 0x0000000000057202 */ /* 0x000fe40000000f00 */
[----:B------:R-:W-:Y:S02]  /*128b0*/  @P2 LOP3.LUT R14, R14, 0x200000, RZ, 0xfc, !PT ;  /* 0x002000000e0e2812 */ /* 0x000fe400078efcff */
[----:B---3--:R-:W-:Y:S02]  /*128c0*/  @P2 SHF.R.U32.HI R5, RZ, R4, R3 ;  /* 0x00000004ff052219 */ /* 0x008fe40000011603 */
[----:B-1----:R-:W-:-:S02]  /*128d0*/  ISETP.GE.AND P2, PT, R13, 0x1, PT ;  /* 0x000000010d00780c */ /* 0x002fc40003f46270 */
[----:B------:R-:W-:Y:S01]  /*128e0*/  LOP3.LUT R14, R14, 0xffefffff, RZ, 0xc0, !PT ;  /* 0xffefffff0e0e7812 */ /* 0x000fe200078ec0ff */
[----:B------:R-:W-:Y:S02]  /*128f0*/  WARPGROUP.DEPBAR.LE gsb0, 0x0 ;  /* 0x00008000000079c5 */ /* 0x000fe40000010000 */
[----:B------:R-:W-:-:S06]  /*12900*/  WARPGROUP.ARRIVE ;  /* 0x00000000000079c5 */ /* 0x000fcc0000000000 */
[----:B------:R-:W-:Y:S01]  /*12910*/  HGMMA.64x96x16.F32 R24, gdesc[UR36], R24, gsb0 ;  /* 0x01600000241879f0 */ /* 0x000fe20008000818 */
[----:B------:R-:W-:Y:S01]  /*12920*/  @!P1 VIADD R0, R7, 0x2a840 ;  /* 0x0002a84007009836 */ /* 0x000fe20000000000 */
[----:B------:R-:W-:Y:S01]  /*12930*/  @P2 LOP3.LUT R14, R14, 0x100000, RZ, 0xfc, !PT ;  /* 0x001000000e0e2812 */ /* 0x000fe200078efcff */
[----:B------:R-:W0:Y:S01]  /*12940*/  SHFL.IDX PT, R6, R5, RZ, 0x1c1f ;  /* 0x001c1fff05067589 */ /* 0x000e2200000e0000 */
[----:B------:R-:W-:Y:S02]  /*12950*/  IMAD.MOV.U32 R7, RZ, RZ, -0x60 ;  /* 0xffffffa0ff077424 */ /* 0x000fe400078e00ff */
[----:B------:R-:W-:Y:S01]  /*12960*/  @!P1 PRMT R0, RZ, 0x654, R0 ;  /* 0x00000654ff009816 */ /* 0x000fe20000000000 */
[----:B------:R1:W-:Y:S01]  /*12970*/  STL [R1+0xc], R14 ;  /* 0x00000c0e01007387 */ /* 0x0003e20000100800 */
[----:B------:R-:W-:Y:S02]  /*12980*/  IMAD R7, R2, R7, 0x61 ;  /* 0x0000006102077424 */ /* 0x000fe400078e0207 */
[----:B------:R-:W-:-:S02]  /*12990*/  IMAD.U32 R9, RZ, RZ, UR4 ;  /* 0x00000004ff097e24 */ /* 0x000fc4000f8e00ff */
[----:B------:R-:W-:-:S05]  /*129a0*/  IMAD R4, R180, -0x2, R7 ;  /* 0xfffffffeb4047824 */ /* 0x000fca00078e0207 */
[--C-:B------:R-:W-:Y:S01]  /*129b0*/  IADD3 R11, -R163, R4, R164.reuse ;  /* 0x00000004a30b7210 */ /* 0x100fe20007ffe1a4 */
[----:B------:R-:W-:Y:S01]  /*129c0*/  VIADD R76, R4, 0xffffffff ;  /* 0xffffffff044c7836 */ /* 0x000fe20000000000 */
[----:B------:R-:W-:Y:S01]  /*129d0*/  IADD3 R21, R7, -0x1, RZ ;  /* 0xffffffff07157810 */ /* 0x000fe20007ffe0ff */
[----:B------:R-:W-:Y:S02]  /*129e0*/  WARPGROUP.DEPBAR.LE gsb0, 0x0 ;  /* 0x00008000000079c5 */ /* 0x000fe40000010000 */
[----:B------:R2:W-:Y:S02]  /*129f0*/  @!P1 SYNCS.ARRIVE.TRANS64.RED.A1T0 RZ, [R0+URZ], RZ ;  /* 0x000000ff00ff99a7 */ /* 0x0005e4000810043f */
[----:B--2---:R-:W-:-:S04]  /*12a00*/  IMAD R0, R2, -0x60, R164 ;  /* 0xffffffa002007824 */ /* 0x004fc800078e02a4 */
[----:B------:R-:W-:Y:S01]  /*12a10*/  VIADD R3, R0, 0x60 ;  /* 0x0000006000037836 */ /* 0x000fe20000000000 */
[----:B------:R-:W-:-:S03]  /*12a20*/  LOP3.LUT R0, RZ, R9, RZ, 0x33, !PT ;  /* 0x00000009ff007212 */ /* 0x000fc600078e33ff */
[----:B------:R-:W-:Y:S02]  /*12a30*/  IMAD R96, R180, -0x2, R3 ;  /* 0xfffffffeb4607824 */ /* 0x000fe400078e0203 */
[C---:B------:R-:W-:Y:S02]  /*12a40*/  IMAD.IADD R15, R11.reuse, 0x1, R0 ;  /* 0x000000010b0f7824 */ /* 0x040fe400078e0200 */
[----:B------:R-:W-:Y:S02]  /*12a50*/  IMAD.IADD R11, R11, 0x1, R12 ;  /* 0x000000010b0b7824 */ /* 0x000fe400078e020c */
[----:B0-----:R-:W-:-:S03]  /*12a60*/  IMAD.IADD R3, R15, 0x1, R6 ;  /* 0x000000010f037824 */ /* 0x001fc600078e0206 */
[----:B------:R-:W-:Y:S01]  /*12a70*/  VIADDMNMX R74, R6, R11, R96, PT ;  /* 0x0000000b064a7246 */ /* 0x000fe20003800160 */
[----:B-1----:R-:W-:Y:S06]  /*12a80*/  @!P2 BRA `(.L_x_1844) ;  /* 0x00000000004ca947 */ /* 0x002fec0003800000 */
        /* <DEDUP_REMOVED lines=11> */
.L_x_1846:
[----:B------:R-:W-:-:S13]  /*12b40*/  ISETP.NE.AND P2, PT, R13, 0x1, PT ;  /* 0x000000010d00780c */ /* 0x000fda0003f45270 */
[----:B------:R-:W0:Y:S02]  /*12b50*/  @P2 LDC.64 R6, c[0x0][0x9e8] ;  /* 0x00027a00ff062b82 */ /* 0x000e240000000a00 */
[----:B0-----:R-:W-:-:S05]  /*12b60*/  @P2 IMAD.HI.U32 R4, R0, R6, RZ ;  /* 0x0000000600042227 */ /* 0x001fca00078e00ff */
[----:B------:R-:W-:-:S07]  /*12b70*/  @P2 SHF.R.U32.HI R0, RZ, R7, R4 ;  /* 0x00000007ff002219 */ /* 0x000fce0000011604 */
.L_x_1847:
[----:B------:R-:W-:Y:S05]  /*12b80*/  BSYNC B0 ;  /* 0x0000000000007941 */ /* 0x000fea0003800000 */
.L_x_1845:
[----:B------:R-:W-:-:S05]  /*12b90*/  IMAD R0, R0, R13, R76 ;  /* 0x0000000d00007224 */ /* 0x000fca00078e024c */
[----:B------:R-:W-:Y:S02]  /*12ba0*/  VIMNMX R3, R3, R0, !PT ;  /* 0x0000000003037248 */ /* 0x000fe40007fe0100 */
[----:B------:R-:W-:-:S07]  /*12bb0*/  VIADDMNMX R74, R0, R13, R74, PT ;  /* 0x0000000d004a7246 */ /* 0x000fce000380014a */
.L_x_1844:
[C---:B------:R-:W-:Y:S02]  /*12bc0*/  ISETP.GE.AND P2, PT, R21.reuse, 0x2, PT ;  /* 0x000000021500780c */ /* 0x040fe40003f46270 */
[----:B------:R-:W-:Y:S02]  /*12bd0*/  ISETP.GE.AND P6, PT, R21, 0x9, PT ;  /* 0x000000091500780c */ /* 0x000fe40003fc6270 */
[----:B------:R-:W-:Y:S02]  /*12be0*/  ISETP.GT.AND P3, PT, R3, 0x1, !P2 ;  /* 0x000000010300780c */ /* 0x000fe40005764270 */
[----:B------:R-:W-:Y:S02]  /*12bf0*/  ISETP.GE.AND P4, PT, R21, 0xa, PT ;  /* 0x0000000a1500780c */ /* 0x000fe40003f86270 */
[----:B------:R-:W-:Y:S02]  /*12c00*/  ISETP.LT.OR P3, PT, R74, 0x2, P3 ;  /* 0x000000024a00780c */ /* 0x000fe40001f61670 */
[----:B------:R-:W-:-:S02]  /*12c10*/  P2R R7, PR, RZ, 0x10 ;  /* 0x00000010ff077803 */ /* 0x000fc40000000000 */
[----:B------:R-:W-:Y:S02]  /*12c20*/  FSEL R102, R25, -INF , !P3 ;  /* 0xff80000019667808 */ /* 0x000fe40005800000 */
[----:B------:R-:W-:-:S04]  /*12c30*/  ISETP.GT.AND P3, PT, R3, 0x8, !P6 ;  /* 0x000000080300780c */ /* 0x000fc80007764270 */
[----:B------:R-:W-:-:S04]  /*12c40*/  ISETP.LT.OR P3, PT, R74, 0x9, P3 ;  /* 0x000000094a00780c */ /* 0x000fc80001f61670 */
        /* <DEDUP_REMOVED lines=10> */
[----:B------:R-:W-:Y:S01]  /*12cf0*/  ISETP.GT.AND P3, PT, R3, 0x11, !P4 ;  /* 0x000000110300780c */ /* 0x000fe20006764270 */
[----:B------:R-:W0:Y:S01]  /*12d00*/  SHFL.IDX PT, R32, R5, 0x1, 0x1c1f ;  /* 0x003c1f0005207f89 */ /* 0x000e2200000e0000 */
        /* <DEDUP_REMOVED lines=11> */
[C---:B------:R-:W-:Y:S01]  /*12dc0*/  ISETP.LT.OR P3, PT, R74.reuse, 0x1a, P3 ;  /* 0x0000001a4a00780c */ /* 0x040fe20001f61670 */
[----:B0-----:R-:W-:Y:S01]  /*12dd0*/  IMAD.IADD R25, R15, 0x1, R32 ;  /* 0x000000010f197824 */ /* 0x001fe200078e0220 */
        /* <DEDUP_REMOVED lines=29> */
[C---:B------:R-:W-:Y:S02]  /*12fb0*/  ISETP.LT.OR P3, PT, R74.reuse, 0x32, P3 ;  /* 0x000000324a00780c */ /* 0x040fe40001f61670 */
        /* <DEDUP_REMOVED lines=40> */
[----:B------:R-:W-:-:S02]  /*13240*/  VIADDMNMX R96, R32, R11, R96, PT ;  /* 0x0000000b20607246 */ /* 0x000fc40003800160 */
        /* <DEDUP_REMOVED lines=27> */
.L_x_1850:
[----:B------:R-:W-:-:S13]  /*13400*/  ISETP.NE.AND P5, PT, R13, 0x1, PT ;  /* 0x000000010d00780c */ /* 0x000fda0003fa5270 */
[----:B------:R-:W0:Y:S02]  /*13410*/  @P5 LDC.64 R32, c[0x0][0x9e8] ;  /* 0x00027a00ff205b82 */ /* 0x000e240000000a00 */
[----:B0-----:R-:W-:-:S05]  /*13420*/  @P5 IMAD.HI.U32 R32, R3, R32, RZ ;  /* 0x0000002003205227 */ /* 0x001fca00078e00ff */
[----:B------:R-:W-:-:S07]  /*13430*/  @P5 SHF.R.U32.HI R3, RZ, R33, R32 ;  /* 0x00000021ff035219 */ /* 0x000fce0000011620 */
.L_x_1851:
[----:B------:R-:W-:Y:S05]  /*13440*/  BSYNC B0 ;  /* 0x0000000000007941 */ /* 0x000fea0003800000 */
.L_x_1849:
[----:B------:R-:W-:-:S05]  /*13450*/  IMAD R32, R3, R13, R76 ;  /* 0x0000000d03207224 */ /* 0x000fca00078e024c */
[----:B------:R-:W-:Y:S02]  /*13460*/  VIMNMX R25, R25, R32, !PT ;  /* 0x0000002019197248 */ /* 0x000fe40007fe0100 */
[----:B------:R-:W-:-:S07]  /*13470*/  VIADDMNMX R96, R32, R13, R96, PT ;  /* 0x0000000d20607246 */ /* 0x000fce0003800160 */
.L_x_1848:
[C---:B------:R-:W-:Y:S01]  /*13480*/  ISETP.GT.AND P2, PT, R25.reuse, 0x1, !P2 ;  /* 0x000000011900780c */ /* 0x040fe20005744270 */
[----:B------:R-:W-:Y:S01]  /*13490*/  ULDC UR4, c[0x0][0x988] ;  /* 0x0002620000047ab9 */ /* 0x000fe20000000800 */
[----:B------:R-:W-:Y:S02]  /*134a0*/  ISETP.GT.AND P6, PT, R25, 0x8, !P6 ;  /* 0x000000081900780c */ /* 0x000fe400077c4270 */
[C---:B------:R-:W-:Y:S02]  /*134b0*/  ISETP.LT.OR P2, PT, R96.reuse, 0x2, P2 ;  /* 0x000000026000780c */ /* 0x040fe40001741670 */
[----:B------:R-:W-:Y:S02]  /*134c0*/  ISETP.LT.OR P6, PT, R96, 0x9, P6 ;  /* 0x000000096000780c */ /* 0x000fe400037c1670 */
[----:B------:R-:W-:Y:S02]  /*134d0*/  FSEL R32, R27, -INF , !P2 ;  /* 0xff8000001b207808 */ /* 0x000fe40005000000 */
[----:B------:R-:W-:Y:S01]  /*134e0*/  ISETP.NE.AND P2, PT, R7, RZ, PT ;  /* 0x000000ff0700720c */ /* 0x000fe20003f45270 */
[----:B------:R-:W-:Y:S01]  /*134f0*/  IMAD.U32 R7, RZ, RZ, UR4 ;  /* 0x00000004ff077e24 */ /* 0x000fe2000f8e00ff */
[----:B------:R-:W-:-:S02]  /*13500*/  FSEL R30, R30, -INF , !P6 ;  /* 0xff8000001e1e7808 */ /* 0x000fc40007000000 */
[----:B------:R-:W-:Y:S02]  /*13510*/  ISETP.GT.AND P2, PT, R25, 0x9, !P2 ;  /* 0x000000091900780c */ /* 0x000fe40005744270 */
[----:B------:R-:W-:Y:S02]  /*13520*/  ISETP.NE.AND P6, PT, R36, RZ, PT ;  /* 0x000000ff2400720c */ /* 0x000fe40003fc5270 */
[----:B------:R-:W-:Y:S02]  /*13530*/  ISETP.LT.OR P2, PT, R96, 0xa, P2 ;  /* 0x0000000a6000780c */ /* 0x000fe40001741670 */
[----:B------:R-:W-:Y:S02]  /*13540*/  FMNMX.FTZ R3, R156, R102, !PT ;  /* 0x000000669c037209 */ /* 0x000fe40007810000 */
[----:B------:R-:W-:Y:S02]  /*13550*/  FSEL R36, R31, -INF , !P2 ;  /* 0xff8000001f247808 */ /* 0x000fe40005000000 */
[----:B------:R-:W-:-:S02]  /*13560*/  ISETP.NE.AND P2, PT, R29, RZ, PT ;  /* 0x000000ff1d00720c */ /* 0x000fc40003f45270 */
[----:B------:R-:W-:Y:S02]  /*13570*/  ISETP.NE.AND P5, PT, R37, RZ, PT ;  /* 0x000000ff2500720c */ /* 0x000fe40003fa5270 */
[----:B------:R-:W-:Y:S02]  /*13580*/  ISETP.GT.AND P2, PT, R25, 0x10, !P2 ;  /* 0x000000101900780c */ /* 0x000fe40005744270 */
[----:B------:R-:W-:Y:S02]  /*13590*/  FMNMX.FTZ R3, R100, R3, !PT ;  /* 0x0000000364037209 */ /* 0x000fe40007810000 */
[----:B------:R-:W-:Y:S02]  /*135a0*/  ISETP.LT.OR P2, PT, R96, 0x11, P2 ;  /* 0x000000116000780c */ /* 0x000fe40001741670 */
[----:B------:R-:W-:Y:S02]  /*135b0*/  FMNMX.FTZ R3, R98, R3, !PT ;  /* 0x0000000362037209 */ /* 0x000fe40007810000 */
        /* <DEDUP_REMOVED lines=20> */
[----:B------:R-:W-:Y:S02]  /*13700*/  ISETP.GT.AND P2, PT, R25, 0x20, !P5 ;  /* 0x000000201900780c */ /* 0x000fe40006f44270 */
[----:B------:R-:W-:Y:S02]  /*13710*/  ISETP.NE.AND P5, PT, R78, RZ, PT ;  /* 0x000000ff4e00720c */ /* 0x000fe40003fa5270 */
        /* <DEDUP_REMOVED lines=23> */
[----:B------:R-:W-:Y:S01]  /*13890*/  FSEL R80, R47, -INF , !P2 ;  /* 0xff8000002f507808 */ /* 0x000fe20005000000 */
[----:B------:R-:W-:Y:S01]  /*138a0*/  IMAD.MOV.U32 R47, RZ, RZ, R177 ;  /* 0x000000ffff2f7224 */ /* 0x000fe200078e00b1 */
[----:B------:R-:W-:Y:S02]  /*138b0*/  ISETP.NE.AND P2, PT, R45, RZ, PT ;  /* 0x000000ff2d00720c */ /* 0x000fe40003f45270 */
[----:B------:R-:W-:Y:S02]  /*138c0*/  FMNMX.FTZ R3, R68, R3, !PT ;  /* 0x0000000344037209 */ /* 0x000fe40007810000 */
[----:B------:R-:W-:-:S02]  /*138d0*/  ISETP.GT.AND P2, PT, R25, 0x30, !P2 ;  /* 0x000000301900780c */ /* 0x000fc40005744270 */
[----:B------:R-:W-:Y:S02]  /*138e0*/  FMNMX.FTZ R5, R24, R3, !PT ;  /* 0x0000000318057209 */ /* 0x000fe40007810000 */
[----:B------:R-:W-:Y:S02]  /*138f0*/  ISETP.LT.OR P2, PT, R96, 0x31, P2 ;  /* 0x000000316000780c */ /* 0x000fe40001741670 */
[----:B------:R-:W-:Y:S01]  /*13900*/  ISETP.NE.AND P6, PT, R57, RZ, PT ;  /* 0x000000ff3900720c */ /* 0x000fe20003fc5270 */
[----:B------:R-:W0:Y:S01]  /*13910*/  SHFL.BFLY PT, R104, R5, 0x2, 0x1f ;  /* 0x0c401f0005687f89 */ /* 0x000e2200000e0000 */
[----:B------:R-:W-:Y:S02]  /*13920*/  FSEL R50, R50, -INF , !P2 ;  /* 0xff80000032327808 */ /* 0x000fe40005000000 */
[----:B------:R-:W-:Y:S02]  /*13930*/  ISETP.NE.AND P2, PT, R81, RZ, PT ;  /* 0x000000ff5100720c */ /* 0x000fe40003f45270 */
[----:B------:R-:W-:-:S02]  /*13940*/  ISETP.GT.AND P4, PT, R25, RZ, !P4 ;  /* 0x000000ff1900720c */ /* 0x000fc40006784270 */
[----:B------:R-:W-:Y:S02]  /*13950*/  ISETP.GT.AND P2, PT, R25, 0x31, !P2 ;  /* 0x000000311900780c */ /* 0x000fe40005744270 */
[C---:B------:R-:W-:Y:S02]  /*13960*/  ISETP.LT.OR P4, PT, R96.reuse, 0x1, P4 ;  /* 0x000000016000780c */ /* 0x040fe40002781670 */
[----:B------:R-:W-:Y:S02]  /*13970*/  ISETP.LT.OR P2, PT, R96, 0x32, P2 ;  /* 0x000000326000780c */ /* 0x000fe40001741670 */
[----:B------:R-:W-:Y:S02]  /*13980*/  FSEL R26, R26, -INF , !P4 ;  /* 0xff8000001a1a7808 */ /* 0x000fe40006000000 */
[----:B------:R-:W-:Y:S02]  /*13990*/  FSEL R82, R51, -INF , !P2 ;  /* 0xff80000033527808 */ /* 0x000fe40005000000 */
[----:B------:R-:W-:-:S02]  /*139a0*/  ISETP.NE.AND P2, PT, R49, RZ, PT ;  /* 0x000000ff3100720c */ /* 0x000fc40003f45270 */
[C---:B------:R-:W-:Y:S02]  /*139b0*/  ISETP.GT.AND P3, PT, R25.reuse, 0x58, !P3 ;  /* 0x000000581900780c */ /* 0x040fe40005f64270 */
[----:B------:R-:W-:Y:S02]  /*139c0*/  ISETP.GT.AND P2, PT, R25, 0x38, !P2 ;  /* 0x000000381900780c */ /* 0x000fe40005744270 */
[C---:B------:R-:W-:Y:S02]  /*139d0*/  ISETP.LT.OR P3, PT, R96.reuse, 0x59, P3 ;  /* 0x000000596000780c */ /* 0x040fe40001f61670 */
[----:B------:R-:W-:Y:S02]  /*139e0*/  ISETP.LT.OR P2, PT, R96, 0x39, P2 ;  /* 0x000000396000780c */ /* 0x000fe40001741670 */
[----:B0-----:R-:W-:Y:S02]  /*139f0*/  FMNMX.FTZ R104, R5, R104, !PT ;  /* 0x0000006805687209 */ /* 0x001fe40007810000 */
[----:B------:R-:W-:-:S02]  /*13a00*/  FSEL R54, R54, -INF , !P2 ;  /* 0xff80000036367808 */ /* 0x000fc40005000000 */
[----:B------:R-:W-:Y:S01]  /*13a10*/  ISETP.NE.AND P2, PT, R83, RZ, PT ;  /* 0x000000ff5300720c */ /* 0x000fe20003f45270 */
[----:B------:R-:W0:Y:S01]  /*13a20*/  SHFL.BFLY PT, R3, R104, 0x1, 0x1f ;  /* 0x0c201f0068037f89 */ /* 0x000e2200000e0000 */
[----:B------:R-:W-:Y:S02]  /*13a30*/  FMNMX.FTZ R5, R26, R32, !PT ;  /* 0x000000201a057209 */ /* 0x000fe40007810000 */
[----:B------:R-:W-:Y:S02]  /*13a40*/  ISETP.GT.AND P2, PT, R25, 0x39, !P2 ;  /* 0x000000391900780c */ /* 0x000fe40005744270 */
[----:B------:R-:W-:Y:S02]  /*13a50*/  FMNMX.FTZ R5, R30, R5, !PT ;  /* 0x000000051e057209 */ /* 0x000fe40007810000 */
[----:B------:R-:W-:Y:S02]  /*13a60*/  ISETP.LT.OR P2, PT, R96, 0x3a, P2 ;  /* 0x0000003a6000780c */ /* 0x000fe40001741670 */
[----:B------:R-:W-:-:S02]  /*13a70*/  FMNMX.FTZ R5, R36, R5, !PT ;  /* 0x0000000524057209 */ /* 0x000fc40007810000 */
[----:B------:R-:W-:Y:S02]  /*13a80*/  FSEL R84, R55, -INF , !P2 ;  /* 0xff80000037547808 */ /* 0x000fe40005000000 */
[----:B------:R-:W-:Y:S02]  /*13a90*/  ISETP.NE.AND P2, PT, R53, RZ, PT ;  /* 0x000000ff3500720c */ /* 0x000fe40003f45270 */
[----:B------:R-:W-:Y:S02]  /*13aa0*/  FSEL R70, R70, -INF , !P3 ;  /* 0xff80000046467808 */ /* 0x000fe40005800000 */
[----:B------:R-:W-:-:S04]  /*13ab0*/  ISETP.GT.AND P2, PT, R25, 0x40, !P2 ;  /* 0x000000401900780c */ /* 0x000fc80005744270 */
[----:B------:R-:W-:Y:S02]  /*13ac0*/  ISETP.LT.OR P2, PT, R96, 0x41, P2 ;  /* 0x000000416000780c */ /* 0x000fe40001741670 */
[----:B0-----:R-:W-:Y:S02]  /*13ad0*/  FMNMX.FTZ R3, R104, R3, !PT ;  /* 0x0000000368037209 */ /* 0x001fe40007810000 */
[----:B------:R-:W-:Y:S02]  /*13ae0*/  FSEL R58, R58, -INF , !P2 ;  /* 0xff8000003a3a7808 */ /* 0x000fe40005000000 */
[----:B------:R-:W-:Y:S01]  /*13af0*/  ISETP.NE.AND P2, PT, R85, RZ, PT ;  /* 0x000000ff5500720c */ /* 0x000fe20003f45270 */
[----:B------:R-:W-:-:S03]  /*13b00*/  FMUL.FTZ R11, R3, R7 ;  /* 0x00000007030b7220 */ /* 0x000fc60000410000 */
[----:B------:R-:W-:-:S04]  /*13b10*/  ISETP.GT.AND P2, PT, R25, 0x41, !P2 ;  /* 0x000000411900780c */ /* 0x000fc80005744270 */
[----:B------:R-:W-:-:S04]  /*13b20*/  ISETP.LT.OR P2, PT, R96, 0x42, P2 ;  /* 0x000000426000780c */ /* 0x000fc80001741670 */
[----:B------:R-:W-:Y:S02]  /*13b30*/  FSEL R86, R59, -INF , !P2 ;  /* 0xff8000003b567808 */ /* 0x000fe40005000000 */
[----:B------:R-:W-:Y:S02]  /*13b40*/  ISETP.GT.AND P2, PT, R25, 0x48, !P6 ;  /* 0x000000481900780c */ /* 0x000fe40007744270 */
[----:B------:R-:W-:Y:S02]  /*13b50*/  ISETP.NE.AND P6, PT, R87, RZ, PT ;  /* 0x000000ff5700720c */ /* 0x000fe40003fc5270 */
[----:B------:R-:W-:-:S04]  /*13b60*/  ISETP.LT.OR P2, PT, R96, 0x49, P2 ;  /* 0x000000496000780c */ /* 0x000fc80001741670 */
[----:B------:R-:W-:Y:S02]  /*13b70*/  FSEL R62, R62, -INF , !P2 ;  /* 0xff8000003e3e7808 */ /* 0x000fe40005000000 */
[----:B------:R-:W-:Y:S02]  /*13b80*/  ISETP.GT.AND P2, PT, R25, 0x49, !P5 ;  /* 0x000000491900780c */ /* 0x000fe40006f44270 */
[----:B------:R-:W-:Y:S02]  /*13b90*/  ISETP.NE.AND P5, PT, R61, RZ, PT ;  /* 0x000000ff3d00720c */ /* 0x000fe40003fa5270 */
[----:B------:R-:W-:-:S04]  /*13ba0*/  ISETP.LT.OR P2, PT, R96, 0x4a, P2 ;  /* 0x0000004a6000780c */ /* 0x000fc80001741670 */
[----:B------:R-:W-:Y:S02]  /*13bb0*/  FSEL R88, R63, -INF , !P2 ;  /* 0xff8000003f587808 */ /* 0x000fe40005000000 */
[----:B------:R-:W-:-:S04]  /*13bc0*/  FSETP.NEU.FTZ.AND P2, PT, R3, -INF , PT ;  /* 0xff8000000300780b */ /* 0x000fc80003f5d000 */
[----:B------:R-:W-:Y:S02]  /*13bd0*/  FSEL R41, R11, RZ, P2 ;  /* 0x000000ff0b297208 */ /* 0x000fe40001000000 */
[----:B------:R-:W-:Y:S02]  /*13be0*/  FMNMX.FTZ R11, R34, R5, !PT ;  /* 0x00000005220b7209 */ /* 0x000fe40007810000 */
[----:B------:R-:W-:Y:S01]  /*13bf0*/  ISETP.GT.AND P2, PT, R25, 0x50, !P5 ;  /* 0x000000501900780c */ /* 0x000fe20006f44270 */
[--C-:B------:R-:W-:Y:S01]  /*13c00*/  FFMA.FTZ R29, R40, R7, -R41.reuse ;  /* 0x00000007281d7223 */ /* 0x100fe20000010829 */
[----:B------:R-:W-:Y:S01]  /*13c10*/  FMNMX.FTZ R11, R74, R11, !PT ;  /* 0x0000000b4a0b7209 */ /* 0x000fe20007810000 */
[-CC-:B------:R-:W-:Y:S01]  /*13c20*/  FFMA.FTZ R72, R72, R7.reuse, -R41.reuse ;  /* 0x0000000748487223 */ /* 0x180fe20000010829 */
[----:B------:R-:W-:Y:S01]  /*13c30*/  ISETP.NE.AND P5, PT, R21, RZ, PT ;  /* 0x000000ff1500720c */ /* 0x000fe20003fa5270 */
[--C-:B------:R-:W-:Y:S01]  /*13c40*/  FFMA.FTZ R37, R4, R7, -R41.reuse ;  /* 0x0000000704257223 */ /* 0x100fe20000010829 */
[----:B------:R-:W-:Y:S01]  /*13c50*/  FMNMX.FTZ R11, R38, R11, !PT ;  /* 0x0000000b260b7209 */ /* 0x000fe20007810000 */
[-CC-:B------:R-:W-:Y:S01]  /*13c60*/  FFMA.FTZ R156, R156, R7.reuse, -R41.reuse ;  /* 0x000000079c9c7223 */ /* 0x180fe20000010829 */
[----:B------:R-:W-:Y:S01]  /*13c70*/  ISETP.LT.OR P2, PT, R96, 0x51, P2 ;  /* 0x000000516000780c */ /* 0x000fe20001741670 */
[--C-:B------:R-:W-:Y:S01]  /*13c80*/  FFMA.FTZ R102, R102, R7, -R41.reuse ;  /* 0x0000000766667223 */ /* 0x100fe20000010829 */
[----:B------:R-:W-:Y:S01]  /*13c90*/  FMNMX.FTZ R11, R76, R11, !PT ;  /* 0x0000000b4c0b7209 */ /* 0x000fe20007810000 */
[--C-:B------:R-:W-:Y:S01]  /*13ca0*/  FFMA.FTZ R158, R100, R7, -R41.reuse ;  /* 0x00000007649e7223 */ /* 0x100fe20000010829 */
[----:B------:R-:W-:Y:S01]  /*13cb0*/  FSEL R66, R66, -INF , !P2 ;  /* 0xff80000042427808 */ /* 0x000fe20005000000 */
[----:B------:R-:W-:Y:S01]  /*13cc0*/  MUFU.EX2 R156, R156 ;  /* 0x0000009c009c7308 */ /* 0x000fe20000000800 */
[----:B------:R-:W-:Y:S01]  /*13cd0*/  FMNMX.FTZ R15, R42, R11, !PT ;  /* 0x0000000b2a0f7209 */ /* 0x000fe20007810000 */
[-CC-:B------:R-:W-:Y:S01]  /*13ce0*/  FFMA.FTZ R98, R98, R7.reuse, -R41.reuse ;  /* 0x0000000762627223 */ /* 0x180fe20000010829 */
[C---:B------:R-:W-:Y:S01]  /*13cf0*/  ISETP.GT.AND P2, PT, R25.reuse, 0x51, !P6 ;  /* 0x000000511900780c */ /* 0x040fe20007744270 */
[--C-:B------:R-:W-:Y:S01]  /*13d00*/  FFMA.FTZ R152, R94, R7, -R41.reuse ;  /* 0x000000075e987223 */ /* 0x100fe20000010829 */
[----:B------:R-:W-:Y:S01]  /*13d10*/  FMNMX.FTZ R15, R78, R15, !PT ;  /* 0x0000000f4e0f7209 */ /* 0x000fe20007810000 */
[--C-:B------:R-:W-:Y:S01]  /*13d20*/  FFMA.FTZ R92, R92, R7, -R41.reuse ;  /* 0x000000075c5c7223 */ /* 0x100fe20000010829 */
[----:B------:R-:W-:Y:S01]  /*13d30*/  ISETP.LT.OR P2, PT, R96, 0x52, P2 ;  /* 0x000000526000780c */ /* 0x000fe20001741670 */
[----:B------:R-:W0:Y:S01]  /*13d40*/  MUFU.EX2 R5, R102 ;  /* 0x0000006600057308 */ /* 0x000e220000000800 */
[----:B------:R-:W-:Y:S01]  /*13d50*/  FMNMX.FTZ R15, R46, R15, !PT ;  /* 0x0000000f2e0f7209 */ /* 0x000fe20007810000 */
[-CC-:B------:R-:W-:Y:S01]  /*13d60*/  FFMA.FTZ R154, R90, R7.reuse, -R41.reuse ;  /* 0x000000075a9a7223 */ /* 0x180fe20000010829 */
[----:B------:R-:W-:Y:S01]  /*13d70*/  ISETP.GT.AND P4, PT, R25, 0x59, !P5 ;  /* 0x000000591900780c */ /* 0x000fe20006f84270 */
[--C-:B------:R-:W-:Y:S01]  /*13d80*/  FFMA.FTZ R28, R28, R7, -R41.reuse ;  /* 0x000000071c1c7223 */ /* 0x100fe20000010829 */
[----:B------:R-:W-:Y:S01]  /*13d90*/  FMNMX.FTZ R15, R80, R15, !PT ;  /* 0x0000000f500f7209 */ /* 0x000fe20007810000 */
[--C-:B------:R-:W-:Y:S01]  /*13da0*/  FFMA.FTZ R150, R44, R7, -R41.reuse ;  /* 0x000000072c967223 */ /* 0x100fe20000010829 */
[----:B------:R-:W-:Y:S01]  /*13db0*/  FSEL R40, R67, -INF , !P2 ;  /* 0xff80000043287808 */ /* 0x000fe20005000000 */
[----:B------:R1:W-:Y:S01]  /*13dc0*/  MUFU.EX2 R25, R29 ;  /* 0x0000001d00197308 */ /* 0x0003e20000000800 */
[----:B------:R-:W-:Y:S01]  /*13dd0*/  FMNMX.FTZ R21, R50, R15, !PT ;  /* 0x0000000f32157209 */ /* 0x000fe20007810000 */
[-CC-:B------:R-:W-:Y:S01]  /*13de0*/  FFMA.FTZ R144, R48, R7.reuse, -R41.reuse ;  /* 0x0000000730907223 */ /* 0x180fe20000010829 */
[----:B------:R-:W-:Y:S01]  /*13df0*/  ISETP.LT.OR P4, PT, R96, 0x5a, P4 ;  /* 0x0000005a6000780c */ /* 0x000fe20002781670 */
[--C-:B------:R-:W-:Y:S01]  /*13e00*/  FFMA.FTZ R146, R52, R7, -R41.reuse ;  /* 0x0000000734927223 */ /* 0x100fe20000010829 */
[----:B------:R-:W-:Y:S01]  /*13e10*/  FMNMX.FTZ R21, R82, R21, !PT ;  /* 0x0000001552157209 */ /* 0x000fe20007810000 */
[-CC-:B------:R-:W-:Y:S01]  /*13e20*/  FFMA.FTZ R31, R14, R7.reuse, -R41.reuse ;  /* 0x000000070e1f7223 */ /* 0x180fe20000010829 */
[-CC-:B------:R-:W-:Y:S01]  /*13e30*/  FFMA.FTZ R140, R56, R7.reuse, -R41.reuse ;  /* 0x00000007388c7223 */ /* 0x180fe20000010829 */
[--C-:B------:R-:W-:Y:S01]  /*13e40*/  FFMA.FTZ R142, R60, R7, -R41.reuse ;  /* 0x000000073c8e7223 */ /* 0x100fe20000010829 */
[----:B------:R-:W-:Y:S01]  /*13e50*/  FMNMX.FTZ R21, R54, R21, !PT ;  /* 0x0000001536157209 */ /* 0x000fe20007810000 */
[-CC-:B-1----:R-:W-:Y:S01]  /*13e60*/  FFMA.FTZ R29, R20, R7.reuse, -R41.reuse ;  /* 0x00000007141d7223 */ /* 0x182fe20000010829 */
[-CC-:B------:R-:W-:Y:S01]  /*13e70*/  FFMA.FTZ R35, R6, R7.reuse, -R41.reuse ;  /* 0x0000000706237223 */ /* 0x180fe20000010829 */
[--C-:B------:R-:W-:Y:S01]  /*13e80*/  FFMA.FTZ R136, R64, R7, -R41.reuse ;  /* 0x0000000740887223 */ /* 0x100fe20000010829 */
[----:B------:R-:W-:Y:S01]  /*13e90*/  FMNMX.FTZ R21, R84, R21, !PT ;  /* 0x0000001554157209 */ /* 0x000fe20007810000 */
[----:B------:R-:W-:Y:S01]  /*13ea0*/  FFMA.FTZ R138, R68, R7, -R41 ;  /* 0x00000007448a7223 */ /* 0x000fe20000010829 */
[----:B------:R-:W1:Y:S01]  /*13eb0*/  MUFU.EX2 R158, R158 ;  /* 0x0000009e009e7308 */ /* 0x000e620000000800 */
[----:B0-----:R-:W-:Y:S01]  /*13ec0*/  FADD.FTZ R43, R156, R5 ;  /* 0x000000059c2b7221 */ /* 0x001fe20000010000 */
[----:B------:R-:W-:-:S02]  /*13ed0*/  FMNMX.FTZ R27, R58, R21, !PT ;  /* 0x000000153a1b7209 */ /* 0x000fc40007810000 */
[----:B------:R-:W-:Y:S02]  /*13ee0*/  ISETP.NE.AND P5, PT, R198, 0x1, PT ;  /* 0x00000001c600780c */ /* 0x000fe40003fa5270 */
[----:B------:R-:W-:Y:S02]  /*13ef0*/  FMNMX.FTZ R27, R86, R27, !PT ;  /* 0x0000001b561b7209 */ /* 0x000fe40007810000 */
[----:B------:R0:W-:Y:S01]  /*13f00*/  MUFU.EX2 R21, R72 ;  /* 0x0000004800157308 */ /* 0x0001e20000000800 */
[----:B------:R-:W-:Y:S02]  /*13f10*/  F2FP.F16.F32.PACK_AB R156, R5, R156 ;  /* 0x0000009c059c723e */ /* 0x000fe400000000ff */
[----:B------:R-:W-:-:S04]  /*13f20*/  FMNMX.FTZ R27, R62, R27, !PT ;  /* 0x0000001b3e1b7209 */ /* 0x000fc80007810000 */
[----:B------:R-:W-:Y:S01]  /*13f30*/  FMNMX.FTZ R27, R88, R27, !PT ;  /* 0x0000001b581b7209 */ /* 0x000fe20007810000 */
[----:B------:R-:W2:Y:S01]  /*13f40*/  MUFU.EX2 R11, R98 ;  /* 0x00000062000b7308 */ /* 0x000ea20000000800 */
[----:B0-----:R-:W-:Y:S01]  /*13f50*/  FSEL R72, R71, -INF , !P4 ;  /* 0xff80000047487808 */ /* 0x001fe20006000000 */
[----:B------:R-:W0:Y:S01]  /*13f60*/  @P5 LDC R49, c[0x0][0x450] ;  /* 0x00011400ff315b82 */ /* 0x000e220000000800 */
[----:B------:R-:W-:-:S04]  /*13f70*/  FMNMX.FTZ R27, R66, R27, !PT ;  /* 0x0000001b421b7209 */ /* 0x000fc80007810000 */
[----:B------:R-:W-:Y:S01]  /*13f80*/  FMNMX.FTZ R27, R40, R27, !PT ;  /* 0x0000001b281b7209 */ /* 0x000fe20007810000 */
[----:B------:R-:W3:Y:S03]  /*13f90*/  MUFU.EX2 R152, R152 ;  /* 0x0000009800987308 */ /* 0x000ee60000000800 */
[----:B------:R-:W-:-:S04]  /*13fa0*/  FMNMX.FTZ R27, R70, R27, !PT ;  /* 0x0000001b461b7209 */ /* 0x000fc80007810000 */
[----:B------:R-:W-:Y:S01]  /*13fb0*/  FMNMX.FTZ R33, R72, R27, !PT ;  /* 0x0000001b48217209 */ /* 0x000fe20007810000 */
[-CC-:B------:R-:W-:Y:S01]  /*13fc0*/  FFMA.FTZ R27, R0, R7.reuse, -R41.reuse ;  /* 0x00000007001b7223 */ /* 0x180fe20000010829 */
[----:B------:R-:W4:Y:S03]  /*13fd0*/  MUFU.EX2 R15, R92 ;  /* 0x0000005c000f7308 */ /* 0x000f260000000800 */
[----:B------:R-:W1:Y:S05]  /*13fe0*/  SHFL.BFLY PT, R0, R33, 0x2, 0x1f ;  /* 0x0c401f0021007f89 */ /* 0x000e6a00000e0000 */
[----:B------:R-:W4:Y:S08]  /*13ff0*/  MUFU.EX2 R154, R154 ;  /* 0x0000009a009a7308 */ /* 0x000f300000000800 */
[----:B------:R-:W-:Y:S08]  /*14000*/  MUFU.EX2 R28, R28 ;  /* 0x0000001c001c7308 */ /* 0x000ff00000000800 */
[----:B------:R-:W-:Y:S01]  /*14010*/  MUFU.EX2 R150, R150 ;  /* 0x0000009600967308 */ /* 0x000fe20000000800 */
[----:B-1----:R-:W-:Y:S01]  /*14020*/  FMNMX.FTZ R0, R33, R0, !PT ;  /* 0x0000000021007209 */ /* 0x002fe20007810000 */
[----:B------:R-:W-:-:S02]  /*14030*/  FFMA.FTZ R33, R10, R7, -R41 ;  /* 0x000000070a217223 */ /* 0x000fc40000010829 */
[----:B------:R-:W1:Y:S02]  /*14040*/  @P5 LDC R10, c[0x0][0x44c] ;  /* 0x00011300ff0a5b82 */ /* 0x000e640000000800 */
[----:B------:R-:W2:Y:S02]  /*14050*/  SHFL.BFLY PT, R39, R0, 0x1, 0x1f ;  /* 0x0c201f0000277f89 */ /* 0x000ea400000e0000 */
[----:B------:R-:W-:Y:S08]  /*14060*/  MUFU.EX2 R27, R27 ;  /* 0x0000001b001b7308 */ /* 0x000ff00000000800 */
[----:B------:R-:W-:Y:S08]  /*14070*/  MUFU.EX2 R144, R144 ;  /* 0x0000009000907308 */ /* 0x000ff00000000800 */
[----:B------:R-:W-:Y:S01]  /*14080*/  MUFU.EX2 R29, R29 ;  /* 0x0000001d001d7308 */ /* 0x000fe20000000800 */
[----:B-1----:R-:W-:Y:S01]  /*14090*/  @P5 IMAD.HI.U32 R10, R177, R10, RZ ;  /* 0x0000000ab10a5227 */ /* 0x002fe200078e00ff */
[----:B--2---:R-:W-:-:S03]  /*140a0*/  FMNMX.FTZ R4, R0, R39, !PT ;  /* 0x0000002700047209 */ /* 0x004fc60007810000 */
[----:B------:R-:W-:-:S03]  /*140b0*/  FFMA.FTZ R39, R24, R7, -R41 ;  /* 0x0000000718277223 */ /* 0x000fc60000010829 */
[----:B------:R-:W-:Y:S01]  /*140c0*/  MUFU.EX2 R146, R146 ;  /* 0x0000009200927308 */ /* 0x000fe20000000800 */
[----:B0-----:R-:W-:Y:S01]  /*140d0*/  @P5 SHF.R.U32.HI R47, RZ, R49, R10 ;  /* 0x00000031ff2f5219 */ /* 0x001fe2000001160a */
[C---:B------:R-:W-:Y:S01]  /*140e0*/  FMUL.FTZ R0, R4.reuse, R7 ;  /* 0x0000000704007220 */ /* 0x040fe20000410000 */
[----:B------:R-:W-:Y:S02]  /*140f0*/  FSETP.NEU.FTZ.AND P2, PT, R4, -INF , PT ;  /* 0xff8000000400780b */ /* 0x000fe40003f5d000 */
[----:B------:R-:W-:Y:S01]  /*14100*/  ISETP.GE.AND P5, PT, R13, 0x1, PT ;  /* 0x000000010d00780c */ /* 0x000fe20003fa6270 */
[----:B------:R-:W-:Y:S01]  /*14110*/  IMAD.IADD R47, R148, 0x1, R47 ;  /* 0x00000001942f7824 */ /* 0x000fe200078e022f */
[----:B------:R-:W-:Y:S01]  /*14120*/  FSEL R41, R0, RZ, P2 ;  /* 0x000000ff00297208 */ /* 0x000fe20001000000 */
[----:B------:R-:W-:Y:S01]  /*14130*/  FADD.FTZ R0, R158, R43 ;  /* 0x0000002b9e007221 */ /* 0x000fe20000010000 */
[----:B------:R-:W-:Y:S01]  /*14140*/  MUFU.EX2 R31, R31 ;  /* 0x0000001f001f7308 */ /* 0x000fe20000000800 */
[----:B------:R-:W-:Y:S01]  /*14150*/  F2FP.F16.F32.PACK_AB R158, R11, R158 ;  /* 0x0000009e0b9e723e */ /* 0x000fe200000000ff */
[----:B------:R-:W-:-:S02]  /*14160*/  IMAD.IADD R12, R47, 0x1, R12 ;  /* 0x000000012f0c7824 */ /* 0x000fc400078e020c */
[-CC-:B------:R-:W-:Y:S01]  /*14170*/  FFMA.FTZ R157, R26, R7.reuse, -R41.reuse ;  /* 0x000000071a9d7223 */ /* 0x180fe20000010829 */
[-CC-:B------:R-:W-:Y:S01]  /*14180*/  FFMA.FTZ R32, R32, R7.reuse, -R41.reuse ;  /* 0x0000000720207223 */ /* 0x180fe20000010829 */
[-CC-:B------:R-:W-:Y:S01]  /*14190*/  FFMA.FTZ R30, R30, R7.reuse, -R41.reuse ;  /* 0x000000071e1e7223 */ /* 0x180fe20000010829 */
        /* <DEDUP_REMOVED lines=8> */
[----:B---3--:R-:W-:Y:S01]  /*14220*/  FADD.FTZ R0, R152, R43 ;  /* 0x0000002b98007221 */ /* 0x008fe20000010000 */
[-CC-:B------:R-:W-:Y:S01]  /*14230*/  FFMA.FTZ R78, R78, R7.reuse, -R41.reuse ;  /* 0x000000074e4e7223 */ /* 0x180fe20000010829 */
[-CC-:B------:R-:W-:Y:S01]  /*14240*/  FFMA.FTZ R46, R46, R7.reuse, -R41.reuse ;  /* 0x000000072e2e7223 */ /* 0x180fe20000010829 */
[----:B------:R-:W0:Y:S01]  /*14250*/  MUFU.EX2 R32, R32 ;  /* 0x0000002000207308 */ /* 0x000e220000000800 */
[----:B----4-:R-:W-:Y:S01]  /*14260*/  FADD.FTZ R45, R15, R0 ;  /* 0x000000000f2d7221 */ /* 0x010fe20000010000 */
[-CC-:B------:R-:W-:Y:S01]  /*14270*/  FFMA.FTZ R80, R80, R7.reuse, -R41.reuse ;  /* 0x0000000750507223 */ /* 0x180fe20000010829 */
[-CC-:B------:R-:W-:Y:S01]  /*14280*/  FFMA.FTZ R50, R50, R7.reuse, -R41.reuse ;  /* 0x0000000732327223 */ /* 0x180fe20000010829 */
[-C--:B------:R-:W-:Y:S01]  /*14290*/  FFMA.FTZ R82, R82, R7.reuse, -R41 ;  /* 0x0000000752527223 */ /* 0x080fe20000010829 */
[----:B------:R-:W-:Y:S01]  /*142a0*/  FADD.FTZ R6, R154, R45 ;  /* 0x0000002d9a067221 */ /* 0x000fe20000010000 */
[-CC-:B------:R-:W-:Y:S01]  /*142b0*/  FFMA.FTZ R54, R54, R7.reuse, -R41.reuse ;  /* 0x0000000736367223 */ /* 0x180fe20000010829 */
[-CC-:B------:R-:W-:Y:S01]  /*142c0*/  FFMA.FTZ R84, R84, R7.reuse, -R41.reuse ;  /* 0x0000000754547223 */ /* 0x180fe20000010829 */
[----:B------:R-:W1:Y:S01]  /*142d0*/  MUFU.EX2 R30, R30 ;  /* 0x0000001e001e7308 */ /* 0x000e620000000800 */
[----:B------:R-:W-:Y:S01]  /*142e0*/  FADD.FTZ R6, R21, R6 ;  /* 0x0000000615067221 */ /* 0x000fe20000010000 */
        /* <DEDUP_REMOVED lines=11> */
[----:B------:R-:W-:Y:S01]  /*143a0*/  FFMA.FTZ R41, R72, R7, -R41 ;  /* 0x0000000748297223 */ /* 0x000fe20000010829 */
[----:B------:R-:W-:Y:S01]  /*143b0*/  FADD.FTZ R6, R150, R45 ;  /* 0x0000002d96067221 */ /* 0x000fe20000010000 */
[----:B------:R-:W-:Y:S01]  /*143c0*/  F2FP.F16.F32.PACK_AB R152, R15, R152 ;  /* 0x000000980f98723e */ /* 0x000fe200000000ff */
[----:B------:R-:W0:Y:S01]  /*143d0*/  MUFU.EX2 R34, R34 ;  /* 0x0000002200227308 */ /* 0x000e220000000800 */
[----:B-1----:R-:W-:Y:S01]  /*143e0*/  FADD.FTZ R0, R30, R43 ;  /* 0x0000002b1e007221 */ /* 0x002fe20000010000 */
[----:B------:R-:W-:Y:S01]  /*143f0*/  FADD.FTZ R45, R27, R6 ;  /* 0x000000061b2d7221 */ /* 0x000fe20000010000 */
[----:B------:R-:W-:-:S02]  /*14400*/  F2FP.F16.F32.PACK_AB R154, R21, R154 ;  /* 0x0000009a159a723e */ /* 0x000fc400000000ff */
[----:B------:R-:W-:Y:S01]  /*14410*/  F2FP.F16.F32.PACK_AB R148, R28, R25 ;  /* 0x000000191c94723e */ /* 0x000fe200000000ff */
[----:B------:R-:W-:Y:S01]  /*14420*/  FADD.FTZ R6, R144, R45 ;  /* 0x0000002d90067221 */ /* 0x000fe20000010000 */
[----:B------:R-:W-:Y:S01]  /*14430*/  F2FP.F16.F32.PACK_AB R150, R27, R150 ;  /* 0x000000961b96723e */ /* 0x000fe200000000ff */
[----:B------:R-:W1:Y:S01]  /*14440*/  MUFU.EX2 R153, R74 ;  /* 0x0000004a00997308 */ /* 0x000e620000000800 */
[----:B--2---:R-:W-:Y:S01]  /*14450*/  FADD.FTZ R43, R159, R0 ;  /* 0x000000009f2b7221 */ /* 0x004fe20000010000 */
[C---:B------:R-:W-:Y:S01]  /*14460*/  FADD.FTZ R45, R29.reuse, R6 ;  /* 0x000000061d2d7221 */ /* 0x040fe20000010000 */
[----:B------:R-:W-:Y:S02]  /*14470*/  F2FP.F16.F32.PACK_AB R144, R29, R144 ;  /* 0x000000901d90723e */ /* 0x000fe400000000ff */
[----:B------:R-:W-:Y:S01]  /*14480*/  F2FP.F16.F32.PACK_AB R157, R32, R157 ;  /* 0x0000009d209d723e */ /* 0x000fe200000000ff */
[----:B------:R-:W-:Y:S01]  /*14490*/  FADD.FTZ R6, R146, R45 ;  /* 0x0000002d92067221 */ /* 0x000fe20000010000 */
[C---:B------:R-:W-:Y:S01]  /*144a0*/  F2FP.F16.F32.PACK_AB R146, R31.reuse, R146 ;  /* 0x000000921f92723e */ /* 0x040fe200000000ff */
[----:B------:R-:W2:Y:S01]  /*144b0*/  MUFU.EX2 R38, R38 ;  /* 0x0000002600267308 */ /* 0x000ea20000000800 */
[----:B0-----:R-:W-:Y:S01]  /*144c0*/  FADD.FTZ R0, R34, R43 ;  /* 0x0000002b22007221 */ /* 0x001fe20000010000 */
[----:B------:R-:W-:Y:S01]  /*144d0*/  FADD.FTZ R45, R31, R6 ;  /* 0x000000061f2d7221 */ /* 0x000fe20000010000 */
[----:B------:R-:W-:-:S02]  /*144e0*/  F2FP.F16.F32.PACK_AB R159, R159, R30 ;  /* 0x0000001e9f9f723e */ /* 0x000fc400000000ff */
[----:B------:R-:W-:-:S03]  /*144f0*/  IADD3 R10, R2, -0x2, RZ ;  /* 0xfffffffe020a7810 */ /* 0x000fc60007ffe0ff */
        /* <DEDUP_REMOVED lines=38> */
[----:B------:R-:W0:Y:S01]  /*14760*/  MUFU.EX2 R35, R35 ;  /* 0x0000002300237308 */ /* 0x000e220000000800 */
[----:B-1----:R-:W-:-:S07]  /*14770*/  FADD.FTZ R6, R142, R11 ;  /* 0x0000000b8e067221 */ /* 0x002fce0000010000 */
[----:B-----5:R-:W1:Y:S01]  /*14780*/  MUFU.EX2 R143, R88 ;  /* 0x00000058008f7308 */ /* 0x020e620000000800 */
        /* <DEDUP_REMOVED lines=20> */
[----:B-1----:R-:W-:Y:S01]  /*148d0*/  FADD.FTZ R0, R70, R5 ;  /* 0x0000000546007221 */ /* 0x002fe20000010000 */
[C---:B--2---:R-:W-:Y:S01]  /*148e0*/  FADD.FTZ R6, R39.reuse, R6 ;  /* 0x0000000627067221 */ /* 0x044fe20000010000 */
[----:B------:R-:W-:Y:S02]  /*148f0*/  F2FP.F16.F32.PACK_AB R138, R39, R138 ;  /* 0x0000008a278a723e */ /* 0x000fe400000000ff */
[C---:B0-----:R-:W-:Y:S01]  /*14900*/  FADD.FTZ R5, R41.reuse, R0 ;  /* 0x0000000029057221 */ /* 0x041fe20000010000 */
[----:B------:R-:W-:Y:S01]  /*14910*/  F2FP.F16.F32.PACK_AB R139, R41, R70 ;  /* 0x00000046298b723e */ /* 0x000fe200000000ff */
[----:B------:R-:W-:Y:S06]  /*14920*/  @!P5 BRA `(.L_x_1852) ;  /* 0x000000000048d947 */ /* 0x000fec0003800000 */
        /* <DEDUP_REMOVED lines=11> */
.L_x_1854:
[----:B------:R-:W-:-:S13]  /*149e0*/  ISETP.NE.AND P2, PT, R13, 0x1, PT ;  /* 0x000000010d00780c */ /* 0x000fda0003f45270 */
[----:B------:R-:W0:Y:S02]  /*149f0*/  @P2 LDC.64 R14, c[0x0][0x9e8] ;  /* 0x00027a00ff0e2b82 */ /* 0x000e240000000a00 */
[----:B0-----:R-:W-:-:S05]  /*14a00*/  @P2 IMAD.HI.U32 R2, R0, R14, RZ ;  /* 0x0000000e00022227 */ /* 0x001fca00078e00ff */
[----:B------:R-:W-:-:S07]  /*14a10*/  @P2 SHF.R.U32.HI R0, RZ, R15, R2 ;  /* 0x0000000fff002219 */ /* 0x000fce0000011602 */
.L_x_1855:
[----:B------:R-:W-:Y:S05]  /*14a20*/  BSYNC B0 ;  /* 0x0000000000007941 */ /* 0x000fea0003800000 */
.L_x_1853:
[----:B------:R-:W-:-:S05]  /*14a30*/  IMAD R13, R0, R13, R13 ;  /* 0x0000000d000d7224 */ /* 0x000fca00078e020d */
[----:B------:R-:W-:-:S07]  /*14a40*/  VIMNMX R12, R12, R13, PT ;  /* 0x0000000d0c0c7248 */ /* 0x000fce0003fe0100 */
.L_x_1852:
[----:B------:R-:W-:Y:S01]  /*14a50*/  IMAD.HI R12, R12, 0x2aaaaaab, RZ ;  /* 0x2aaaaaab0c0c7827 */ /* 0x000fe200078e02ff */
[----:B------:R-:W-:Y:S01]  /*14a60*/  ULDC UR46, c[0x0][0x9e4] ;  /* 0x00027900002e7ab9 */ /* 0x000fe20000000800 */
[----:B------:R-:W-:Y:S01]  /*14a70*/  ULDC UR39, c[0x0][0x9e4] ;  /* 0x0002790000277ab9 */ /* 0x000fe20000000800 */
[----:B------:R-:W-:Y:S01]  /*14a80*/  ULDC UR47, c[0x0][0x9dc] ;  /* 0x00027700002f7ab9 */ /* 0x000fe20000000800 */
[----:B------:R-:W-:Y:S01]  /*14a90*/  ULDC UR51, c[0x0][0x9dc] ;  /* 0x0002770000337ab9 */ /* 0x000fe20000000800 */
[----:B------:R-:W-:Y:S01]  /*14aa0*/  SHF.R.U32.HI R11, RZ, 0x1f, R12 ;  /* 0x0000001fff0b7819 */ /* 0x000fe2000001160c */
[----:B------:R-:W-:Y:S01]  /*14ab0*/  ULDC UR38, c[0x0][0x988] ;  /* 0x0002620000267ab9 */ /* 0x000fe20000000800 */
[----:B------:R-:W-:Y:S01]  /*14ac0*/  ULDC UR43, c[0x0][0x988] ;  /* 0x00026200002b7ab9 */ /* 0x000fe20000000800 */
[----:B------:R-:W-:Y:S01]  /*14ad0*/  ULDC UR42, c[0x0][0x988] ;  /* 0x00026200002a7ab9 */ /* 0x000fe20000000800 */
[----:B------:R-:W-:Y:S01]  /*14ae0*/  LEA.HI.SX32 R12, R12, R11, 0x1c ;  /* 0x0000000b0c0c7211 */ /* 0x000fe200078fe2ff */
[----:B------:R-:W-:Y:S01]  /*14af0*/  ULDC UR54, c[0x0][0x9e0] ;  /* 0x0002780000367ab9 */ /* 0x000fe20000000800 */
[----:B------:R-:W-:Y:S01]  /*14b00*/  ULDC UR50, c[0x0][0x9e0] ;  /* 0x0002780000327ab9 */ /* 0x000fe20000000800 */
[----:B------:R-:W-:Y:S01]  /*14b10*/  BSSY B0, `(.L_x_1856) ;  /* 0x000033d000007945 */ /* 0x000fe20003800000 */
[----:B------:R-:W-:Y:S01]  /*14b20*/  VIMNMX R11, R179, R12, !PT ;  /* 0x0000000cb30b7248 */ /* 0x000fe20007fe0100 */
[----:B------:R-:W-:Y:S01]  /*14b30*/  IMAD.MOV.U32 R2, RZ, RZ, 0x3f800000 ;  /* 0x3f800000ff027424 */ /* 0x000fe200078e00ff */
[----:B------:R-:W-:Y:S01]  /*14b40*/  CS2R R86, SRZ ;  /* 0x0000000000567805 */ /* 0x000fe2000001ff00 */
[----:B------:R-:W-:Y:S01]  /*14b50*/  IMAD.MOV.U32 R0, RZ, RZ, 0x3f800000 ;  /* 0x3f800000ff007424 */ /* 0x000fe200078e00ff */
[----:B------:R-:W-:-:S02]  /*14b60*/  ISETP.GE.AND P2, PT, R10, R11, PT ;  /* 0x0000000b0a00720c */ /* 0x000fc40003f46270 */
        /* <DEDUP_REMOVED lines=31> */
[----:B------:R-:W-:Y:S06]  /*14d60*/  @!P2 BRA `(.L_x_1857) ;  /* 0x00000030005ca947 */ /* 0x000fec0003800000 */
[----:B------:R-:W-:Y:S01]  /*14d70*/  BSSY B1, `(.L_x_1858) ;  /* 0x0000312000017945 */ /* 0x000fe20003800000 */
[----:B------:R-:W-:Y:S01]  /*14d80*/  IMAD.MOV.U32 R2, RZ, RZ, 0x3f800000 ;  /* 0x3f800000ff027424 */ /* 0x000fe200078e00ff */
[----:B------:R-:W-:-:S07]  /*14d90*/  MOV R87, RZ ;  /* 0x000000ff00577202 */ /* 0x000fce0000000f00 */
.L_x_1877:
[----:B------:R-:W-:-:S05]  /*14da0*/  VIADD R20, R22, 0x1 ;  /* 0x0000000116147836 */ /* 0x000fca0000000000 */
[----:B------:R-:W-:-:S04]  /*14db0*/  ISETP.NE.AND P2, PT, R20, 0x2, PT ;  /* 0x000000021400780c */ /* 0x000fc80003f45270 */
[----:B------:R-:W-:Y:S02]  /*14dc0*/  SEL R12, RZ, 0x1, P2 ;  /* 0x00000001ff0c7807 */ /* 0x000fe40001000000 */
[----:B------:R-:W-:Y:S02]  /*14dd0*/  SEL R20, R20, RZ, P2 ;  /* 0x000000ff14147207 */ /* 0x000fe40001000000 */
[----:B------:R-:W-:Y:S01]  /*14de0*/  LOP3.LUT R21, R23, R12, RZ, 0x3c, !PT ;  /* 0x0000000c17157212 */ /* 0x000fe200078e3cff */
[----:B------:R-:W-:Y:S06]  /*14df0*/  @!P0 BRA `(.L_x_1859) ;  /* 0x0000000000048947 */ /* 0x000fec0003800000 */
[----:B------:R-:W-:Y:S01]  /*14e00*/  BPT.TRAP 0x1 ;  /* 0x000000040000795c */ /* 0x000fe20000300000 */
.L_x_1859:
[----:B------:R-:W-:Y:S01]  /*14e10*/  IMAD R7, R20, 0x8, R16 ;  /* 0x0000000814077824 */ /* 0x000fe200078e0210 */
[----:B------:R-:W-:-:S04]  /*14e20*/  SHF.L.U32 R14, R21, 0x1f, RZ ;  /* 0x0000001f150e7819 */ /* 0x000fc800000006ff */
[----:B------:R0:W1:Y:S01]  /*14e30*/  SYNCS.PHASECHK.TRANS64.TRYWAIT P2, [R7+URZ+0x2a830], R14 ;  /* 0x02a8300e070075a7 */ /* 0x000062000804017f */
[----:B------:R-:W-:Y:S05]  /*14e40*/  @!P0 BRA `(.L_x_1860) ;  /* 0x0000000000048947 */ /* 0x000fea0003800000 */
[----:B------:R-:W-:Y:S01]  /*14e50*/  BPT.TRAP 0x1 ;  /* 0x000000040000795c */ /* 0x000fe20000300000 */
.L_x_1860:
[----:B------:R-:W-:Y:S01]  /*14e60*/  BSSY B2, `(.L_x_1861) ;  /* 0x0000006000027945 */ /* 0x000fe20003800000 */
[----:B------:R-:W-:Y:S02]  /*14e70*/  IMAD R12, R20, 0x900, R8 ;  /* 0x00000900140c7824 */ /* 0x000fe400078e0208 */
[----:B------:R-:W-:Y:S01]  /*14e80*/  IMAD.MOV.U32 R13, RZ, RZ, 0x40000040 ;  /* 0x40000040ff0d7424 */ /* 0x000fe200078e00ff */
[----:B-1----:R-:W-:Y:S06]  /*14e90*/  @P2 BRA `(.L_x_1862) ;  /* 0x0000000000082947 */ /* 0x002fec0003800000 */
[----:B------:R-:W1:Y:S02]  /*14ea0*/  SYNCS.PHASECHK.TRANS64.TRYWAIT P2, [R7+URZ+0x2a830], R14 ;  /* 0x02a8300e070075a7 */ /* 0x000e64000804017f */
[----:B-1----:R-:W-:Y:S05]  /*14eb0*/  @!P2 BRA `(.L_x_1863) ;  /* 0x0000013c00c4a947 */ /* 0x002fea0003800000 */
.L_x_1862:
[----:B------:R-:W-:Y:S05]  /*14ec0*/  BSYNC B2 ;  /* 0x0000000000027941 */ /* 0x000fea0003800000 */
.L_x_1861:
[----:B------:R-:W2:Y:S04]  /*14ed0*/  LDL.64 R88, [R1+0x38] ;  /* 0x0000380001587983 */ /* 0x000ea80000100a00 */
[----:B------:R-:W3:Y:S04]  /*14ee0*/  LDL.64 R220, [R1+0x30] ;  /* 0x0000300001dc7983 */ /* 0x000ee80000100a00 */
[----:B------:R-:W4:Y:S01]  /*14ef0*/  LDL.64 R218, [R1+0x28] ;  /* 0x0000280001da7983 */ /* 0x000f220000100a00 */
[----:B------:R-:W-:-:S03]  /*14f00*/  R2UR UR6, R12 ;  /* 0x000000000c0672ca */ /* 0x000fc600000e0000 */
[----:B------:R-:W5:Y:S01]  /*14f10*/  LDL.64 R216, [R1+0x20] ;  /* 0x0000200001d87983 */ /* 0x000f620000100a00 */
[----:B------:R-:W-:Y:S01]  /*14f20*/  R2UR UR7, R13 ;  /* 0x000000000d0772ca */ /* 0x000fe200000e0000 */
[----:B01----:R-:W-:Y:S02]  /*14f30*/  VIADD R14, R12, 0x2 ;  /* 0x000000020c0e7836 */ /* 0x003fe40000000000 */
[----:B------:R-:W-:Y:S01]  /*14f40*/  IMAD.MOV.U32 R15, RZ, RZ, 0x40000040 ;  /* 0x40000040ff0f7424 */ /* 0x000fe200078e00ff */
[----:B------:R-:W5:Y:S04]  /*14f50*/  LDL.64 R214, [R1+0x18] ;  /* 0x0000180001d67983 */ /* 0x000f680000100a00 */
[----:B------:R-:W5:Y:S04]  /*14f60*/  LDL.64 R212, [R1+0x10] ;  /* 0x0000100001d47983 */ /* 0x000f680000100a00 */
[----:B------:R-:W5:Y:S01]  /*14f70*/  LDL.64 R210, [R1] ;  /* 0x0000000001d27983 */ /* 0x000f620000100a00 */
[----:B--2---:R-:W-:-:S02]  /*14f80*/  R2UR UR4, R88 ;  /* 0x00000000580472ca */ /* 0x004fc400000e0000 */
[----:B------:R-:W-:Y:S02]  /*14f90*/  R2UR UR5, R89 ;  /* 0x00000000590572ca */ /* 0x000fe400000e0000 */
[----:B------:R-:W-:-:S11]  /*14fa0*/  WARPGROUP.ARRIVE ;  /* 0x00000000000079c5 */ /* 0x000fd60000000000 */
[----:B------:R-:W-:Y:S01]  /*14fb0*/  HGMMA.64x96x16.F32 R88, gdesc[UR4], RZ, !UPT, gsb0 ;  /* 0x01600000045879f0 */ /* 0x000fe2000c0008ff */
[----:B------:R-:W-:Y:S02]  /*14fc0*/  R2UR UR6, R14 ;  /* 0x000000000e0672ca */ /* 0x000fe400000e0000 */
[----:B------:R-:W-:Y:S02]  /*14fd0*/  R2UR UR7, R15 ;  /* 0x000000000f0772ca */ /* 0x000fe400000e0000 */
[----:B---3--:R-:W-:Y:S02]  /*14fe0*/  R2UR UR4, R220 ;  /* 0x00000000dc0472ca */ /* 0x008fe400000e0000 */
[----:B------:R-:W-:Y:S01]  /*14ff0*/  R2UR UR5, R221 ;  /* 0x00000000dd0572ca */ /* 0x000fe200000e0000 */
[----:B------:R-:W-:Y:S01]  /*15000*/  VIADD R14, R12, 0x4 ;  /* 0x000000040c0e7836 */ /* 0x000fe20000000000 */
[----:B------:R-:W-:Y:S01]  /*15010*/  MOV R15, 0x40000040 ;  /* 0x40000040000f7802 */ /* 0x000fe20000000f00 */
[----:B------:R-:W-:-:S02]  /*15020*/  WARPGROUP.DEPBAR.LE gsb0, 0x0 ;  /* 0x00008000000079c5 */ /* 0x000fc40000010000 */
[----:B------:R-:W-:-:S08]  /*15030*/  WARPGROUP.ARRIVE ;  /* 0x00000000000079c5 */ /* 0x000fd00000000000 */
[----:B------:R-:W-:Y:S01]  /*15040*/  HGMMA.64x96x16.F32 R88, gdesc[UR4], R88, gsb0 ;  /* 0x01600000045879f0 */ /* 0x000fe20008000858 */
[----:B------:R-:W-:Y:S02]  /*15050*/  R2UR UR6, R14 ;  /* 0x000000000e0672ca */ /* 0x000fe400000e0000 */
[----:B------:R-:W-:Y:S02]  /*15060*/  R2UR UR7, R15 ;  /* 0x000000000f0772ca */ /* 0x000fe400000e0000 */
[----:B----4-:R-:W-:Y:S02]  /*15070*/  R2UR UR4, R218 ;  /* 0x00000000da0472ca */ /* 0x010fe400000e0000 */
[----:B------:R-:W-:Y:S01]  /*15080*/  R2UR UR5, R219 ;  /* 0x00000000db0572ca */ /* 0x000fe200000e0000 */
[----:B------:R-:W-:Y:S02]  /*15090*/  VIADD R14, R12, 0x6 ;  /* 0x000000060c0e7836 */ /* 0x000fe40000000000 */
[----:B------:R-:W-:Y:S01]  /*150a0*/  IMAD.MOV.U32 R15, RZ, RZ, 0x40000040 ;  /* 0x40000040ff0f7424 */ /* 0x000fe200078e00ff */
[----:B------:R-:W-:-:S02]  /*150b0*/  WARPGROUP.DEPBAR.LE gsb0, 0x0 ;  /* 0x00008000000079c5 */ /* 0x000fc40000010000 */
[----:B------:R-:W-:-:S07]  /*150c0*/  WARPGROUP.ARRIVE ;  /* 0x00000000000079c5 */ /* 0x000fce0000000000 */
[----:B------:R-:W-:Y:S01]  /*150d0*/  HGMMA.64x96x16.F32 R88, gdesc[UR4], R88, gsb0 ;  /* 0x01600000045879f0 */ /* 0x000fe20008000858 */
[----:B------:R-:W-:Y:S02]  /*150e0*/  R2UR UR6, R14 ;  /* 0x000000000e0672ca */ /* 0x000fe400000e0000 */
[----:B------:R-:W-:Y:S02]  /*150f0*/  R2UR UR7, R15 ;  /* 0x000000000f0772ca */ /* 0x000fe400000e0000 */
[----:B-----5:R-:W-:Y:S02]  /*15100*/  R2UR UR4, R216 ;  /* 0x00000000d80472ca */ /* 0x020fe400000e0000 */
        /* <DEDUP_REMOVED lines=8> */
[----:B------:R-:W-:Y:S02]  /*15190*/  R2UR UR4, R214 ;  /* 0x00000000d60472ca */ /* 0x000fe400000e0000 */
        /* <DEDUP_REMOVED lines=10> */
[----:B------:R-:W-:Y:S01]  /*15240*/  IMAD.MOV.U32 R15, RZ, RZ, 0x40000040 ;  /* 0x40000040ff0f7424 */ /* 0x000fe200078e00ff */
[----:B------:R-:W-:Y:S01]  /*15250*/  IADD3 R14, R12, 0x304, RZ ;  /* 0x000003040c0e7810 */ /* 0x000fe20007ffe0ff */
[----:B------:R-:W-:-:S02]  /*15260*/  WARPGROUP.DEPBAR.LE gsb0, 0x0 ;  /* 0x00008000000079c5 */ /* 0x000fc40000010000 */
[----:B------:R-:W-:-:S08]  /*15270*/  WARPGROUP.ARRIVE ;  /* 0x00000000000079c5 */ /* 0x000fd00000000000 */
        /* <DEDUP_REMOVED lines=11> */
[----:B------:R-:W-:Y:S01]  /*15330*/  R2UR UR7, R15 ;  /* 0x000000000f0772ca */ /* 0x000fe200000e0000 */
[----:B------:R-:W-:Y:S01]  /*15340*/  UMOV UR4, UR52 ;  /* 0x0000003400047c82 */ /* 0x000fe20008000000 */
[----:B------:R-:W-:Y:S01]  /*15350*/  UMOV UR5, UR53 ;  /* 0x0000003500057c82 */ /* 0x000fe20008000000 */
[----:B------:R-:W-:Y:S02]  /*15360*/  VIADD R14, R12, 0x600 ;  /* 0x000006000c0e7836 */ /* 0x000fe40000000000 */
[----:B------:R-:W-:Y:S01]  /*15370*/  IMAD.MOV.U32 R15, RZ, RZ, 0x40000040 ;  /* 0x40000040ff0f7424 */ /* 0x000fe200078e00ff */
[----:B------:R-:W-:Y:S02]  /*15380*/  WARPGROUP.DEPBAR.LE gsb0, 0x0 ;  /* 0x00008000000079c5 */ /* 0x000fe40000010000 */
[----:B------:R-:W-:-:S06]  /*15390*/  WARPGROUP.ARRIVE ;  /* 0x00000000000079c5 */ /* 0x000fcc0000000000 */
[----:B------:R-:W-:Y:S01]  /*153a0*/  HGMMA.64x96x16.F32 R88, gdesc[UR4], R88, gsb0 ;  /* 0x01600000045879f0 */ /* 0x000fe20008000858 */
[----:B------:R-:W-:Y:S02]  /*153b0*/  R2UR UR6, R14 ;  /* 0x000000000e0672ca */ /* 0x000fe400000e0000 */
[----:B------:R-:W-:Y:S01]  /*153c0*/  R2UR UR7, R15 ;  /* 0x000000000f0772ca */ /* 0x000fe200000e0000 */
[----:B------:R-:W-:Y:S01]  /*153d0*/  UMOV UR4, UR48 ;  /* 0x0000003000047c82 */ /* 0x000fe20008000000 */
[----:B------:R-:W-:Y:S01]  /*153e0*/  UMOV UR5, UR49 ;  /* 0x0000003100057c82 */ /* 0x000fe20008000000 */
[----:B------:R-:W-:Y:S01]  /*153f0*/  VIADD R14, R12, 0x602 ;  /* 0x000006020c0e7836 */ /* 0x000fe20000000000 */
[----:B------:R-:W-:Y:S01]  /*15400*/  MOV R15, 0x40000040 ;  /* 0x40000040000f7802 */ /* 0x000fe20000000f00 */
[----:B------:R-:W-:Y:S02]  /*15410*/  WARPGROUP.DEPBAR.LE gsb0, 0x0 ;  /* 0x00008000000079c5 */ /* 0x000fe40000010000 */
[----:B------:R-:W-:-:S06]  /*15420*/  WARPGROUP.ARRIVE ;  /* 0x00000000000079c5 */ /* 0x000fcc0000000000 */
        /* <DEDUP_REMOVED lines=23> */
[----:B------:R-:W-:Y:S02]  /*155a0*/  WARPGROUP.DEPBAR.LE gsb0, 0x0 ;  /* 0x00008000000079c5 */ /* 0x000fe40000010000 */
[----:B------:R-:W-:-:S08]  /*155b0*/  WARPGROUP.ARRIVE ;  /* 0x00000000000079c5 */ /* 0x000fd00000000000 */
[----:B------:R-:W-:Y:S01]  /*155c0*/  HGMMA.64x96x16.F32 R88, gdesc[UR4], R88, gsb0 ;  /* 0x01600000045879f0 */ /* 0x000fe20008000858 */
        /* <DEDUP_REMOVED lines=65> */
[----:B------:R-:W-:Y:S05]  /*159e0*/  @!P0 BRA `(.L_x_1864) ;  /* 0x0000000000048947 */ /* 0x000fea0003800000 */
[----:B------:R-:W-:Y:S01]  /*159f0*/  BPT.TRAP 0x1 ;  /* 0x000000040000795c */ /* 0x000fe20000300000 */
.L_x_1864:
[----:B------:R-:W-:Y:S01]  /*15a00*/  SHF.L.U32 R9, R23, 0x1f, RZ ;  /* 0x0000001f17097819 */ /* 0x000fe200000006ff */
[----:B------:R-:W-:-:S04]  /*15a10*/  IMAD R14, R22, 0x8, R16 ;  /* 0x00000008160e7824 */ /* 0x000fc800078e0210 */
[----:B------:R0:W1:Y:S01]  /*15a20*/  SYNCS.PHASECHK.TRANS64.TRYWAIT P2, [R14+URZ+0x2a850], R9 ;  /* 0x02a850090e0075a7 */ /* 0x000062000804017f */
[----:B------:R-:W-:Y:S05]  /*15a30*/  @!P0 BRA `(.L_x_1865) ;  /* 0x0000000000048947 */ /* 0x000fea0003800000 */
[----:B------:R-:W-:Y:S01]  /*15a40*/  BPT.TRAP 0x1 ;  /* 0x000000040000795c */ /* 0x000fe20000300000 */
.L_x_1865:
[----:B------:R-:W-:Y:S01]  /*15a50*/  VIADD R0, R16, 0x400 ;  /* 0x0000040010007836 */ /* 0x000fe20000000000 */
[----:B------:R-:W-:Y:S04]  /*15a60*/  BSSY B2, `(.L_x_1866) ;  /* 0x0000008000027945 */ /* 0x000fe80003800000 */
[----:B------:R-:W-:-:S04]  /*15a70*/  SHF.R.U32.HI R0, RZ, 0x4, R0 ;  /* 0x00000004ff007819 */ /* 0x000fc80000011600 */
[----:B------:R-:W-:-:S04]  /*15a80*/  LOP3.LUT R0, R0, 0x3fff, RZ, 0xc0, !PT ;  /* 0x00003fff00007812 */ /* 0x000fc800078ec0ff */
[----:B------:R-:W-:-:S05]  /*15a90*/  LOP3.LUT R13, R0, 0x3000000, RZ, 0xfc, !PT ;  /* 0x03000000000d7812 */ /* 0x000fca00078efcff */
[----:B------:R-:W-:Y:S01]  /*15aa0*/  IMAD R0, R22, 0x600, R13 ;  /* 0x0000060016007824 */ /* 0x000fe200078e020d */
[----:B-1----:R-:W-:Y:S06]  /*15ab0*/  @P2 BRA `(.L_x_1867) ;  /* 0x0000000000082947 */ /* 0x002fec0003800000 */
[----:B------:R-:W1:Y:S02]  /*15ac0*/  SYNCS.PHASECHK.TRANS64.TRYWAIT P2, [R14+URZ+0x2a850], R9 ;  /* 0x02a850090e0075a7 */ /* 0x000e64000804017f */
[----:B-1----:R-:W-:Y:S05]  /*15ad0*/  @!P2 BRA `(.L_x_1868) ;  /* 0x0000013000d0a947 */ /* 0x002fea0003800000 */
.L_x_1867:
[----:B------:R-:W-:Y:S05]  /*15ae0*/  BSYNC B2 ;  /* 0x0000000000027941 */ /* 0x000fea0003800000 */
.L_x_1866:
[----:B------:R-:W-:Y:S01]  /*15af0*/  IMAD.MOV.U32 R13, RZ, RZ, 0x40000040 ;  /* 0x40000040ff0d7424 */ /* 0x000fe200078e00ff */
[----:B------:R-:W-:Y:S01]  /*15b00*/  MOV R12, R0 ;  /* 0x00000000000c7202 */ /* 0x000fe20000000f00 */
[----:B------:R-:W2:Y:S01]  /*15b10*/  LDL R200, [R1+0xc] ;  /* 0x00000c0001c87983 */ /* 0x000ea20000100800 */
[----:B------:R-:W-:Y:S01]  /*15b20*/  WARPGROUP.ARRIVE ;  /* 0x00000000000079c5 */ /* 0x000fe20000000000 */
[----:B------:R-:W-:Y:S01]  /*15b30*/  ISETP.NE.AND P3, PT, R198, 0x1, PT ;  /* 0x00000001c600780c */ /* 0x000fe20003f65270 */
[----:B------:R-:W-:Y:S01]  /*15b40*/  IMAD.IADD R15, R181, 0x1, R177 ;  /* 0x00000001b50f7824 */ /* 0x000fe200078e02b1 */
[----:B------:R-:W-:Y:S01]  /*15b50*/  R2UR UR6, R12 ;  /* 0x000000000c0672ca */ /* 0x000fe200000e0000 */
[----:B------:R-:W-:Y:S01]  /*15b60*/  VIADD R12, R0, 0x80 ;  /* 0x00000080000c7836 */ /* 0x000fe20000000000 */
[----:B------:R-:W-:Y:S01]  /*15b70*/  R2UR UR7, R13 ;  /* 0x000000000d0772ca */ /* 0x000fe200000e0000 */
[----:B------:R-:W-:Y:S02]  /*15b80*/  IMAD.MOV.U32 R13, RZ, RZ, 0x40000040 ;  /* 0x40000040ff0d7424 */ /* 0x000fe400078e00ff */
[----:B------:R-:W-:-:S05]  /*15b90*/  @!P1 VIADD R7, R7, 0x2a840 ;  /* 0x0002a84007079836 */ /* 0x000fca0000000000 */
[----:B------:R-:W-:Y:S01]  /*15ba0*/  @!P1 PRMT R7, RZ, 0x654, R7 ;  /* 0x00000654ff079816 */ /* 0x000fe20000000007 */
[----:B01----:R-:W0:Y:S04]  /*15bb0*/  @P3 LDC R9, c[0x0][0x450] ;  /* 0x00011400ff093b82 */ /* 0x003e280000000800 */
[----:B------:R-:W-:Y:S01]  /*15bc0*/  HGMMA.64x128x16.F32 R24, R156, gdesc[UR4].tnspB, R24, gsb0 ;  /* 0x41e000049c187df0 */ /* 0x000fe20008000818 */
[----:B------:R-:W-:Y:S01]  /*15bd0*/  R2UR UR6, R12 ;  /* 0x000000000c0672ca */ /* 0x000fe200000e0000 */
[----:B------:R-:W-:Y:S01]  /*15be0*/  VIADD R12, R0, 0x100 ;  /* 0x00000100000c7836 */ /* 0x000fe20000000000 */
[----:B------:R-:W-:Y:S01]  /*15bf0*/  R2UR UR7, R13 ;  /* 0x000000000d0772ca */ /* 0x000fe200000e0000 */
[----:B------:R-:W-:Y:S01]  /*15c00*/  IMAD.MOV.U32 R13, RZ, RZ, 0x40000040 ;  /* 0x40000040ff0d7424 */ /* 0x000fe200078e00ff */
[----:B------:R-:W-:-:S02]  /*15c10*/  WARPGROUP.DEPBAR.LE gsb0, 0x0 ;  /* 0x00008000000079c5 */ /* 0x000fc40000010000 */
[----:B------:R-:W-:-:S09]  /*15c20*/  WARPGROUP.ARRIVE ;  /* 0x00000000000079c5 */ /* 0x000fd20000000000 */
[----:B------:R-:W-:Y:S01]  /*15c30*/  HGMMA.64x128x16.F32 R24, R152, gdesc[UR4].tnspB, R24, gsb0 ;  /* 0x41e0000498187df0 */ /* 0x000fe20008000818 */
[----:B------:R-:W-:Y:S01]  /*15c40*/  R2UR UR6, R12 ;  /* 0x000000000c0672ca */ /* 0x000fe200000e0000 */
[----:B------:R-:W-:Y:S01]  /*15c50*/  VIADD R12, R0, 0x180 ;  /* 0x00000180000c7836 */ /* 0x000fe20000000000 */
[----:B------:R-:W-:Y:S02]  /*15c60*/  R2UR UR7, R13 ;  /* 0x000000000d0772ca */ /* 0x000fe400000e0000 */
[----:B------:R-:W-:Y:S02]  /*15c70*/  MOV R13, 0x40000040 ;  /* 0x40000040000d7802 */ /* 0x000fe40000000f00 */
[----:B--2---:R-:W-:Y:S01]  /*15c80*/  LOP3.LUT P2, RZ, R200, 0x100000, RZ, 0xc0, !PT ;  /* 0x00100000c8ff7812 */ /* 0x004fe2000784c0ff */
        /* <DEDUP_REMOVED lines=14> */
[----:B------:R-:W1:Y:S02]  /*15d70*/  @P3 LDC R0, c[0x0][0x44c] ;  /* 0x00011300ff003b82 */ /* 0x000e640000000800 */
[----:B-1----:R-:W-:-:S05]  /*15d80*/  @P3 IMAD.HI.U32 R0, R15, R0, RZ ;  /* 0x000000000f003227 */ /* 0x002fca00078e00ff */
[----:B0-----:R-:W-:-:S05]  /*15d90*/  @P3 SHF.R.U32.HI R15, RZ, R9, R0 ;  /* 0x00000009ff0f3219 */ /* 0x001fca0000011600 */
[----:B------:R-:W0:Y:S01]  /*15da0*/  SHFL.IDX PT, R2, R15, RZ, 0x1c1f ;  /* 0x001c1fff0f027589 */ /* 0x000e2200000e0000 */
[----:B------:R-:W-:Y:S02]  /*15db0*/  WARPGROUP.DEPBAR.LE gsb0, 0x0 ;  /* 0x00008000000079c5 */ /* 0x000fe40000010000 */
[----:B------:R-:W-:-:S06]  /*15dc0*/  WARPGROUP.ARRIVE ;  /* 0x00000000000079c5 */ /* 0x000fcc0000000000 */
[----:B------:R-:W-:Y:S01]  /*15dd0*/  HGMMA.64x128x16.F32 R24, R140, gdesc[UR4].tnspB, R24, gsb0 ;  /* 0x41e000048c187df0 */ /* 0x000fe20008000818 */
[----:B------:R-:W-:Y:S02]  /*15de0*/  R2UR UR6, R12 ;  /* 0x000000000c0672ca */ /* 0x000fe400000e0000 */
[----:B------:R-:W-:Y:S01]  /*15df0*/  R2UR UR7, R13 ;  /* 0x000000000d0772ca */ /* 0x000fe200000e0000 */
[----:B------:R-:W-:Y:S02]  /*15e00*/  WARPGROUP.DEPBAR.LE gsb0, 0x0 ;  /* 0x00008000000079c5 */ /* 0x000fe40000010000 */
[----:B------:R-:W-:Y:S01]  /*15e10*/  WARPGROUP.ARRIVE ;  /* 0x00000000000079c5 */ /* 0x000fe20000000000 */
[----:B------:R-:W-:-:S09]  /*15e20*/  IMAD R140, R10, -0x60, RZ ;  /* 0xffffffa00a8c7824 */ /* 0x000fd200078e02ff */
[----:B------:R-:W-:Y:S01]  /*15e30*/  HGMMA.64x128x16.F32 R24, R136, gdesc[UR4].tnspB, R24, gsb0 ;  /* 0x41e0000488187df0 */ /* 0x000fe20008000818 */
[----:B------:R-:W-:-:S05]  /*15e40*/  IADD3 R9, R140, 0x1, RZ ;  /* 0x000000018c097810 */ /* 0x000fca0007ffe0ff */
[----:B------:R-:W-:Y:S02]  /*15e50*/  IMAD R0, R180, -0x2, R9 ;  /* 0xfffffffeb4007824 */ /* 0x000fe400078e0209 */
[----:B------:R-:W-:-:S05]  /*15e60*/  IMAD.U32 R9, RZ, RZ, UR47 ;  /* 0x0000002fff097e24 */ /* 0x000fca000f8e00ff */
[----:B------:R-:W-:Y:S01]  /*15e70*/  LOP3.LUT R12, RZ, R9, RZ, 0x33, !PT ;  /* 0x00000009ff0c7212 */ /* 0x000fe200078e33ff */
[----:B------:R-:W-:Y:S02]  /*15e80*/  WARPGROUP.DEPBAR.LE gsb0, 0x0 ;  /* 0x00008000000079c5 */ /* 0x000fe40000010000 */
[----:B------:R1:W-:Y:S02]  /*15e90*/  @!P1 SYNCS.ARRIVE.TRANS64.RED.A1T0 RZ, [R7+URZ], RZ ;  /* 0x000000ff07ff99a7 */ /* 0x0003e4000810043f */
[----:B-1----:R-:W-:Y:S01]  /*15ea0*/  IADD3 R7, -R163, R0, R164 ;  /* 0x00000000a3077210 */ /* 0x002fe20007ffe1a4 */
[----:B------:R-:W-:-:S04]  /*15eb0*/  VIADD R0, R0, 0xffffffff ;  /* 0xffffffff00007836 */ /* 0x000fc80000000000 */
[----:B------:R-:W-:Y:S02]  /*15ec0*/  VIADD R23, R7, UR54 ;  /* 0x0000003607177c36 */ /* 0x000fe40008000000 */
[----:B------:R-:W-:Y:S02]  /*15ed0*/  IMAD.IADD R7, R12, 0x1, R7 ;  /* 0x000000010c077824 */ /* 0x000fe400078e0207 */
[--C-:B0-----:R-:W-:Y:S02]  /*15ee0*/  IMAD.IADD R139, R23, 0x1, R2.reuse ;  /* 0x00000001178b7824 */ /* 0x101fe400078e0202 */
[----:B------:R-:W-:Y:S01]  /*15ef0*/  IMAD.IADD R137, R7, 0x1, R2 ;  /* 0x0000000107897824 */ /* 0x000fe200078e0202 */
[----:B------:R-:W-:Y:S06]  /*15f00*/  @!P2 BRA `(.L_x_1869) ;  /* 0x000000000054a947 */ /* 0x000fec0003800000 */
[----:B------:R-:W-:Y:S01]  /*15f10*/  IADD3 R141, -R163, R164, R2 ;  /* 0x000000a4a38d7210 */ /* 0x000fe20007ffe102 */
[----:B------:R-:W-:Y:S03]  /*15f20*/  BSSY B2, `(.L_x_1870) ;  /* 0x0000010000027945 */ /* 0x000fe60003800000 */
[----:B------:R-:W-:-:S13]  /*15f30*/  ISETP.GT.AND P2, PT, R141, -0x1, PT ;  /* 0xffffffff8d00780c */ /* 0x000fda0003f44270 */
[----:B------:R-:W-:Y:S05]  /*15f40*/  @P2 BRA `(.L_x_1871) ;  /* 0x0000000000202947 */ /* 0x000fea0003800000 */
[----:B------:R-:W-:Y:S02]  /*15f50*/  MOV R22, UR46 ;  /* 0x0000002e00167c02 */ /* 0x000fe40008000f00 */
[----:B------:R-:W-:Y:S02]  /*15f60*/  LOP3.LUT R141, RZ, R141, RZ, 0x33, !PT ;  /* 0x0000008dff8d7212 */ /* 0x000fe400078e33ff */
[----:B------:R-:W-:-:S13]  /*15f70*/  ISETP.NE.AND P2, PT, R22, 0x1, PT ;  /* 0x000000011600780c */ /* 0x000fda0003f45270 */
[----:B------:R-:W0:Y:S02]  /*15f80*/  @P2 LDC.64 R12, c[0x0][0x9e8] ;  /* 0x00027a00ff0c2b82 */ /* 0x000e240000000a00 */
[----:B0-----:R-:W-:-:S05]  /*15f90*/  @P2 IMAD.HI.U32 R12, R141, R12, RZ ;  /* 0x0000000c8d0c2227 */ /* 0x001fca00078e00ff */
[----:B------:R-:W-:-:S04]  /*15fa0*/  @P2 SHF.R.U32.HI R141, RZ, R13, R12 ;  /* 0x0000000dff8d2219 */ /* 0x000fc8000001160c */
[----:B------:R-:W-:Y:S01]  /*15fb0*/  LOP3.LUT R141, RZ, R141, RZ, 0x33, !PT ;  /* 0x0000008dff8d7212 */ /* 0x000fe200078e33ff */
[----:B------:R-:W-:Y:S06]  /*15fc0*/  BRA `(.L_x_1872) ;  /* 0x0000000000147947 */ /* 0x000fec0003800000 */
.L_x_1871:
[----:B------:R-:W-:-:S05]  /*15fd0*/  IMAD.U32 R22, RZ, RZ, UR46 ;  /* 0x0000002eff167e24 */ /* 0x000fca000f8e00ff */
[----:B------:R-:W-:-:S13]  /*15fe0*/  ISETP.NE.AND P2, PT, R22, 0x1, PT ;  /* 0x000000011600780c */ /* 0x000fda0003f45270 */
[----:B------:R-:W0:Y:S02]  /*15ff0*/  @P2 LDC.64 R12, c[0x0][0x9e8] ;  /* 0x00027a00ff0c2b82 */ /* 0x000e240000000a00 */
[----:B0-----:R-:W-:-:S05]  /*16000*/  @P2 IMAD.HI.U32 R12, R141, R12, RZ ;  /* 0x0000000c8d0c2227 */ /* 0x001fca00078e00ff */
[----:B------:R-:W-:-:S07]  /*16010*/  @P2 SHF.R.U32.HI R141, RZ, R13, R12 ;  /* 0x0000000dff8d2219 */ /* 0x000fce000001160c */
.L_x_1872:
[----:B------:R-:W-:Y:S05]  /*16020*/  BSYNC B2 ;  /* 0x0000000000027941 */ /* 0x000fea0003800000 */
.L_x_1870:
[----:B------:R-:W-:-:S05]  /*16030*/  IMAD R2, R141, R22, R0 ;  /* 0x000000168d027224 */ /* 0x000fca00078e0200 */
[----:B------:R-:W-:Y:S02]  /*16040*/  VIADDMNMX R139, R2, R22, R139, PT ;  /* 0x00000016028b7246 */ /* 0x000fe4000380018b */
[----:B------:R-:W-:-:S07]  /*16050*/  VIMNMX R137, R137, R2, !PT ;  /* 0x0000000289897248 */ /* 0x000fce0007fe0100 */
.L_x_1869:
        /* <DEDUP_REMOVED lines=12> */
[--C-:B0-----:R-:W-:Y:S01]  /*16120*/  IMAD.IADD R23, R23, 0x1, R12.reuse ;  /* 0x0000000117177824 */ /* 0x101fe200078e020c */
[----:B------:R-:W-:Y:S01]  /*16130*/  ISETP.GE.AND P5, PT, R140, 0x11, PT ;  /* 0x000000118c00780c */ /* 0x000fe20003fa6270 */
[----:B------:R-:W-:Y:S01]  /*16140*/  IMAD.IADD R89, R7, 0x1, R12 ;  /* 0x0000000107597824 */ /* 0x000fe200078e020c */
        /* <DEDUP_REMOVED lines=104> */
[----:B------:R-:W-:-:S13]  /*167d0*/  LOP3.LUT P6, RZ, R200, 0x100000, RZ, 0xc0, !PT ;  /* 0x00100000c8ff7812 */ /* 0x000fda00078cc0ff */
        /* <DEDUP_REMOVED lines=13> */
.L_x_1875:
[----:B------:R-:W-:-:S05]  /*168b0*/  IMAD.U32 R15, RZ, RZ, UR46 ;  /* 0x0000002eff0f7e24 */ /* 0x000fca000f8e00ff */
[----:B------:R-:W-:-:S13]  /*168c0*/  ISETP.NE.AND P6, PT, R15, 0x1, PT ;  /* 0x000000010f00780c */ /* 0x000fda0003fc5270 */
[----:B------:R-:W0:Y:S02]  /*168d0*/  @P6 LDC.64 R12, c[0x0][0x9e8] ;  /* 0x00027a00ff0c6b82 */ /* 0x000e240000000a00 */
[----:B0-----:R-:W-:-:S05]  /*168e0*/  @P6 IMAD.HI.U32 R12, R7, R12, RZ ;  /* 0x0000000c070c6227 */ /* 0x001fca00078e00ff */
[----:B------:R-:W-:-:S07]  /*168f0*/  @P6 SHF.R.U32.HI R7, RZ, R13, R12 ;  /* 0x0000000dff076219 */ /* 0x000fce000001160c */
.L_x_1876:
[----:B------:R-:W-:Y:S05]  /*16900*/  BSYNC B2 ;  /* 0x0000000000027941 */ /* 0x000fea0003800000 */
.L_x_1874:
[----:B------:R-:W-:-:S05]  /*16910*/  IMAD R0, R7, R15, R0 ;  /* 0x0000000f07007224 */ /* 0x000fca00078e0200 */
[----:B------:R-:W-:Y:S02]  /*16920*/  VIADDMNMX R23, R0, R15, R23, PT ;  /* 0x0000000f00177246 */ /* 0x000fe40003800117 */
[----:B------:R-:W-:-:S07]  /*16930*/  VIMNMX R89, R89, R0, !PT ;  /* 0x0000000059597248 */ /* 0x000fce0007fe0100 */
.L_x_1873:
[C---:B------:R-:W-:Y:S02]  /*16940*/  ISETP.GT.AND P2, PT, R89.reuse, 0x1, !P2 ;  /* 0x000000015900780c */ /* 0x040fe40005744270 */
[----:B------:R-:W-:Y:S02]  /*16950*/  ISETP.GT.AND P3, PT, R89, 0x8, !P3 ;  /* 0x000000085900780c */ /* 0x000fe40005f64270 */
        /* <DEDUP_REMOVED lines=66> */
[----:B------:R-:W-:Y:S02]  /*16d80*/  ISETP.LT.OR P2, PT, R23, 0x31, P2 ;  /* 0x000000311700780c */ /* 0x000fe40001741670 */
[----:B------:R-:W-:Y:S01]  /*16d90*/  ISETP.NE.AND P3, PT, R157, RZ, PT ;  /* 0x000000ff9d00720c */ /* 0x000fe20003f65270 */
[----:B------:R-:W0:Y:S01]  /*16da0*/  SHFL.BFLY PT, R7, R0, 0x2, 0x1f ;  /* 0x0c401f0000077f89 */ /* 0x000e2200000e0000 */
        /* <DEDUP_REMOVED lines=13> */
[----:B0-----:R-:W-:Y:S01]  /*16e80*/  FMNMX.FTZ R15, R0, R7, !PT ;  /* 0x00000007000f7209 */ /* 0x001fe20007810000 */
[----:B------:R-:W-:Y:S01]  /*16e90*/  IMAD.U32 R7, RZ, RZ, UR43 ;  /* 0x0000002bff077e24 */ /* 0x000fe2000f8e00ff */
[----:B------:R-:W-:-:S02]  /*16ea0*/  FSEL R118, R118, -INF , !P2 ;  /* 0xff80000076767808 */ /* 0x000fc40005000000 */
[----:B------:R-:W-:Y:S01]  /*16eb0*/  ISETP.NE.AND P2, PT, R153, RZ, PT ;  /* 0x000000ff9900720c */ /* 0x000fe20003f45270 */
[----:B------:R-:W0:Y:S01]  /*16ec0*/  SHFL.BFLY PT, R106, R15, 0x1, 0x1f ;  /* 0x0c201f000f6a7f89 */ /* 0x000e2200000e0000 */
[----:B------:R-:W-:Y:S02]  /*16ed0*/  ISETP.LT.OR P5, PT, R23, 0x59, P5 ;  /* 0x000000591700780c */ /* 0x000fe40002fa1670 */
[----:B------:R-:W-:Y:S02]  /*16ee0*/  ISETP.GT.AND P2, PT, R89, 0x39, !P2 ;  /* 0x000000395900780c */ /* 0x000fe40005744270 */
[----:B------:R-:W-:Y:S02]  /*16ef0*/  FSEL R134, R134, -INF , !P5 ;  /* 0xff80000086867808 */ /* 0x000fe40006800000 */
[----:B------:R-:W-:Y:S02]  /*16f00*/  ISETP.LT.OR P2, PT, R23, 0x3a, P2 ;  /* 0x0000003a1700780c */ /* 0x000fe40001741670 */
[----:B------:R-:W-:-:S02]  /*16f10*/  @!P1 IADD3 R14, R14, 0x2a860, RZ ;  /* 0x0002a8600e0e9810 */ /* 0x000fc40007ffe0ff */
[----:B------:R-:W-:Y:S02]  /*16f20*/  FSEL R218, R119, -INF , !P2 ;  /* 0xff80000077da7808 */ /* 0x000fe40005000000 */
[----:B------:R-:W-:-:S04]  /*16f30*/  ISETP.NE.AND P2, PT, R117, RZ, PT ;  /* 0x000000ff7500720c */ /* 0x000fc80003f45270 */
        /* <DEDUP_REMOVED lines=24> */
[----:B------:R-:W-:-:S02]  /*170c0*/  FSEL R101, R90, -INF , !P2 ;  /* 0xff8000005a657808 */ /* 0x000fc40005000000 */
[----:B------:R-:W-:Y:S02]  /*170d0*/  FSETP.NEU.FTZ.AND P2, PT, R106, -INF , PT ;  /* 0xff8000006a00780b */ /* 0x000fe40003f5d000 */
        /* <DEDUP_REMOVED lines=11> */
[----:B------:R-:W-:Y:S01]  /*17190*/  MUFU.EX2 R15, R92 ;  /* 0x0000005c000f7308 */ /* 0x000fe20000000800 */
[--C-:B------:R-:W-:Y:S01]  /*171a0*/  FFMA.FTZ R138, R138, R7, -R103.reuse ;  /* 0x000000078a8a7223 */ /* 0x100fe20000010867 */
[----:B------:R-:W-:Y:S01]  /*171b0*/  FMNMX.FTZ R91, R98, R91, !PT ;  /* 0x0000005b625b7209 */ /* 0x000fe20007810000 */
[-CC-:B------:R-:W-:Y:S01]  /*171c0*/  FFMA.FTZ R142, R142, R7.reuse, -R103.reuse ;  /* 0x000000078e8e7223 */ /* 0x180fe20000010867 */
[-CC-:B------:R-:W-:Y:S01]  /*171d0*/  FFMA.FTZ R108, R108, R7.reuse, -R103.reuse ;  /* 0x000000076c6c7223 */ /* 0x180fe20000010867 */
[--C-:B------:R-:W-:Y:S01]  /*171e0*/  FFMA.FTZ R13, R88, R7, -R103.reuse ;  /* 0x00000007580d7223 */ /* 0x100fe20000010867 */
[----:B------:R-:W-:Y:S01]  /*171f0*/  FMNMX.FTZ R91, R158, R91, !PT ;  /* 0x0000005b9e5b7209 */ /* 0x000fe20007810000 */
[-CC-:B------:R-:W-:Y:S01]  /*17200*/  FFMA.FTZ R23, R146, R7.reuse, -R103.reuse ;  /* 0x0000000792177223 */ /* 0x180fe20000010867 */
[----:B------:R0:W-:Y:S01]  /*17210*/  MUFU.EX2 R92, R136 ;  /* 0x00000088005c7308 */ /* 0x0001e20000000800 */
        /* <DEDUP_REMOVED lines=8> */
[----:B0-----:R-:W-:Y:S01]  /*172a0*/  FSEL R136, R135, -INF , !P3 ;  /* 0xff80000087887808 */ /* 0x001fe20005800000 */
[----:B------:R-:W-:Y:S01]  /*172b0*/  FFMA.FTZ R140, R140, R7, -R103 ;  /* 0x000000078c8c7223 */ /* 0x000fe20000010867 */
[----:B------:R-:W-:-:S04]  /*172c0*/  FMNMX.FTZ R93, R210, R93, !PT ;  /* 0x0000005dd25d7209 */ /* 0x000fc80007810000 */
[----:B------:R-:W-:Y:S01]  /*172d0*/  FMNMX.FTZ R93, R212, R93, !PT ;  /* 0x0000005dd45d7209 */ /* 0x000fe20007810000 */
[----:B------:R0:W-:Y:S03]  /*172e0*/  MUFU.EX2 R96, R138 ;  /* 0x0000008a00607308 */ /* 0x0001e60000000800 */
[----:B------:R-:W-:-:S04]  /*172f0*/  FMNMX.FTZ R93, R110, R93, !PT ;  /* 0x0000005d6e5d7209 */ /* 0x000fc80007810000 */
[----:B------:R-:W-:Y:S01]  /*17300*/  FMNMX.FTZ R95, R214, R93, !PT ;  /* 0x0000005dd65f7209 */ /* 0x000fe20007810000 */
[----:B------:R1:W-:Y:S01]  /*17310*/  MUFU.EX2 R89, R108 ;  /* 0x0000006c00597308 */ /* 0x0003e20000000800 */
[----:B0-----:R-:W-:Y:S02]  /*17320*/  FFMA.FTZ R138, R132, R7, -R103 ;  /* 0x00000007848a7223 */ /* 0x001fe40000010867 */
[----:B------:R-:W-:-:S04]  /*17330*/  FMNMX.FTZ R95, R114, R95, !PT ;  /* 0x0000005f725f7209 */ /* 0x000fc80007810000 */
[----:B------:R-:W-:Y:S01]  /*17340*/  FMNMX.FTZ R95, R216, R95, !PT ;  /* 0x0000005fd85f7209 */ /* 0x000fe20007810000 */
[----:B------:R-:W0:Y:S01]  /*17350*/  MUFU.EX2 R93, R100 ;  /* 0x00000064005d7308 */ /* 0x000e220000000800 */
[----:B-1----:R-:W-:Y:S02]  /*17360*/  FFMA.FTZ R108, R150, R7, -R103 ;  /* 0x00000007966c7223 */ /* 0x002fe40000010867 */
[----:B------:R-:W-:-:S04]  /*17370*/  FMNMX.FTZ R95, R118, R95, !PT ;  /* 0x0000005f765f7209 */ /* 0x000fc80007810000 */
[----:B------:R-:W-:Y:S01]  /*17380*/  FMNMX.FTZ R97, R218, R95, !PT ;  /* 0x0000005fda617209 */ /* 0x000fe20007810000 */
[----:B------:R1:W-:Y:S03]  /*17390*/  MUFU.EX2 R100, R142 ;  /* 0x0000008e00647308 */ /* 0x0003e60000000800 */
[----:B------:R-:W-:-:S04]  /*173a0*/  FMNMX.FTZ R97, R122, R97, !PT ;  /* 0x000000617a617209 */ /* 0x000fc80007810000 */
[----:B------:R-:W-:Y:S01]  /*173b0*/  FMNMX.FTZ R97, R220, R97, !PT ;  /* 0x00000061dc617209 */ /* 0x000fe20007810000 */
[----:B------:R2:W3:Y:S01]  /*173c0*/  MUFU.EX2 R95, R104 ;  /* 0x00000068005f7308 */ /* 0x0004e20000000800 */
[----:B-1----:R-:W-:Y:S02]  /*173d0*/  FFMA.FTZ R142, R124, R7, -R103 ;  /* 0x000000077c8e7223 */ /* 0x002fe40000010867 */
[----:B------:R-:W-:-:S04]  /*173e0*/  FMNMX.FTZ R97, R126, R97, !PT ;  /* 0x000000617e617209 */ /* 0x000fc80007810000 */
[----:B------:R-:W-:Y:S01]  /*173f0*/  FMNMX.FTZ R97, R222, R97, !PT ;  /* 0x00000061de617209 */ /* 0x000fe20007810000 */
[----:B------:R-:W-:Y:S01]  /*17400*/  MUFU.EX2 R13, R13 ;  /* 0x0000000d000d7308 */ /* 0x000fe20000000800 */
[-CC-:B--2---:R-:W-:Y:S01]  /*17410*/  FFMA.FTZ R104, R144, R7.reuse, -R103.reuse ;  /* 0x0000000790687223 */ /* 0x184fe20000010867 */
[--C-:B------:R-:W-:Y:S01]  /*17420*/  FFMA.FTZ R144, R112, R7, -R103.reuse ;  /* 0x0000000770907223 */ /* 0x100fe20000010867 */
[----:B------:R-:W-:Y:S01]  /*17430*/  FMNMX.FTZ R97, R130, R97, !PT ;  /* 0x0000006182617209 */ /* 0x000fe20007810000 */
[----:B------:R-:W-:Y:S01]  /*17440*/  FFMA.FTZ R112, R154, R7, -R103 ;  /* 0x000000079a707223 */ /* 0x000fe20000010867 */
[----:B0-----:R-:W-:Y:S02]  /*17450*/  F2FP.F16.F32.PACK_AB R154, R96, R93 ;  /* 0x0000005d609a723e */ /* 0x001fe400000000ff */
[----:B------:R-:W-:Y:S01]  /*17460*/  FMNMX.FTZ R97, R228, R97, !PT ;  /* 0x00000061e4617209 */ /* 0x000fe20007810000 */
[----:B------:R-:W-:Y:S03]  /*17470*/  MUFU.EX2 R88, R88 ;  /* 0x0000005800587308 */ /* 0x000fe60000000800 */
[----:B------:R-:W-:-:S04]  /*17480*/  FMNMX.FTZ R97, R134, R97, !PT ;  /* 0x0000006186617209 */ /* 0x000fc80007810000 */
[----:B------:R-:W-:Y:S01]  /*17490*/  FMNMX.FTZ R0, R136, R97, !PT ;  /* 0x0000006188007209 */ /* 0x000fe20007810000 */
[----:B------:R-:W-:Y:S01]  /*174a0*/  FFMA.FTZ R97, R148, R7, -R103 ;  /* 0x0000000794617223 */ /* 0x000fe20000010867 */
[----:B------:R-:W-:Y:S01]  /*174b0*/  MUFU.EX2 R22, R22 ;  /* 0x0000001600167308 */ /* 0x000fe20000000800 */
[----:B---3--:R-:W-:Y:S02]  /*174c0*/  F2FP.F16.F32.PACK_AB R148, R100, R95 ;  /* 0x0000005f6494723e */ /* 0x008fe400000000ff */
[----:B------:R-:W0:Y:S05]  /*174d0*/  SHFL.BFLY PT, R105, R0, 0x2, 0x1f ;  /* 0x0c401f0000697f89 */ /* 0x000e2a00000e0000 */
[----:B------:R-:W1:Y:S08]  /*174e0*/  MUFU.EX2 R104, R104 ;  /* 0x0000006800687308 */ /* 0x000e700000000800 */
[----:B------:R-:W-:Y:S08]  /*174f0*/  MUFU.EX2 R144, R144 ;  /* 0x0000009000907308 */ /* 0x000ff00000000800 */
[----:B------:R-:W-:Y:S01]  /*17500*/  MUFU.EX2 R23, R23 ;  /* 0x0000001700177308 */ /* 0x000fe20000000800 */
[----:B-1----:R-:W-:-:S02]  /*17510*/  F2FP.F16.F32.PACK_AB R150, R104, R89 ;  /* 0x000000596896723e */ /* 0x002fc400000000ff */
[----:B0-----:R-:W-:Y:S01]  /*17520*/  FMNMX.FTZ R90, R0, R105, !PT ;  /* 0x00000069005a7209 */ /* 0x001fe20007810000 */
[----:B------:R-:W-:Y:S01]  /*17530*/  FFMA.FTZ R105, R152, R7, -R103 ;  /* 0x0000000798697223 */ /* 0x000fe20000010867 */
[----:B------:R-:W-:Y:S02]  /*17540*/  FSEL R0, R106, RZ, P2 ;  /* 0x000000ff6a007208 */ /* 0x000fe40001000000 */
[----:B------:R-:W-:Y:S01]  /*17550*/  F2FP.F16.F32.PACK_AB R152, R92, R91 ;  /* 0x0000005b5c98723e */ /* 0x000fe200000000ff */
[----:B------:R-:W0:Y:S01]  /*17560*/  SHFL.BFLY PT, R109, R90, 0x1, 0x1f ;  /* 0x0c201f005a6d7f89 */ /* 0x000e2200000e0000 */
[----:B------:R-:W-:Y:S01]  /*17570*/  MUFU.EX2 R146, R146 ;  /* 0x0000009200927308 */ /* 0x000fe20000000800 */
[----:B------:R-:W-:-:S04]  /*17580*/  FADD.FTZ R0, -R0, R3 ;  /* 0x0000000300007221 */ /* 0x000fc80000010100 */
[----:B------:R-:W-:-:S03]  /*17590*/  FMUL.FTZ R0, R0, R7 ;  /* 0x0000000700007220 */ /* 0x000fc60000410000 */
[----:B------:R-:W-:Y:S08]  /*175a0*/  MUFU.EX2 R97, R97 ;  /* 0x0000006100617308 */ /* 0x000ff00000000800 */
[----:B------:R-:W1:Y:S01]  /*175b0*/  MUFU.EX2 R0, R0 ;  /* 0x0000000000007308 */ /* 0x000e620000000800 */
[----:B0-----:R-:W-:-:S07]  /*175c0*/  FMNMX.FTZ R90, R90, R109, !PT ;  /* 0x0000006d5a5a7209 */ /* 0x001fce0007810000 */
[----:B------:R-:W-:Y:S01]  /*175d0*/  MUFU.EX2 R99, R99 ;  /* 0x0000006300637308 */ /* 0x000fe20000000800 */
[----:B------:R-:W-:Y:S02]  /*175e0*/  @!P1 PRMT R109, RZ, 0x654, R14 ;  /* 0x00000654ff6d9816 */ /* 0x000fe4000000000e */
[C---:B------:R-:W-:Y:S01]  /*175f0*/  FSETP.NEU.FTZ.AND P2, PT, R90.reuse, -INF , PT ;  /* 0xff8000005a00780b */ /* 0x040fe20003f5d000 */
[----:B------:R-:W-:Y:S01]  /*17600*/  FMUL.FTZ R103, R90, R7 ;  /* 0x000000075a677220 */ /* 0x000fe20000410000 */
[----:B------:R0:W-:Y:S03]  /*17610*/  @!P1 SYNCS.ARRIVE.TRANS64.RED.A1T0 RZ, [R109+URZ], RZ ;  /* 0x000000ff6dff99a7 */ /* 0x0001e6000810043f */
[----:B------:R-:W-:Y:S01]  /*17620*/  MUFU.EX2 R108, R108 ;  /* 0x0000006c006c7308 */ /* 0x000fe20000000800 */
[----:B------:R-:W-:-:S05]  /*17630*/  FSEL R103, R103, RZ, P2 ;  /* 0x000000ff67677208 */ /* 0x000fca0001000000 */
[-CC-:B------:R-:W-:Y:S01]  /*17640*/  FFMA.FTZ R157, R101, R7.reuse, -R103.reuse ;  /* 0x00000007659d7223 */ /* 0x180fe20000010867 */
[----:B------:R-:W-:Y:S01]  /*17650*/  FSEL R101, R90, RZ, P2 ;  /* 0x000000ff5a657208 */ /* 0x000fe20001000000 */
[-CC-:B------:R-:W-:Y:S01]  /*17660*/  FFMA.FTZ R12, R12, R7.reuse, -R103.reuse ;  /* 0x000000070c0c7223 */ /* 0x180fe20000010867 */
[-CC-:B------:R-:W-:Y:S01]  /*17670*/  FFMA.FTZ R159, R94, R7.reuse, -R103.reuse ;  /* 0x000000075e9f7223 */ /* 0x180fe20000010867 */
[-CC-:B------:R-:W-:Y:S01]  /*17680*/  FFMA.FTZ R94, R156, R7.reuse, -R103.reuse ;  /* 0x000000079c5e7223 */ /* 0x180fe20000010867 */
[-C--:B------:R-:W-:Y:S01]  /*17690*/  FFMA.FTZ R153, R98, R7.reuse, -R103 ;  /* 0x0000000762997223 */ /* 0x080fe20000010867 */
[----:B------:R-:W-:Y:S01]  /*176a0*/  FADD.FTZ R2, -R101, R4 ;  /* 0x0000000465027221 */ /* 0x000fe20000010100 */
[----:B------:R-:W-:Y:S01]  /*176b0*/  MUFU.EX2 R157, R157 ;  /* 0x0000009d009d7308 */ /* 0x000fe20000000800 */
[----:B-1----:R-:W-:Y:S01]  /*176c0*/  FFMA.FTZ R101, R0, R6, R13 ;  /* 0x0000000600657223 */ /* 0x002fe2000001000d */
[-CC-:B------:R-:W-:Y:S01]  /*176d0*/  FFMA.FTZ R98, R158, R7.reuse, -R103.reuse ;  /* 0x000000079e627223 */ /* 0x180fe20000010867 */
[-C--:B------:R-:W-:Y:S01]  /*176e0*/  FMUL.FTZ R2, R2, R7.reuse ;  /* 0x0000000702027220 */ /* 0x080fe20000410000 */
[-C--:B------:R-:W-:Y:S01]  /*176f0*/  FFMA.FTZ R155, R102, R7.reuse, -R103 ;  /* 0x00000007669b7223 */ /* 0x080fe20000010867 */
[----:B------:R-:W-:Y:S01]  /*17700*/  FADD.FTZ R6, R88, R101 ;  /* 0x0000006558067221 */ /* 0x000fe20000010000 */
[-CC-:B------:R-:W-:Y:S01]  /*17710*/  FFMA.FTZ R102, R200, R7.reuse, -R103.reuse ;  /* 0x00000007c8667223 */ /* 0x180fe20000010867 */
[-CC-:B------:R-:W-:Y:S01]  /*17720*/  FFMA.FTZ R149, R210, R7.reuse, -R103.reuse ;  /* 0x00000007d2957223 */ /* 0x180fe20000010867 */
[----:B------:R-:W-:Y:S01]  /*17730*/  MUFU.EX2 R12, R12 ;  /* 0x0000000c000c7308 */ /* 0x000fe20000000800 */
[----:B------:R-:W-:Y:S01]  /*17740*/  FADD.FTZ R101, R15, R6 ;  /* 0x000000060f657221 */ /* 0x000fe20000010000 */
        /* <DEDUP_REMOVED lines=22> */
[----:B-1----:R-:W-:Y:S01]  /*178b0*/  FFMA.FTZ R5, R2, R5, R157 ;  /* 0x0000000502057223 */ /* 0x002fe2000001009d */
[----:B------:R-:W-:Y:S01]  /*178c0*/  FADD.FTZ R101, R95, R118 ;  /* 0x000000765f657221 */ /* 0x000fe20000010000 */
[C---:B------:R-:W-:Y:S01]  /*178d0*/  ISETP.GT.AND P2, PT, R10.reuse, R11, PT ;  /* 0x0000000b0a00720c */ /* 0x040fe20003f44270 */
[----:B------:R-:W-:Y:S02]  /*178e0*/  VIADD R10, R10, 0xffffffff ;  /* 0xffffffff0a0a7836 */ /* 0x000fe40000000000 */
[----:B------:R-:W-:Y:S01]  /*178f0*/  FADD.FTZ R6, R12, R5 ;  /* 0x000000050c067221 */ /* 0x000fe20000010000 */
[----:B------:R-:W-:Y:S01]  /*17900*/  FADD.FTZ R118, R100, R101 ;  /* 0x0000006564767221 */ /* 0x000fe20000010000 */
[----:B------:R-:W-:Y:S01]  /*17910*/  F2FP.F16.F32.PACK_AB R156, R88, R13 ;  /* 0x0000000d589c723e */ /* 0x000fe200000000ff */
[----:B------:R-:W1:Y:S01]  /*17920*/  MUFU.EX2 R153, R153 ;  /* 0x0000009900997308 */ /* 0x000e620000000800 */
[----:B--2---:R-:W-:Y:S01]  /*17930*/  FADD.FTZ R5, R159, R6 ;  /* 0x000000069f057221 */ /* 0x004fe20000010000 */
[----:B------:R-:W-:Y:S01]  /*17940*/  FADD.FTZ R101, R89, R118 ;  /* 0x0000007659657221 */ /* 0x000fe20000010000 */
[-CC-:B------:R-:W-:Y:S01]  /*17950*/  FFMA.FTZ R118, R222, R7.reuse, -R103.reuse ;  /* 0x00000007de767223 */ /* 0x180fe20000010867 */
[----:B------:R-:W-:Y:S01]  /*17960*/  FFMA.FTZ R103, R136, R7, -R103 ;  /* 0x0000000788677223 */ /* 0x000fe20000010867 */
[----:B------:R-:W-:Y:S01]  /*17970*/  F2FP.F16.F32.PACK_AB R157, R12, R157 ;  /* 0x0000009d0c9d723e */ /* 0x000fe200000000ff */
[----:B------:R-:W-:-:S02]  /*17980*/  FADD.FTZ R101, R104, R101 ;  /* 0x0000006568657221 */ /* 0x000fc40000010000 */
[----:B------:R-:W2:Y:S01]  /*17990*/  MUFU.EX2 R98, R98 ;  /* 0x0000006200627308 */ /* 0x000ea20000000800 */
[----:B---3--:R-:W-:Y:S01]  /*179a0*/  FADD.FTZ R6, R94, R5 ;  /* 0x000000055e067221 */ /* 0x008fe20000010000 */
[----:B------:R-:W-:Y:S01]  /*179b0*/  FADD.FTZ R120, R144, R101 ;  /* 0x0000006590787221 */ /* 0x000fe20000010000 */
[C---:B------:R-:W-:Y:S02]  /*179c0*/  F2FP.F16.F32.PACK_AB R144, R23.reuse, R144 ;  /* 0x000000901790723e */ /* 0x040fe400000000ff */
[----:B------:R-:W-:Y:S01]  /*179d0*/  F2FP.F16.F32.PACK_AB R159, R94, R159 ;  /* 0x0000009f5e9f723e */ /* 0x000fe200000000ff */
[----:B------:R-:W-:Y:S01]  /*179e0*/  FADD.FTZ R101, R23, R120 ;  /* 0x0000007817657221 */ /* 0x000fe20000010000 */
[----:B------:R-:W-:Y:S01]  /*179f0*/  IMAD.MOV.U32 R23, RZ, RZ, R21 ;  /* 0x000000ffff177224 */ /* 0x000fe200078e0015 */
[----:B------:R-:W3:Y:S01]  /*17a00*/  MUFU.EX2 R155, R155 ;  /* 0x0000009b009b7308 */ /* 0x000ee20000000800 */
[----:B-1----:R-:W-:Y:S01]  /*17a10*/  FADD.FTZ R5, R153, R6 ;  /* 0x0000000699057221 */ /* 0x002fe20000010000 */
[----:B------:R-:W-:Y:S01]  /*17a20*/  FADD.FTZ R120, R146, R101 ;  /* 0x0000006592787221 */ /* 0x000fe20000010000 */
[----:B------:R-:W-:-:S03]  /*17a30*/  F2FP.F16.F32.PACK_AB R146, R97, R146 ;  /* 0x000000926192723e */ /* 0x000fc600000000ff */
[----:B------:R-:W-:Y:S02]  /*17a40*/  FADD.FTZ R120, R97, R120 ;  /* 0x0000007861787221 */ /* 0x000fe40000010000 */
[----:B------:R-:W1:Y:S01]  /*17a50*/  MUFU.EX2 R102, R102 ;  /* 0x0000006600667308 */ /* 0x000e620000000800 */
[C---:B--2---:R-:W-:Y:S01]  /*17a60*/  FADD.FTZ R6, R98.reuse, R5 ;  /* 0x0000000562067221 */ /* 0x044fe20000010000 */
[----:B------:R-:W-:Y:S01]  /*17a70*/  FADD.FTZ R101, R99, R120 ;  /* 0x0000007863657221 */ /* 0x000fe20000010000 */
[----:B------:R-:W-:-:S03]  /*17a80*/  F2FP.F16.F32.PACK_AB R153, R98, R153 ;  /* 0x000000996299723e */ /* 0x000fc600000000ff */
[----:B------:R-:W-:Y:S02]  /*17a90*/  FADD.FTZ R101, R108, R101 ;  /* 0x000000656c657221 */ /* 0x000fe40000010000 */
        /* <DEDUP_REMOVED lines=14> */
[----:B------:R-:W-:Y:S01]  /*17b80*/  F2FP.F16.F32.PACK_AB R151, R4, R151 ;  /* 0x000000970497723e */ /* 0x000fe200000000ff */
[----:B------:R-:W-:-:S05]  /*17b90*/  IMAD.MOV.U32 R4, RZ, RZ, R90 ;  /* 0x000000ffff047224 */ /* 0x000fca00078e005a */
        /* <DEDUP_REMOVED lines=15> */
[----:B------:R-:W2:Y:S01]  /*17c90*/  MUFU.EX2 R105, R105 ;  /* 0x0000006900697308 */ /* 0x000ea20000000800 */
[----:B---3--:R-:W-:-:S07]  /*17ca0*/  FADD.FTZ R22, R142, R101 ;  /* 0x000000658e167221 */ /* 0x008fce0000010000 */
[----:B------:R-:W3:Y:S01]  /*17cb0*/  MUFU.EX2 R118, R118 ;  /* 0x0000007600767308 */ /* 0x000ee20000000800 */
[----:B-1----:R-:W-:-:S07]  /*17cc0*/  FADD.FTZ R5, R143, R6 ;  /* 0x000000068f057221 */ /* 0x002fce0000010000 */
[----:B------:R-:W1:Y:S01]  /*17cd0*/  MUFU.EX2 R107, R107 ;  /* 0x0000006b006b7308 */ /* 0x000e620000000800 */
[C---:B--2---:R-:W-:Y:S01]  /*17ce0*/  FADD.FTZ R22, R105.reuse, R22 ;  /* 0x0000001669167221 */ /* 0x044fe20000010000 */
[----:B------:R-:W-:-:S06]  /*17cf0*/  F2FP.F16.F32.PACK_AB R142, R105, R142 ;  /* 0x0000008e698e723e */ /* 0x000fcc00000000ff */
[----:B------:R-:W2:Y:S01]  /*17d00*/  MUFU.EX2 R130, R130 ;  /* 0x0000008200827308 */ /* 0x000ea20000000800 */
[C---:B---3--:R-:W-:Y:S01]  /*17d10*/  FADD.FTZ R5, R118.reuse, R5 ;  /* 0x0000000576057221 */ /* 0x048fe20000010000 */
        /* <DEDUP_REMOVED lines=11> */
[----:B------:R1:W4:Y:S01]  /*17dd0*/  MUFU.EX2 R3, R140 ;  /* 0x0000008c00037308 */ /* 0x0003220000000800 */
[----:B--2---:R-:W-:-:S07]  /*17de0*/  FADD.FTZ R22, R138, R13 ;  /* 0x0000000d8a167221 */ /* 0x004fce0000010000 */
[----:B------:R-:W2:Y:S01]  /*17df0*/  MUFU.EX2 R103, R103 ;  /* 0x0000006700677308 */ /* 0x000ea20000000800 */
[----:B---3--:R-:W-:Y:S01]  /*17e00*/  FADD.FTZ R5, R134, R5 ;  /* 0x0000000586057221 */ /* 0x008fe20000010000 */
[----:B-1----:R-:W-:Y:S01]  /*17e10*/  F2FP.F16.F32.PACK_AB R140, R108, R99 ;  /* 0x000000636c8c723e */ /* 0x002fe200000000ff */
[C---:B----4-:R-:W-:Y:S01]  /*17e20*/  FADD.FTZ R6, R3.reuse, R22 ;  /* 0x0000001603067221 */ /* 0x050fe20000010000 */
[----:B------:R-:W-:Y:S01]  /*17e30*/  F2FP.F16.F32.PACK_AB R138, R3, R138 ;  /* 0x0000008a038a723e */ /* 0x000fe200000000ff */
[----:B------:R-:W-:Y:S02]  /*17e40*/  IMAD.MOV.U32 R22, RZ, RZ, R20 ;  /* 0x000000ffff167224 */ /* 0x000fe400078e0014 */
[----:B------:R-:W-:Y:S02]  /*17e50*/  IMAD.MOV.U32 R3, RZ, RZ, R106 ;  /* 0x000000ffff037224 */ /* 0x000fe400078e006a */
[C---:B--2---:R-:W-:Y:S01]  /*17e60*/  FADD.FTZ R5, R103.reuse, R5 ;  /* 0x0000000567057221 */ /* 0x044fe20000010000 */
[----:B------:R-:W-:Y:S01]  /*17e70*/  F2FP.F16.F32.PACK_AB R139, R103, R134 ;  /* 0x00000086678b723e */ /* 0x000fe200000000ff */
[----:B0-----:R-:W-:Y:S06]  /*17e80*/  @P2 BRA `(.L_x_1877) ;  /* 0xffffffcc00c42947 */ /* 0x001fec000383ffff */
[----:B------:R-:W-:Y:S05]  /*17e90*/  BSYNC B1 ;  /* 0x0000000000017941 */ /* 0x000fea0003800000 */
.L_x_1858:
[----:B------:R-:W-:Y:S01]  /*17ea0*/  IMAD.MOV.U32 R4, RZ, RZ, R90 ;  /* 0x000000ffff047224 */ /* 0x000fe200078e005a */
[----:B------:R-:W-:Y:S01]  /*17eb0*/  MOV R3, R106 ;  /* 0x0000006a00037202 */ /* 0x000fe20000000f00 */
[----:B------:R-:W-:Y:S02]  /*17ec0*/  IMAD.MOV.U32 R22, RZ, RZ, R20 ;  /* 0x000000ffff167224 */ /* 0x000fe400078e0014 */
[----:B------:R-:W-:-:S07]  /*17ed0*/  IMAD.MOV.U32 R23, RZ, RZ, R21 ;  /* 0x000000ffff177224 */ /* 0x000fce00078e0015 */
.L_x_1857:
[----:B------:R-:W-:Y:S05]  /*17ee0*/  BSYNC B0 ;  /* 0x0000000000007941 */ /* 0x000fea0003800000 */
.L_x_1856:
        /* <DEDUP_REMOVED lines=11> */
[----:B------:R-:W-:-:S06]  /*17fa0*/  IMAD.IADD R11, R12, 0x1, -R9 ;  /* 0x000000010c0b7824 */ /* 0x000fcc00078e0a09 */
[----:B------:R-:W-:Y:S05]  /*17fb0*/  @!P2 BRA `(.L_x_1878) ;  /* 0x000000000048a947 */ /* 0x000fea0003800000 */
[----:B------:R-:W-:Y:S01]  /*17fc0*/  IMAD.MOV.U32 R9, RZ, RZ, R12 ;  /* 0x000000ffff097224 */ /* 0x000fe200078e000c */
[----:B------:R-:W-:Y:S04]  /*17fd0*/  BSSY B0, `(.L_x_1879) ;  /* 0x000000e000007945 */ /* 0x000fe80003800000 */
        /* <DEDUP_REMOVED lines=9> */
.L_x_1880:
[----:B------:R-:W-:-:S13]  /*18070*/  ISETP.NE.AND P2, PT, R20, 0x1, PT ;  /* 0x000000011400780c */ /* 0x000fda0003f45270 */
[----:B------:R-:W0:Y:S02]  /*18080*/  @P2 LDC.64 R12, c[0x0][0x9e8] ;  /* 0x00027a00ff0c2b82 */ /* 0x000e240000000a00 */
[----:B0-----:R-:W-:-:S05]  /*18090*/  @P2 IMAD.HI.U32 R12, R9, R12, RZ ;  /* 0x0000000c090c2227 */ /* 0x001fca00078e00ff */
[----:B------:R-:W-:-:S07]  /*180a0*/  @P2 SHF.R.U32.HI R9, RZ, R13, R12 ;  /* 0x0000000dff092219 */ /* 0x000fce000001160c */
.L_x_1881:
[----:B------:R-:W-:Y:S05]  /*180b0*/  BSYNC B0 ;  /* 0x0000000000007941 */ /* 0x000fea0003800000 */
.L_x_1879:
[----:B------:R-:W-:-:S05]  /*180c0*/  IMAD R12, R9, R20, RZ ;  /* 0x00000014090c7224 */ /* 0x000fca00078e02ff */
[----:B------:R-:W-:-:S07]  /*180d0*/  VIMNMX R11, R11, R12, !PT ;  /* 0x0000000c0b0b7248 */ /* 0x000fce0007fe0100 */
.L_x_1878:
[----:B------:R-:W-:Y:S01]  /*180e0*/  IADD3 R11, R11, 0x5f, RZ ;  /* 0x0000005f0b0b7810 */ /* 0x000fe20007ffe0ff */
[----:B------:R-:W-:Y:S04]  /*180f0*/  BSSY B0, `(.L_x_1882) ;  /* 0x0000204000007945 */ /* 0x000fe80003800000 */
[----:B------:R-:W-:-:S05]  /*18100*/  IMAD.HI R11, R11, 0x2aaaaaab, RZ ;  /* 0x2aaaaaab0b0b7827 */ /* 0x000fca00078e02ff */
[----:B------:R-:W-:-:S04]  /*18110*/  SHF.R.U32.HI R12, RZ, 0x1f, R11 ;  /* 0x0000001fff0c7819 */ /* 0x000fc8000001160b */
[----:B------:R-:W-:-:S04]  /*18120*/  LEA.HI.SX32 R12, R11, R12, 0x1c ;  /* 0x0000000c0b0c7211 */ /* 0x000fc800078fe2ff */
[----:B------:R-:W-:-:S04]  /*18130*/  VIMNMX R14, R179, R12, !PT ;  /* 0x0000000cb30e7248 */ /* 0x000fc80007fe0100 */
[----:B------:R-:W-:-:S13]  /*18140*/  ISETP.GE.AND P2, PT, R10, R14, PT ;  /* 0x0000000e0a00720c */ /* 0x000fda0003f46270 */
[----:B------:R-:W-:Y:S05]  /*18150*/  @!P2 BRA `(.L_x_1883) ;  /* 0x0000001c00f4a947 */ /* 0x000fea0003800000 */
[----:B------:R-:W-:Y:S01]  /*18160*/  BSSY B1, `(.L_x_1883) ;  /* 0x00001fc000017945 */ /* 0x000fe20003800000 */
[----:B------:R-:W-:Y:S02]  /*18170*/  IMAD.MOV.U32 R9, RZ, RZ, R4 ;  /* 0x000000ffff097224 */ /* 0x000fe400078e0004 */
[----:B------:R-:W-:Y:S02]  /*18180*/  IMAD.MOV.U32 R21, RZ, RZ, R3 ;  /* 0x000000ffff157224 */ /* 0x000fe400078e0003 */
[----:B------:R-:W-:Y:S02]  /*18190*/  IMAD.MOV.U32 R15, RZ, RZ, R10 ;  /* 0x000000ffff0f7224 */ /* 0x000fe400078e000a */
[----:B------:R-:W-:Y:S02]  /*181a0*/  IMAD.MOV.U32 R198, RZ, RZ, R23 ;  /* 0x000000ffffc67224 */ /* 0x000fe400078e0017 */
[----:B------:R-:W-:-:S07]  /*181b0*/  IMAD.MOV.U32 R200, RZ, RZ, R22 ;  /* 0x000000ffffc87224 */ /* 0x000fce00078e0016 */
.L_x_1894:
[----:B------:R-:W-:-:S05]  /*181c0*/  VIADD R22, R200, 0x1 ;  /* 0x00000001c8167836 */ /* 0x000fca0000000000 */
[----:B------:R-:W-:-:S04]  /*181d0*/  ISETP.NE.AND P2, PT, R22, 0x2, PT ;  /* 0x000000021600780c */ /* 0x000fc80003f45270 */
[----:B------:R-:W-:Y:S02]  /*181e0*/  SEL R23, RZ, 0x1, P2 ;  /* 0x00000001ff177807 */ /* 0x000fe40001000000 */
[----:B------:R-:W-:Y:S02]  /*181f0*/  SEL R22, R22, RZ, P2 ;  /* 0x000000ff16167207 */ /* 0x000fe40001000000 */
[----:B------:R-:W-:Y:S01]  /*18200*/  LOP3.LUT R23, R198, R23, RZ, 0x3c, !PT ;  /* 0x00000017c6177212 */ /* 0x000fe200078e3cff */
[----:B------:R-:W-:Y:S06]  /*18210*/  @!P0 BRA `(.L_x_1884) ;  /* 0x0000000000048947 */ /* 0x000fec0003800000 */
[----:B------:R-:W-:Y:S01]  /*18220*/  BPT.TRAP 0x1 ;  /* 0x000000040000795c */ /* 0x000fe20000300000 */
.L_x_1884:
[----:B------:R-:W-:Y:S02]  /*18230*/  LEA R3, R22, R16, 0x3 ;  /* 0x0000001016037211 */ /* 0x000fe400078e18ff */
[----:B------:R-:W-:-:S04]  /*18240*/  SHF.L.U32 R4, R23, 0x1f, RZ ;  /* 0x0000001f17047819 */ /* 0x000fc800000006ff */
[----:B------:R0:W1:Y:S01]  /*18250*/  SYNCS.PHASECHK.TRANS64.TRYWAIT P2, [R3+URZ+0x2a830], R4 ;  /* 0x02a83004030075a7 */ /* 0x000062000804017f */
[----:B------:R-:W-:Y:S05]  /*18260*/  @!P0 BRA `(.L_x_1885) ;  /* 0x0000000000048947 */ /* 0x000fea0003800000 */
[----:B------:R-:W-:Y:S01]  /*18270*/  BPT.TRAP 0x1 ;  /* 0x000000040000795c */ /* 0x000fe20000300000 */
.L_x_1885:
[----:B------:R-:W-:Y:S01]  /*18280*/  BSSY B2, `(.L_x_1886) ;  /* 0x0000006000027945 */ /* 0x000fe20003800000 */
[----:B------:R-:W-:Y:S02]  /*18290*/  IMAD R10, R22, 0x900, R8 ;  /* 0x00000900160a7824 */ /* 0x000fe400078e0208 */
[----:B------:R-:W-:Y:S01]  /*182a0*/  IMAD.MOV.U32 R11, RZ, RZ, 0x40000040 ;  /* 0x40000040ff0b7424 */ /* 0x000fe200078e00ff */
[----:B-1----:R-:W-:Y:S06]  /*182b0*/  @P2 BRA `(.L_x_1887) ;  /* 0x0000000000082947 */ /* 0x002fec0003800000 */
[----:B------:R-:W1:Y:S02]  /*182c0*/  SYNCS.PHASECHK.TRANS64.TRYWAIT P2, [R3+URZ+0x2a830], R4 ;  /* 0x02a83004030075a7 */ /* 0x000e64000804017f */
[----:B-1----:R-:W-:Y:S05]  /*182d0*/  @!P2 BRA `(.L_x_1888) ;  /* 0x0000010800e4a947 */ /* 0x002fea0003800000 */
.L_x_1887:
[----:B------:R-:W-:Y:S05]  /*182e0*/  BSYNC B2 ;  /* 0x0000000000027941 */ /* 0x000fea0003800000 */
.L_x_1886:
[----:B------:R-:W2:Y:S04]  /*182f0*/  LDL.64 R88, [R1+0x38] ;  /* 0x0000380001587983 */ /* 0x000ea80000100a00 */
[----:B------:R-:W3:Y:S04]  /*18300*/  LDL.64 R220, [R1+0x30] ;  /* 0x0000300001dc7983 */ /* 0x000ee80000100a00 */
[----:B------:R-:W4:Y:S01]  /*18310*/  LDL.64 R218, [R1+0x28] ;  /* 0x0000280001da7983 */ /* 0x000f220000100a00 */
[----:B------:R-:W-:-:S03]  /*18320*/  R2UR UR6, R10 ;  /* 0x000000000a0672ca */ /* 0x000fc600000e0000 */
[----:B------:R-:W5:Y:S01]  /*18330*/  LDL.64 R216, [R1+0x20] ;  /* 0x0000200001d87983 */ /* 0x000f620000100a00 */
[----:B------:R-:W-:Y:S01]  /*18340*/  R2UR UR7, R11 ;  /* 0x000000000b0772ca */ /* 0x000fe200000e0000 */
[----:B------:R-:W-:Y:S02]  /*18350*/  VIADD R12, R10, 0x2 ;  /* 0x000000020a0c7836 */ /* 0x000fe40000000000 */
        /* <DEDUP_REMOVED lines=19> */
[----:B----4-:R-:W-:Y:S02]  /*18490*/  R2UR UR4, R218 ;  /* 0x00000000da0472ca */ /* 0x010fe400000e0000 */
        /* <DEDUP_REMOVED lines=152> */
.L_x_1889:
[----:B01----:R-:W-:Y:S01]  /*18e20*/  SHF.L.U32 R3, R198, 0x1f, RZ ;  /* 0x0000001fc6037819 */ /* 0x003fe200000006ff */
[----:B------:R-:W-:-:S04]  /*18e30*/  IMAD R198, R200, 0x8, R16 ;  /* 0x00000008c8c67824 */ /* 0x000fc800078e0210 */
[----:B------:R0:W1:Y:S01]  /*18e40*/  SYNCS.PHASECHK.TRANS64.TRYWAIT P2, [R198+URZ+0x2a850], R3 ;  /* 0x02a85003c60075a7 */ /* 0x000062000804017f */
[----:B------:R-:W-:Y:S05]  /*18e50*/  @!P0 BRA `(.L_x_1890) ;  /* 0x0000000000048947 */ /* 0x000fea0003800000 */
[----:B------:R-:W-:Y:S01]  /*18e60*/  BPT.TRAP 0x1 ;  /* 0x000000040000795c */ /* 0x000fe20000300000 */
.L_x_1890:
[----:B------:R-:W-:Y:S04]  /*18e70*/  BSSY B2, `(.L_x_1891) ;  /* 0x0000004000027945 */ /* 0x000fe80003800000 */
[----:B-1----:R-:W-:Y:S05]  /*18e80*/  @P2 BRA `(.L_x_1892) ;  /* 0x0000000000082947 */ /* 0x002fea0003800000 */
[----:B------:R-:W1:Y:S02]  /*18e90*/  SYNCS.PHASECHK.TRANS64.TRYWAIT P2, [R198+URZ+0x2a850], R3 ;  /* 0x02a85003c60075a7 */ /* 0x000e64000804017f */
[----:B-1----:R-:W-:Y:S05]  /*18ea0*/  @!P2 BRA `(.L_x_1893) ;  /* 0x000001000004a947 */ /* 0x002fea0003800000 */
.L_x_1892:
[----:B------:R-:W-:Y:S05]  /*18eb0*/  BSYNC B2 ;  /* 0x0000000000027941 */ /* 0x000fea0003800000 */
.L_x_1891:
[----:B------:R-:W-:Y:S01]  /*18ec0*/  VIADD R0, R16, 0x400 ;  /* 0x0000040010007836 */ /* 0x000fe20000000000 */
[----:B------:R-:W-:Y:S01]  /*18ed0*/  WARPGROUP.ARRIVE ;  /* 0x00000000000079c5 */ /* 0x000fe20000000000 */
[----:B01----:R-:W-:Y:S01]  /*18ee0*/  MOV R3, 0x40000040 ;  /* 0x4000004000037802 */ /* 0x003fe20000000f00 */
[----:B------:R-:W-:Y:S01]  /*18ef0*/  IMAD.MOV.U32 R13, RZ, RZ, 0x40000040 ;  /* 0x40000040ff0d7424 */ /* 0x000fe200078e00ff */
[----:B------:R-:W-:Y:S01]  /*18f00*/  FMNMX.FTZ R4, R90, R9, !PT ;  /* 0x000000095a047209 */ /* 0x000fe20007810000 */
[----:B------:R-:W-:Y:S01]  /*18f10*/  @!P1 VIADD R198, R198, 0x2a860 ;  /* 0x0002a860c6c69836 */ /* 0x000fe20000000000 */
[----:B------:R-:W-:Y:S02]  /*18f20*/  SHF.R.U32.HI R0, RZ, 0x4, R0 ;  /* 0x00000004ff007819 */ /* 0x000fe40000011600 */
[----:B------:R-:W-:Y:S02]  /*18f30*/  ISETP.GT.AND P2, PT, R15, R14, PT ;  /* 0x0000000e0f00720c */ /* 0x000fe40003f44270 */
[----:B------:R-:W-:-:S02]  /*18f40*/  LOP3.LUT R0, R0, 0x3fff, RZ, 0xc0, !PT ;  /* 0x00003fff00007812 */ /* 0x000fc400078ec0ff */
[----:B------:R-:W-:Y:S02]  /*18f50*/  @!P1 PRMT R198, RZ, 0x654, R198 ;  /* 0x00000654ffc69816 */ /* 0x000fe400000000c6 */
[----:B------:R-:W-:Y:S02]  /*18f60*/  LOP3.LUT R11, R0, 0x3000000, RZ, 0xfc, !PT ;  /* 0x03000000000b7812 */ /* 0x000fe400078efcff */
[----:B------:R-:W-:-:S03]  /*18f70*/  FMNMX.FTZ R0, R88, R21, !PT ;  /* 0x0000001558007209 */ /* 0x000fc60007810000 */
[----:B------:R-:W-:Y:S01]  /*18f80*/  IMAD R10, R200, 0x600, R11 ;  /* 0x00000600c80a7824 */ /* 0x000fe200078e020b */
[----:B------:R-:W-:Y:S01]  /*18f90*/  FMNMX.FTZ R7, R89, R0, !PT ;  /* 0x0000000059077209 */ /* 0x000fe20007810000 */
[----:B------:R-:W-:Y:S02]  /*18fa0*/  IMAD.MOV.U32 R11, RZ, RZ, 0x40000040 ;  /* 0x40000040ff0b7424 */ /* 0x000fe400078e00ff */
[C---:B------:R-:W-:Y:S01]  /*18fb0*/  VIADD R2, R10.reuse, 0x80 ;  /* 0x000000800a027836 */ /* 0x040fe20000000000 */
[----:B------:R-:W-:Y:S01]  /*18fc0*/  R2UR UR6, R10 ;  /* 0x000000000a0672ca */ /* 0x000fe200000e0000 */
[----:B------:R-:W-:Y:S01]  /*18fd0*/  IMAD.MOV.U32 R200, RZ, RZ, R22 ;  /* 0x000000ffffc87224 */ /* 0x000fe200078e0016 */
[----:B------:R-:W-:Y:S02]  /*18fe0*/  R2UR UR7, R11 ;  /* 0x000000000b0772ca */ /* 0x000fe400000e0000 */
[----:B------:R-:W-:-:S11]  /*18ff0*/  FMNMX.FTZ R0, R92, R7, !PT ;  /* 0x000000075c007209 */ /* 0x000fd60007810000 */
[----:B------:R-:W-:Y:S01]  /*19000*/  HGMMA.64x128x16.F32 R24, R156, gdesc[UR4].tnspB, R24, gsb0 ;  /* 0x41e000049c187df0 */ /* 0x000fe20008000818 */
[----:B------:R-:W-:Y:S01]  /*19010*/  R2UR UR6, R2 ;  /* 0x00000000020672ca */ /* 0x000fe200000e0000 */
[----:B------:R-:W-:Y:S01]  /*19020*/  VIADD R2, R10, 0x100 ;  /* 0x000001000a027836 */ /* 0x000fe20000000000 */
[----:B------:R-:W-:Y:S02]  /*19030*/  R2UR UR7, R3 ;  /* 0x00000000030772ca */ /* 0x000fe400000e0000 */
        /* <DEDUP_REMOVED lines=19> */
[----:B------:R-:W-:Y:S01]  /*19170*/  FMNMX.FTZ R0, R132, R3, !PT ;  /* 0x0000000384007209 */ /* 0x000fe20007810000 */
[----:B------:R-:W-:-:S03]  /*19180*/  IMAD.MOV.U32 R3, RZ, RZ, 0x40000040 ;  /* 0x40000040ff037424 */ /* 0x000fc600078e00ff */
[----:B------:R-:W-:-:S05]  /*19190*/  FMNMX.FTZ R0, R133, R0, !PT ;  /* 0x0000000085007209 */ /* 0x000fca0007810000 */
[----:B------:R-:W0:Y:S02]  /*191a0*/  SHFL.BFLY PT, R7, R0, 0x2, 0x1f ;  /* 0x0c401f0000077f89 */ /* 0x000e2400000e0000 */
[----:B0-----:R-:W-:Y:S01]  /*191b0*/  FMNMX.FTZ R11, R0, R7, !PT ;  /* 0x00000007000b7209 */ /* 0x001fe20007810000 */
[----:B------:R-:W-:Y:S01]  /*191c0*/  IMAD.U32 R7, RZ, RZ, UR42 ;  /* 0x0000002aff077e24 */ /* 0x000fe2000f8e00ff */
[----:B------:R-:W-:Y:S02]  /*191d0*/  WARPGROUP.DEPBAR.LE gsb0, 0x0 ;  /* 0x00008000000079c5 */ /* 0x000fe40000010000 */
[----:B------:R-:W-:-:S06]  /*191e0*/  WARPGROUP.ARRIVE ;  /* 0x00000000000079c5 */ /* 0x000fcc0000000000 */
[----:B------:R-:W-:Y:S01]  /*191f0*/  HGMMA.64x128x16.F32 R24, R152, gdesc[UR4].tnspB, R24, gsb0 ;  /* 0x41e0000498187df0 */ /* 0x000fe20008000818 */
[----:B------:R-:W-:Y:S02]  /*19200*/  R2UR UR6, R2 ;  /* 0x00000000020672ca */ /* 0x000fe400000e0000 */
[----:B------:R-:W-:Y:S01]  /*19210*/  R2UR UR7, R3 ;  /* 0x00000000030772ca */ /* 0x000fe200000e0000 */
[----:B------:R-:W0:Y:S02]  /*19220*/  SHFL.BFLY PT, R2, R11, 0x1, 0x1f ;  /* 0x0c201f000b027f89 */ /* 0x000e2400000e0000 */
[----:B0-----:R-:W-:Y:S02]  /*19230*/  FMNMX.FTZ R3, R11, R2, !PT ;  /* 0x000000020b037209 */ /* 0x001fe40007810000 */
[----:B------:R-:W-:-:S03]  /*19240*/  FMNMX.FTZ R11, R91, R4, !PT ;  /* 0x000000045b0b7209 */ /* 0x000fc60007810000 */
[----:B------:R-:W-:Y:S01]  /*19250*/  FADD.FTZ R2, -R3, R21 ;  /* 0x0000001503027221 */ /* 0x000fe20000010100 */
[----:B------:R-:W-:-:S03]  /*19260*/  FMNMX.FTZ R4, R94, R11, !PT ;  /* 0x0000000b5e047209 */ /* 0x000fc60007810000 */
[-C--:B------:R-:W-:Y:S01]  /*19270*/  FMUL.FTZ R12, R2, R7.reuse ;  /* 0x00000007020c7220 */ /* 0x080fe20000410000 */
[----:B------:R-:W-:Y:S01]  /*19280*/  FMNMX.FTZ R11, R95, R4, !PT ;  /* 0x000000045f0b7209 */ /* 0x000fe20007810000 */
[----:B------:R-:W-:Y:S02]  /*19290*/  FMUL.FTZ R2, R3, R7 ;  /* 0x0000000703027220 */ /* 0x000fe40000410000 */
[----:B------:R0:W-:Y:S01]  /*192a0*/  MUFU.EX2 R0, R12 ;  /* 0x0000000c00007308 */ /* 0x0001e20000000800 */
        /* <DEDUP_REMOVED lines=8> */
[----:B0-----:R-:W-:Y:S01]  /*19330*/  VIADD R12, R10, 0x180 ;  /* 0x000001800a0c7836 */ /* 0x001fe20000000000 */
[----:B------:R-:W-:Y:S01]  /*19340*/  FMNMX.FTZ R4, R102, R11, !PT ;  /* 0x0000000b66047209 */ /* 0x000fe20007810000 */
[-CC-:B------:R-:W-:Y:S01]  /*19350*/  FFMA.FTZ R101, R113, R7.reuse, -R2.reuse ;  /* 0x0000000771657223 */ /* 0x180fe20000010802 */
[-CC-:B------:R-:W-:Y:S01]  /*19360*/  FFMA.FTZ R105, R105, R7.reuse, -R2.reuse ;  /* 0x0000000769697223 */ /* 0x180fe20000010802 */
[-CC-:B------:R-:W-:Y:S01]  /*19370*/  FFMA.FTZ R88, R120, R7.reuse, -R2.reuse ;  /* 0x0000000778587223 */ /* 0x180fe20000010802 */
[----:B------:R-:W-:Y:S01]  /*19380*/  FMNMX.FTZ R11, R103, R4, !PT ;  /* 0x00000004670b7209 */ /* 0x000fe20007810000 */
[-CC-:B------:R-:W-:Y:S01]  /*19390*/  FFMA.FTZ R113, R121, R7.reuse, -R2.reuse ;  /* 0x0000000779717223 */ /* 0x180fe20000010802 */
[-CC-:B------:R-:W-:Y:S01]  /*193a0*/  FFMA.FTZ R92, R124, R7.reuse, -R2.reuse ;  /* 0x000000077c5c7223 */ /* 0x180fe20000010802 */
[----:B------:R-:W-:Y:S01]  /*193b0*/  FFMA.FTZ R133, R133, R7, -R2 ;  /* 0x0000000785857223 */ /* 0x000fe20000010802 */
[----:B------:R-:W-:Y:S01]  /*193c0*/  FMNMX.FTZ R4, R106, R11, !PT ;  /* 0x0000000b6a047209 */ /* 0x000fe20007810000 */
[----:B------:R-:W0:Y:S03]  /*193d0*/  MUFU.EX2 R21, R21 ;  /* 0x0000001500157308 */ /* 0x000e260000000800 */
[----:B------:R-:W-:-:S04]  /*193e0*/  FMNMX.FTZ R11, R107, R4, !PT ;  /* 0x000000046b0b7209 */ /* 0x000fc80007810000 */
[----:B------:R-:W-:Y:S01]  /*193f0*/  FMNMX.FTZ R4, R110, R11, !PT ;  /* 0x0000000b6e047209 */ /* 0x000fe20007810000 */
[----:B------:R-:W1:Y:S03]  /*19400*/  MUFU.EX2 R156, R156 ;  /* 0x0000009c009c7308 */ /* 0x000e660000000800 */
[----:B------:R-:W-:-:S04]  /*19410*/  FMNMX.FTZ R11, R111, R4, !PT ;  /* 0x000000046f0b7209 */ /* 0x000fc80007810000 */
[----:B------:R-:W-:Y:S01]  /*19420*/  FMNMX.FTZ R4, R114, R11, !PT ;  /* 0x0000000b72047209 */ /* 0x000fe20007810000 */
[----:B------:R-:W2:Y:S03]  /*19430*/  MUFU.EX2 R158, R158 ;  /* 0x0000009e009e7308 */ /* 0x000ea60000000800 */
[----:B------:R-:W-:-:S04]  /*19440*/  FMNMX.FTZ R11, R115, R4, !PT ;  /* 0x00000004730b7209 */ /* 0x000fc80007810000 */
[----:B------:R-:W-:Y:S01]  /*19450*/  FMNMX.FTZ R4, R118, R11, !PT ;  /* 0x0000000b76047209 */ /* 0x000fe20007810000 */
[----:B------:R-:W3:Y:S03]  /*19460*/  MUFU.EX2 R89, R89 ;  /* 0x0000005900597308 */ /* 0x000ee60000000800 */
        /* <DEDUP_REMOVED lines=12> */
[----:B------:R-:W-:-:S05]  /*19530*/  FMNMX.FTZ R4, R135, R4, !PT ;  /* 0x0000000487047209 */ /* 0x000fca0007810000 */
[----:B------:R-:W4:Y:S01]  /*19540*/  SHFL.BFLY PT, R11, R4, 0x2, 0x1f ;  /* 0x0c401f00040b7f89 */ /* 0x000f2200000e0000 */
[----:B------:R-:W-:Y:S08]  /*19550*/  MUFU.EX2 R88, R88 ;  /* 0x0000005800587308 */ /* 0x000ff00000000800 */
[----:B------:R-:W-:Y:S08]  /*19560*/  MUFU.EX2 R113, R113 ;  /* 0x0000007100717308 */ /* 0x000ff00000000800 */
[----:B------:R-:W-:Y:S01]  /*19570*/  MUFU.EX2 R92, R92 ;  /* 0x0000005c005c7308 */ /* 0x000fe20000000800 */
[----:B------:R-:W-:-:S02]  /*19580*/  WARPGROUP.DEPBAR.LE gsb0, 0x0 ;  /* 0x00008000000079c5 */ /* 0x000fc40000010000 */
[----:B------:R-:W-:Y:S01]  /*19590*/  WARPGROUP.ARRIVE ;  /* 0x00000000000079c5 */ /* 0x000fe20000000000 */
[-CC-:B------:R-:W-:Y:S01]  /*195a0*/  FFMA.FTZ R152, R96, R7.reuse, -R2.reuse ;  /* 0x0000000760987223 */ /* 0x180fe20000010802 */
[-CC-:B------:R-:W-:Y:S01]  /*195b0*/  FFMA.FTZ R154, R100, R7.reuse, -R2.reuse ;  /* 0x00000007649a7223 */ /* 0x180fe20000010802 */
[----:B------:R-:W-:Y:S01]  /*195c0*/  FFMA.FTZ R96, R132, R7, -R2 ;  /* 0x0000000784607223 */ /* 0x000fe20000010802 */
[----:B----4-:R-:W-:Y:S02]  /*195d0*/  FMNMX.FTZ R11, R4, R11, !PT ;  /* 0x0000000b040b7209 */ /* 0x010fe40007810000 */
[----:B------:R-:W-:Y:S01]  /*195e0*/  HGMMA.64x128x16.F32 R24, R148, gdesc[UR4].tnspB, R24, gsb0 ;  /* 0x41e0000494187df0 */ /* 0x000fe20008000818 */
[----:B------:R-:W-:Y:S01]  /*195f0*/  R2UR UR6, R12 ;  /* 0x000000000c0672ca */ /* 0x000fe200000e0000 */
[C---:B------:R-:W-:Y:S01]  /*19600*/  VIADD R12, R10.reuse, 0x200 ;  /* 0x000002000a0c7836 */ /* 0x040fe20000000000 */
[----:B------:R-:W-:Y:S01]  /*19610*/  R2UR UR7, R13 ;  /* 0x000000000d0772ca */ /* 0x000fe200000e0000 */
[----:B------:R-:W4:Y:S01]  /*19620*/  SHFL.BFLY PT, R4, R11, 0x1, 0x1f ;  /* 0x0c201f000b047f89 */ /* 0x000f2200000e0000 */
[----:B------:R-:W-:Y:S01]  /*19630*/  MOV R13, 0x40000040 ;  /* 0x40000040000d7802 */ /* 0x000fe20000000f00 */
[----:B------:R-:W-:Y:S01]  /*19640*/  VIADD R10, R10, 0x280 ;  /* 0x000002800a0a7836 */ /* 0x000fe20000000000 */
[----:B------:R-:W-:Y:S08]  /*19650*/  MUFU.EX2 R152, R152 ;  /* 0x0000009800987308 */ /* 0x000ff00000000800 */
[----:B------:R-:W-:Y:S08]  /*19660*/  MUFU.EX2 R154, R154 ;  /* 0x0000009a009a7308 */ /* 0x000ff00000000800 */
[----:B------:R-:W-:Y:S01]  /*19670*/  MUFU.EX2 R96, R96 ;  /* 0x0000006000607308 */ /* 0x000fe20000000800 */
[----:B----4-:R-:W-:Y:S01]  /*19680*/  FMNMX.FTZ R4, R11, R4, !PT ;  /* 0x000000040b047209 */ /* 0x010fe20007810000 */
[----:B------:R-:W-:-:S04]  /*19690*/  IMAD.MOV.U32 R11, RZ, RZ, 0x40000040 ;  /* 0x40000040ff0b7424 */ /* 0x000fc800078e00ff */
[----:B------:R-:W-:-:S04]  /*196a0*/  FMUL.FTZ R100, R4, R7 ;  /* 0x0000000704647220 */ /* 0x000fc80000410000 */
[-CC-:B------:R-:W-:Y:S01]  /*196b0*/  FFMA.FTZ R157, R90, R7.reuse, -R100.reuse ;  /* 0x000000075a9d7223 */ /* 0x180fe20000010864 */
[-CC-:B------:R-:W-:Y:S01]  /*196c0*/  FFMA.FTZ R90, R91, R7.reuse, -R100.reuse ;  /* 0x000000075b5a7223 */ /* 0x180fe20000010864 */
[-CC-:B------:R-:W-:Y:S01]  /*196d0*/  FFMA.FTZ R159, R94, R7.reuse, -R100.reuse ;  /* 0x000000075e9f7223 */ /* 0x180fe20000010864 */
[-CC-:B------:R-:W-:Y:S01]  /*196e0*/  FFMA.FTZ R94, R95, R7.reuse, -R100.reuse ;  /* 0x000000075f5e7223 */ /* 0x180fe20000010864 */
[-CC-:B------:R-:W-:Y:S01]  /*196f0*/  FFMA.FTZ R153, R98, R7.reuse, -R100.reuse ;  /* 0x0000000762997223 */ /* 0x180fe20000010864 */
[-CC-:B------:R-:W-:Y:S01]  /*19700*/  FFMA.FTZ R98, R99, R7.reuse, -R100.reuse ;  /* 0x0000000763627223 */ /* 0x180fe20000010864 */
[----:B------:R-:W-:Y:S01]  /*19710*/  MUFU.EX2 R157, R157 ;  /* 0x0000009d009d7308 */ /* 0x000fe20000000800 */
[----:B0-----:R-:W-:Y:S01]  /*19720*/  FFMA.FTZ R95, R0, R6, R21 ;  /* 0x00000006005f7223 */ /* 0x001fe20000010015 */
[-CC-:B------:R-:W-:Y:S01]  /*19730*/  FFMA.FTZ R155, R102, R7.reuse, -R100.reuse ;  /* 0x00000007669b7223 */ /* 0x180fe20000010864 */
[-CC-:B------:R-:W-:Y:S01]  /*19740*/  FFMA.FTZ R102, R103, R7.reuse, -R100.reuse ;  /* 0x0000000767667223 */ /* 0x180fe20000010864 */
[-CC-:B------:R-:W-:Y:S01]  /*19750*/  FFMA.FTZ R115, R115, R7.reuse, -R100.reuse ;  /* 0x0000000773737223 */ /* 0x180fe20000010864 */
[C---:B-1----:R-:W-:Y:S01]  /*19760*/  FADD.FTZ R95, R156.reuse, R95 ;  /* 0x0000005f9c5f7221 */ /* 0x042fe20000010000 */
[--C-:B------:R-:W-:Y:S01]  /*19770*/  FFMA.FTZ R6, R119, R7, -R100.reuse ;  /* 0x0000000777067223 */ /* 0x100fe20000010864 */
[----:B------:R-:W-:Y:S01]  /*19780*/  F2FP.F16.F32.PACK_AB R156, R156, R21 ;  /* 0x000000159c9c723e */ /* 0x000fe200000000ff */
        /* <DEDUP_REMOVED lines=18> */
[-CC-:B------:R-:W-:Y:S01]  /*198b0*/  FFMA.FTZ R151, R110, R7.reuse, -R100.reuse ;  /* 0x000000076e977223 */ /* 0x180fe20000010864 */
[----:B--2---:R-:W-:Y:S01]  /*198c0*/  FADD.FTZ R110, R158, R95 ;  /* 0x0000005f9e6e7221 */ /* 0x004fe20000010000 */
[-C--:B------:R-:W-:Y:S01]  /*198d0*/  FFMA.FTZ R149, R106, R7.reuse, -R100 ;  /* 0x000000076a957223 */ /* 0x080fe20000010864 */
[----:B------:R-:W-:Y:S01]  /*198e0*/  HGMMA.64x128x16.F32 R24, R144, gdesc[UR4].tnspB, R24, gsb0 ;  /* 0x41e0000490187df0 */ /* 0x000fe20008000818 */
[----:B------:R-:W-:Y:S01]  /*198f0*/  R2UR UR6, R12 ;  /* 0x000000000c0672ca */ /* 0x000fe200000e0000 */
[-CC-:B------:R-:W-:Y:S01]  /*19900*/  FFMA.FTZ R12, R128, R7.reuse, -R2.reuse ;  /* 0x00000007800c7223 */ /* 0x180fe20000010802 */
[----:B------:R-:W-:Y:S01]  /*19910*/  R2UR UR7, R13 ;  /* 0x000000000d0772ca */ /* 0x000fe200000e0000 */
[-C--:B------:R-:W-:Y:S01]  /*19920*/  FFMA.FTZ R13, R125, R7.reuse, -R2 ;  /* 0x000000077d0d7223 */ /* 0x080fe20000010802 */
[-CC-:B------:R-:W-:Y:S01]  /*19930*/  FFMA.FTZ R104, R107, R7.reuse, -R100.reuse ;  /* 0x000000076b687223 */ /* 0x180fe20000010864 */
[----:B------:R-:W-:Y:S01]  /*19940*/  MUFU.EX2 R148, R148 ;  /* 0x0000009400947308 */ /* 0x000fe20000000800 */
[----:B------:R-:W-:Y:S01]  /*19950*/  FFMA.FTZ R106, R111, R7, -R100 ;  /* 0x000000076f6a7223 */ /* 0x000fe20000010864 */
[----:B---3--:R-:W-:-:S06]  /*19960*/  F2FP.F16.F32.PACK_AB R158, R89, R158 ;  /* 0x0000009e599e723e */ /* 0x008fcc00000000ff */
        /* <DEDUP_REMOVED lines=12> */
[-CC-:B------:R-:W-:Y:S01]  /*19a30*/  FFMA.FTZ R146, R116, R7.reuse, -R2.reuse ;  /* 0x0000000774927223 */ /* 0x180fe20000010802 */
[----:B------:R-:W-:Y:S01]  /*19a40*/  FFMA.FTZ R117, R129, R7, -R2 ;  /* 0x0000000781757223 */ /* 0x000fe20000010802 */
[----:B------:R-:W-:Y:S01]  /*19a50*/  HGMMA.64x128x16.F32 R24, R140, gdesc[UR4].tnspB, R24, gsb0 ;  /* 0x41e000048c187df0 */ /* 0x000fe20008000818 */
[----:B------:R-:W-:Y:S01]  /*19a60*/  R2UR UR6, R10 ;  /* 0x000000000a0672ca */ /* 0x000fe200000e0000 */
[----:B------:R-:W-:Y:S01]  /*19a70*/  FADD.FTZ R2, -R4, R9 ;  /* 0x0000000904027221 */ /* 0x000fe20000010100 */
[----:B------:R-:W-:Y:S01]  /*19a80*/  R2UR UR7, R11 ;  /* 0x000000000b0772ca */ /* 0x000fe200000e0000 */
[----:B------:R-:W-:-:S02]  /*19a90*/  @!P1 IMAD R11, R22, 0x8, R16 ;  /* 0x00000008160b9824 */ /* 0x000fc400078e0210 */
[-CC-:B------:R-:W-:Y:S01]  /*19aa0*/  FFMA.FTZ R10, R114, R7.reuse, -R100.reuse ;  /* 0x00000007720a7223 */ /* 0x180fe20000010864 */
[-C--:B------:R-:W-:Y:S01]  /*19ab0*/  FMUL.FTZ R2, R2, R7.reuse ;  /* 0x0000000702027220 */ /* 0x080fe20000410000 */
[----:B------:R-:W-:Y:S01]  /*19ac0*/  MUFU.EX2 R145, R145 ;  /* 0x0000009100917308 */ /* 0x000fe20000000800 */
[----:B------:R-:W-:Y:S02]  /*19ad0*/  @!P1 VIADD R11, R11, 0x2a840 ;  /* 0x0002a8400b0b9836 */ /* 0x000fe40000000000 */
[----:B------:R-:W-:-:S03]  /*19ae0*/  FFMA.FTZ R147, R118, R7, -R100 ;  /* 0x0000000776937223 */ /* 0x000fc60000010864 */
[----:B------:R-:W-:Y:S02]  /*19af0*/  @!P1 PRMT R91, RZ, 0x654, R11 ;  /* 0x00000654ff5b9816 */ /* 0x000fe4000000000b */
[----:B------:R-:W0:Y:S08]  /*19b00*/  MUFU.EX2 R2, R2 ;  /* 0x0000000200027308 */ /* 0x000e300000000800 */
[----:B------:R-:W-:Y:S08]  /*19b10*/  MUFU.EX2 R144, R144 ;  /* 0x0000009000907308 */ /* 0x000ff00000000800 */
[----:B------:R-:W-:Y:S01]  /*19b20*/  MUFU.EX2 R10, R10 ;  /* 0x0000000a000a7308 */ /* 0x000fe20000000800 */
[----:B0-----:R-:W-:Y:S01]  /*19b30*/  FFMA.FTZ R5, R2, R5, R157 ;  /* 0x0000000502057223 */ /* 0x001fe2000001009d */
[----:B------:R-:W-:-:S03]  /*19b40*/  F2FP.F16.F32.PACK_AB R157, R90, R157 ;  /* 0x0000009d5a9d723e */ /* 0x000fc600000000ff */
[----:B------:R-:W-:-:S03]  /*19b50*/  FADD.FTZ R108, R90, R5 ;  /* 0x000000055a6c7221 */ /* 0x000fc60000010000 */
[----:B------:R-:W-:Y:S01]  /*19b60*/  MUFU.EX2 R11, R115 ;  /* 0x00000073000b7308 */ /* 0x000fe20000000800 */
[----:B------:R-:W-:Y:S01]  /*19b70*/  FADD.FTZ R5, R159, R108 ;  /* 0x0000006c9f057221 */ /* 0x000fe20000010000 */
[----:B------:R-:W-:Y:S01]  /*19b80*/  FFMA.FTZ R108, R123, R7, -R100 ;  /* 0x000000077b6c7223 */ /* 0x000fe20000010864 */
[----:B------:R-:W-:-:S05]  /*19b90*/  F2FP.F16.F32.PACK_AB R159, R94, R159 ;  /* 0x0000009f5e9f723e */ /* 0x000fca00000000ff */
        /* <DEDUP_REMOVED lines=9> */
[-CC-:B------:R-:W-:Y:S01]  /*19c30*/  FFMA.FTZ R143, R126, R7.reuse, -R100.reuse ;  /* 0x000000077e8f7223 */ /* 0x180fe20000010864 */
[----:B------:R-:W-:Y:S01]  /*19c40*/  FFMA.FTZ R100, R135, R7, -R100 ;  /* 0x0000000787647223 */ /* 0x000fe20000010864 */
[----:B------:R-:W-:Y:S02]  /*19c50*/  F2FP.F16.F32.PACK_AB R140, R113, R88 ;  /* 0x00000058718c723e */ /* 0x000fe400000000ff */
[----:B------:R-:W-:Y:S01]  /*19c60*/  HGMMA.64x128x16.F32 R24, R136, gdesc[UR4].tnspB, R24, gsb0 ;  /* 0x41e0000488187df0 */ /* 0x000fe20008000818 */
[----:B------:R-:W1:Y:S01]  /*19c70*/  MUFU.EX2 R141, R141 ;  /* 0x0000008d008d7308 */ /* 0x000e620000000800 */
[----:B------:R-:W-:-:S07]  /*19c80*/  F2FP.F16.F32.PACK_AB R142, R13, R92 ;  /* 0x0000005c0d8e723e */ /* 0x000fce00000000ff */
[----:B------:R-:W2:Y:S08]  /*19c90*/  MUFU.EX2 R143, R143 ;  /* 0x0000008f008f7308 */ /* 0x000eb00000000800 */
[----:B------:R-:W-:Y:S01]  /*19ca0*/  MUFU.EX2 R100, R100 ;  /* 0x0000006400647308 */ /* 0x000fe20000000800 */
[----:B------:R-:W-:Y:S02]  /*19cb0*/  WARPGROUP.DEPBAR.LE gsb0, 0x0 ;  /* 0x00008000000079c5 */ /* 0x000fe40000010000 */
[----:B------:R3:W-:Y:S05]  /*19cc0*/  @!P1 SYNCS.ARRIVE.TRANS64.RED.A1T0 RZ, [R91+URZ], RZ ;  /* 0x000000ff5bff99a7 */ /* 0x0007ea000810043f */
[----:B------:R-:W4:Y:S01]  /*19cd0*/  MUFU.EX2 R137, R130 ;  /* 0x0000008200897308 */ /* 0x000f220000000800 */
[----:B0-----:R-:W-:-:S02]  /*19ce0*/  F2FP.F16.F32.PACK_AB R138, R9, R96 ;  /* 0x00000060098a723e */ /* 0x001fc400000000ff */
[----:B------:R-:W-:Y:S01]  /*19cf0*/  F2FP.F16.F32.PACK_AB R136, R117, R12 ;  /* 0x0000000c7588723e */ /* 0x000fe200000000ff */
[----:B---3--:R-:W-:Y:S01]  /*19d00*/  FADD.FTZ R91, R89, R110 ;  /* 0x0000006e595b7221 */ /* 0x008fe20000010000 */
[----:B------:R-:W-:-:S03]  /*19d10*/  FADD.FTZ R110, R94, R5 ;  /* 0x000000055e6e7221 */ /* 0x000fc60000010000 */
[----:B------:R-:W0:Y:S01]  /*19d20*/  MUFU.EX2 R139, R134 ;  /* 0x00000086008b7308 */ /* 0x000e220000000800 */
[----:B------:R3:W-:Y:S01]  /*19d30*/  @!P1 SYNCS.ARRIVE.TRANS64.RED.A1T0 RZ, [R198+URZ], RZ ;  /* 0x000000ffc6ff99a7 */ /* 0x0007e2000810043f */
        /* <DEDUP_REMOVED lines=26> */
[----:B------:R-:W-:Y:S01]  /*19ee0*/  VIADD R10, R15, 0xffffffff ;  /* 0xffffffff0f0a7836 */ /* 0x000fe20000000000 */
[----:B------:R-:W-:Y:S01]  /*19ef0*/  F2FP.F16.F32.PACK_AB R151, R106, R151 ;  /* 0x000000976a97723e */ /* 0x000fe200000000ff */
[----:B------:R-:W-:Y:S01]  /*19f00*/  FADD.FTZ R5, R101, R90 ;  /* 0x0000005a65057221 */ /* 0x000fe20000010000 */
[----:B------:R-:W-:Y:S01]  /*19f10*/  FADD.FTZ R94, R11, R94 ;  /* 0x0000005e0b5e7221 */ /* 0x000fe20000010000 */
[----:B------:R-:W-:Y:S01]  /*19f20*/  F2FP.F16.F32.PACK_AB R144, R101, R144 ;  /* 0x000000906590723e */ /* 0x000fe200000000ff */
[----:B------:R-:W-:-:S02]  /*19f30*/  IMAD.MOV.U32 R15, RZ, RZ, R10 ;  /* 0x000000ffff0f7224 */ /* 0x000fc400078e000a */
[----:B------:R-:W-:Y:S01]  /*19f40*/  FADD.FTZ R90, R146, R5 ;  /* 0x00000005925a7221 */ /* 0x000fe20000010000 */
[----:B------:R-:W-:Y:S01]  /*19f50*/  FADD.FTZ R5, R147, R94 ;  /* 0x0000005e93057221 */ /* 0x000fe20000010000 */
[C---:B------:R-:W-:Y:S02]  /*19f60*/  F2FP.F16.F32.PACK_AB R147, R6.reuse, R147 ;  /* 0x000000930693723e */ /* 0x040fe400000000ff */
[C---:B------:R-:W-:Y:S01]  /*19f70*/  FADD.FTZ R21, R109.reuse, R90 ;  /* 0x0000005a6d157221 */ /* 0x040fe20000010000 */
[----:B------:R-:W-:Y:S01]  /*19f80*/  FADD.FTZ R90, R6, R5 ;  /* 0x00000005065a7221 */ /* 0x000fe20000010000 */
[----:B------:R-:W-:Y:S02]  /*19f90*/  F2FP.F16.F32.PACK_AB R146, R109, R146 ;  /* 0x000000926d92723e */ /* 0x000fe400000000ff */
[----:B------:R-:W-:Y:S01]  /*19fa0*/  FADD.FTZ R94, R88, R21 ;  /* 0x00000015585e7221 */ /* 0x000fe20000010000 */
[----:B-1----:R-:W-:Y:S01]  /*19fb0*/  FADD.FTZ R5, R141, R90 ;  /* 0x0000005a8d057221 */ /* 0x002fe20000010000 */
[----:B------:R-:W-:-:S02]  /*19fc0*/  F2FP.F16.F32.PACK_AB R141, R108, R141 ;  /* 0x0000008d6c8d723e */ /* 0x000fc400000000ff */
[----:B------:R-:W-:Y:S01]  /*19fd0*/  FADD.FTZ R21, R113, R94 ;  /* 0x0000005e71157221 */ /* 0x000fe20000010000 */
[----:B------:R-:W-:Y:S01]  /*19fe0*/  FADD.FTZ R90, R108, R5 ;  /* 0x000000056c5a7221 */ /* 0x000fe20000010000 */
[----:B---3--:R-:W-:Y:S02]  /*19ff0*/  MOV R198, R23 ;  /* 0x0000001700c67202 */ /* 0x008fe40000000f00 */
[----:B------:R-:W-:Y:S01]  /*1a000*/  FADD.FTZ R94, R92, R21 ;  /* 0x000000155c5e7221 */ /* 0x000fe20000010000 */
[----:B--2---:R-:W-:Y:S01]  /*1a010*/  FADD.FTZ R90, R143, R90 ;  /* 0x0000005a8f5a7221 */ /* 0x004fe20000010000 */
[----:B------:R-:W-:Y:S01]  /*1a020*/  F2FP.F16.F32.PACK_AB R143, R127, R143 ;  /* 0x0000008f7f8f723e */ /* 0x000fe200000000ff */
[----:B------:R-:W-:Y:S02]  /*1a030*/  IMAD.MOV.U32 R21, RZ, RZ, R3 ;  /* 0x000000ffff157224 */ /* 0x000fe400078e0003 */
[----:B------:R-:W-:Y:S01]  /*1a040*/  FADD.FTZ R5, R13, R94 ;  /* 0x0000005e0d057221 */ /* 0x000fe20000010000 */
[----:B------:R-:W-:-:S03]  /*1a050*/  FADD.FTZ R90, R127, R90 ;  /* 0x0000005a7f5a7221 */ /* 0x000fc60000010000 */
[----:B------:R-:W-:Y:S01]  /*1a060*/  FADD.FTZ R6, R12, R5 ;  /* 0x000000050c067221 */ /* 0x000fe20000010000 */
[----:B----4-:R-:W-:Y:S01]  /*1a070*/  FADD.FTZ R90, R137, R90 ;  /* 0x0000005a895a7221 */ /* 0x010fe20000010000 */
[----:B------:R-:W-:Y:S02]  /*1a080*/  F2FP.F16.F32.PACK_AB R137, R131, R137 ;  /* 0x000000898389723e */ /* 0x000fe400000000ff */
[----:B------:R-:W-:Y:S01]  /*1a090*/  FADD.FTZ R5, R117, R6 ;  /* 0x0000000675057221 */ /* 0x000fe20000010000 */
[----:B------:R-:W-:-:S03]  /*1a0a0*/  FADD.FTZ R90, R131, R90 ;  /* 0x0000005a835a7221 */ /* 0x000fc60000010000 */
[----:B------:R-:W-:Y:S01]  /*1a0b0*/  FADD.FTZ R6, R96, R5 ;  /* 0x0000000560067221 */ /* 0x000fe20000010000 */
[----:B0-----:R-:W-:Y:S01]  /*1a0c0*/  FADD.FTZ R90, R139, R90 ;  /* 0x0000005a8b5a7221 */ /* 0x001fe20000010000 */
[C---:B------:R-:W-:Y:S02]  /*1a0d0*/  F2FP.F16.F32.PACK_AB R139, R100.reuse, R139 ;  /* 0x0000008b648b723e */ /* 0x040fe400000000ff */
[----:B------:R-:W-:Y:S01]  /*1a0e0*/  FADD.FTZ R6, R9, R6 ;  /* 0x0000000609067221 */ /* 0x000fe20000010000 */
[----:B------:R-:W-:Y:S01]  /*1a0f0*/  FADD.FTZ R5, R100, R90 ;  /* 0x0000005a64057221 */ /* 0x000fe20000010000 */
[----:B------:R-:W-:Y:S01]  /*1a100*/  IMAD.MOV.U32 R9, RZ, RZ, R4 ;  /* 0x000000ffff097224 */ /* 0x000fe200078e0004 */
[----:B------:R-:W-:Y:S06]  /*1a110*/  @P2 BRA `(.L_x_1894) ;  /* 0xffffffe000282947 */ /* 0x000fec000383ffff */
[----:B------:R-:W-:Y:S05]  /*1a120*/  BSYNC B1 ;  /* 0x0000000000017941 */ /* 0x000fea0003800000 */
.L_x_1883:
[----:B------:R-:W-:Y:S05]  /*1a130*/  BSYNC B0 ;  /* 0x0000000000007941 */ /* 0x000fea0003800000 */
.L_x_1882:
[----:B------:R-:W-:Y:S01]  /*1a140*/  ISETP.GE.AND P2, PT, R10, R179, PT ;  /* 0x000000b30a00720c */ /* 0x000fe20003f46270 */
[----:B------:R-:W-:-:S12]  /*1a150*/  BSSY B0, `(.L_x_1895) ;  /* 0x0000315000007945 */ /* 0x000fd80003800000 */
[----:B------:R-:W-:Y:S05]  /*1a160*/  @!P2 BRA `(.L_x_1896) ;  /* 0x00000030004ca947 */ /* 0x000fea0003800000 */
[----:B------:R-:W-:Y:S01]  /*1a170*/  IMAD.MOV.U32 R9, RZ, RZ, R4 ;  /* 0x000000ffff097224 */ /* 0x000fe200078e0004 */
[----:B------:R-:W-:Y:S01]  /*1a180*/  MOV R21, R23 ;  /* 0x0000001700157202 */ /* 0x000fe20000000f00 */
[----:B------:R-:W-:Y:S02]  /*1a190*/  IMAD.MOV.U32 R11, RZ, RZ, R3 ;  /* 0x000000ffff0b7224 */ /* 0x000fe400078e0003 */
[----:B------:R-:W-:-:S07]  /*1a1a0*/  IMAD.MOV.U32 R198, RZ, RZ, R22 ;  /* 0x000000ffffc67224 */ /* 0x000fce00078e0016 */
.L_x_1915:
[----:B------:R-:W-:-:S05]  /*1a1b0*/  VIADD R4, R198, 0x1 ;  /* 0x00000001c6047836 */ /* 0x000fca0000000000 */
[----:B------:R-:W-:-:S04]  /*1a1c0*/  ISETP.NE.AND P2, PT, R4, 0x2, PT ;  /* 0x000000020400780c */ /* 0x000fc80003f45270 */
[----:B------:R-:W-:Y:S02]  /*1a1d0*/  SEL R4, R4, RZ, P2 ;  /* 0x000000ff04047207 */ /* 0x000fe40001000000 */
[----:B------:R-:W-:-:S03]  /*1a1e0*/  SEL R12, RZ, 0x1, P2 ;  /* 0x00000001ff0c7807 */ /* 0x000fc60001000000 */
[----:B------:R-:W-:Y:S01]  /*1a1f0*/  IMAD.MOV.U32 R22, RZ, RZ, R4 ;  /* 0x000000ffff167224 */ /* 0x000fe200078e0004 */
[----:B------:R-:W-:Y:S01]  /*1a200*/  LOP3.LUT R23, R21, R12, RZ, 0x3c, !PT ;  /* 0x0000000c15177212 */ /* 0x000fe200078e3cff */
[----:B------:R-:W-:Y:S06]  /*1a210*/  @!P0 BRA `(.L_x_1897) ;  /* 0x0000000000048947 */ /* 0x000fec0003800000 */
[----:B------:R-:W-:Y:S01]  /*1a220*/  BPT.TRAP 0x1 ;  /* 0x000000040000795c */ /* 0x000fe20000300000 */
.L_x_1897:
[----:B------:R-:W-:Y:S01]  /*1a230*/  IMAD R3, R22, 0x8, R16 ;  /* 0x0000000816037824 */ /* 0x000fe200078e0210 */
[----:B------:R-:W-:-:S04]  /*1a240*/  SHF.L.U32 R14, R23, 0x1f, RZ ;  /* 0x0000001f170e7819 */ /* 0x000fc800000006ff */
[----:B------:R0:W1:Y:S01]  /*1a250*/  SYNCS.PHASECHK.TRANS64.TRYWAIT P2, [R3+URZ+0x2a830], R14 ;  /* 0x02a8300e030075a7 */ /* 0x000062000804017f */
[----:B------:R-:W-:Y:S05]  /*1a260*/  @!P0 BRA `(.L_x_1898) ;  /* 0x0000000000048947 */ /* 0x000fea0003800000 */
[----:B------:R-:W-:Y:S01]  /*1a270*/  BPT.TRAP 0x1 ;  /* 0x000000040000795c */ /* 0x000fe20000300000 */
.L_x_1898:
[----:B------:R-:W-:Y:S01]  /*1a280*/  BSSY B1, `(.L_x_1899) ;  /* 0x0000006000017945 */ /* 0x000fe20003800000 */
[----:B------:R-:W-:Y:S02]  /*1a290*/  IMAD R12, R22, 0x900, R8 ;  /* 0x00000900160c7824 */ /* 0x000fe400078e0208 */
[----:B------:R-:W-:Y:S01]  /*1a2a0*/  IMAD.MOV.U32 R13, RZ, RZ, 0x40000040 ;  /* 0x40000040ff0d7424 */ /* 0x000fe200078e00ff */
[----:B-1----:R-:W-:Y:S06]  /*1a2b0*/  @P2 BRA `(.L_x_1900) ;  /* 0x0000000000082947 */ /* 0x002fec0003800000 */
[----:B------:R-:W1:Y:S02]  /*1a2c0*/  SYNCS.PHASECHK.TRANS64.TRYWAIT P2, [R3+URZ+0x2a830], R14 ;  /* 0x02a8300e030075a7 */ /* 0x000e64000804017f */
[----:B-1----:R-:W-:Y:S05]  /*1a2d0*/  @!P2 BRA `(.L_x_1901) ;  /* 0x000000ec000ca947 */ /* 0x002fea0003800000 */
.L_x_1900:
[----:B------:R-:W-:Y:S05]  /*1a2e0*/  BSYNC B1 ;  /* 0x0000000000017941 */ /* 0x000fea0003800000 */
.L_x_1899:
[----:B------:R-:W2:Y:S04]  /*1a2f0*/  LDL.64 R88, [R1+0x38] ;  /* 0x0000380001587983 */ /* 0x000ea80000100a00 */
[----:B------:R-:W3:Y:S04]  /*1a300*/  LDL.64 R220, [R1+0x30] ;  /* 0x0000300001dc7983 */ /* 0x000ee80000100a00 */
[----:B------:R-:W4:Y:S01]  /*1a310*/  LDL.64 R218, [R1+0x28] ;  /* 0x0000280001da7983 */ /* 0x000f220000100a00 */
[----:B------:R-:W-:-:S03]  /*1a320*/  R2UR UR6, R12 ;  /* 0x000000000c0672ca */ /* 0x000fc600000e0000 */
[----:B------:R-:W5:Y:S01]  /*1a330*/  LDL.64 R216, [R1+0x20] ;  /* 0x0000200001d87983 */ /* 0x000f620000100a00 */
[----:B------:R-:W-:Y:S01]  /*1a340*/  R2UR UR7, R13 ;  /* 0x000000000d0772ca */ /* 0x000fe200000e0000 */
[----:B01----:R-:W-:Y:S01]  /*1a350*/  VIADD R14, R12, 0x2 ;  /* 0x000000020c0e7836 */ /* 0x003fe20000000000 */
[----:B------:R-:W-:Y:S01]  /*1a360*/  MOV R15, 0x40000040 ;  /* 0x40000040000f7802 */ /* 0x000fe20000000f00 */
        /* <DEDUP_REMOVED lines=171> */
.L_x_1902:
[----:B------:R-:W-:Y:S02]  /*1ae20*/  SHF.L.U32 R3, R21, 0x1f, RZ ;  /* 0x0000001f15037819 */ /* 0x000fe400000006ff */
[----:B------:R-:W-:-:S04]  /*1ae30*/  LEA R12, R198, R16, 0x3 ;  /* 0x00000010c60c7211 */ /* 0x000fc800078e18ff */
[----:B------:R0:W1:Y:S01]  /*1ae40*/  SYNCS.PHASECHK.TRANS64.TRYWAIT P2, [R12+URZ+0x2a850], R3 ;  /* 0x02a850030c0075a7 */ /* 0x000062000804017f */
[----:B------:R-:W-:Y:S05]  /*1ae50*/  @!P0 BRA `(.L_x_1903) ;  /* 0x0000000000048947 */ /* 0x000fea0003800000 */
[----:B------:R-:W-:Y:S01]  /*1ae60*/  BPT.TRAP 0x1 ;  /* 0x000000040000795c */ /* 0x000fe20000300000 */
.L_x_1903:
        /* <DEDUP_REMOVED lines=9> */
.L_x_1905:
[----:B------:R-:W-:Y:S05]  /*1af00*/  BSYNC B1 ;  /* 0x0000000000017941 */ /* 0x000fea0003800000 */
.L_x_1904:
[----:B------:R-:W-:Y:S01]  /*1af10*/  IMAD.MOV.U32 R2, RZ, RZ, R0 ;  /* 0x000000ffff027224 */ /* 0x000fe200078e0000 */
[----:B------:R-:W-:Y:S01]  /*1af20*/  WARPGROUP.ARRIVE ;  /* 0x00000000000079c5 */ /* 0x000fe20000000000 */
[----:B01----:R-:W-:Y:S01]  /*1af30*/  IMAD.MOV.U32 R3, RZ, RZ, 0x40000040 ;  /* 0x40000040ff037424 */ /* 0x003fe200078e00ff */
[----:B------:R-:W-:Y:S01]  /*1af40*/  ISETP.NE.AND P2, PT, R203, 0x1, PT ;  /* 0x00000001cb00780c */ /* 0x000fe20003f45270 */
[----:B------:R-:W-:Y:S01]  /*1af50*/  ULOP3.LUT UR4, URZ, UR51, URZ, 0x33, !UPT ;  /* 0x000000333f047292 */ /* 0x000fe2000f8e333f */
[----:B------:R-:W-:Y:S01]  /*1af60*/  R2UR UR6, R2 ;  /* 0x00000000020672ca */ /* 0x000fe200000e0000 */
[----:B------:R-:W-:Y:S01]  /*1af70*/  VIADD R2, R0, 0x80 ;  /* 0x0000008000027836 */ /* 0x000fe20000000000 */
[----:B------:R-:W-:Y:S01]  /*1af80*/  R2UR UR7, R3 ;  /* 0x00000000030772ca */ /* 0x000fe200000e0000 */
[----:B------:R-:W-:Y:S01]  /*1af90*/  IMAD.MOV.U32 R3, RZ, RZ, 0x40000040 ;  /* 0x40000040ff037424 */ /* 0x000fe200078e00ff */
[----:B------:R-:W-:-:S11]  /*1afa0*/  IADD3 R15, R181, R177, RZ ;  /* 0x000000b1b50f7210 */ /* 0x000fd60007ffe0ff */
        /* <DEDUP_REMOVED lines=26> */
[----:B------:R-:W0:Y:S01]  /*1b150*/  @P2 LDC R0, c[0x0][0x44c] ;  /* 0x00011300ff002b82 */ /* 0x000e220000000800 */
[----:B------:R-:W-:Y:S02]  /*1b160*/  WARPGROUP.DEPBAR.LE gsb0, 0x0 ;  /* 0x00008000000079c5 */ /* 0x000fe40000010000 */
[----:B------:R-:W-:-:S08]  /*1b170*/  WARPGROUP.ARRIVE ;  /* 0x00000000000079c5 */ /* 0x000fd00000000000 */
[----:B------:R-:W-:Y:S01]  /*1b180*/  HGMMA.64x128x16.F32 R24, R140, gdesc[UR4].tnspB, R24, gsb0 ;  /* 0x41e000048c187df0 */ /* 0x000fe20008000818 */
[----:B------:R-:W-:Y:S01]  /*1b190*/  R2UR UR6, R2 ;  /* 0x00000000020672ca */ /* 0x000fe200000e0000 */
[----:B0-----:R-:W-:Y:S01]  /*1b1a0*/  @P2 IMAD.HI.U32 R2, R15, R0, RZ ;  /* 0x000000000f022227 */ /* 0x001fe200078e00ff */
[----:B------:R-:W-:Y:S02]  /*1b1b0*/  R2UR UR7, R3 ;  /* 0x00000000030772ca */ /* 0x000fe400000e0000 */
[----:B------:R-:W0:Y:S01]  /*1b1c0*/  @P2 LDC R3, c[0x0][0x450] ;  /* 0x00011400ff032b82 */ /* 0x000e220000000800 */
[----:B------:R-:W-:-:S04]  /*1b1d0*/  @!P1 IMAD R0, R4, 0x8, R16 ;  /* 0x0000000804009824 */ /* 0x000fc800078e0210 */
[----:B------:R-:W-:-:S05]  /*1b1e0*/  @!P1 VIADD R0, R0, 0x2a840 ;  /* 0x0002a84000009836 */ /* 0x000fca0000000000 */
[----:B------:R-:W-:Y:S02]  /*1b1f0*/  @!P1 PRMT R0, RZ, 0x654, R0 ;  /* 0x00000654ff009816 */ /* 0x000fe40000000000 */
[----:B0-----:R-:W-:Y:S02]  /*1b200*/  @P2 SHF.R.U32.HI R15, RZ, R3, R2 ;  /* 0x00000003ff0f2219 */ /* 0x001fe40000011602 */
[----:B------:R-:W-:-:S03]  /*1b210*/  ISETP.GE.AND P2, PT, R20, 0x1, PT ;  /* 0x000000011400780c */ /* 0x000fc60003f46270 */
[----:B------:R-:W0:Y:S01]  /*1b220*/  SHFL.IDX PT, R2, R15, RZ, 0x1c1f ;  /* 0x001c1fff0f027589 */ /* 0x000e2200000e0000 */
[----:B------:R-:W-:Y:S02]  /*1b230*/  WARPGROUP.DEPBAR.LE gsb0, 0x0 ;  /* 0x00008000000079c5 */ /* 0x000fe40000010000 */
[----:B------:R-:W-:Y:S01]  /*1b240*/  WARPGROUP.ARRIVE ;  /* 0x00000000000079c5 */ /* 0x000fe20000000000 */
[----:B------:R-:W-:-:S04]  /*1b250*/  IMAD R140, R10, -0x60, RZ ;  /* 0xffffffa00a8c7824 */ /* 0x000fc800078e02ff */
[----:B------:R-:W-:Y:S01]  /*1b260*/  VIADD R3, R140, 0x1 ;  /* 0x000000018c037836 */ /* 0x000fe20000000000 */
[----:B------:R-:W-:Y:S03]  /*1b270*/  HGMMA.64x128x16.F32 R24, R136, gdesc[UR4].tnspB, R24, gsb0 ;  /* 0x41e0000488187df0 */ /* 0x000fe60008000818 */
[----:B------:R-:W-:-:S04]  /*1b280*/  IMAD R3, R180, -0x2, R3 ;  /* 0xfffffffeb4037824 */ /* 0x000fc800078e0203 */
[----:B------:R-:W-:Y:S01]  /*1b290*/  VIADD R7, R3, 0xffffffff ;  /* 0xffffffff03077836 */ /* 0x000fe20000000000 */
[----:B------:R-:W-:-:S05]  /*1b2a0*/  IADD3 R13, -R163, R3, R164 ;  /* 0x00000003a30d7210 */ /* 0x000fca0007ffe1a4 */
[C---:B------:R-:W-:Y:S02]  /*1b2b0*/  VIADD R21, R13.reuse, UR50 ;  /* 0x000000320d157c36 */ /* 0x040fe40008000000 */
[----:B------:R-:W-:Y:S01]  /*1b2c0*/  VIADD R13, R13, UR4 ;  /* 0x000000040d0d7c36 */ /* 0x000fe20008000000 */
[----:B------:R-:W-:Y:S02]  /*1b2d0*/  WARPGROUP.DEPBAR.LE gsb0, 0x0 ;  /* 0x00008000000079c5 */ /* 0x000fe40000010000 */
[----:B------:R1:W-:Y:S01]  /*1b2e0*/  @!P1 SYNCS.ARRIVE.TRANS64.RED.A1T0 RZ, [R0+URZ], RZ ;  /* 0x000000ff00ff99a7 */ /* 0x0003e2000810043f */
[----:B0-----:R-:W-:Y:S01]  /*1b2f0*/  IADD3 R139, R21, R2, RZ ;  /* 0x00000002158b7210 */ /* 0x001fe20007ffe0ff */
[----:B------:R-:W-:Y:S01]  /*1b300*/  IMAD.IADD R137, R13, 0x1, R2 ;  /* 0x000000010d897824 */ /* 0x000fe200078e0202 */
[----:B------:R-:W-:Y:S06]  /*1b310*/  @!P2 BRA `(.L_x_1907) ;  /* 0x000000000054a947 */ /* 0x000fec0003800000 */
[----:B-1----:R-:W-:Y:S01]  /*1b320*/  IADD3 R0, -R163, R164, R2 ;  /* 0x000000a4a3007210 */ /* 0x002fe20007ffe102 */
        /* <DEDUP_REMOVED lines=11> */
.L_x_1909:
[----:B------:R-:W-:-:S05]  /*1b3e0*/  IMAD.U32 R4, RZ, RZ, UR39 ;  /* 0x00000027ff047e24 */ /* 0x000fca000f8e00ff */
[----:B------:R-:W-:-:S13]  /*1b3f0*/  ISETP.NE.AND P2, PT, R4, 0x1, PT ;  /* 0x000000010400780c */ /* 0x000fda0003f45270 */
[----:B------:R-:W0:Y:S02]  /*1b400*/  @P2 LDC.64 R2, c[0x0][0x9e8] ;  /* 0x00027a00ff022b82 */ /* 0x000e240000000a00 */
[----:B0-----:R-:W-:-:S05]  /*1b410*/  @P2 IMAD.HI.U32 R2, R0, R2, RZ ;  /* 0x0000000200022227 */ /* 0x001fca00078e00ff */
[----:B------:R-:W-:-:S07]  /*1b420*/  @P2 SHF.R.U32.HI R0, RZ, R3, R2 ;  /* 0x00000003ff002219 */ /* 0x000fce0000011602 */
.L_x_1910:
[----:B------:R-:W-:Y:S05]  /*1b430*/  BSYNC B1 ;  /* 0x0000000000017941 */ /* 0x000fea0003800000 */
.L_x_1908:
[----:B------:R-:W-:-:S05]  /*1b440*/  IMAD R0, R0, R4, R7 ;  /* 0x0000000400007224 */ /* 0x000fca00078e0207 */
[----:B------:R-:W-:Y:S02]  /*1b450*/  VIADDMNMX R139, R0, R4, R139, PT ;  /* 0x00000004008b7246 */ /* 0x000fe4000380018b */
[----:B------:R-:W-:-:S07]  /*1b460*/  VIMNMX R137, R137, R0, !PT ;  /* 0x0000000089897248 */ /* 0x000fce0007fe0100 */
.L_x_1907:
[C---:B------:R-:W-:Y:S01]  /*1b470*/  ISETP.GE.AND P2, PT, R140.reuse, 0x2, PT ;  /* 0x000000028c00780c */ /* 0x040fe20003f46270 */
[----:B------:R-:W0:Y:S01]  /*1b480*/  SHFL.IDX PT, R2, R15, 0x1, 0x1c1f ;  /* 0x003c1f000f027f89 */ /* 0x000e2200000e0000 */
[C---:B------:R-:W-:Y:S02]  /*1b490*/  ISETP.GE.AND P5, PT, R140.reuse, 0xa, PT ;  /* 0x0000000a8c00780c */ /* 0x040fe40003fa6270 */
[----:B------:R-:W-:Y:S02]  /*1b4a0*/  ISETP.GT.AND P3, PT, R137, 0x1, !P2 ;  /* 0x000000018900780c */ /* 0x000fe40005764270 */
[----:B------:R-:W-:Y:S02]  /*1b4b0*/  P2R R143, PR, RZ, 0x20 ;  /* 0x00000020ff8f7803 */ /* 0x000fe40000000000 */
[----:B------:R-:W-:Y:S02]  /*1b4c0*/  ISETP.LT.OR P4, PT, R139, 0x2, P3 ;  /* 0x000000028b00780c */ /* 0x000fe40001f81670 */
[----:B------:R-:W-:-:S02]  /*1b4d0*/  ISETP.GE.AND P3, PT, R140, 0x9, PT ;  /* 0x000000098c00780c */ /* 0x000fc40003f66270 */
[----:B-1----:R-:W-:Y:S02]  /*1b4e0*/  FSEL R0, R89, -INF , !P4 ;  /* 0xff80000059007808 */ /* 0x002fe40006000000 */
[----:B------:R-:W-:-:S04]  /*1b4f0*/  ISETP.GT.AND P4, PT, R137, 0x8, !P3 ;  /* 0x000000088900780c */ /* 0x000fc80005f84270 */
[----:B------:R-:W-:-:S04]  /*1b500*/  ISETP.LT.OR P4, PT, R139, 0x9, P4 ;  /* 0x000000098b00780c */ /* 0x000fc80002781670 */
[----:B------:R-:W-:Y:S02]  /*1b510*/  FSEL R92, R92, -INF , !P4 ;  /* 0xff8000005c5c7808 */ /* 0x000fe40006000000 */
[----:B------:R-:W-:Y:S01]  /*1b520*/  ISETP.GT.AND P4, PT, R137, 0x9, !P5 ;  /* 0x000000098900780c */ /* 0x000fe20006f84270 */
[--C-:B0-----:R-:W-:Y:S01]  /*1b530*/  IMAD.IADD R21, R21, 0x1, R2.reuse ;  /* 0x0000000115157824 */ /* 0x101fe200078e0202 */
[----:B------:R-:W-:Y:S01]  /*1b540*/  ISETP.GE.AND P5, PT, R140, 0x11, PT ;  /* 0x000000118c00780c */ /* 0x000fe20003fa6270 */
[----:B------:R-:W-:Y:S01]  /*1b550*/  IMAD.IADD R13, R13, 0x1, R2 ;  /* 0x000000010d0d7824 */ /* 0x000fe200078e0202 */
        /* <DEDUP_REMOVED lines=118> */
.L_x_1913:
[----:B------:R-:W-:-:S04]  /*1bcc0*/  MOV R154, UR39 ;  /* 0x00000027009a7c02 */ /* 0x000fc80008000f00 */
[----:B------:R-:W-:-:S13]  /*1bcd0*/  ISETP.NE.AND P6, PT, R154, 0x1, PT ;  /* 0x000000019a00780c */ /* 0x000fda0003fc5270 */
[----:B------:R-:W0:Y:S02]  /*1bce0*/  @P6 LDC.64 R2, c[0x0][0x9e8] ;  /* 0x00027a00ff026b82 */ /* 0x000e240000000a00 */
[----:B0-----:R-:W-:-:S05]  /*1bcf0*/  @P6 IMAD.HI.U32 R2, R15, R2, RZ ;  /* 0x000000020f026227 */ /* 0x001fca00078e00ff */
[----:B------:R-:W-:-:S07]  /*1bd00*/  @P6 SHF.R.U32.HI R15, RZ, R3, R2 ;  /* 0x00000003ff0f6219 */ /* 0x000fce0000011602 */
.L_x_1914:
[----:B------:R-:W-:Y:S05]  /*1bd10*/  BSYNC B1 ;  /* 0x0000000000017941 */ /* 0x000fea0003800000 */
.L_x_1912:
[----:B------:R-:W-:-:S05]  /*1bd20*/  IMAD R2, R15, R154, R7 ;  /* 0x0000009a0f027224 */ /* 0x000fca00078e0207 */
[----:B------:R-:W-:Y:S02]  /*1bd30*/  VIADDMNMX R21, R2, R154, R21, PT ;  /* 0x0000009a02157246 */ /* 0x000fe40003800115 */
[----:B------:R-:W-:-:S07]  /*1bd40*/  VIMNMX R13, R13, R2, !PT ;  /* 0x000000020d0d7248 */ /* 0x000fce0007fe0100 */
.L_x_1911:
[C---:B------:R-:W-:Y:S01]  /*1bd50*/  ISETP.GT.AND P2, PT, R13.reuse, 0x1, !P2 ;  /* 0x000000010d00780c */ /* 0x040fe20005744270 */
[----:B------:R-:W-:Y:S01]  /*1bd60*/  IMAD.U32 R7, RZ, RZ, UR38 ;  /* 0x00000026ff077e24 */ /* 0x000fe2000f8e00ff */
[----:B------:R-:W-:Y:S01]  /*1bd70*/  ISETP.GT.AND P3, PT, R13, 0x8, !P3 ;  /* 0x000000080d00780c */ /* 0x000fe20005f64270 */
[----:B------:R-:W-:Y:S01]  /*1bd80*/  @!P1 VIADD R12, R12, 0x2a860 ;  /* 0x0002a8600c0c9836 */ /* 0x000fe20000000000 */
        /* <DEDUP_REMOVED lines=82> */
[----:B0-----:R-:W-:-:S02]  /*1c2b0*/  FMNMX.FTZ R89, R15, R220, !PT ;  /* 0x000000dc0f597209 */ /* 0x001fc40007810000 */
[----:B------:R-:W-:Y:S02]  /*1c2c0*/  FSEL R118, R118, -INF , !P2 ;  /* 0xff80000076767808 */ /* 0x000fe40005000000 */
[----:B------:R-:W-:Y:S01]  /*1c2d0*/  ISETP.NE.AND P2, PT, R151, RZ, PT ;  /* 0x000000ff9700720c */ /* 0x000fe20003f45270 */
        /* <DEDUP_REMOVED lines=40> */
[----:B------:R-:W-:Y:S01]  /*1c560*/  FSEL R108, R135, -INF , !P3 ;  /* 0xff800000876c7808 */ /* 0x000fe20005800000 */
        /* <DEDUP_REMOVED lines=20> */
[--C-:B0-----:R-:W-:Y:S01]  /*1c6b0*/  FFMA.FTZ R92, R100, R7, -R101.reuse ;  /* 0x00000007645c7223 */ /* 0x101fe20000010865 */
[----:B------:R-:W-:Y:S01]  /*1c6c0*/  FMNMX.FTZ R93, R106, R93, !PT ;  /* 0x0000005d6a5d7209 */ /* 0x000fe20007810000 */
[-CC-:B------:R-:W-:Y:S01]  /*1c6d0*/  FFMA.FTZ R100, R142, R7.reuse, -R101.reuse ;  /* 0x000000078e647223 */ /* 0x180fe20000010865 */
[-CC-:B------:R-:W-:Y:S01]  /*1c6e0*/  FFMA.FTZ R142, R124, R7.reuse, -R101.reuse ;  /* 0x000000077c8e7223 */ /* 0x180fe20000010865 */
[----:B------:R-:W-:Y:S01]  /*1c6f0*/  FFMA.FTZ R140, R140, R7, -R101 ;  /* 0x000000078c8c7223 */ /* 0x000fe20000010865 */
[----:B------:R-:W-:-:S02]  /*1c700*/  FMNMX.FTZ R93, R198, R93, !PT ;  /* 0x0000005dc65d7209 */ /* 0x000fc40007810000 */
[----:B------:R-:W-:Y:S01]  /*1c710*/  MUFU.EX2 R15, R15 ;  /* 0x0000000f000f7308 */ /* 0x000fe20000000800 */
[--C-:B-1----:R-:W-:Y:S01]  /*1c720*/  FFMA.FTZ R96, R138, R7, -R101.reuse ;  /* 0x000000078a607223 */ /* 0x102fe20000010865 */
[----:B------:R-:W-:Y:S01]  /*1c730*/  FMNMX.FTZ R93, R110, R93, !PT ;  /* 0x0000005d6e5d7209 */ /* 0x000fe20007810000 */
[----:B------:R-:W-:-:S03]  /*1c740*/  FFMA.FTZ R138, R132, R7, -R101 ;  /* 0x00000007848a7223 */ /* 0x000fc60000010865 */
[----:B------:R-:W-:Y:S02]  /*1c750*/  FMNMX.FTZ R93, R200, R93, !PT ;  /* 0x0000005dc85d7209 */ /* 0x000fe40007810000 */
[----:B------:R-:W-:Y:S02]  /*1c760*/  MUFU.EX2 R88, R88 ;  /* 0x0000005800587308 */ /* 0x000fe40000000800 */
[----:B------:R-:W-:-:S04]  /*1c770*/  FMNMX.FTZ R93, R114, R93, !PT ;  /* 0x0000005d725d7209 */ /* 0x000fc80007810000 */
[----:B------:R-:W-:Y:S02]  /*1c780*/  FMNMX.FTZ R95, R210, R93, !PT ;  /* 0x0000005dd25f7209 */ /* 0x000fe40007810000 */
[----:B------:R0:W-:Y:S02]  /*1c790*/  MUFU.EX2 R93, R136 ;  /* 0x00000088005d7308 */ /* 0x0001e40000000800 */
[----:B------:R-:W-:-:S04]  /*1c7a0*/  FMNMX.FTZ R95, R118, R95, !PT ;  /* 0x0000005f765f7209 */ /* 0x000fc80007810000 */
[----:B------:R-:W-:Y:S02]  /*1c7b0*/  FMNMX.FTZ R97, R212, R95, !PT ;  /* 0x0000005fd4617209 */ /* 0x000fe40007810000 */
[----:B------:R1:W-:Y:S01]  /*1c7c0*/  MUFU.EX2 R95, R104 ;  /* 0x00000068005f7308 */ /* 0x0003e20000000800 */
[----:B0-----:R-:W-:Y:S01]  /*1c7d0*/  FFMA.FTZ R136, R128, R7, -R101 ;  /* 0x0000000780887223 */ /* 0x001fe20000010865 */
[----:B------:R-:W-:-:S04]  /*1c7e0*/  FMNMX.FTZ R97, R122, R97, !PT ;  /* 0x000000617a617209 */ /* 0x000fc80007810000 */
[----:B------:R-:W-:Y:S02]  /*1c7f0*/  FMNMX.FTZ R97, R214, R97, !PT ;  /* 0x00000061d6617209 */ /* 0x000fe40007810000 */
[----:B------:R-:W-:Y:S01]  /*1c800*/  MUFU.EX2 R90, R90 ;  /* 0x0000005a005a7308 */ /* 0x000fe20000000800 */
[----:B-1----:R-:W-:Y:S01]  /*1c810*/  FFMA.FTZ R104, R148, R7, -R101 ;  /* 0x0000000794687223 */ /* 0x002fe20000010865 */
[----:B------:R-:W-:-:S04]  /*1c820*/  FMNMX.FTZ R97, R126, R97, !PT ;  /* 0x000000617e617209 */ /* 0x000fc80007810000 */
[----:B------:R-:W-:Y:S02]  /*1c830*/  FMNMX.FTZ R97, R216, R97, !PT ;  /* 0x00000061d8617209 */ /* 0x000fe40007810000 */
[----:B------:R-:W0:Y:S02]  /*1c840*/  MUFU.EX2 R14, R14 ;  /* 0x0000000e000e7308 */ /* 0x000e240000000800 */
[----:B------:R-:W-:-:S04]  /*1c850*/  FMNMX.FTZ R97, R130, R97, !PT ;  /* 0x0000006182617209 */ /* 0x000fc80007810000 */
[----:B------:R-:W-:Y:S02]  /*1c860*/  FMNMX.FTZ R97, R218, R97, !PT ;  /* 0x00000061da617209 */ /* 0x000fe40007810000 */
[----:B------:R-:W-:Y:S02]  /*1c870*/  MUFU.EX2 R92, R92 ;  /* 0x0000005c005c7308 */ /* 0x000fe40000000800 */
[----:B------:R-:W-:-:S04]  /*1c880*/  FMNMX.FTZ R97, R134, R97, !PT ;  /* 0x0000006186617209 */ /* 0x000fc80007810000 */
[----:B------:R-:W-:Y:S01]  /*1c890*/  FMNMX.FTZ R0, R108, R97, !PT ;  /* 0x000000616c007209 */ /* 0x000fe20007810000 */
[----:B------:R-:W-:Y:S01]  /*1c8a0*/  FFMA.FTZ R97, R116, R7, -R101 ;  /* 0x0000000774617223 */ /* 0x000fe20000010865 */
[----:B------:R-:W1:Y:S01]  /*1c8b0*/  MUFU.EX2 R96, R96 ;  /* 0x0000006000607308 */ /* 0x000e620000000800 */
[----:B0-----:R-:W-:Y:S02]  /*1c8c0*/  F2FP.F16.F32.PACK_AB R152, R14, R91 ;  /* 0x0000005b0e98723e */ /* 0x001fe400000000ff */
[----:B------:R-:W0:Y:S05]  /*1c8d0*/  SHFL.BFLY PT, R103, R0, 0x2, 0x1f ;  /* 0x0c401f0000677f89 */ /* 0x000e2a00000e0000 */
[----:B------:R-:W2:Y:S08]  /*1c8e0*/  MUFU.EX2 R100, R100 ;  /* 0x0000006400647308 */ /* 0x000eb00000000800 */
[----:B------:R-:W-:Y:S01]  /*1c8f0*/  MUFU.EX2 R21, R21 ;  /* 0x0000001500157308 */ /* 0x000fe20000000800 */
[----:B-1----:R-:W-:-:S07]  /*1c900*/  F2FP.F16.F32.PACK_AB R148, R96, R95 ;  /* 0x0000005f6094723e */ /* 0x002fce00000000ff */
[----:B------:R-:W-:Y:S01]  /*1c910*/  MUFU.EX2 R144, R144 ;  /* 0x0000009000907308 */ /* 0x000fe20000000800 */
[----:B0-----:R-:W-:Y:S01]  /*1c920*/  FMNMX.FTZ R4, R0, R103, !PT ;  /* 0x0000006700047209 */ /* 0x001fe20007810000 */
[----:B------:R-:W-:Y:S01]  /*1c930*/  FFMA.FTZ R103, R150, R7, -R101 ;  /* 0x0000000796677223 */ /* 0x000fe20000010865 */
[----:B------:R-:W-:Y:S02]  /*1c940*/  FSEL R0, R3, RZ, P2 ;  /* 0x000000ff03007208 */ /* 0x000fe40001000000 */
[----:B--2---:R-:W-:Y:S01]  /*1c950*/  F2FP.F16.F32.PACK_AB R150, R100, R13 ;  /* 0x0000000d6496723e */ /* 0x004fe200000000ff */
[----:B------:R-:W0:Y:S02]  /*1c960*/  SHFL.BFLY PT, R107, R4, 0x1, 0x1f ;  /* 0x0c201f00046b7f89 */ /* 0x000e2400000e0000 */
        /* <DEDUP_REMOVED lines=45> */
[----:B------:R-:W-:Y:S01]  /*1cc40*/  FADD.FTZ R118, R92, R9 ;  /* 0x000000095c767221 */ /* 0x000fe20000010000 */
[-CC-:B------:R-:W-:Y:S01]  /*1cc50*/  FFMA.FTZ R216, R216, R7.reuse, -R101.reuse ;  /* 0x00000007d8d87223 */ /* 0x180fe20000010865 */
[-CC-:B------:R-:W-:Y:S01]  /*1cc60*/  FFMA.FTZ R130, R130, R7.reuse, -R101.reuse ;  /* 0x0000000782827223 */ /* 0x180fe20000010865 */
[-CC-:B------:R-:W-:Y:S01]  /*1cc70*/  FFMA.FTZ R218, R218, R7.reuse, -R101.reuse ;  /* 0x00000007dada7223 */ /* 0x180fe20000010865 */
[----:B------:R-:W-:Y:S01]  /*1cc80*/  FADD.FTZ R118, R93, R118 ;  /* 0x000000765d767221 */ /* 0x000fe20000010000 */
[-CC-:B------:R-:W-:Y:S01]  /*1cc90*/  FFMA.FTZ R134, R134, R7.reuse, -R101.reuse ;  /* 0x0000000786867223 */ /* 0x180fe20000010865 */
[----:B------:R-:W-:Y:S01]  /*1cca0*/  FFMA.FTZ R101, R108, R7, -R101 ;  /* 0x000000076c657223 */ /* 0x000fe20000010865 */
[----:B------:R-:W3:Y:S01]  /*1ccb0*/  MUFU.EX2 R94, R94 ;  /* 0x0000005e005e7308 */ /* 0x000ee20000000800 */
[----:B-1----:R-:W-:Y:S01]  /*1ccc0*/  FFMA.FTZ R5, R2, R5, R157 ;  /* 0x0000000502057223 */ /* 0x002fe2000001009d */
[----:B------:R-:W-:Y:S01]  /*1ccd0*/  FADD.FTZ R9, R95, R118 ;  /* 0x000000765f097221 */ /* 0x000fe20000010000 */
[C---:B------:R-:W-:Y:S01]  /*1cce0*/  ISETP.GT.AND P2, PT, R10.reuse, R179, PT ;  /* 0x000000b30a00720c */ /* 0x040fe20003f44270 */
[----:B------:R-:W-:-:S02]  /*1ccf0*/  VIADD R10, R10, 0xffffffff ;  /* 0xffffffff0a0a7836 */ /* 0x000fc40000000000 */
[----:B------:R-:W-:Y:S01]  /*1cd00*/  FADD.FTZ R6, R112, R5 ;  /* 0x0000000570067221 */ /* 0x000fe20000010000 */
[----:B------:R-:W-:Y:S01]  /*1cd10*/  FADD.FTZ R118, R96, R9 ;  /* 0x0000000960767221 */ /* 0x000fe20000010000 */
[----:B------:R-:W-:Y:S01]  /*1cd20*/  F2FP.F16.F32.PACK_AB R156, R88, R15 ;  /* 0x0000000f589c723e */ /* 0x000fe200000000ff */
[----:B------:R-:W1:Y:S01]  /*1cd30*/  MUFU.EX2 R153, R153 ;  /* 0x0000009900997308 */ /* 0x000e620000000800 */
[----:B--2---:R-:W-:Y:S01]  /*1cd40*/  FADD.FTZ R5, R159, R6 ;  /* 0x000000069f057221 */ /* 0x004fe20000010000 */
[----:B------:R-:W-:Y:S01]  /*1cd50*/  FADD.FTZ R9, R13, R118 ;  /* 0x000000760d097221 */ /* 0x000fe20000010000 */
[----:B------:R-:W-:Y:S01]  /*1cd60*/  F2FP.F16.F32.PACK_AB R158, R90, R89 ;  /* 0x000000595a9e723e */ /* 0x000fe200000000ff */
[----:B------:R-:W-:Y:S01]  /*1cd70*/  IMAD.MOV.U32 R198, RZ, RZ, R22 ;  /* 0x000000ffffc67224 */ /* 0x000fe200078e0016 */
[----:B------:R-:W-:Y:S01]  /*1cd80*/  F2FP.F16.F32.PACK_AB R154, R93, R92 ;  /* 0x0000005c5d9a723e */ /* 0x000fe200000000ff */
[----:B------:R-:W-:Y:S01]  /*1cd90*/  FADD.FTZ R118, R100, R9 ;  /* 0x0000000964767221 */ /* 0x000fe20000010000 */
[----:B------:R-:W-:Y:S01]  /*1cda0*/  F2FP.F16.F32.PACK_AB R157, R112, R157 ;  /* 0x0000009d709d723e */ /* 0x000fe200000000ff */
[----:B------:R-:W2:Y:S01]  /*1cdb0*/  MUFU.EX2 R98, R98 ;  /* 0x0000006200627308 */ /* 0x000ea20000000800 */
[C---:B---3--:R-:W-:Y:S01]  /*1cdc0*/  FADD.FTZ R6, R94.reuse, R5 ;  /* 0x000000055e067221 */ /* 0x048fe20000010000 */
[----:B------:R-:W-:Y:S01]  /*1cdd0*/  FADD.FTZ R9, R21, R118 ;  /* 0x0000007615097221 */ /* 0x000fe20000010000 */
[----:B------:R-:W-:-:S03]  /*1cde0*/  F2FP.F16.F32.PACK_AB R159, R94, R159 ;  /* 0x0000009f5e9f723e */ /* 0x000fc600000000ff */
[C---:B------:R-:W-:Y:S01]  /*1cdf0*/  FADD.FTZ R118, R144.reuse, R9 ;  /* 0x0000000990767221 */ /* 0x040fe20000010000 */
[----:B------:R-:W-:Y:S01]  /*1ce00*/  F2FP.F16.F32.PACK_AB R144, R144, R21 ;  /* 0x000000159090723e */ /* 0x000fe200000000ff */
[----:B------:R-:W3:Y:S01]  /*1ce10*/  MUFU.EX2 R155, R155 ;  /* 0x0000009b009b7308 */ /* 0x000ee20000000800 */
[----:B-1----:R-:W-:Y:S01]  /*1ce20*/  FADD.FTZ R5, R153, R6 ;  /* 0x0000000699057221 */ /* 0x002fe20000010000 */
[----:B------:R-:W-:Y:S01]  /*1ce30*/  FADD.FTZ R9, R97, R118 ;  /* 0x0000007661097221 */ /* 0x000fe20000010000 */
[----:B------:R-:W-:-:S03]  /*1ce40*/  IMAD.MOV.U32 R21, RZ, RZ, R23 ;  /* 0x000000ffff157224 */ /* 0x000fc600078e0017 */
[C---:B------:R-:W-:Y:S01]  /*1ce50*/  FADD.FTZ R118, R146.reuse, R9 ;  /* 0x0000000992767221 */ /* 0x040fe20000010000 */
[----:B------:R-:W-:Y:S01]  /*1ce60*/  F2FP.F16.F32.PACK_AB R146, R146, R97 ;  /* 0x000000619292723e */ /* 0x000fe200000000ff */
        /* <DEDUP_REMOVED lines=56> */
[----:B--2---:R-:W-:Y:S01]  /*1d1f0*/  FADD.FTZ R14, R138, R9 ;  /* 0x000000098a0e7221 */ /* 0x004fe20000010000 */
[----:B------:R-:W-:-:S06]  /*1d200*/  MOV R9, R4 ;  /* 0x0000000400097202 */ /* 0x000fcc0000000f00 */
[----:B------:R-:W2:Y:S01]  /*1d210*/  MUFU.EX2 R101, R101 ;  /* 0x0000006500657308 */ /* 0x000ea20000000800 */
[----:B---3--:R-:W-:Y:S01]  /*1d220*/  FADD.FTZ R5, R134, R5 ;  /* 0x0000000586057221 */ /* 0x008fe20000010000 */
[----:B-1----:R-:W-:Y:S01]  /*1d230*/  F2FP.F16.F32.PACK_AB R140, R104, R99 ;  /* 0x00000063688c723e */ /* 0x002fe200000000ff */
[C---:B----4-:R-:W-:Y:S01]  /*1d240*/  FADD.FTZ R6, R11.reuse, R14 ;  /* 0x0000000e0b067221 */ /* 0x050fe20000010000 */
[----:B------:R-:W-:Y:S01]  /*1d250*/  F2FP.F16.F32.PACK_AB R138, R11, R138 ;  /* 0x0000008a0b8a723e */ /* 0x000fe200000000ff */
[----:B------:R-:W-:Y:S02]  /*1d260*/  IMAD.MOV.U32 R11, RZ, RZ, R3 ;  /* 0x000000ffff0b7224 */ /* 0x000fe400078e0003 */
[C---:B--2---:R-:W-:Y:S01]  /*1d270*/  FADD.FTZ R5, R101.reuse, R5 ;  /* 0x0000000565057221 */ /* 0x044fe20000010000 */
[----:B------:R-:W-:Y:S01]  /*1d280*/  F2FP.F16.F32.PACK_AB R139, R101, R134 ;  /* 0x00000086658b723e */ /* 0x000fe200000000ff */
[----:B0-----:R-:W-:Y:S06]  /*1d290*/  @P2 BRA `(.L_x_1915) ;  /* 0xffffffcc00c42947 */ /* 0x001fec000383ffff */
.L_x_1896:
[----:B------:R-:W-:Y:S05]  /*1d2a0*/  BSYNC B0 ;  /* 0x0000000000007941 */ /* 0x000fea0003800000 */
.L_x_1895:
        /* <DEDUP_REMOVED lines=67> */
.L_x_1916:
[----:B------:R-:W-:Y:S01]  /*1d6e0*/  IMAD R13, R22, 0x8, R16 ;  /* 0x00000008160d7824 */ /* 0x000fe200078e0210 */
[----:B------:R-:W-:-:S04]  /*1d6f0*/  SHF.L.U32 R0, R23, 0x1f, RZ ;  /* 0x0000001f17007819 */ /* 0x000fc800000006ff */
[----:B------:R0:W1:Y:S01]  /*1d700*/  SYNCS.PHASECHK.TRANS64.TRYWAIT P2, [R13+URZ+0x2a850], R0 ;  /* 0x02a850000d0075a7 */ /* 0x000062000804017f */
[----:B------:R-:W-:Y:S05]  /*1d710*/  @!P0 BRA `(.L_x_1917) ;  /* 0x0000000000048947 */ /* 0x000fea0003800000 */
[----:B------:R-:W-:Y:S01]  /*1d720*/  BPT.TRAP 0x1 ;  /* 0x000000040000795c */ /* 0x000fe20000300000 */
.L_x_1917:
        /* <DEDUP_REMOVED lines=9> */
.L_x_1919:
[----:B------:R-:W-:Y:S05]  /*1d7c0*/  BSYNC B0 ;  /* 0x0000000000007941 */ /* 0x000fea0003800000 */
.L_x_1918:
[----:B------:R-:W-:Y:S01]  /*1d7d0*/  IMAD.MOV.U32 R9, RZ, RZ, 0x40000040 ;  /* 0x40000040ff097424 */ /* 0x000fe200078e00ff */
[C---:B------:R-:W-:Y:S01]  /*1d7e0*/  R2UR UR6, R8.reuse ;  /* 0x00000000080672ca */ /* 0x040fe200000e0000 */
[----:B------:R-:W-:Y:S01]  /*1d7f0*/  WARPGROUP.ARRIVE ;  /* 0x00000000000079c5 */ /* 0x000fe20000000000 */
[----:B------:R-:W-:Y:S01]  /*1d800*/  VIADD R10, R8, 0x80 ;  /* 0x00000080080a7836 */ /* 0x000fe20000000000 */
[----:B01----:R-:W0:Y:S01]  /*1d810*/  SHFL.BFLY PT, R0, R5, 0x2, 0x1f ;  /* 0x0c401f0005007f89 */ /* 0x003e2200000e0000 */
[----:B------:R-:W-:Y:S01]  /*1d820*/  R2UR UR7, R9 ;  /* 0x00000000090772ca */ /* 0x000fe200000e0000 */
[----:B------:R-:W-:Y:S01]  /*1d830*/  IMAD.MOV.U32 R11, RZ, RZ, 0x40000040 ;  /* 0x40000040ff0b7424 */ /* 0x000fe200078e00ff */
[----:B------:R-:W-:Y:S01]  /*1d840*/  IADD3 R22, R22, 0x1, RZ ;  /* 0x0000000116167810 */ /* 0x000fe20007ffe0ff */
[----:B------:R-:W-:Y:S02]  /*1d850*/  IMAD.MOV.U32 R9, RZ, RZ, 0x40000040 ;  /* 0x40000040ff097424 */ /* 0x000fe400078e00ff */
[----:B------:R-:W-:Y:S01]  /*1d860*/  IMAD.MOV.U32 R20, RZ, RZ, -0x800000 ;  /* 0xff800000ff147424 */ /* 0x000fe200078e00ff */
[----:B------:R-:W-:Y:S01]  /*1d870*/  ISETP.NE.AND P2, PT, R22, 0x2, PT ;  /* 0x000000021600780c */ /* 0x000fe20003f45270 */
[----:B------:R-:W-:-:S03]  /*1d880*/  VIADD R187, R187, 0x1 ;  /* 0x00000001bbbb7836 */ /* 0x000fc60000000000 */
[----:B------:R-:W-:-:S03]  /*1d890*/  SEL R22, R22, RZ, P2 ;  /* 0x000000ff16167207 */ /* 0x000fc60001000000 */
[----:B------:R-:W-:Y:S01]  /*1d8a0*/  HGMMA.64x128x16.F32 R24, R156, gdesc[UR4].tnspB, R24, gsb0 ;  /* 0x41e000049c187df0 */ /* 0x000fe20008000818 */
[----:B------:R-:W-:Y:S01]  /*1d8b0*/  R2UR UR6, R10 ;  /* 0x000000000a0672ca */ /* 0x000fe200000e0000 */
[----:B------:R-:W-:Y:S01]  /*1d8c0*/  VIADD R10, R8, 0x100 ;  /* 0x00000100080a7836 */ /* 0x000fe20000000000 */
[----:B------:R-:W-:Y:S02]  /*1d8d0*/  R2UR UR7, R11 ;  /* 0x000000000b0772ca */ /* 0x000fe400000e0000 */
[----:B------:R-:W-:Y:S01]  /*1d8e0*/  MOV R11, 0x40000040 ;  /* 0x40000040000b7802 */ /* 0x000fe20000000f00 */
[----:B0-----:R-:W-:Y:S01]  /*1d8f0*/  FADD.FTZ R2, R0, R5 ;  /* 0x0000000500027221 */ /* 0x001fe20000010000 */
[----:B------:R-:W-:Y:S01]  /*1d900*/  IMAD.MOV.U32 R5, RZ, RZ, RZ ;  /* 0x000000ffff057224 */ /* 0x000fe200078e00ff */
        /* <DEDUP_REMOVED lines=19> */
[----:B------:R-:W-:Y:S02]  /*1da40*/  R2UR UR7, R11 ;  /* 0x000000000b0772ca */ /* 0x000fe400000e0000 */
[----:B------:R-:W0:Y:S02]  /*1da50*/  SHFL.BFLY PT, R11, R2, 0x1, 0x1f ;  /* 0x0c201f00020b7f89 */ /* 0x000e2400000e0000 */
[----:B0-----:R-:W-:Y:S01]  /*1da60*/  FADD.FTZ R14, R2, R11 ;  /* 0x0000000b020e7221 */ /* 0x001fe20000010000 */
[----:B------:R-:W-:-:S04]  /*1da70*/  @!P1 VIADD R11, R13, 0x2a860 ;  /* 0x0002a8600d0b9836 */ /* 0x000fc80000000000 */
[----:B------:R-:W-:Y:S02]  /*1da80*/  FSETP.NE.FTZ.AND P3, PT, R14, RZ, PT ;  /* 0x000000ff0e00720b */ /* 0x000fe40003f75000 */
[----:B------:R-:W-:-:S11]  /*1da90*/  @!P1 PRMT R11, RZ, 0x654, R11 ;  /* 0x00000654ff0b9816 */ /* 0x000fd6000000000b */
[----:B------:R-:W0:Y:S01]  /*1daa0*/  @P3 MUFU.LG2 R10, R14 ;  /* 0x0000000e000a3308 */ /* 0x000e220000000c00 */
[----:B------:R-:W-:Y:S01]  /*1dab0*/  @P3 FMUL.FTZ R16, R7, 0.69314718246459960938 ;  /* 0x3f31721807103820 */ /* 0x000fe20000410000 */
[----:B------:R-:W-:Y:S02]  /*1dac0*/  WARPGROUP.DEPBAR.LE gsb0, 0x0 ;  /* 0x00008000000079c5 */ /* 0x000fe40000010000 */
[----:B------:R-:W-:-:S06]  /*1dad0*/  WARPGROUP.ARRIVE ;  /* 0x00000000000079c5 */ /* 0x000fcc0000000000 */
[----:B------:R-:W-:Y:S01]  /*1dae0*/  HGMMA.64x128x16.F32 R24, R140, gdesc[UR4].tnspB, R24, gsb0 ;  /* 0x41e000048c187df0 */ /* 0x000fe20008000818 */
[----:B------:R-:W-:Y:S01]  /*1daf0*/  R2UR UR6, R8 ;  /* 0x00000000080672ca */ /* 0x000fe200000e0000 */
[----:B------:R-:W-:Y:S01]  /*1db00*/  IMAD.MOV.U32 R8, RZ, RZ, RZ ;  /* 0x000000ffff087224 */ /* 0x000fe200078e00ff */
[----:B------:R-:W-:Y:S02]  /*1db10*/  R2UR UR7, R9 ;  /* 0x00000000090772ca */ /* 0x000fe400000e0000 */
[----:B------:R-:W1:Y:S03]  /*1db20*/  SHFL.BFLY PT, R9, R6, 0x2, 0x1f ;  /* 0x0c401f0006097f89 */ /* 0x000e6600000e0000 */
[----:B------:R-:W-:Y:S01]  /*1db30*/  @P3 MUFU.RCP R8, R14 ;  /* 0x0000000e00083308 */ /* 0x000fe20000001000 */
[----:B-1----:R-:W-:-:S05]  /*1db40*/  FADD.FTZ R9, R9, R6 ;  /* 0x0000000609097221 */ /* 0x002fca0000010000 */
[----:B------:R-:W1:Y:S02]  /*1db50*/  SHFL.BFLY PT, R0, R9, 0x1, 0x1f ;  /* 0x0c201f0009007f89 */ /* 0x000e6400000e0000 */
[----:B-1----:R-:W-:Y:S01]  /*1db60*/  FADD.FTZ R12, R9, R0 ;  /* 0x00000000090c7221 */ /* 0x002fe20000010000 */
[----:B------:R-:W-:Y:S01]  /*1db70*/  SEL R0, RZ, 0x1, P2 ;  /* 0x00000001ff007807 */ /* 0x000fe20001000000 */
[----:B0-----:R-:W-:-:S03]  /*1db80*/  @P3 FMUL.FTZ R9, R10, 0.69314718246459960938 ;  /* 0x3f3172180a093820 */ /* 0x001fc60000410000 */
[----:B------:R-:W-:Y:S01]  /*1db90*/  FSETP.NE.FTZ.AND P0, PT, R12, RZ, PT ;  /* 0x000000ff0c00720b */ /* 0x000fe20003f15000 */
[----:B------:R-:W-:Y:S01]  /*1dba0*/  @P3 FFMA.FTZ R20, R16, R4, R9 ;  /* 0x0000000410143223 */ /* 0x000fe20000010009 */
[----:B------:R-:W-:Y:S01]  /*1dbb0*/  LOP3.LUT R23, R23, R0, RZ, 0x3c, !PT ;  /* 0x0000000017177212 */ /* 0x000fe200078e3cff */
[----:B------:R-:W-:-:S10]  /*1dbc0*/  IMAD.MOV.U32 R0, RZ, RZ, -0x800000 ;  /* 0xff800000ff007424 */ /* 0x000fd400078e00ff */
[----:B------:R-:W0:Y:S01]  /*1dbd0*/  @P0 MUFU.LG2 R6, R12 ;  /* 0x0000000c00060308 */ /* 0x000e220000000c00 */
[----:B------:R-:W-:-:S07]  /*1dbe0*/  @P0 FMUL.FTZ R2, R7, 0.69314718246459960938 ;  /* 0x3f31721807020820 */ /* 0x000fce0000410000 */
        /* <DEDUP_REMOVED lines=8> */
[----:B------:R0:W-:Y:S01]  /*1dc70*/  @!P1 SYNCS.ARRIVE.TRANS64.RED.A1T0 RZ, [R11+URZ], RZ ;  /* 0x000000ff0bff99a7 */ /* 0x0001e2000810043f */
[-C--:B-1----:R-:W-:Y:S01]  /*1dc80*/  FMUL.FTZ R21, R36, R5.reuse ;  /* 0x0000000524157220 */ /* 0x082fe20000410000 */
        /* <DEDUP_REMOVED lines=62> */
[----:B0-----:R-:W-:-:S07]  /*1e070*/  FMUL.FTZ R87, R87, R8 ;  /* 0x0000000857577220 */ /* 0x001fce0000410000 */
.L_x_1781:
        /* <DEDUP_REMOVED lines=10> */
[----:B------:R-:W-:Y:S01]  /*1e120*/  ULDC.64 UR4, c[0x0][0xc00] ;  /* 0x0003000000047ab9 */ /* 0x000fe20000000a00 */
[----:B------:R-:W-:Y:S01]  /*1e130*/  F2FP.F16.F32.PACK_AB R35, R35, R70 ;  /* 0x000000462323723e */ /* 0x000fe200000000ff */
[----:B------:R-:W-:Y:S01]  /*1e140*/  ULDC.64 UR6, c[0x0][0x208] ;  /* 0x0000820000067ab9 */ /* 0x000fe20000000a00 */
[----:B------:R-:W-:Y:S02]  /*1e150*/  F2FP.F16.F32.PACK_AB R36, R73, R36 ;  /* 0x000000244924723e */ /* 0x000fe400000000ff */
[----:B------:R-:W-:Y:S02]  /*1e160*/  F2FP.F16.F32.PACK_AB R37, R37, R74 ;  /* 0x0000004a2525723e */ /* 0x000fe400000000ff */
[----:B------:R-:W-:Y:S02]  /*1e170*/  F2FP.F16.F32.PACK_AB R39, R39, R78 ;  /* 0x0000004e2727723e */ /* 0x000fe400000000ff */
[----:B------:R-:W-:-:S02]  /*1e180*/  MOV R2, R16 ;  /* 0x0000001000027202 */ /* 0x000fc40000000f00 */
[----:B--2---:R-:W-:-:S03]  /*1e190*/  MOV R3, R5 ;  /* 0x0000000500037202 */ /* 0x004fc60000000f00 */
[----:B------:R-:W-:-:S03]  /*1e1a0*/  IMAD.WIDE R4, R225, 0x2, R2 ;  /* 0x00000002e1047825 */ /* 0x000fc600078e0202 */
[C---:B------:R-:W-:Y:S02]  /*1e1b0*/  IADD3 R101, P3, R4.reuse, 0x4000, RZ ;  /* 0x0000400004657810 */ /* 0x040fe40007f7e0ff */
[C---:B------:R-:W-:Y:S02]  /*1e1c0*/  LOP3.LUT R15, R4.reuse, 0x380, RZ, 0xc0, !PT ;  /* 0x00000380040f7812 */ /* 0x040fe400078ec0ff */
[----:B------:R-:W-:Y:S02]  /*1e1d0*/  IADD3 R79, P4, R4, 0x60, RZ ;  /* 0x00000060044f7810 */ /* 0x000fe40007f9e0ff */
[----:B------:R-:W-:Y:S02]  /*1e1e0*/  LOP3.LUT R14, R101, 0x380, RZ, 0xc0, !PT ;  /* 0x00000380650e7812 */ /* 0x000fe400078ec0ff */
[----:B------:R-:W-:Y:S01]  /*1e1f0*/  SHF.R.U64 R15, R15, 0x3, RZ ;  /* 0x000000030f0f7819 */ /* 0x000fe200000012ff */
[----:B------:R-:W-:Y:S01]  /*1e200*/  IMAD.X R13, RZ, RZ, R5, P4 ;  /* 0x000000ffff0d7224 */ /* 0x000fe200020e0605 */
[----:B------:R-:W-:-:S02]  /*1e210*/  LOP3.LUT R12, R79, 0x380, RZ, 0xc0, !PT ;  /* 0x000003804f0c7812 */ /* 0x000fc400078ec0ff */
[----:B------:R-:W-:Y:S01]  /*1e220*/  SHF.R.U64 R14, R14, 0x3, RZ ;  /* 0x000000030e0e7819 */ /* 0x000fe200000012ff */
[----:B------:R-:W-:Y:S01]  /*1e230*/  BAR.SYNC.DEFER_BLOCKING 0x1, 0x100 ;  /* 0x0044000000007b1d */ /* 0x000fe20000010000 */
[C---:B------:R-:W-:Y:S02]  /*1e240*/  IADD3 R71, P6, R4.reuse, 0x20, RZ ;  /* 0x0000002004477810 */ /* 0x040fe40007fde0ff */
[C---:B------:R-:W-:Y:S02]  /*1e250*/  IADD3 R75, P5, R4.reuse, 0x40, RZ ;  /* 0x00000040044b7810 */ /* 0x040fe40007fbe0ff */
[C---:B------:R-:W-:Y:S01]  /*1e260*/  IADD3 R103, P2, R4.reuse, 0x4020, RZ ;  /* 0x0000402004677810 */ /* 0x040fe20007f5e0ff */
[--C-:B------:R-:W-:Y:S01]  /*1e270*/  IMAD.X R9, RZ, RZ, R5.reuse, P6 ;  /* 0x000000ffff097224 */ /* 0x100fe200030e0605 */
        /* <DEDUP_REMOVED lines=8> */
[----:B------:R-:W-:-:S02]  /*1e300*/  LOP3.LUT R14, R14, R101, RZ, 0x3c, !PT ;  /* 0x000000650e0e7212 */ /* 0x000fc400078e3cff */
[----:B------:R-:W-:Y:S02]  /*1e310*/  LOP3.LUT R12, R12, R79, RZ, 0x3c, !PT ;  /* 0x0000004f0c0c7212 */ /* 0x000fe400078e3cff */
[----:B------:R-:W-:Y:S02]  /*1e320*/  MOV R79, R14 ;  /* 0x0000000e004f7202 */ /* 0x000fe40000000f00 */
[----:B------:R-:W-:Y:S02]  /*1e330*/  F2FP.F16.F32.PACK_AB R15, R55, R54 ;  /* 0x00000036370f723e */ /* 0x000fe400000000ff */
[----:B------:R-:W-:Y:S01]  /*1e340*/  IADD3.X R33, RZ, R5, RZ, P0, !PT ;  /* 0x00000005ff217210 */ /* 0x000fe200007fe4ff */
[----:B------:R-:W2:Y:S01]  /*1e350*/  LDC R55, c[0x0][0xbe8] ;  /* 0x0002fa00ff377b82 */ /* 0x000ea20000000800 */
[----:B------:R-:W-:Y:S02]  /*1e360*/  ISETP.NE.U32.AND P0, PT, RZ, UR4, PT ;  /* 0x00000004ff007c0c */ /* 0x000fe4000bf05070 */
[----:B------:R-:W-:-:S02]  /*1e370*/  LOP3.LUT R8, R71, 0x380, RZ, 0xc0, !PT ;  /* 0x0000038047087812 */ /* 0x000fc400078ec0ff */
[----:B------:R-:W-:Y:S02]  /*1e380*/  MOV R94, R4 ;  /* 0x00000004005e7202 */ /* 0x000fe40000000f00 */
[----:B------:R-:W-:Y:S01]  /*1e390*/  ISETP.NE.AND.EX P0, PT, RZ, UR5, PT, P0 ;  /* 0x00000005ff007c0c */ /* 0x000fe2000bf05300 */
[----:B------:R-:W-:Y:S01]  /*1e3a0*/  ULDC.64 UR4, c[0x0][0xc08] ;  /* 0x0003020000047ab9 */ /* 0x000fe20000000a00 */
[----:B------:R-:W-:Y:S02]  /*1e3b0*/  LOP3.LUT R10, R75, 0x380, RZ, 0xc0, !PT ;  /* 0x000003804b0a7812 */ /* 0x000fe400078ec0ff */
[----:B------:R-:W-:Y:S02]  /*1e3c0*/  F2FP.F16.F32.PACK_AB R5, R32, R99 ;  /* 0x000000632005723e */ /* 0x000fe400000000ff */
[----:B------:R-:W-:Y:S02]  /*1e3d0*/  LOP3.LUT R32, R105, 0x380, RZ, 0xc0, !PT ;  /* 0x0000038069207812 */ /* 0x000fe400078ec0ff */
[----:B-1----:R-:W-:-:S02]  /*1e3e0*/  LOP3.LUT R24, R103, 0x380, RZ, 0xc0, !PT ;  /* 0x0000038067187812 */ /* 0x002fc400078ec0ff */
[----:B------:R-:W-:Y:S02]  /*1e3f0*/  LOP3.LUT R38, R107, 0x380, RZ, 0xc0, !PT ;  /* 0x000003806b267812 */ /* 0x000fe400078ec0ff */
[----:B------:R-:W-:Y:S02]  /*1e400*/  ISETP.NE.U32.AND P2, PT, RZ, UR4, PT ;  /* 0x00000004ff007c0c */ /* 0x000fe4000bf45070 */
[----:B------:R-:W-:Y:S02]  /*1e410*/  SHF.R.U64 R8, R8, 0x3, RZ ;  /* 0x0000000308087819 */ /* 0x000fe400000012ff */
[----:B------:R-:W-:Y:S02]  /*1e420*/  SHF.R.U64 R10, R10, 0x3, RZ ;  /* 0x000000030a0a7819 */ /* 0x000fe400000012ff */
[----:B------:R-:W-:Y:S02]  /*1e430*/  F2FP.F16.F32.PACK_AB R4, R7, R6 ;  /* 0x000000060704723e */ /* 0x000fe400000000ff */
[----:B------:R-:W-:-:S02]  /*1e440*/  F2FP.F16.F32.PACK_AB R6, R91, R28 ;  /* 0x0000001c5b06723e */ /* 0x000fc400000000ff */
[----:B------:R-:W-:Y:S02]  /*1e450*/  SHF.R.U64 R32, R32, 0x3, RZ ;  /* 0x0000000320207819 */ /* 0x000fe400000012ff */
[----:B------:R-:W-:Y:S02]  /*1e460*/  F2FP.F16.F32.PACK_AB R7, R30, R97 ;  /* 0x000000611e07723e */ /* 0x000fe400000000ff */
[----:B------:R-:W-:Y:S02]  /*1e470*/  SHF.R.U64 R24, R24, 0x3, RZ ;  /* 0x0000000318187819 */ /* 0x000fe400000012ff */
[----:B------:R-:W-:Y:S01]  /*1e480*/  SHF.R.U64 R38, R38, 0x3, RZ ;  /* 0x0000000326267819 */ /* 0x000fe200000012ff */
[----:B------:R1:W-:Y:S01]  /*1e490*/  STSM.16.M88.4 [R94], R4 ;  /* 0x000000045e007844 */ /* 0x0003e20000000200 */
[----:B------:R-:W-:Y:S02]  /*1e4a0*/  ISETP.NE.AND.EX P2, PT, RZ, UR5, PT, P2 ;  /* 0x00000005ff007c0c */ /* 0x000fe4000bf45320 */
[----:B------:R-:W-:-:S02]  /*1e4b0*/  LOP3.LUT R8, R8, R71, RZ, 0x3c, !PT ;  /* 0x0000004708087212 */ /* 0x000fc400078e3cff */
[----:B------:R-:W-:Y:S02]  /*1e4c0*/  LOP3.LUT R10, R10, R75, RZ, 0x3c, !PT ;  /* 0x0000004b0a0a7212 */ /* 0x000fe400078e3cff */
[----:B------:R-:W-:Y:S02]  /*1e4d0*/  LOP3.LUT R30, R32, R105, RZ, 0x3c, !PT ;  /* 0x00000069201e7212 */ /* 0x000fe400078e3cff */
[----:B------:R-:W-:Y:S02]  /*1e4e0*/  LOP3.LUT R28, R24, R103, RZ, 0x3c, !PT ;  /* 0x00000067181c7212 */ /* 0x000fe400078e3cff */
[----:B------:R-:W-:Y:S02]  /*1e4f0*/  LOP3.LUT R32, R38, R107, RZ, 0x3c, !PT ;  /* 0x0000006b26207212 */ /* 0x000fe400078e3cff */
[----:B------:R-:W-:Y:S02]  /*1e500*/  MOV R38, R8 ;  /* 0x0000000800267202 */ /* 0x000fe40000000f00 */
[----:B------:R-:W-:-:S02]  /*1e510*/  MOV R92, R10 ;  /* 0x0000000a005c7202 */ /* 0x000fc40000000f00 */
[----:B-1----:R-:W-:Y:S02]  /*1e520*/  F2FP.F16.F32.PACK_AB R4, R88, R89 ;  /* 0x000000595804723e */ /* 0x002fe400000000ff */
[----:B------:R-:W-:Y:S02]  /*1e530*/  F2FP.F16.F32.PACK_AB R5, R72, R95 ;  /* 0x0000005f4805723e */ /* 0x000fe400000000ff */
[----:B------:R-:W-:Y:S02]  /*1e540*/  F2FP.F16.F32.PACK_AB R6, R90, R21 ;  /* 0x000000155a06723e */ /* 0x000fe400000000ff */
[----:B------:R-:W-:Y:S02]  /*1e550*/  F2FP.F16.F32.PACK_AB R7, R34, R93 ;  /* 0x0000005d2207723e */ /* 0x000fe400000000ff */
[----:B------:R-:W-:Y:S02]  /*1e560*/  MOV R91, R12 ;  /* 0x0000000c005b7202 */ /* 0x000fe40000000f00 */
[----:B------:R-:W-:Y:S01]  /*1e570*/  F2FP.F16.F32.PACK_AB R8, R41, R40 ;  /* 0x000000282908723e */ /* 0x000fe200000000ff */
[----:B------:R-:W-:Y:S01]  /*1e580*/  STSM.16.M88.4 [R38], R4 ;  /* 0x0000000426007844 */ /* 0x000fe20000000200 */
[----:B------:R-:W-:Y:S01]  /*1e590*/  F2FP.F16.F32.PACK_AB R9, R43, R42 ;  /* 0x0000002a2b09723e */ /* 0x000fe200000000ff */
[----:B------:R-:W1:Y:S01]  /*1e5a0*/  LDC.64 R40, c[0x0][0xc00] ;  /* 0x00030000ff287b82 */ /* 0x000e620000000a00 */
[----:B------:R-:W-:-:S02]  /*1e5b0*/  F2FP.F16.F32.PACK_AB R10, R45, R44 ;  /* 0x0000002c2d0a723e */ /* 0x000fc400000000ff */
[----:B------:R-:W-:Y:S02]  /*1e5c0*/  F2FP.F16.F32.PACK_AB R11, R47, R46 ;  /* 0x0000002e2f0b723e */ /* 0x000fe400000000ff */
[----:B------:R-:W-:Y:S02]  /*1e5d0*/  MOV R75, R28 ;  /* 0x0000001c004b7202 */ /* 0x000fe40000000f00 */
[----:B------:R-:W-:Y:S01]  /*1e5e0*/  MOV R71, R30 ;  /* 0x0000001e00477202 */ /* 0x000fe20000000f00 */
[----:B------:R3:W-:Y:S01]  /*1e5f0*/  STSM.16.M88.4 [R92], R8 ;  /* 0x000000085c007844 */ /* 0x0007e20000000200 */
[----:B------:R-:W-:Y:S02]  /*1e600*/  F2FP.F16.F32.PACK_AB R12, R49, R48 ;  /* 0x00000030310c723e */ /* 0x000fe400000000ff */
[----:B------:R-:W-:Y:S02]  /*1e610*/  F2FP.F16.F32.PACK_AB R14, R53, R52 ;  /* 0x00000034350e723e */ /* 0x000fe400000000ff */
[----:B--2---:R-:W-:Y:S01]  /*1e620*/  ISETP.NE.AND P1, PT, R55, 0x1, PT ;  /* 0x000000013700780c */ /* 0x004fe20003f25270 */
[----:B------:R-:W-:Y:S01]  /*1e630*/  ULDC UR4, c[0x0][0xa88] ;  /* 0x0002a20000047ab9 */ /* 0x000fe20000000800 */
[----:B------:R-:W-:Y:S01]  /*1e640*/  F2FP.F16.F32.PACK_AB R13, R51, R50 ;  /* 0x00000032330d723e */ /* 0x000fe200000000ff */
[----:B------:R-:W-:Y:S01]  /*1e650*/  IMAD.MOV.U32 R48, RZ, RZ, RZ ;  /* 0x000000ffff307224 */ /* 0x000fe200078e00ff */
[----:B------:R-:W-:-:S02]  /*1e660*/  MOV R24, R32 ;  /* 0x0000002000187202 */ /* 0x000fc40000000f00 */
[----:B------:R-:W-:Y:S01]  /*1e670*/  F2FP.F16.F32.PACK_AB R28, R57, R56 ;  /* 0x00000038391c723e */ /* 0x000fe200000000ff */
[----:B------:R2:W-:Y:S01]  /*1e680*/  STSM.16.M88.4 [R91], R12 ;  /* 0x0000000c5b007844 */ /* 0x0005e20000000200 */
[----:B------:R-:W-:Y:S02]  /*1e690*/  F2FP.F16.F32.PACK_AB R29, R59, R58 ;  /* 0x0000003a3b1d723e */ /* 0x000fe400000000ff */
[----:B------:R-:W-:Y:S01]  /*1e6a0*/  F2FP.F16.F32.PACK_AB R30, R61, R60 ;  /* 0x0000003c3d1e723e */ /* 0x000fe200000000ff */
[----:B---3--:R-:W3:Y:S01]  /*1e6b0*/  @P2 LDC.64 R8, c[0x0][0xc08] ;  /* 0x00030200ff082b82 */ /* 0x008ee20000000a00 */
[----:B------:R-:W-:Y:S01]  /*1e6c0*/  F2FP.F16.F32.PACK_AB R31, R63, R62 ;  /* 0x0000003e3f1f723e */ /* 0x000fe200000000ff */
[----:B-1----:R-:W-:Y:S01]  /*1e6d0*/  IMAD.WIDE R40, R186, 0x4, R40 ;  /* 0x00000004ba287825 */ /* 0x002fe200078e0228 */
[----:B------:R-:W-:Y:S02]  /*1e6e0*/  F2FP.F16.F32.PACK_AB R32, R65, R64 ;  /* 0x000000404120723e */ /* 0x000fe400000000ff */
[----:B------:R-:W-:Y:S01]  /*1e6f0*/  F2FP.F16.F32.PACK_AB R33, R67, R66 ;  /* 0x000000424321723e */ /* 0x000fe200000000ff */
[----:B------:R-:W-:Y:S01]  /*1e700*/  STSM.16.M88.4 [R79], R28 ;  /* 0x0000001c4f007844 */ /* 0x000fe20000000200 */
[----:B------:R-:W-:Y:S01]  /*1e710*/  F2FP.F16.F32.PACK_AB R34, R69, R68 ;  /* 0x000000444522723e */ /* 0x000fe200000000ff */
[----:B------:R-:W1:Y:S01]  /*1e720*/  @P1 LDC R10, c[0x0][0xbec] ;  /* 0x0002fb00ff0a1b82 */ /* 0x000e620000000800 */
[----:B------:R-:W-:-:S02]  /*1e730*/  F2FP.F16.F32.PACK_AB R38, R77, R76 ;  /* 0x0000004c4d26723e */ /* 0x000fc400000000ff */
[----:B------:R-:W-:Y:S01]  /*1e740*/  F2FP.F16.F32.PACK_AB R4, R81, R80 ;  /* 0x000000505104723e */ /* 0x000fe200000000ff */
[----:B------:R-:W-:Y:S01]  /*1e750*/  STSM.16.M88.4 [R75], R32 ;  /* 0x000000204b007844 */ /* 0x000fe20000000200 */
[----:B------:R-:W-:Y:S02]  /*1e760*/  F2FP.F16.F32.PACK_AB R5, R83, R82 ;  /* 0x000000525305723e */ /* 0x000fe400000000ff */
[----:B------:R-:W-:Y:S01]  /*1e770*/  F2FP.F16.F32.PACK_AB R6, R85, R84 ;  /* 0x000000545506723e */ /* 0x000fe200000000ff */
[----:B------:R-:W-:Y:S01]  /*1e780*/  STSM.16.M88.4 [R71], R36 ;  /* 0x0000002447007844 */ /* 0x000fe20000000200 */
[----:B------:R-:W-:Y:S01]  /*1e790*/  F2FP.F16.F32.PACK_AB R7, R87, R86 ;  /* 0x000000565707723e */ /* 0x000fe200000000ff */
[----:B--2---:R-:W2:Y:S04]  /*1e7a0*/  @P1 LDC R13, c[0x0][0xbf0] ;  /* 0x0002fc00ff0d1b82 */ /* 0x004ea80000000800 */
[----:B------:R4:W-:Y:S04]  /*1e7b0*/  STSM.16.M88.4 [R24], R4 ;  /* 0x0000000418007844 */ /* 0x0009e80000000200 */
[----:B------:R-:W-:Y:S01]  /*1e7c0*/  BAR.SYNC.DEFER_BLOCKING 0x1, 0x100 ;  /* 0x0044000000007b1d */ /* 0x000fe20000010000 */
[----:B----4-:R-:W-:-:S02]  /*1e7d0*/  IMAD.U32 R6, RZ, RZ, UR4 ;  /* 0x00000004ff067e24 */ /* 0x010fc4000f8e00ff */
[----:B---3--:R-:W-:-:S03]  /*1e7e0*/  @P2 IMAD.WIDE R4, R186, 0x4, R8 ;  /* 0x00000004ba042825 */ /* 0x008fc600078e0208 */
[----:B------:R3:W5:Y:S04]  /*1e7f0*/  @P0 LDG.E R48, desc[UR6][R40.64] ;  /* 0x0000000628300981 */ /* 0x000768000c1e1900 */
[----:B------:R3:W5:Y:S01]  /*1e800*/  @P2 LDG.E R6, desc[UR6][R4.64] ;  /* 0x0000000604062981 */ /* 0x000762000c1e1900 */
[----:B------:R-:W-:Y:S05]  /*1e810*/  @P2 BRA `(.L_x_1923) ;  /* 0x0000000000142947 */ /* 0x000fea0003800000 */
[----:B------:R-:W-:Y:S05]  /*1e820*/  @!P0 BRA `(.L_x_1923) ;  /* 0x0000000000108947 */ /* 0x000fea0003800000 */
[----:B------:R-:W-:Y:S02]  /*1e830*/  ULDC.64 UR4, c[0x0][0x208] ;  /* 0x0000820000047ab9 */ /* 0x000fe40000000a00 */
[----:B---3--:R-:W3:Y:S04]  /*1e840*/  LDG.E R5, desc[UR4][R40.64] ;  /* 0x0000000428057981 */ /* 0x008ee8000c1e1900 */
[----:B-----5:R-:W3:Y:S02]  /*1e850*/  LDG.E R6, desc[UR4][R40.64+0x4] ;  /* 0x0000040428067981 */ /* 0x020ee4000c1e1900 */
[----:B---3--:R-:W-:-:S07]  /*1e860*/  IMAD.IADD R6, R6, 0x1, -R5 ;  /* 0x0000000106067824 */ /* 0x008fce00078e0a05 */
.L_x_1923:
[----:B------:R-:W-:Y:S01]  /*1e870*/  SHF.R.S32.HI R54, RZ, 0x1f, R185 ;  /* 0x0000001fff367819 */ /* 0x000fe200000114b9 */
[----:B------:R-:W-:Y:S01]  /*1e880*/  IMAD.IADD R15, R181, 0x1, R177 ;  /* 0x00000001b50f7824 */ /* 0x000fe200078e02b1 */
[----:B------:R-:W-:Y:S01]  /*1e890*/  ULDC.64 UR4, c[0x0][0xb90] ;  /* 0x0002e40000047ab9 */ /* 0x000fe20000000a00 */
[----:B-----5:R-:W-:Y:S01]  /*1e8a0*/  SHF.R.S32.HI R49, RZ, 0x1f, R48 ;  /* 0x0000001fff317819 */ /* 0x020fe20000011430 */
[----:B------:R-:W-:Y:S01]  /*1e8b0*/  IMAD R9, R190, 0x40, R182 ;  /* 0x00000040be097824 */ /* 0x000fe200078e02b6 */
[----:B------:R-:W-:Y:S01]  /*1e8c0*/  SEL R57, R186, RZ, !P0 ;  /* 0x000000ffba397207 */ /* 0x000fe20004000000 */
[----:B---3--:R-:W-:Y:S01]  /*1e8d0*/  IMAD R4, R54, UR4, RZ ;  /* 0x0000000436047c24 */ /* 0x008fe2000f8e02ff */
[----:B------:R-:W-:Y:S01]  /*1e8e0*/  ULDC.64 UR6, c[0x0][0x208] ;  /* 0x0000820000067ab9 */ /* 0x000fe20000000a00 */
[----:B-1----:R-:W-:Y:S01]  /*1e8f0*/  @P1 IMAD.HI.U32 R8, R15, R10, RZ ;  /* 0x0000000a0f081227 */ /* 0x002fe200078e00ff */
[----:B------:R-:W-:-:S03]  /*1e900*/  SHF.R.S32.HI R10, RZ, 0x1f, R186 ;  /* 0x0000001fff0a7819 */ /* 0x000fc600000114ba */
[C---:B------:R-:W-:Y:S01]  /*1e910*/  IMAD R11, R185.reuse, UR5, R4 ;  /* 0x00000005b90b7c24 */ /* 0x040fe2000f8e0204 */
[----:B------:R-:W-:Y:S01]  /*1e920*/  SEL R24, R10, RZ, !P0 ;  /* 0x000000ff0a187207 */ /* 0x000fe20004000000 */
[----:B------:R-:W-:Y:S01]  /*1e930*/  IMAD.WIDE.U32 R4, R185, UR4, R48 ;  /* 0x00000004b9047c25 */ /* 0x000fe2000f8e0030 */
[----:B------:R-:W-:-:S03]  /*1e940*/  ULDC.64 UR4, c[0x0][0xb98] ;  /* 0x0002e60000047ab9 */ /* 0x000fc60000000a00 */
[----:B------:R-:W-:Y:S01]  /*1e950*/  IMAD.MOV.U32 R7, RZ, RZ, R15 ;  /* 0x000000ffff077224 */ /* 0x000fe200078e000f */
[----:B--2---:R-:W-:Y:S01]  /*1e960*/  @P1 SHF.R.U32.HI R7, RZ, R13, R8 ;  /* 0x0000000dff071219 */ /* 0x004fe20000011608 */
[----:B------:R-:W-:Y:S01]  /*1e970*/  IMAD.WIDE R2, R9, 0x2, R2 ;  /* 0x0000000209027825 */ /* 0x000fe200078e0202 */
[----:B------:R-:W-:Y:S02]  /*1e980*/  IADD3 R5, R5, R11, RZ ;  /* 0x0000000b05057210 */ /* 0x000fe40007ffe0ff */
[--C-:B------:R-:W-:Y:S01]  /*1e990*/  SHF.R.S32.HI R11, RZ, 0x1f, R7.reuse ;  /* 0x0000001fff0b7819 */ /* 0x100fe20000011407 */
[----:B------:R-:W-:Y:S01]  /*1e9a0*/  IMAD.MOV R10, RZ, RZ, -R7 ;  /* 0x000000ffff0a7224 */ /* 0x000fe200078e0a07 */
[C---:B------:R-:W-:Y:S01]  /*1e9b0*/  IADD3 R13, P3, R2.reuse, 0x2000, RZ ;  /* 0x00002000020d7810 */ /* 0x040fe20007f7e0ff */
[----:B------:R-:W-:Y:S01]  /*1e9c0*/  IMAD.WIDE.U32 R4, R57, UR4, R4 ;  /* 0x0000000439047c25 */ /* 0x000fe2000f8e0004 */
[----:B------:R-:W-:Y:S02]  /*1e9d0*/  IADD3 R33, P6, R2, 0x4000, RZ ;  /* 0x0000400002217810 */ /* 0x000fe40007fde0ff */
[----:B------:R-:W-:Y:S01]  /*1e9e0*/  LOP3.LUT R12, R13, 0x380, RZ, 0xc0, !PT ;  /* 0x000003800d0c7812 */ /* 0x000fe200078ec0ff */
[----:B------:R-:W-:Y:S01]  /*1e9f0*/  IMAD R8, R24, UR4, RZ ;  /* 0x0000000418087c24 */ /* 0x000fe2000f8e02ff */
[----:B------:R-:W-:Y:S01]  /*1ea00*/  IADD3 R4, P2, R7, R4, RZ ;  /* 0x0000000407047210 */ /* 0x000fe20007f5e0ff */
[----:B------:R-:W-:Y:S01]  /*1ea10*/  IMAD R9, R55, R10, R15 ;  /* 0x0000000a37097224 */ /* 0x000fe200078e020f */
[----:B------:R-:W-:Y:S01]  /*1ea20*/  IADD3 R15, P0, R2, 0x1000, RZ ;  /* 0x00001000020f7810 */ /* 0x000fe20007f1e0ff */
[----:B------:R-:W-:Y:S01]  /*1ea30*/  IMAD R8, R57, UR5, R8 ;  /* 0x0000000539087c24 */ /* 0x000fe2000f8e0208 */
[----:B------:R-:W-:Y:S01]  /*1ea40*/  ULDC.64 UR4, c[0x0][0xb88] ;  /* 0x0002e20000047ab9 */ /* 0x000fe20000000a00 */
[----:B------:R-:W-:Y:S01]  /*1ea50*/  IMAD.IADD R14, R224, 0x1, R177 ;  /* 0x00000001e00e7824 */ /* 0x000fe200078e02b1 */
[----:B------:R-:W-:Y:S01]  /*1ea60*/  SHF.R.S32.HI R7, RZ, 0x1f, R9 ;  /* 0x0000001fff077819 */ /* 0x000fe20000011409 */
[----:B------:R-:W-:Y:S01]  /*1ea70*/  IMAD R59, R6, R55, RZ ;  /* 0x00000037063b7224 */ /* 0x000fe200078e02ff */
[----:B------:R-:W-:-:S02]  /*1ea80*/  IADD3.X R5, R11, R5, R8, P2, !PT ;  /* 0x000000050b057210 */ /* 0x000fc400017fe408 */
[----:B------:R-:W-:Y:S01]  /*1ea90*/  IADD3 R29, P2, R2, 0x3000, RZ ;  /* 0x00003000021d7810 */ /* 0x000fe20007f5e0ff */
[----:B------:R-:W-:Y:S01]  /*1eaa0*/  IMAD R10, R7, UR4, RZ ;  /* 0x00000004070a7c24 */ /* 0x000fe2000f8e02ff */
[----:B------:R-:W-:Y:S01]  /*1eab0*/  SHF.R.U64 R12, R12, 0x3, RZ ;  /* 0x000000030c0c7819 */ /* 0x000fe200000012ff */
[----:B------:R-:W-:Y:S01]  /*1eac0*/  IMAD.WIDE.U32 R4, R9, UR4, R4 ;  /* 0x0000000409047c25 */ /* 0x000fe2000f8e0004 */
[----:B------:R-:W-:Y:S02]  /*1ead0*/  LOP3.LUT R28, R29, 0x380, RZ, 0xc0, !PT ;  /* 0x000003801d1c7812 */ /* 0x000fe400078ec0ff */
[----:B------:R-:W-:Y:S01]  /*1eae0*/  LOP3.LUT R12, R12, R13, RZ, 0x3c, !PT ;  /* 0x0000000d0c0c7212 */ /* 0x000fe200078e3cff */
[----:B------:R-:W-:Y:S01]  /*1eaf0*/  IMAD R7, R9, UR5, R10 ;  /* 0x0000000509077c24 */ /* 0x000fe2000f8e020a */
[----:B------:R-:W-:Y:S01]  /*1eb00*/  ULDC.64 UR4, c[0x0][0xb50] ;  /* 0x0002d40000047ab9 */ /* 0x000fe20000000a00 */
[----:B------:R-:W-:Y:S01]  /*1eb10*/  SHF.R.U64 R28, R28, 0x3, RZ ;  /* 0x000000031c1c7819 */ /* 0x000fe200000012ff */
[----:B------:R-:W-:Y:S01]  /*1eb20*/  IMAD.X R9, RZ, RZ, R3, P0 ;  /* 0x000000ffff097224 */ /* 0x000fe200000e0603 */
[----:B------:R-:W-:Y:S01]  /*1eb30*/  LEA R10, P4, R4, UR4, 0x2 ;  /* 0x00000004040a7c11 */ /* 0x000fe2000f8810ff */
[----:B------:R-:W-:Y:S01]  /*1eb40*/  IMAD.IADD R5, R5, 0x1, R7 ;  /* 0x0000000105057824 */ /* 0x000fe200078e0207 */
[----:B------:R-:W-:Y:S01]  /*1eb50*/  LOP3.LUT P0, RZ, R201, 0x3, RZ, 0xc0, !PT ;  /* 0x00000003c9ff7812 */ /* 0x000fe2000780c0ff */
[----:B------:R-:W-:Y:S01]  /*1eb60*/  IMAD.X R13, RZ, RZ, R3, P3 ;  /* 0x000000ffff0d7224 */ /* 0x000fe200018e0603 */
[----:B------:R-:W-:Y:S01]  /*1eb70*/  LOP3.LUT R28, R28, R29, RZ, 0x3c, !PT ;  /* 0x0000001d1c1c7212 */ /* 0x000fe200078e3cff */
[----:B------:R-:W-:Y:S01]  /*1eb80*/  SHFL.IDX PT, R50, R10, RZ, 0x1c1f ;  /* 0x001c1fff0a327589 */ /* 0x000fe200000e0000 */
[----:B------:R-:W-:Y:S01]  /*1eb90*/  LEA.HI.X R11, R4, UR5, R5, 0x2, P4 ;  /* 0x00000005040b7c11 */ /* 0x000fe2000a0f1405 */
[C---:B------:R-:W-:Y:S01]  /*1eba0*/  VIADD R4, R14.reuse, 0x8 ;  /* 0x000000080e047836 */ /* 0x040fe20000000000 */
[----:B------:R-:W-:Y:S01]  /*1ebb0*/  IADD3.X R29, RZ, R3, RZ, P2, !PT ;  /* 0x00000003ff1d7210 */ /* 0x000fe200017fe4ff */
[----:B------:R-:W-:Y:S01]  /*1ebc0*/  SHFL.IDX PT, R52, R10, 0x1, 0x1c1f ;  /* 0x003c1f000a347f89 */ /* 0x000fe200000e0000 */
[-C--:B------:R-:W-:Y:S01]  /*1ebd0*/  ISETP.GE.OR P2, PT, R14, R59.reuse, P0 ;  /* 0x0000003b0e00720c */ /* 0x080fe20000746670 */
[----:B------:R-:W-:Y:S01]  /*1ebe0*/  ULDC.64 UR4, c[0x0][0xaa0] ;  /* 0x0002a80000047ab9 */ /* 0x000fe20000000a00 */
[----:B------:R-:W-:Y:S01]  /*1ebf0*/  IADD3 R5, P3, R2, 0x7000, RZ ;  /* 0x0000700002057810 */ /* 0x000fe20007f7e0ff */
[----:B------:R-:W1:Y:S01]  /*1ec00*/  SHFL.IDX PT, R51, R11, RZ, 0x1c1f ;  /* 0x001c1fff0b337589 */ /* 0x000e6200000e0000 */
[----:B------:R-:W-:-:S02]  /*1ec10*/  ISETP.GE.OR P0, PT, R4, R59, P0 ;  /* 0x0000003b0400720c */ /* 0x000fc40000706670 */
[C---:B------:R-:W-:Y:S01]  /*1ec20*/  IADD3 R37, P5, R2.reuse, 0x5000, RZ ;  /* 0x0000500002257810 */ /* 0x040fe20007fbe0ff */
[----:B------:R-:W2:Y:S01]  /*1ec30*/  SHFL.IDX PT, R53, R11, 0x1, 0x1c1f ;  /* 0x003c1f000b357f89 */ /* 0x000ea200000e0000 */
[C---:B------:R-:W-:Y:S02]  /*1ec40*/  IADD3 R41, P4, R2.reuse, 0x6000, RZ ;  /* 0x0000600002297810 */ /* 0x040fe40007f9e0ff */
[----:B------:R-:W-:Y:S01]  /*1ec50*/  LOP3.LUT R7, R2, 0x380, RZ, 0xc0, !PT ;  /* 0x0000038002077812 */ /* 0x000fe200078ec0ff */
[----:B------:R-:W-:Y:S01]  /*1ec60*/  IMAD R21, R49, UR4, RZ ;  /* 0x0000000431157c24 */ /* 0x000fe2000f8e02ff */
[----:B------:R-:W-:Y:S01]  /*1ec70*/  LOP3.LUT R4, R5, 0x380, RZ, 0xc0, !PT ;  /* 0x0000038005047812 */ /* 0x000fe200078ec0ff */
[----:B------:R-:W3:Y:S01]  /*1ec80*/  @P1 LDC R49, c[0x0][0xbf0] ;  /* 0x0002fc00ff311b82 */ /* 0x000ee20000000800 */
[----:B------:R-:W-:Y:S01]  /*1ec90*/  LOP3.LUT R32, R33, 0x380, RZ, 0xc0, !PT ;  /* 0x0000038021207812 */ /* 0x000fe200078ec0ff */
[----:B------:R-:W-:Y:S01]  /*1eca0*/  IMAD.X R45, RZ, RZ, R3, P3 ;  /* 0x000000ffff2d7224 */ /* 0x000fe200018e0603 */
[----:B------:R-:W-:-:S02]  /*1ecb0*/  LOP3.LUT R36, R37, 0x380, RZ, 0xc0, !PT ;  /* 0x0000038025247812 */ /* 0x000fc400078ec0ff */
[----:B------:R-:W-:Y:S02]  /*1ecc0*/  LOP3.LUT R40, R41, 0x380, RZ, 0xc0, !PT ;  /* 0x0000038029287812 */ /* 0x000fe400078ec0ff */
[----:B------:R-:W-:Y:S02]  /*1ecd0*/  SHF.R.U64 R7, R7, 0x3, RZ ;  /* 0x0000000307077819 */ /* 0x000fe400000012ff */
[----:B------:R-:W-:Y:S02]  /*1ece0*/  SHF.R.U64 R4, R4, 0x3, RZ ;  /* 0x0000000304047819 */ /* 0x000fe400000012ff */
[----:B------:R-:W-:Y:S02]  /*1ecf0*/  SHF.R.U64 R32, R32, 0x3, RZ ;  /* 0x0000000320207819 */ /* 0x000fe400000012ff */
[----:B------:R-:W-:Y:S01]  /*1ed00*/  SHF.R.U64 R36, R36, 0x3, RZ ;  /* 0x0000000324247819 */ /* 0x000fe200000012ff */
[----:B-1----:R1:W-:Y:S01]  /*1ed10*/  @!P2 ST.E desc[UR6][R50.64], R0 ;  /* 0x000000003200a985 */ /* 0x0023e2000c101906 */
[----:B------:R-:W-:-:S02]  /*1ed20*/  SHF.R.U64 R40, R40, 0x3, RZ ;  /* 0x0000000328287819 */ /* 0x000fc400000012ff */
[----:B------:R-:W-:Y:S01]  /*1ed30*/  LOP3.LUT R2, R7, R2, RZ, 0x3c, !PT ;  /* 0x0000000207027212 */ /* 0x000fe200078e3cff */
[----:B--2---:R2:W-:Y:S01]  /*1ed40*/  @!P0 ST.E desc[UR6][R52.64], R20 ;  /* 0x0000001434008985 */ /* 0x0045e2000c101906 */
[----:B------:R-:W-:Y:S01]  /*1ed50*/  LOP3.LUT R32, R32, R33, RZ, 0x3c, !PT ;  /* 0x0000002120207212 */ /* 0x000fe200078e3cff */
[--C-:B------:R-:W-:Y:S01]  /*1ed60*/  IMAD.X R33, RZ, RZ, R3.reuse, P6 ;  /* 0x000000ffff217224 */ /* 0x100fe200030e0603 */
[----:B------:R-:W-:Y:S01]  /*1ed70*/  LOP3.LUT R36, R36, R37, RZ, 0x3c, !PT ;  /* 0x0000002524247212 */ /* 0x000fe200078e3cff */
[--C-:B------:R-:W-:Y:S01]  /*1ed80*/  IMAD.X R37, RZ, RZ, R3.reuse, P5 ;  /* 0x000000ffff257224 */ /* 0x100fe200028e0603 */
[----:B------:R-:W-:Y:S01]  /*1ed90*/  LOP3.LUT R40, R40, R41, RZ, 0x3c, !PT ;  /* 0x0000002928287212 */ /* 0x000fe200078e3cff */
[----:B------:R-:W-:Y:S01]  /*1eda0*/  IMAD.X R41, RZ, RZ, R3, P4 ;  /* 0x000000ffff297224 */ /* 0x000fe200020e0603 */
[----:B------:R-:W-:Y:S01]  /*1edb0*/  LOP3.LUT R44, R4, R5, RZ, 0x3c, !PT ;  /* 0x00000005042c7212 */ /* 0x000fe200078e3cff */
[----:B-1----:R-:W1:Y:S01]  /*1edc0*/  @P1 LDC R51, c[0x0][0xbec] ;  /* 0x0002fb00ff331b82 */ /* 0x002e620000000800 */
[----:B------:R4:W5:Y:S01]  /*1edd0*/  LD.E.128 R4, desc[UR6][R2.64] ;  /* 0x0000000602047980 */ /* 0x000962000c101d00 */
[----:B------:R-:W-:Y:S01]  /*1ede0*/  IMAD R0, R184, 0x20, R190 ;  /* 0x00000020b8007824 */ /* 0x000fe200078e02be */
[----:B------:R-:W-:Y:S01]  /*1edf0*/  LOP3.LUT R8, R15, 0x380, RZ, 0xc0, !PT ;  /* 0x000003800f087812 */ /* 0x000fe200078ec0ff */
[----:B------:R-:W-:Y:S01]  /*1ee00*/  IMAD R21, R48, UR5, R21 ;  /* 0x0000000530157c24 */ /* 0x000fe2000f8e0215 */
[----:B------:R-:W5:Y:S02]  /*1ee10*/  LD.E.128 R28, desc[UR6][R28.64] ;  /* 0x000000061c1c7980 */ /* 0x000f64000c101d00 */
[----:B------:R-:W-:-:S02]  /*1ee20*/  SHF.R.U64 R8, R8, 0x3, RZ ;  /* 0x0000000308087819 */ /* 0x000fc400000012ff */
[----:B------:R-:W5:Y:S01]  /*1ee30*/  LD.E.128 R32, desc[UR6][R32.64] ;  /* 0x0000000620207980 */ /* 0x000f62000c101d00 */
[----:B----4-:R-:W-:Y:S01]  /*1ee40*/  IMAD.WIDE.U32 R2, R48, UR4, RZ ;  /* 0x0000000430027c25 */ /* 0x010fe2000f8e00ff */
[----:B------:R-:W-:Y:S01]  /*1ee50*/  ULDC.64 UR4, c[0x0][0xae8] ;  /* 0x0002ba0000047ab9 */ /* 0x000fe20000000a00 */
[----:B------:R-:W-:Y:S01]  /*1ee60*/  IADD3 R48, R177, R0, RZ ;  /* 0x00000000b1307210 */ /* 0x000fe20007ffe0ff */
[----:B------:R-:W5:Y:S01]  /*1ee70*/  LD.E.128 R36, desc[UR6][R36.64] ;  /* 0x0000000624247980 */ /* 0x000f62000c101d00 */
[----:B------:R-:W-:Y:S01]  /*1ee80*/  IMAD.IADD R3, R3, 0x1, R21 ;  /* 0x0000000103037824 */ /* 0x000fe200078e0215 */
[----:B------:R-:W-:Y:S01]  /*1ee90*/  LOP3.LUT R8, R8, R15, RZ, 0x3c, !PT ;  /* 0x0000000f08087212 */ /* 0x000fe200078e3cff */
[----:B--2---:R-:W-:Y:S01]  /*1eea0*/  IMAD R20, R54, UR4, RZ ;  /* 0x0000000436147c24 */ /* 0x004fe2000f8e02ff */
[----:B------:R-:W5:Y:S01]  /*1eeb0*/  LD.E.128 R12, desc[UR6][R12.64] ;  /* 0x000000060c0c7980 */ /* 0x000f62000c101d00 */
[----:B------:R-:W-:-:S03]  /*1eec0*/  IMAD.WIDE.U32 R2, R185, UR4, R2 ;  /* 0x00000004b9027c25 */ /* 0x000fc6000f8e0002 */
[----:B------:R-:W5:Y:S01]  /*1eed0*/  LD.E.128 R8, desc[UR6][R8.64] ;  /* 0x0000000608087980 */ /* 0x000f62000c101d00 */
[----:B------:R-:W-:Y:S01]  /*1eee0*/  IMAD R21, R185, UR5, R20 ;  /* 0x00000005b9157c24 */ /* 0x000fe2000f8e0214 */
[----:B------:R-:W-:Y:S01]  /*1eef0*/  ULDC.64 UR4, c[0x0][0xaf0] ;  /* 0x0002bc0000047ab9 */ /* 0x000fe20000000a00 */
[----:B-1----:R-:W-:Y:S01]  /*1ef00*/  @P1 IMAD.HI.U32 R0, R48, R51, RZ ;  /* 0x0000003330001227 */ /* 0x002fe200078e00ff */
[----:B------:R-:W5:Y:S03]  /*1ef10*/  LD.E.128 R40, desc[UR6][R40.64] ;  /* 0x0000000628287980 */ /* 0x000f66000c101d00 */
[----:B------:R-:W-:Y:S01]  /*1ef20*/  IMAD.IADD R3, R3, 0x1, R21 ;  /* 0x0000000103037824 */ /* 0x000fe200078e0215 */
[----:B------:R-:W5:Y:S01]  /*1ef30*/  LD.E.128 R44, desc[UR6][R44.64] ;  /* 0x000000062c2c7980 */ /* 0x000f62000c101d00 */
[----:B------:R-:W-:Y:S01]  /*1ef40*/  IMAD.MOV.U32 R21, RZ, RZ, R48 ;  /* 0x000000ffff157224 */ /* 0x000fe200078e0030 */
[----:B---3--:R-:W-:Y:S01]  /*1ef50*/  @P1 SHF.R.U32.HI R21, RZ, R49, R0 ;  /* 0x00000031ff151219 */ /* 0x008fe20000011600 */
[----:B------:R-:W-:Y:S01]  /*1ef60*/  IMAD R20, R24, UR4, RZ ;  /* 0x0000000418147c24 */ /* 0x000fe2000f8e02ff */
[----:B------:R-:W-:Y:S01]  /*1ef70*/  @!PT LDS RZ, [RZ] ;  /* 0x00000000fffff984 */ /* 0x000fe20000000800 */
[----:B------:R-:W-:Y:S01]  /*1ef80*/  @!PT LDS RZ, [RZ] ;  /* 0x00000000fffff984 */ /* 0x000fe20000000800 */
[----:B------:R-:W-:Y:S01]  /*1ef90*/  @!PT LDS RZ, [RZ] ;  /* 0x00000000fffff984 */ /* 0x000fe20000000800 */
[----:B------:R-:W-:Y:S01]  /*1efa0*/  @!PT LDS RZ, [RZ] ;  /* 0x00000000fffff984 */ /* 0x000fe20000000800 */
[----:B------:R1:W-:Y:S06]  /*1efb0*/  MEMBAR.ALL.CTA ;  /* 0x0000000000007992 */ /* 0x0003ec0000008000 */
[----:B-1----:R-:W1:Y:S01]  /*1efc0*/  FENCE.VIEW.ASYNC.S ;  /* 0x00000000000073c6 */ /* 0x002e620000000000 */
        /* <DEDUP_REMOVED lines=13> */
[----:B------:R-:W-:Y:S02]  /*1f0a0*/  IMAD.IADD R3, R3, 0x1, R51 ;  /* 0x0000000103037824 */ /* 0x000fe400078e0233 */
[----:B------:R-:W-:Y:S01]  /*1f0b0*/  IMAD R20, R0, UR4, RZ ;  /* 0x0000000400147c24 */ /* 0x000fe2000f8e02ff */
[C---:B------:R-:W-:Y:S01]  /*1f0c0*/  IADD3 R0, R50.reuse, 0x20, RZ ;  /* 0x0000002032007810 */ /* 0x040fe20007ffe0ff */
[----:B------:R-:W-:Y:S01]  /*1f0d0*/  IMAD.WIDE.U32 R2, R49, UR4, R2 ;  /* 0x0000000431027c25 */ /* 0x000fe2000f8e0002 */
[----:B------:R-:W-:-:S03]  /*1f0e0*/  ISETP.GE.AND P2, PT, R50, R59, PT ;  /* 0x0000003b3200720c */ /* 0x000fc60003f46270 */
[----:B------:R-:W-:Y:S01]  /*1f0f0*/  IMAD R21, R49, UR5, R20 ;  /* 0x0000000531157c24 */ /* 0x000fe2000f8e0214 */
[-C--:B------:R-:W-:Y:S01]  /*1f100*/  ISETP.GE.AND P0, PT, R0, R59.reuse, PT ;  /* 0x0000003b0000720c */ /* 0x080fe20003f06270 */
[----:B------:R-:W-:Y:S01]  /*1f110*/  VIADD R0, R16, 0x2a820 ;  /* 0x0002a82010007836 */ /* 0x000fe20000000000 */
[----:B------:R-:W-:Y:S01]  /*1f120*/  ULDC.64 UR4, c[0x0][0xa80] ;  /* 0x0002a00000047ab9 */ /* 0x000fe20000000a00 */
[----:B------:R-:W-:Y:S01]  /*1f130*/  IMAD.IADD R3, R3, 0x1, R21 ;  /* 0x0000000103037824 */ /* 0x000fe200078e0215 */
[----:B------:R-:W-:Y:S01]  /*1f140*/  LEA R24, P3, R2, UR4, 0x1 ;  /* 0x0000000402187c11 */ /* 0x000fe2000f8608ff */
[----:B------:R-:W-:Y:S01]  /*1f150*/  VIADD R20, R50, 0x40 ;  /* 0x0000004032147836 */ /* 0x000fe20000000000 */
[----:B------:R-:W-:Y:S02]  /*1f160*/  PRMT R0, RZ, 0x654, R0 ;  /* 0x00000654ff007816 */ /* 0x000fe40000000000 */
[----:B------:R-:W-:Y:S01]  /*1f170*/  LEA.HI.X R48, R2, UR5, R3, 0x1, P3 ;  /* 0x0000000502307c11 */ /* 0x000fe200098f0c03 */
[----:B------:R-:W-:Y:S01]  /*1f180*/  BSSY B1, `(.L_x_1924) ;  /* 0x0000010000017945 */ /* 0x000fe20003800000 */
[----:B------:R-:W-:Y:S01]  /*1f190*/  ISETP.GE.AND P1, PT, R20, R59, PT ;  /* 0x0000003b1400720c */ /* 0x000fe20003f26270 */
[----:B-1----:R1:W-:Y:S01]  /*1f1a0*/  SYNCS.ARRIVE.TRANS64.RED.A1T0 RZ, [R0+URZ], RZ ;  /* 0x000000ff00ff79a7 */ /* 0x0023e2000810043f */
[----:B------:R2:W3:Y:S04]  /*1f1b0*/  SHFL.IDX PT, R20, R24, RZ, 0x181f ;  /* 0x00181fff18147589 */ /* 0x0004e800000e0000 */
[----:B-1----:R2:W1:Y:S01]  /*1f1c0*/  SHFL.IDX PT, R0, R48, RZ, 0x181f ;  /* 0x00181fff30007589 */ /* 0x00246200000e0000 */
[----:B------:R-:W-:Y:S06]  /*1f1d0*/  @P2 BRA `(.L_x_1925) ;  /* 0x0000000000282947 */ /* 0x000fec0003800000 */
[----:B------:R-:W-:Y:S01]  /*1f1e0*/  ULDC UR4, c[0x0][0xac8] ;  /* 0x0002b20000047ab9 */ /* 0x000fe20000000800 */
[----:B------:R-:W-:Y:S01]  /*1f1f0*/  ULDC.64 UR6, c[0x0][0x208] ;  /* 0x0000820000067ab9 */ /* 0x000fe20000000a00 */
[----:B------:R-:W-:Y:S02]  /*1f200*/  ISETP.GE.AND P2, PT, R182, UR4, PT ;  /* 0x00000004b6007c0c */ /* 0x000fe4000bf46270 */
[----:B------:R-:W-:-:S11]  /*1f210*/  ISETP.GE.AND P3, PT, R183, UR4, PT ;  /* 0x00000004b7007c0c */ /* 0x000fd6000bf66270 */
[CC--:B---3--:R-:W-:Y:S02]  /*1f220*/  @!P2 LEA R2, P4, R182.reuse, R20.reuse, 0x1 ;  /* 0x00000014b602a211 */ /* 0x0c8fe400078808ff */
[C---:B------:R-:W-:Y:S02]  /*1f230*/  @!P3 LEA R20, P5, R183.reuse, R20, 0x1 ;  /* 0x00000014b714b211 */ /* 0x040fe400078a08ff */
[-C--:B-1----:R-:W-:Y:S02]  /*1f240*/  @!P2 LEA.HI.X R3, R182, R0.reuse, R227, 0x1, P4 ;  /* 0x00000000b603a211 */ /* 0x082fe400020f0ce3 */
[----:B------:R-:W-:-:S03]  /*1f250*/  @!P3 LEA.HI.X R21, R183, R0, R226, 0x1, P5 ;  /* 0x00000000b715b211 */ /* 0x000fc600028f0ce2 */
[----:B-----5:R4:W-:Y:S04]  /*1f260*/  @!P2 ST.E.128 desc[UR6][R2.64], R4 ;  /* 0x000000040200a985 */ /* 0x0209e8000c101d06 */
[----:B------:R4:W-:Y:S02]  /*1f270*/  @!P3 ST.E.128 desc[UR6][R20.64], R32 ;  /* 0x000000201400b985 */ /* 0x0009e4000c101d06 */
.L_x_1925:
[----:B------:R-:W-:Y:S05]  /*1f280*/  BSYNC B1 ;  /* 0x0000000000017941 */ /* 0x000fea0003800000 */
.L_x_1924:
[----:B-1----:R1:W0:Y:S01]  /*1f290*/  SHFL.IDX PT, R0, R48, 0x1, 0x181f ;  /* 0x00381f0030007f89 */ /* 0x00222200000e0000 */
[----:B------:R-:W-:Y:S03]  /*1f2a0*/  BSSY B1, `(.L_x_1926) ;  /* 0x000000d000017945 */ /* 0x000fe60003800000 */
[----:B----45:R1:W4:Y:S01]  /*1f2b0*/  SHFL.IDX PT, R4, R24, 0x1, 0x181f ;  /* 0x00381f0018047f89 */ /* 0x03032200000e0000 */
[----:B------:R-:W-:Y:S05]  /*1f2c0*/  @P0 BRA `(.L_x_1927) ;  /* 0x0000000000280947 */ /* 0x000fea0003800000 */
[----:B------:R-:W-:Y:S01]  /*1f2d0*/  ULDC UR4, c[0x0][0xac8] ;  /* 0x0002b20000047ab9 */ /* 0x000fe20000000800 */
[----:B------:R-:W-:Y:S01]  /*1f2e0*/  ULDC.64 UR6, c[0x0][0x208] ;  /* 0x0000820000067ab9 */ /* 0x000fe20000000a00 */
[----:B------:R-:W-:Y:S02]  /*1f2f0*/  ISETP.GE.AND P3, PT, R182, UR4, PT ;  /* 0x00000004b6007c0c */ /* 0x000fe4000bf66270 */
[----:B------:R-:W-:-:S11]  /*1f300*/  ISETP.GE.AND P4, PT, R183, UR4, PT ;  /* 0x00000004b7007c0c */ /* 0x000fd6000bf86270 */
[CC--:B----4-:R-:W-:Y:S02]  /*1f310*/  @!P3 LEA R2, P0, R182.reuse, R4.reuse, 0x1 ;  /* 0x00000004b602b211 */ /* 0x0d0fe400078008ff */
[C---:B------:R-:W-:Y:S02]  /*1f320*/  @!P4 LEA R4, P2, R183.reuse, R4, 0x1 ;  /* 0x00000004b704c211 */ /* 0x040fe400078408ff */
[-C--:B0-----:R-:W-:Y:S02]  /*1f330*/  @!P3 LEA.HI.X R3, R182, R0.reuse, R227, 0x1, P0 ;  /* 0x00000000b603b211 */ /* 0x081fe400000f0ce3 */
[----:B------:R-:W-:-:S03]  /*1f340*/  @!P4 LEA.HI.X R5, R183, R0, R226, 0x1, P2 ;  /* 0x00000000b705c211 */ /* 0x000fc600010f0ce2 */
[----:B------:R0:W-:Y:S04]  /*1f350*/  @!P3 ST.E.128 desc[UR6][R2.64], R8 ;  /* 0x000000080200b985 */ /* 0x0001e8000c101d06 */
[----:B------:R0:W-:Y:S02]  /*1f360*/  @!P4 ST.E.128 desc[UR6][R4.64], R36 ;  /* 0x000000240400c985 */ /* 0x0001e4000c101d06 */
.L_x_1927:
[----:B------:R-:W-:Y:S05]  /*1f370*/  BSYNC B1 ;  /* 0x0000000000017941 */ /* 0x000fea0003800000 */
.L_x_1926:
[----:B0-----:R0:W0:Y:S01]  /*1f380*/  SHFL.IDX PT, R0, R48, 0x2, 0x181f ;  /* 0x00581f0030007f89 */ /* 0x00102200000e0000 */
[----:B------:R-:W-:Y:S03]  /*1f390*/  BSSY B1, `(.L_x_1928) ;  /* 0x000000d000017945 */ /* 0x000fe60003800000 */
[----:B----4-:R4:W0:Y:S01]  /*1f3a0*/  SHFL.IDX PT, R4, R24, 0x2, 0x181f ;  /* 0x00581f0018047f89 */ /* 0x01082200000e0000 */
[----:B------:R-:W-:Y:S05]  /*1f3b0*/  @P1 BRA `(.L_x_1929) ;  /* 0x0000000000281947 */ /* 0x000fea0003800000 */
[----:B------:R-:W-:Y:S01]  /*1f3c0*/  ULDC UR4, c[0x0][0xac8] ;  /* 0x0002b20000047ab9 */ /* 0x000fe20000000800 */
[----:B------:R-:W-:Y:S01]  /*1f3d0*/  ULDC.64 UR6, c[0x0][0x208] ;  /* 0x0000820000067ab9 */ /* 0x000fe20000000a00 */
        /* <DEDUP_REMOVED lines=8> */
.L_x_1929:
[----:B------:R-:W-:Y:S05]  /*1f460*/  BSYNC B1 ;  /* 0x0000000000017941 */ /* 0x000fea0003800000 */
.L_x_1928:
[----:B0-----:R-:W-:Y:S01]  /*1f470*/  VIADD R0, R50, 0x60 ;  /* 0x0000006032007836 */ /* 0x001fe20000000000 */
[----:B-12---:R-:W0:Y:S04]  /*1f480*/  SHFL.IDX PT, R48, R48, 0x3, 0x181f ;  /* 0x00781f0030307f89 */ /* 0x006e2800000e0000 */
[----:B------:R-:W-:Y:S01]  /*1f490*/  ISETP.GE.AND P0, PT, R0, R59, PT ;  /* 0x0000003b0000720c */ /* 0x000fe20003f06270 */
[----:B----4-:R-:W1:-:S12]  /*1f4a0*/  SHFL.IDX PT, R24, R24, 0x3, 0x181f ;  /* 0x00781f0018187f89 */ /* 0x010e5800000e0000 */
[----:B------:R-:W-:Y:S05]  /*1f4b0*/  @P0 BRA `(.L_x_1930) ;  /* 0x0000000c00040947 */ /* 0x000fea0003800000 */
[----:B------:R-:W-:Y:S01]  /*1f4c0*/  ULDC UR4, c[0x0][0xac8] ;  /* 0x0002b20000047ab9 */ /* 0x000fe20000000800 */
[----:B------:R-:W-:Y:S01]  /*1f4d0*/  ULDC.64 UR6, c[0x0][0x208] ;  /* 0x0000820000067ab9 */ /* 0x000fe20000000a00 */
[----:B------:R-:W-:-:S13]  /*1f4e0*/  ISETP.GE.AND P1, PT, R182, UR4, PT ;  /* 0x00000004b6007c0c */ /* 0x000fda000bf26270 */
[----:B-1----:R-:W-:-:S04]  /*1f4f0*/  @!P1 LEA R2, P0, R182, R24, 0x1 ;  /* 0x00000018b6029211 */ /* 0x002fc800078008ff */
[----:B0-----:R-:W-:Y:S02]  /*1f500*/  @!P1 LEA.HI.X R3, R182, R48, R227, 0x1, P0 ;  /* 0x00000030b6039211 */ /* 0x001fe400000f0ce3 */
[----:B------:R-:W-:-:S03]  /*1f510*/  ISETP.GE.AND P0, PT, R183, UR4, PT ;  /* 0x00000004b7007c0c */ /* 0x000fc6000bf06270 */
[----:B------:R0:W-:Y:S10]  /*1f520*/  @!P1 ST.E.128 desc[UR6][R2.64], R28 ;  /* 0x0000001c02009985 */ /* 0x0001f4000c101d06 */
[----:B------:R-:W-:Y:S05]  /*1f530*/  @P0 BRA `(.L_x_1930) ;  /* 0x0000000800e40947 */ /* 0x000fea0003800000 */
[----:B0-----:R-:W-:Y:S01]  /*1f540*/  LEA R2, P0, R183, R24, 0x1 ;  /* 0x00000018b7027211 */ /* 0x001fe200078008ff */
[----:B------:R-:W-:-:S03]  /*1f550*/  ULDC.64 UR4, c[0x0][0x208] ;  /* 0x0000820000047ab9 */ /* 0x000fc60000000a00 */
[----:B------:R-:W-:-:S05]  /*1f560*/  LEA.HI.X R3, R183, R48, R226, 0x1, P0 ;  /* 0x00000030b7037211 */ /* 0x000fca00000f0ce2 */
[----:B------:R0:W-:Y:S01]  /*1f570*/  ST.E.128 desc[UR4][R2.64], R44 ;  /* 0x0000002c02007985 */ /* 0x0001e2000c101d04 */
[----:B------:R-:W-:Y:S05]  /*1f580*/  BRA `(.L_x_1930) ;  /* 0x0000000800d07947 */ /* 0x000fea0003800000 */
.L_x_1922:
[----:B------:R-:W-:Y:S01]  /*1f590*/  ULDC.64 UR4, c[0x0][0xc00] ;  /* 0x0003000000047ab9 */ /* 0x000fe20000000a00 */
[----:B------:R-:W2:Y:S01]  /*1f5a0*/  LDC R21, c[0x0][0xbe8] ;  /* 0x0002fa00ff157b82 */ /* 0x000ea20000000800 */
[----:B------:R-:W-:Y:S01]  /*1f5b0*/  ISETP.NE.U32.AND P0, PT, RZ, UR4, PT ;  /* 0x00000004ff007c0c */ /* 0x000fe2000bf05070 */
[----:B------:R-:W-:Y:S01]  /*1f5c0*/  IMAD.MOV.U32 R6, RZ, RZ, RZ ;  /* 0x000000ffff067224 */ /* 0x000fe200078e00ff */
[----:B------:R-:W-:Y:S02]  /*1f5d0*/  ULDC.64 UR6, c[0x0][0x208] ;  /* 0x0000820000067ab9 */ /* 0x000fe40000000a00 */
[----:B------:R-:W-:Y:S01]  /*1f5e0*/  ISETP.NE.AND.EX P0, PT, RZ, UR5, PT, P0 ;  /* 0x00000005ff007c0c */ /* 0x000fe2000bf05300 */
[----:B------:R-:W-:Y:S02]  /*1f5f0*/  ULDC.64 UR4, c[0x0][0xc08] ;  /* 0x0003020000047ab9 */ /* 0x000fe40000000a00 */
[----:B------:R-:W-:Y:S01]  /*1f600*/  ISETP.NE.U32.AND P1, PT, RZ, UR4, PT ;  /* 0x00000004ff007c0c */ /* 0x000fe2000bf25070 */
[----:B------:R-:W3:Y:S03]  /*1f610*/  LDC.64 R2, c[0x0][0xc00] ;  /* 0x00030000ff027b82 */ /* 0x000ee60000000a00 */
[----:B------:R-:W-:Y:S01]  /*1f620*/  ISETP.NE.AND.EX P1, PT, RZ, UR5, PT, P1 ;  /* 0x00000005ff007c0c */ /* 0x000fe2000bf25310 */
[----:B------:R-:W4:Y:S01]  /*1f630*/  S2R R8, SR_TID.X ;  /* 0x0000000000087919 */ /* 0x000f220000002100 */
[----:B--2---:R-:W-:-:S11]  /*1f640*/  ISETP.NE.AND P2, PT, R21, 0x1, PT ;  /* 0x000000011500780c */ /* 0x004fd60003f45270 */
[----:B------:R-:W2:Y:S01]  /*1f650*/  @P1 LDC.64 R4, c[0x0][0xc08] ;  /* 0x00030200ff041b82 */ /* 0x000ea20000000a00 */
[----:B------:R-:W-:Y:S01]  /*1f660*/  ULDC UR4, c[0x0][0xa88] ;  /* 0x0002a20000047ab9 */ /* 0x000fe20000000800 */
[----:B---3--:R-:W-:-:S06]  /*1f670*/  IMAD.WIDE R2, R186, 0x4, R2 ;  /* 0x00000004ba027825 */ /* 0x008fcc00078e0202 */
[----:B------:R-:W3:Y:S08]  /*1f680*/  @P2 LDC R20, c[0x0][0xbec] ;  /* 0x0002fb00ff142b82 */ /* 0x000ef00000000800 */
[----:B------:R-:W0:Y:S01]  /*1f690*/  @P2 LDC R29, c[0x0][0xbf0] ;  /* 0x0002fc00ff1d2b82 */ /* 0x000e220000000800 */
[----:B------:R-:W-:Y:S01]  /*1f6a0*/  IMAD.U32 R0, RZ, RZ, UR4 ;  /* 0x00000004ff007e24 */ /* 0x000fe2000f8e00ff */
[----:B----4-:R-:W-:Y:S01]  /*1f6b0*/  IADD3 R7, R8, -0x80, RZ ;  /* 0xffffff8008077810 */ /* 0x010fe20007ffe0ff */
[----:B------:R4:W5:Y:S01]  /*1f6c0*/  @P0 LDG.E R6, desc[UR6][R2.64] ;  /* 0x0000000602060981 */ /* 0x000962000c1e1900 */
[----:B--2---:R-:W-:-:S02]  /*1f6d0*/  @P1 IMAD.WIDE R4, R186, 0x4, R4 ;  /* 0x00000004ba041825 */ /* 0x004fc400078e0204 */
[----:B------:R-:W-:-:S03]  /*1f6e0*/  ISETP.GE.AND P3, PT, R7, 0x80, PT ;  /* 0x000000800700780c */ /* 0x000fc60003f66270 */
[----:B------:R4:W5:Y:S01]  /*1f6f0*/  @P1 LDG.E R0, desc[UR6][R4.64] ;  /* 0x0000000604001981 */ /* 0x000962000c1e1900 */
[----:B------:R-:W-:Y:S01]  /*1f700*/  SHF.R.S32.HI R7, RZ, 0x1f, R186 ;  /* 0x0000001fff077819 */ /* 0x000fe200000114ba */
[----:B------:R-:W-:Y:S08]  /*1f710*/  @P1 BRA `(.L_x_1931) ;  /* 0x0000000000141947 */ /* 0x000ff00003800000 */
[----:B------:R-:W-:Y:S05]  /*1f720*/  @!P0 BRA `(.L_x_1931) ;  /* 0x0000000000108947 */ /* 0x000fea0003800000 */
[----:B------:R-:W-:Y:S02]  /*1f730*/  ULDC.64 UR4, c[0x0][0x208] ;  /* 0x0000820000047ab9 */ /* 0x000fe40000000a00 */
[----:B----4-:R-:W2:Y:S04]  /*1f740*/  LDG.E R5, desc[UR4][R2.64] ;  /* 0x0000000402057981 */ /* 0x010ea8000c1e1900 */
[----:B-----5:R-:W2:Y:S02]  /*1f750*/  LDG.E R0, desc[UR4][R2.64+0x4] ;  /* 0x0000040402007981 */ /* 0x020ea4000c1e1900 */
[----:B--2---:R-:W-:-:S07]  /*1f760*/  IMAD.IADD R0, R0, 0x1, -R5 ;  /* 0x0000000100007824 */ /* 0x004fce00078e0a05 */
.L_x_1931:
[----:B------:R-:W-:Y:S01]  /*1f770*/  BSSY B1, `(.L_x_1932) ;  /* 0x000002d000017945 */ /* 0x000fe20003800000 */
[----:B------:R-:W-:Y:S02]  /*1f780*/  SHF.R.S32.HI R10, RZ, 0x1f, R185 ;  /* 0x0000001fff0a7819 */ /* 0x000fe400000114b9 */
[----:B------:R-:W-:Y:S02]  /*1f790*/  SEL R13, R186, RZ, !P0 ;  /* 0x000000ffba0d7207 */ /* 0x000fe40004000000 */
[----:B------:R-:W-:Y:S02]  /*1f7a0*/  SEL R12, R7, RZ, !P0 ;  /* 0x000000ff070c7207 */ /* 0x000fe40004000000 */
[----:B-----5:R-:W-:Y:S01]  /*1f7b0*/  SHF.R.S32.HI R11, RZ, 0x1f, R6 ;  /* 0x0000001fff0b7819 */ /* 0x020fe20000011406 */
[----:B------:R-:W-:Y:S06]  /*1f7c0*/  @P3 BRA `(.L_x_1933) ;  /* 0x00000000009c3947 */ /* 0x000fec0003800000 */
[----:B------:R-:W4:Y:S01]  /*1f7d0*/  LDC R14, c[0x0][0xbe8] ;  /* 0x0002fa00ff0e7b82 */ /* 0x000f220000000800 */
[----:B------:R-:W-:Y:S01]  /*1f7e0*/  IADD3 R9, R177, -0x80, R8 ;  /* 0xffffff80b1097810 */ /* 0x000fe20007ffe008 */
[----:B----4-:R-:W-:-:S05]  /*1f7f0*/  IMAD R2, R0, R14, RZ ;  /* 0x0000000e00027224 */ /* 0x010fca00078e02ff */
[----:B------:R-:W-:-:S13]  /*1f800*/  ISETP.GE.AND P0, PT, R9, R2, PT ;  /* 0x000000020900720c */ /* 0x000fda0003f06270 */
[----:B------:R-:W-:Y:S05]  /*1f810*/  @P0 BRA `(.L_x_1933) ;  /* 0x0000000000880947 */ /* 0x000fea0003800000 */
[----:B------:R-:W-:Y:S01]  /*1f820*/  ISETP.NE.AND P0, PT, R14, 0x1, PT ;  /* 0x000000010e00780c */ /* 0x000fe20003f05270 */
[----:B------:R-:W-:Y:S01]  /*1f830*/  ULDC.64 UR4, c[0x0][0xb90] ;  /* 0x0002e40000047ab9 */ /* 0x000fe20000000a00 */
[----:B------:R-:W-:Y:S01]  /*1f840*/  IMAD.MOV.U32 R2, RZ, RZ, R6 ;  /* 0x000000ffff027224 */ /* 0x000fe200078e0006 */
[----:B------:R-:W-:Y:S01]  /*1f850*/  ULDC.64 UR6, c[0x0][0x208] ;  /* 0x0000820000067ab9 */ /* 0x000fe20000000a00 */
[----:B------:R-:W-:Y:S02]  /*1f860*/  IMAD R8, R10, UR4, RZ ;  /* 0x000000040a087c24 */ /* 0x000fe4000f8e02ff */
[----:B------:R-:W-:Y:S02]  /*1f870*/  IMAD.MOV.U32 R3, RZ, RZ, R11 ;  /* 0x000000ffff037224 */ /* 0x000fe400078e000b */
[----:B------:R-:W-:Y:S02]  /*1f880*/  IMAD.MOV.U32 R5, RZ, RZ, R9 ;  /* 0x000000ffff057224 */ /* 0x000fe400078e0009 */
[----:B------:R-:W-:-:S03]  /*1f890*/  IMAD.WIDE.U32 R2, R185, UR4, R2 ;  /* 0x00000004b9027c25 */ /* 0x000fc6000f8e0002 */
[----:B------:R-:W2:Y:S01]  /*1f8a0*/  @P0 LDC R4, c[0x0][0xbec] ;  /* 0x0002fb00ff040b82 */ /* 0x000ea20000000800 */
[----:B------:R-:W-:Y:S01]  /*1f8b0*/  IMAD R7, R185, UR5, R8 ;  /* 0x00000005b9077c24 */ /* 0x000fe2000f8e0208 */
[----:B------:R-:W-:-:S03]  /*1f8c0*/  ULDC.64 UR4, c[0x0][0xb98] ;  /* 0x0002e60000047ab9 */ /* 0x000fc60000000a00 */
[----:B------:R-:W-:-:S03]  /*1f8d0*/  IMAD.IADD R3, R3, 0x1, R7 ;  /* 0x0000000103037824 */ /* 0x000fc600078e0207 */
[----:B------:R-:W4:Y:S01]  /*1f8e0*/  @P0 LDC R15, c[0x0][0xbf0] ;  /* 0x0002fc00ff0f0b82 */ /* 0x000f220000000800 */
[----:B------:R-:W-:-:S04]  /*1f8f0*/  IMAD.WIDE.U32 R2, R13, UR4, R2 ;  /* 0x000000040d027c25 */ /* 0x000fc8000f8e0002 */
[----:B--2---:R-:W-:-:S05]  /*1f900*/  @P0 IMAD.HI.U32 R4, R9, R4, RZ ;  /* 0x0000000409040227 */ /* 0x004fca00078e00ff */
        /* <DEDUP_REMOVED lines=19> */
.L_x_1933:
[----:B------:R-:W-:Y:S05]  /*1fa40*/  BSYNC B1 ;  /* 0x0000000000017941 */ /* 0x000fea0003800000 */
.L_x_1932:
[----:B------:R-:W-:Y:S01]  /*1fa50*/  ULDC.64 UR4, c[0x0][0xaa0] ;  /* 0x0002a80000047ab9 */ /* 0x000fe20000000a00 */
[----:B--2-4-:R-:W-:Y:S01]  /*1fa60*/  IMAD R4, R184, 0x20, R190 ;  /* 0x00000020b8047824 */ /* 0x014fe200078e02be */
[----:B------:R-:W-:Y:S01]  /*1fa70*/  BSSY B1, `(.L_x_1934) ;  /* 0x0000038000017945 */ /* 0x000fe20003800000 */
[----:B------:R-:W-:Y:S02]  /*1fa80*/  IMAD R3, R11, UR4, RZ ;  /* 0x000000040b037c24 */ /* 0x000fe4000f8e02ff */
[----:B------:R-:W-:Y:S02]  /*1fa90*/  IMAD.IADD R9, R177, 0x1, R4 ;  /* 0x00000001b1097824 */ /* 0x000fe400078e0204 */
[C---:B------:R-:W-:Y:S02]  /*1faa0*/  IMAD R5, R6.reuse, UR5, R3 ;  /* 0x0000000506057c24 */ /* 0x040fe4000f8e0203 */
[----:B------:R-:W-:Y:S01]  /*1fab0*/  IMAD.WIDE.U32 R2, R6, UR4, RZ ;  /* 0x0000000406027c25 */ /* 0x000fe2000f8e00ff */
[----:B------:R-:W-:-:S03]  /*1fac0*/  ULDC.64 UR4, c[0x0][0xae8] ;  /* 0x0002ba0000047ab9 */ /* 0x000fc60000000a00 */
[----:B------:R-:W-:Y:S02]  /*1fad0*/  IMAD.IADD R3, R3, 0x1, R5 ;  /* 0x0000000103037824 */ /* 0x000fe400078e0205 */
[----:B------:R-:W-:Y:S02]  /*1fae0*/  IMAD R6, R10, UR4, RZ ;  /* 0x000000040a067c24 */ /* 0x000fe4000f8e02ff */
[----:B---3--:R-:W-:-:S04]  /*1faf0*/  @P2 IMAD.HI.U32 R4, R9, R20, RZ ;  /* 0x0000001409042227 */ /* 0x008fc800078e00ff */
[C---:B------:R-:W-:Y:S02]  /*1fb00*/  IMAD R7, R185.reuse, UR5, R6 ;  /* 0x00000005b9077c24 */ /* 0x040fe4000f8e0206 */
[----:B------:R-:W-:Y:S01]  /*1fb10*/  IMAD.WIDE.U32 R2, R185, UR4, R2 ;  /* 0x00000004b9027c25 */ /* 0x000fe2000f8e0002 */
[----:B------:R-:W-:-:S03]  /*1fb20*/  ULDC.64 UR4, c[0x0][0xaf0] ;  /* 0x0002bc0000047ab9 */ /* 0x000fc60000000a00 */
[----:B------:R-:W-:Y:S01]  /*1fb30*/  IMAD.MOV.U32 R5, RZ, RZ, R9 ;  /* 0x000000ffff057224 */ /* 0x000fe200078e0009 */
[----:B0-----:R-:W-:Y:S01]  /*1fb40*/  @P2 SHF.R.U32.HI R5, RZ, R29, R4 ;  /* 0x0000001dff052219 */ /* 0x001fe20000011604 */
[----:B------:R-:W-:Y:S02]  /*1fb50*/  IMAD R6, R12, UR4, RZ ;  /* 0x000000040c067c24 */ /* 0x000fe4000f8e02ff */
[----:B------:R-:W-:Y:S01]  /*1fb60*/  IMAD.IADD R3, R3, 0x1, R7 ;  /* 0x0000000103037824 */ /* 0x000fe200078e0207 */
[----:B------:R-:W-:Y:S01]  /*1fb70*/  SHF.R.S32.HI R4, RZ, 0x1f, R5 ;  /* 0x0000001fff047819 */ /* 0x000fe20000011405 */
[----:B------:R-:W-:Y:S01]  /*1fb80*/  IMAD R7, R13, UR5, R6 ;  /* 0x000000050d077c24 */ /* 0x000fe2000f8e0206 */
[----:B------:R-:W-:Y:S01]  /*1fb90*/  IADD3 R6, -R5, RZ, RZ ;  /* 0x000000ff05067210 */ /* 0x000fe20007ffe1ff */
[----:B------:R-:W-:Y:S01]  /*1fba0*/  IMAD.WIDE.U32 R2, R13, UR4, R2 ;  /* 0x000000040d027c25 */ /* 0x000fe2000f8e0002 */
[----:B------:R-:W-:-:S03]  /*1fbb0*/  ULDC.64 UR4, c[0x0][0xae0] ;  /* 0x0002b80000047ab9 */ /* 0x000fc60000000a00 */
        /* <DEDUP_REMOVED lines=25> */
[----:B------:R-:W-:Y:S01]  /*1fd50*/  ULDC UR4, c[0x0][0xac8] ;  /* 0x0002b20000047ab9 */ /* 0x000fe20000000800 */
[----:B------:R-:W-:Y:S01]  /*1fd60*/  ULDC.64 UR6, c[0x0][0x208] ;  /* 0x0000820000067ab9 */ /* 0x000fe20000000a00 */
        /* <DEDUP_REMOVED lines=8> */
.L_x_1935:
[----:B------:R-:W-:Y:S05]  /*1fdf0*/  BSYNC B1 ;  /* 0x0000000000017941 */ /* 0x000fea0003800000 */
.L_x_1934:
[----:B---3--:R3:W0:Y:S01]  /*1fe00*/  SHFL.IDX PT, R0, R5, 0x1, 0x181f ;  /* 0x00381f0005007f89 */ /* 0x00862200000e0000 */
[----:B------:R-:W-:Y:S03]  /*1fe10*/  BSSY B1, `(.L_x_1936) ;  /* 0x000000d000017945 */ /* 0x000fe60003800000 */
[----:B--2-4-:R3:W2:Y:S01]  /*1fe20*/  SHFL.IDX PT, R2, R4, 0x1, 0x181f ;  /* 0x00381f0004027f89 */ /* 0x0146a200000e0000 */
[----:B------:R-:W-:Y:S05]  /*1fe30*/  @P1 BRA `(.L_x_1937) ;  /* 0x0000000000281947 */ /* 0x000fea0003800000 */
        /* <DEDUP_REMOVED lines=10> */
.L_x_1937:
[----:B------:R-:W-:Y:S05]  /*1fee0*/  BSYNC B1 ;  /* 0x0000000000017941 */ /* 0x000fea0003800000 */
.L_x_1936:
[----:B0-----:R0:W0:Y:S01]  /*1fef0*/  SHFL.IDX PT, R0, R5, 0x2, 0x181f ;  /* 0x00581f0005007f89 */ /* 0x00102200000e0000 */
[----:B------:R-:W-:Y:S03]  /*1ff00*/  BSSY B1, `(.L_x_1938) ;  /* 0x000000d000017945 */ /* 0x000fe60003800000 */
[----:B--2-4-:R2:W4:Y:S01]  /*1ff10*/  SHFL.IDX PT, R2, R4, 0x2, 0x181f ;  /* 0x00581f0004027f89 */ /* 0x01452200000e0000 */
        /* <DEDUP_REMOVED lines=11> */
.L_x_1939:
[----:B------:R-:W-:Y:S05]  /*1ffd0*/  BSYNC B1 ;  /* 0x0000000000017941 */ /* 0x000fea0003800000 */
.L_x_1938:
[----:B0-----:R-:W-:Y:S01]  /*1ffe0*/  IADD3 R0, R6, 0x60, RZ ;  /* 0x0000006006007810 */ /* 0x001fe20007ffe0ff */
[----:B---3--:R-:W0:Y:S03]  /*1fff0*/  SHFL.IDX PT, R5, R5, 0x3, 0x181f ;  /* 0x00781f0005057f89 */ /* 0x008e2600000e0000 */
[----:B------:R-:W-:Y:S01]  /*20000*/  ISETP.GE.AND P0, PT, R0, R21, PT ;  /* 0x000000150000720c */ /* 0x000fe20003f06270 */
[----:B----4-:R3:W4:-:S12]  /*20010*/  SHFL.IDX PT, R2, R4, 0x3, 0x181f ;  /* 0x00781f0004027f89 */ /* 0x01071800000e0000 */
[----:B---3--:R-:W-:Y:S05]  /*20020*/  @P0 BRA `(.L_x_1930) ;  /* 0x0000000000280947 */ /* 0x008fea0003800000 */
        /* <DEDUP_REMOVED lines=10> */
.L_x_1930:
[----:B------:R-:W-:Y:S05]  /*200d0*/  BSYNC B0 ;  /* 0x0000000000007941 */ /* 0x000fea0003800000 */
.L_x_1921:
[----:B------:R-:W-:Y:S02]  /*200e0*/  ULDC UR4, c[0x0][0xc3c] ;  /* 0x00030f0000047ab9 */ /* 0x000fe40000000800 */
[----:B-1----:R-:W-:-:S13]  /*200f0*/  ISETP.GE.AND P0, PT, R27, UR4, PT ;  /* 0x000000041b007c0c */ /* 0x002fda000bf06270 */
[----:B------:R-:W-:Y:S05]  /*20100*/  @!P0 BRA `(.L_x_1940) ;  /* 0xfffffe1000508947 */ /* 0x000fea000383ffff */
[----:B------:R-:W-:Y:S05]  /*20110*/  BRA `(.L_x_1654) ;  /* 0x0000008000c47947 */ /* 0x000fea0003800000 */
.L_x_1652:
[----:B------:R-:W-:-:S08]  /*20120*/  NOP ;  /* 0x0000000000007918 */ /* 0x000fd00000000000 */
[----:B------:R-:W0:-:S00]  /*20130*/  USETMAXREG.DEALLOC.CTAPOOL 0x18 ;  /* 0x00000018000079c8 */ /* 0x000e0000080e0500 */
        /* <DEDUP_REMOVED lines=16> */
.L_x_1941:
[----:B------:R-:W-:Y:S01]  /*20240*/  LOP3.LUT R0, R4, 0x1f, RZ, 0xc0, !PT ;  /* 0x0000001f04007812 */ /* 0x000fe200078ec0ff */
[----:B------:R-:W-:Y:S01]  /*20250*/  ULDC UR4, c[0x0][0xc3c] ;  /* 0x00030f0000047ab9 */ /* 0x000fe20000000800 */
[----:B------:R-:W-:Y:S01]  /*20260*/  ULDC.64 UR6, c[0x0][0x208] ;  /* 0x0000820000067ab9 */ /* 0x000fe20000000a00 */
[----:B------:R-:W-:Y:S01]  /*20270*/  ULDC UR5, c[0x0][0xc38] ;  /* 0x00030e0000057ab9 */ /* 0x000fe20000000800 */
[----:B------:R-:W-:-:S04]  /*20280*/  ISETP.NE.AND P0, PT, R0, 0x1f, PT ;  /* 0x0000001f0000780c */ /* 0x000fc80003f05270 */
[----:B------:R-:W-:-:S13]  /*20290*/  ISETP.GE.OR P1, PT, R0, UR4, !P0 ;  /* 0x0000000400007c0c */ /* 0x000fda000c726670 */
[----:B0-----:R-:W0:Y:S02]  /*202a0*/  @!P1 LDC.64 R2, c[0x0][0xc80] ;  /* 0x00032000ff029b82 */ /* 0x001e240000000a00 */
[----:B0-----:R-:W-:-:S05]  /*202b0*/  @!P1 IMAD.WIDE.U32 R2, R0, 0x4, R2 ;  /* 0x0000000400029825 */ /* 0x001fca00078e0002 */
[----:B------:R-:W2:Y:S01]  /*202c0*/  @!P1 LDG.E R5, desc[UR6][R2.64] ;  /* 0x0000000602059981 */ /* 0x000ea2000c1e1900 */
[C---:B------:R-:W-:Y:S01]  /*202d0*/  ISETP.NE.AND P1, PT, R0.reuse, RZ, PT ;  /* 0x000000ff0000720c */ /* 0x040fe20003f25270 */
[----:B------:R-:W0:Y:S01]  /*202e0*/  S2UR UR6, SR_CTAID.X ;  /* 0x00000000000679c3 */ /* 0x000e220000002500 */
[C---:B------:R-:W-:Y:S01]  /*202f0*/  ISETP.GE.U32.AND P2, PT, R0.reuse, 0x2, PT ;  /* 0x000000020000780c */ /* 0x040fe20003f46070 */
[----:B------:R-:W-:Y:S01]  /*20300*/  UMOV UR4, URZ ;  /* 0x0000003f00047c82 */ /* 0x000fe20008000000 */
[C---:B------:R-:W-:Y:S02]  /*20310*/  ISETP.GE.U32.AND P3, PT, R0.reuse, 0x4, PT ;  /* 0x000000040000780c */ /* 0x040fe40003f66070 */
[C---:B------:R-:W-:Y:S02]  /*20320*/  ISETP.GE.U32.AND P4, PT, R0.reuse, 0x8, PT ;  /* 0x000000080000780c */ /* 0x040fe40003f86070 */
[----:B------:R-:W-:Y:S02]  /*20330*/  ISETP.GE.U32.AND P5, PT, R0, 0x10, PT ;  /* 0x000000100000780c */ /* 0x000fe40003fa6070 */
[----:B------:R-:W-:Y:S01]  /*20340*/  MOV R16, RZ ;  /* 0x000000ff00107202 */ /* 0x000fe20000000f00 */
        /* <DEDUP_REMOVED lines=25> */
.L_x_1947:
        /* <DEDUP_REMOVED lines=13> */
.L_x_1946:
[----:B------:R-:W-:Y:S05]  /*205b0*/  BSYNC B0 ;  /* 0x0000000000007941 */ /* 0x000fea0003800000 */
.L_x_1945:
[----:B0----5:R-:W0:Y:S02]  /*205c0*/  SHFL.UP PT, R2, R5, 0x1, RZ ;  /* 0x0420000005027989 */ /* 0x021e2400000e00ff */
        /* <DEDUP_REMOVED lines=20> */
.L_x_1943:
[----:B------:R-:W-:Y:S01]  /*20710*/  IMAD.IADD R7, R7, 0x1, -R2 ;  /* 0x0000000107077824 */ /* 0x000fe200078e0a02 */
[----:B------:R-:W-:-:S03]  /*20720*/  ULDC.64 UR8, c[0x0][0x208] ;  /* 0x0000820000087ab9 */ /* 0x000fc60000000a00 */
[----:B------:R-:W-:-:S05]  /*20730*/  IMAD R2, R6, UR5, R7 ;  /* 0x0000000506027c24 */ /* 0x000fca000f8e0207 */
[----:B------:R-:W-:Y:S02]  /*20740*/  ISETP.GT.AND P0, PT, R2, UR6, PT ;  /* 0x0000000602007c0c */ /* 0x000fe4000bf04270 */
[----:B------:R-:W0:Y:S11]  /*20750*/  LDC.64 R2, c[0x0][0xc90] ;  /* 0x00032400ff027b82 */ /* 0x000e360000000a00 */
[----:B------:R-:W-:-:S04]  /*20760*/  VOTE.ANY R12, PT, !P0 ;  /* 0x00000000000c7806 */ /* 0x000fc800040e0100 */
[----:B------:R-:W1:Y:S02]  /*20770*/  POPC R8, R12 ;  /* 0x0000000c00087309 */ /* 0x000e640000000000 */
[----:B-1----:R-:W-:-:S05]  /*20780*/  IADD3 R19, R8, UR4, RZ ;  /* 0x0000000408137c10 */ /* 0x002fca000fffe0ff */
        /* <DEDUP_REMOVED lines=13> */
.L_x_1948:
[----:B-1----:R-:W-:Y:S02]  /*20860*/  IMAD.MOV R2, RZ, RZ, -R3 ;  /* 0x000000ffff027224 */ /* 0x002fe400078e0a03 */
[----:B---3--:R-:W-:Y:S02]  /*20870*/  IMAD R16, R16, UR5, R7 ;  /* 0x0000000510107c24 */ /* 0x008fe4000f8e0207 */
[----:B------:R-:W-:Y:S02]  /*20880*/  IMAD R7, R2, R11, RZ ;  /* 0x0000000b02077224 */ /* 0x000fe400078e02ff */
[----:B------:R-:W-:-:S04]  /*20890*/  IMAD.MOV.U32 R2, RZ, RZ, RZ ;  /* 0x000000ffff027224 */ /* 0x000fc800078e00ff */
[----:B------:R-:W-:Y:S01]  /*208a0*/  IMAD.HI.U32 R3, R3, R7, R2 ;  /* 0x0000000703037227 */ /* 0x000fe200078e0002 */
[----:B------:R-:W-:Y:S02]  /*208b0*/  IADD3 R2, -R16, UR6, RZ ;  /* 0x0000000610027c10 */ /* 0x000fe4000fffe1ff */
[----:B------:R-:W-:Y:S02]  /*208c0*/  IABS R7, R9 ;  /* 0x0000000900077213 */ /* 0x000fe40000000000 */
[----:B--2---:R-:W-:-:S03]  /*208d0*/  IABS R6, R2 ;  /* 0x0000000200067213 */ /* 0x004fc60000000000 */
[----:B------:R-:W-:Y:S02]  /*208e0*/  IMAD.MOV R7, RZ, RZ, -R7 ;  /* 0x000000ffff077224 */ /* 0x000fe400078e0a07 */
[----:B------:R-:W-:-:S04]  /*208f0*/  IMAD.HI.U32 R3, R3, R6, RZ ;  /* 0x0000000603037227 */ /* 0x000fc800078e00ff */
[----:B------:R-:W-:-:S05]  /*20900*/  IMAD R6, R3, R7, R6 ;  /* 0x0000000703067224 */ /* 0x000fca00078e0206 */
[----:B------:R-:W-:-:S13]  /*20910*/  ISETP.GT.U32.AND P1, PT, R11, R6, PT ;  /* 0x000000060b00720c */ /* 0x000fda0003f24070 */
[----:B------:R-:W-:Y:S01]  /*20920*/  @!P1 IMAD.IADD R6, R6, 0x1, -R11 ;  /* 0x0000000106069824 */ /* 0x000fe200078e0a0b */
[----:B------:R-:W-:Y:S02]  /*20930*/  @!P1 IADD3 R3, R3, 0x1, RZ ;  /* 0x0000000103039810 */ /* 0x000fe40007ffe0ff */
[----:B------:R-:W-:Y:S02]  /*20940*/  ISETP.NE.AND P1, PT, R9, RZ, PT ;  /* 0x000000ff0900720c */ /* 0x000fe40003f25270 */
[----:B------:R-:W-:Y:S02]  /*20950*/  ISETP.GE.U32.AND P0, PT, R6, R11, PT ;  /* 0x0000000b0600720c */ /* 0x000fe40003f06070 */
[----:B------:R-:W-:-:S04]  /*20960*/  LOP3.LUT R6, R2, R9, RZ, 0x3c, !PT ;  /* 0x0000000902067212 */ /* 0x000fc800078e3cff */
[----:B------:R-:W-:-:S07]  /*20970*/  ISETP.GE.AND P2, PT, R6, RZ, PT ;  /* 0x000000ff0600720c */ /* 0x000fce0003f46270 */
        /* <DEDUP_REMOVED lines=8> */
[----:B------:R-:W-:-:S04]  /*20a00*/  VIADDMNMX R10, R3, UR5, R10, PT ;  /* 0x00000005030a7c46 */ /* 0x000fc8000b80010a */
[----:B------:R-:W-:-:S04]  /*20a10*/  IABS R7, R10 ;  /* 0x0000000a00077213 */ /* 0x000fc80000000000 */
[----:B------:R-:W1:Y:S08]  /*20a20*/  I2F.RP R8, R7 ;  /* 0x0000000700087306 */ /* 0x000e700000209400 */
[----:B-1----:R-:W1:Y:S02]  /*20a30*/  MUFU.RCP R8, R8 ;  /* 0x0000000800087308 */ /* 0x002e640000001000 */
[----:B-1----:R-:W-:Y:S01]  /*20a40*/  VIADD R3, R8, 0xffffffe ;  /* 0x0ffffffe08037836 */ /* 0x002fe20000000000 */
[----:B------:R-:W-:-:S05]  /*20a50*/  IABS R8, R10 ;  /* 0x0000000a00087213 */ /* 0x000fca0000000000 */
[----:B------:R-:W1:Y:S01]  /*20a60*/  F2I.FTZ.U32.TRUNC.NTZ R3, R3 ;  /* 0x0000000300037305 */ /* 0x000e62000021f000 */
[----:B------:R-:W-:Y:S01]  /*20a70*/  IMAD.MOV R8, RZ, RZ, -R8 ;  /* 0x000000ffff087224 */ /* 0x000fe200078e0a08 */
[----:B-1----:R-:W-:-:S05]  /*20a80*/  IADD3 R2, RZ, -R3, RZ ;  /* 0x80000003ff027210 */ /* 0x002fca0007ffe0ff */
[----:B------:R-:W-:Y:S02]  /*20a90*/  IMAD R11, R2, R7, RZ ;  /* 0x00000007020b7224 */ /* 0x000fe400078e02ff */
[----:B------:R-:W-:-:S04]  /*20aa0*/  IMAD.MOV.U32 R2, RZ, RZ, RZ ;  /* 0x000000ffff027224 */ /* 0x000fc800078e00ff */
[----:B------:R-:W-:Y:S01]  /*20ab0*/  IMAD.HI.U32 R2, R3, R11, R2 ;  /* 0x0000000b03027227 */ /* 0x000fe200078e0002 */
[----:B------:R-:W-:Y:S02]  /*20ac0*/  IABS R11, R9 ;  /* 0x00000009000b7213 */ /* 0x000fe40000000000 */
[C---:B------:R-:W-:Y:S02]  /*20ad0*/  LOP3.LUT R3, R9.reuse, R10, RZ, 0x3c, !PT ;  /* 0x0000000a09037212 */ /* 0x040fe400078e3cff */
[----:B------:R-:W-:Y:S01]  /*20ae0*/  IADD3 R9, R9, R6, RZ ;  /* 0x0000000609097210 */ /* 0x000fe20007ffe0ff */
[----:B------:R-:W-:Y:S01]  /*20af0*/  IMAD.HI.U32 R2, R2, R11, RZ ;  /* 0x0000000b02027227 */ /* 0x000fe200078e00ff */
[----:B------:R-:W-:-:S03]  /*20b00*/  ISETP.GE.AND P2, PT, R3, RZ, PT ;  /* 0x000000ff0300720c */ /* 0x000fc60003f46270 */
        /* <DEDUP_REMOVED lines=9> */
[----:B------:R-:W-:-:S04]  /*20ba0*/  IMAD.MOV R10, RZ, RZ, -R10 ;  /* 0x000000ffff0a7224 */ /* 0x000fc800078e0a0a */
[----:B------:R-:W-:Y:S01]  /*20bb0*/  IMAD R18, R2, R10, R9 ;  /* 0x0000000a02127224 */ /* 0x000fe200078e0209 */
[----:B------:R-:W-:-:S05]  /*20bc0*/  LOP3.LUT R2, RZ, R2, RZ, 0x33, !PT ;  /* 0x00000002ff027212 */ /* 0x000fca00078e33ff */
[----:B------:R-:W-:Y:S01]  /*20bd0*/  IMAD.IADD R17, R5, 0x1, R2 ;  /* 0x0000000105117824 */ /* 0x000fe200078e0202 */
[----:B------:R-:W-:Y:S06]  /*20be0*/  BRA `(.L_x_1949) ;  /* 0x00000000000c7947 */ /* 0x000fec0003800000 */
.L_x_1944:
[----:B------:R-:W-:Y:S02]  /*20bf0*/  IMAD.MOV.U32 R17, RZ, RZ, RZ ;  /* 0x000000ffff117224 */ /* 0x000fe400078e00ff */
[----:B------:R-:W-:Y:S02]  /*20c00*/  IMAD.U32 R16, RZ, RZ, UR6 ;  /* 0x00000006ff107e24 */ /* 0x000fe4000f8e00ff */
[----:B------:R-:W-:-:S07]  /*20c10*/  IMAD.MOV.U32 R18, RZ, RZ, RZ ;  /* 0x000000ffff127224 */ /* 0x000fce00078e00ff */
.L_x_1949:
[----:B------:R-:W-:-:S13]  /*20c20*/  ISETP.NE.AND P0, PT, R0, RZ, PT ;  /* 0x000000ff0000720c */ /* 0x000fda0003f05270 */
[----:B------:R-:W1:Y:S01]  /*20c30*/  @!P0 S2R R3, SR_CgaCtaId ;  /* 0x0000000000038919 */ /* 0x000e620000008800 */
[----:B------:R-:W-:-:S04]  /*20c40*/  @!P0 MOV R0, 0x400 ;  /* 0x0000040000008802 */ /* 0x000fc80000000f00 */
[----:B-1----:R-:W-:-:S05]  /*20c50*/  @!P0 LEA R0, R3, R0, 0x18 ;  /* 0x0000000003008211 */ /* 0x002fca00078ec0ff */
[----:B------:R2:W-:Y:S01]  /*20c60*/  @!P0 STS.128 [R0+0x2a8d0], R16 ;  /* 0x02a8d01000008388 */ /* 0x0005e20000000c00 */
[----:B------:R-:W-:Y:S06]  /*20c70*/  BAR.ARV 0x5, 0x180 ;  /* 0x0146000000007b1d */ /* 0x000fec0000002000 */
.L_x_1942:
        /* <DEDUP_REMOVED lines=12> */
[C---:B------:R-:W-:Y:S01]  /*20d40*/  LOP3.LUT R3, R0.reuse, 0x1f8, RZ, 0xc0, !PT ;  /* 0x000001f800037812 */ /* 0x040fe200078ec0ff */
[----:B------:R-:W-:Y:S01]  /*20d50*/  ULDC.64 UR38, c[0x0][0x198] ;  /* 0x0000660000267ab9 */ /* 0x000fe20000000a00 */
[----:B------:R-:W-:Y:S01]  /*20d60*/  LOP3.LUT R0, R0, 0x38, RZ, 0xc0, !PT ;  /* 0x0000003800007812 */ /* 0x000fe200078ec0ff */
[----:B0-----:R-:W-:Y:S01]  /*20d70*/  IMAD.SHL.U32 R2, R5, 0x8, RZ ;  /* 0x0000000805027824 */ /* 0x001fe200078e00ff */
[----:B------:R-:W-:Y:S01]  /*20d80*/  LOP3.LUT R3, R3, 0x38, R4, 0x78, !PT ;  /* 0x0000003803037812 */ /* 0x000fe200078e7804 */
[----:B------:R-:W-:Y:S01]  /*20d90*/  IMAD.SHL.U32 R4, R4, 0x10, RZ ;  /* 0x0000001004047824 */ /* 0x000fe200078e00ff */
[----:B------:R-:W-:Y:S01]  /*20da0*/  SHF.R.U32.HI R5, RZ, 0x3, R5 ;  /* 0x00000003ff057819 */ /* 0x000fe20000011605 */
[----:B------:R-:W-:Y:S01]  /*20db0*/  ULDC UR36, c[0x0][0xc] ;  /* 0x0000030000247ab9 */ /* 0x000fe20000000800 */
[----:B------:R-:W-:-:S02]  /*20dc0*/  LOP3.LUT R2, R3, 0x200, R2, 0xf8, !PT ;  /* 0x0000020003027812 */ /* 0x000fc400078ef802 */
[----:B------:R-:W-:Y:S01]  /*20dd0*/  LOP3.LUT R4, R5, 0x70, R4, 0xf8, !PT ;  /* 0x0000007005047812 */ /* 0x000fe200078ef804 */
[----:B-1----:R-:W-:-:S06]  /*20de0*/  ULEA UR4, UR5, UR4, 0x18 ;  /* 0x0000000405047291 */ /* 0x002fcc000f8ec03f */
[----:B------:R-:W-:-:S05]  /*20df0*/  IMAD.U32 R3, RZ, RZ, UR4 ;  /* 0x00000004ff037e24 */ /* 0x000fca000f8e00ff */
[----:B------:R0:W-:Y:S02]  /*20e00*/  STL [R1], R3 ;  /* 0x0000000301007387 */ /* 0x0001e40000100800 */
[----:B0-----:R-:W-:Y:S02]  /*20e10*/  IMAD R3, R2, 0x2, R3 ;  /* 0x0000000202037824 */ /* 0x001fe400078e0203 */
[----:B------:R-:W-:-:S03]  /*20e20*/  IMAD.MOV.U32 R2, RZ, RZ, 0x1 ;  /* 0x00000001ff027424 */ /* 0x000fc600078e00ff */
[----:B------:R0:W-:Y:S04]  /*20e30*/  STL [R1+0x28], R3 ;  /* 0x0000280301007387 */ /* 0x0001e80000100800 */
[----:B------:R-:W-:Y:S04]  /*20e40*/  STL [R1+0x48], RZ ;  /* 0x000048ff01007387 */ /* 0x000fe80000100800 */
[----:B------:R1:W-:Y:S01]  /*20e50*/  STL [R1+0x20], R2 ;  /* 0x0000200201007387 */ /* 0x0003e20000100800 */
[----:B0-----:R-:W-:-:S03]  /*20e60*/  IMAD.MOV.U32 R3, RZ, RZ, 0x1 ;  /* 0x00000001ff037424 */ /* 0x001fc600078e00ff */
[----:B------:R0:W-:Y:S04]  /*20e70*/  STL [R1+0x8], RZ ;  /* 0x000008ff01007387 */ /* 0x0001e80000100800 */
[----:B------:R0:W-:Y:S01]  /*20e80*/  STL [R1+0x4], RZ ;  /* 0x000004ff01007387 */ /* 0x0001e20000100800 */
[----:B-1----:R-:W-:-:S03]  /*20e90*/  LOP3.LUT R2, R0, 0x40, RZ, 0xfc, !PT ;  /* 0x0000004000027812 */ /* 0x002fc600078efcff */
[----:B------:R0:W-:Y:S01]  /*20ea0*/  STL [R1+0x18], R3 ;  /* 0x0000180301007387 */ /* 0x0001e20000100800 */
[----:B------:R-:W-:-:S07]  /*20eb0*/  LOP3.LUT R0, R0, 0x80, RZ, 0xfc, !PT ;  /* 0x0000008000007812 */ /* 0x000fce00078efcff */
.L_x_2106:
[----:B------:R-:W-:Y:S05]  /*20ec0*/  YIELD ;  /* 0x0000000000007946 */ /* 0x000fea0003800000 */
[----:B------:R-:W-:Y:S01]  /*20ed0*/  ULDC.64 UR4, c[0x0][0xa28] ;  /* 0x00028a0000047ab9 */ /* 0x000fe20000000a00 */
[----:B------:R-:W-:Y:S02]  /*20ee0*/  CS2R R6, SRZ ;  /* 0x0000000000067805 */ /* 0x000fe4000001ff00 */
[----:B------:R-:W-:Y:S01]  /*20ef0*/  ISETP.NE.U32.AND P0, PT, RZ, UR4, PT ;  /* 0x00000004ff007c0c */ /* 0x000fe2000bf05070 */
[----:B01----:R-:W1:Y:S01]  /*20f00*/  LDC.64 R12, c[0x0][0xa00] ;  /* 0x00028000ff0c7b82 */ /* 0x003e620000000a00 */
[----:B------:R-:W-:Y:S01]  /*20f10*/  ULDC.64 UR10, c[0x0][0x208] ;  /* 0x00008200000a7ab9 */ /* 0x000fe20000000a00 */
[----:B------:R-:W-:Y:S01]  /*20f20*/  ULDC.64 UR6, c[0x0][0xa08] ;  /* 0x0002820000067ab9 */ /* 0x000fe20000000a00 */
[----:B------:R-:W-:Y:S01]  /*20f30*/  ISETP.NE.AND.EX P0, PT, RZ, UR5, PT, P0 ;  /* 0x00000005ff007c0c */ /* 0x000fe2000bf05300 */
[----:B------:R-:W-:Y:S01]  /*20f40*/  ULDC.64 UR4, c[0x0][0xa18] ;  /* 0x0002860000047ab9 */ /* 0x000fe20000000a00 */
[----:B------:R-:W-:-:S03]  /*20f50*/  ULDC.64 UR8, c[0x0][0xa10] ;  /* 0x0002840000087ab9 */ /* 0x000fc60000000a00 */
[----:B------:R-:W2:Y:S08]  /*20f60*/  LDC.64 R4, c[0x0][0xa08] ;  /* 0x00028200ff047b82 */ /* 0x000eb00000000a00 */
[----:B0--3--:R-:W0:Y:S02]  /*20f70*/  @P0 LDC.64 R2, c[0x0][0xa28] ;  /* 0x00028a00ff020b82 */ /* 0x009e240000000a00 */
[----:B0-----:R-:W-:-:S05]  /*20f80*/  @P0 IMAD.WIDE R2, R19, 0x4, R2 ;  /* 0x0000000413020825 */ /* 0x001fca00078e0202 */
[----:B------:R0:W5:Y:S01]  /*20f90*/  @P0 LDG.E R6, desc[UR10][R2.64] ;  /* 0x0000000a02060981 */ /* 0x000162000c1e1900 */
[----:B------:R-:W-:Y:S01]  /*20fa0*/  ISETP.NE.U32.AND P0, PT, RZ, UR4, PT ;  /* 0x00000004ff007c0c */ /* 0x000fe2000bf05070 */
[C---:B-1----:R-:W-:Y:S01]  /*20fb0*/  IMAD.WIDE R12, R19.reuse, 0x4, R12 ;  /* 0x00000004130c7825 */ /* 0x042fe200078e020c */
[----:B------:R-:W-:Y:S02]  /*20fc0*/  ISETP.NE.U32.AND P2, PT, RZ, UR6, PT ;  /* 0x00000006ff007c0c */ /* 0x000fe4000bf45070 */
[----:B------:R-:W-:Y:S01]  /*20fd0*/  ISETP.NE.AND.EX P0, PT, RZ, UR5, PT, P0 ;  /* 0x00000005ff007c0c */ /* 0x000fe2000bf05300 */
[----:B------:R-:W-:Y:S01]  /*20fe0*/  ULDC.64 UR4, c[0x0][0xa00] ;  /* 0x0002800000047ab9 */ /* 0x000fe20000000a00 */
[----:B------:R-:W-:Y:S01]  /*20ff0*/  ISETP.NE.U32.AND P4, PT, RZ, UR8, PT ;  /* 0x00000008ff007c0c */ /* 0x000fe2000bf85070 */
[----:B------:R-:W-:Y:S01]  /*21000*/  IMAD.MOV.U32 R0, RZ, RZ, RZ ;  /* 0x000000ffff007224 */ /* 0x000fe200078e00ff */
[----:B------:R-:W-:Y:S01]  /*21010*/  ISETP.NE.U32.AND P1, PT, RZ, UR4, PT ;  /* 0x00000004ff007c0c */ /* 0x000fe2000bf25070 */
[----:B0-----:R-:W0:Y:S01]  /*21020*/  LDC.64 R2, c[0x0][0xa10] ;  /* 0x00028400ff027b82 */ /* 0x001e220000000a00 */
[----:B------:R-:W-:Y:S01]  /*21030*/  MOV R8, RZ ;  /* 0x000000ff00087202 */ /* 0x000fe20000000f00 */
[----:B--2---:R-:W-:Y:S01]  /*21040*/  IMAD.WIDE R4, R19, 0x4, R4 ;  /* 0x0000000413047825 */ /* 0x004fe200078e0204 */
[----:B------:R-:W-:-:S05]  /*21050*/  ISETP.NE.AND.EX P3, PT, RZ, UR5, PT, P1 ;  /* 0x00000005ff007c0c */ /* 0x000fca000bf65310 */
[----:B------:R-:W1:Y:S01]  /*21060*/  @P0 LDC.64 R10, c[0x0][0xa18] ;  /* 0x00028600ff0a0b82 */ /* 0x000e620000000a00 */
[----:B------:R-:W-:Y:S01]  /*21070*/  ULDC UR4, c[0x0][0x288] ;  /* 0x0000a20000047ab9 */ /* 0x000fe20000000800 */
[----:B------:R-:W-:Y:S02]  /*21080*/  ISETP.NE.AND.EX P1, PT, RZ, UR7, PT, P2 ;  /* 0x00000007ff007c0c */ /* 0x000fe4000bf25320 */
[----:B------:R-:W-:-:S04]  /*21090*/  ISETP.NE.AND.EX P2, PT, RZ, UR9, PT, P4 ;  /* 0x00000009ff007c0c */ /* 0x000fc8000bf45340 */
[----:B------:R-:W2:Y:S07]  /*210a0*/  @P3 LDG.E R7, desc[UR10][R12.64] ;  /* 0x0000000a0c073981 */ /* 0x000eae000c1e1900 */
[----:B------:R-:W5:Y:S01]  /*210b0*/  @P1 LDG.E R8, desc[UR10][R4.64] ;  /* 0x0000000a04081981 */ /* 0x000f62000c1e1900 */
        /* <DEDUP_REMOVED lines=14> */
[----:B0-----:R-:W-:Y:S01]  /*211a0*/  IMAD.U32 R10, RZ, RZ, UR5 ;  /* 0x00000005ff0a7e24 */ /* 0x001fe2000f8e00ff */
[----:B--2---:R0:W-:Y:S01]  /*211b0*/  STL [R1+0x3c], R7 ;  /* 0x00003c0701007387 */ /* 0x0041e20000100800 */
[----:B------:R-:W-:Y:S02]  /*211c0*/  IMAD.MOV.U32 R11, RZ, RZ, R7 ;  /* 0x000000ffff0b7224 */ /* 0x000fe400078e0007 */
[----:B0-----:R-:W-:Y:S01]  /*211d0*/  IMAD.U32 R7, RZ, RZ, UR4 ;  /* 0x00000004ff077e24 */ /* 0x001fe2000f8e00ff */
[----:B------:R-:W-:Y:S06]  /*211e0*/  @P0 BRA `(.L_x_1951) ;  /* 0x0000000000180947 */ /* 0x000fec0003800000 */
[----:B------:R-:W-:Y:S05]  /*211f0*/  @!P3 BRA `(.L_x_1951) ;  /* 0x000000000014b947 */ /* 0x000fea0003800000 */
[----:B------:R-:W-:Y:S02]  /*21200*/  ULDC.64 UR4, c[0x0][0x208] ;  /* 0x0000820000047ab9 */ /* 0x000fe40000000a00 */
[----:B------:R-:W2:Y:S04]  /*21210*/  LDG.E R9, desc[UR4][R12.64] ;  /* 0x000000040c097981 */ /* 0x000ea8000c1e1900 */
[----:B------:R-:W2:Y:S02]  /*21220*/  LDG.E R12, desc[UR4][R12.64+0x4] ;  /* 0x000004040c0c7981 */ /* 0x000ea4000c1e1900 */
[----:B--2---:R-:W-:-:S05]  /*21230*/  IMAD.IADD R11, R12, 0x1, -R9 ;  /* 0x000000010c0b7824 */ /* 0x004fca00078e0a09 */
[----:B------:R0:W-:Y:S02]  /*21240*/  STL [R1+0x3c], R11 ;  /* 0x00003c0b01007387 */ /* 0x0001e40000100800 */
.L_x_1951:
[----:B-----5:R-:W-:Y:S01]  /*21250*/  IADD3 R8, R8, R6, RZ ;  /* 0x0000000608087210 */ /* 0x020fe20007ffe0ff */
[----:B------:R-:W-:Y:S02]  /*21260*/  ULDC.64 UR4, c[0x0][0xa20] ;  /* 0x0002880000047ab9 */ /* 0x000fe40000000a00 */
[----:B------:R-:W-:Y:S02]  /*21270*/  ISETP.NE.U32.AND P0, PT, RZ, UR4, PT ;  /* 0x00000004ff007c0c */ /* 0x000fe4000bf05070 */
[----:B------:R1:W-:Y:S02]  /*21280*/  STL [R1+0x1c], R8 ;  /* 0x00001c0801007387 */ /* 0x0003e40000100800 */
[----:B------:R-:W-:-:S13]  /*21290*/  ISETP.NE.AND.EX P0, PT, RZ, UR5, PT, P0 ;  /* 0x00000005ff007c0c */ /* 0x000fda000bf05300 */
[----:B-1----:R-:W-:Y:S05]  /*212a0*/  @!P0 BRA `(.L_x_1952) ;  /* 0x0000000000148947 */ /* 0x002fea0003800000 */
[----:B------:R-:W1:Y:S01]  /*212b0*/  LDC.64 R4, c[0x0][0xa20] ;  /* 0x00028800ff047b82 */ /* 0x000e620000000a00 */
[----:B------:R-:W-:Y:S01]  /*212c0*/  ULDC.64 UR4, c[0x0][0x208] ;  /* 0x0000820000047ab9 */ /* 0x000fe20000000a00 */
[----:B-1----:R-:W-:-:S05]  /*212d0*/  IMAD.WIDE R4, R19, 0x4, R4 ;  /* 0x0000000413047825 */ /* 0x002fca00078e0204 */
[----:B------:R1:W5:Y:S01]  /*212e0*/  LDG.E R7, desc[UR4][R4.64] ;  /* 0x0000000404077981 */ /* 0x000362000c1e1900 */
[----:B------:R-:W-:Y:S05]  /*212f0*/  BRA `(.L_x_1953) ;  /* 0x0000000000147947 */ /* 0x000fea0003800000 */
.L_x_1952:
[----:B------:R-:W-:Y:S05]  /*21300*/  @!P1 BRA `(.L_x_1953) ;  /* 0x0000000000109947 */ /* 0x000fea0003800000 */
[----:B------:R-:W-:Y:S02]  /*21310*/  ULDC.64 UR4, c[0x0][0x208] ;  /* 0x0000820000047ab9 */ /* 0x000fe40000000a00 */
[----:B------:R-:W2:Y:S04]  /*21320*/  LDG.E R7, desc[UR4][R4.64] ;  /* 0x0000000404077981 */ /* 0x000ea8000c1e1900 */
[----:B------:R-:W2:Y:S02]  /*21330*/  LDG.E R4, desc[UR4][R4.64+0x4] ;  /* 0x0000040404047981 */ /* 0x000ea4000c1e1900 */
[----:B--2---:R-:W-:-:S07]  /*21340*/  IMAD.IADD R7, R4, 0x1, -R7 ;  /* 0x0000000104077824 */ /* 0x004fce00078e0a07 */
.L_x_1953:
[----:B------:R-:W-:Y:S02]  /*21350*/  ULDC.64 UR4, c[0x0][0x208] ;  /* 0x0000820000047ab9 */ /* 0x000fe40000000a00 */
[----:B-1----:R-:W2:Y:S04]  /*21360*/  @P2 LDG.E R4, desc[UR4][R2.64] ;  /* 0x0000000402042981 */ /* 0x002ea8000c1e1900 */
[----:B------:R1:W2:Y:S01]  /*21370*/  @P2 LDG.E R2, desc[UR4][R2.64+0x4] ;  /* 0x0000040402022981 */ /* 0x0002a2000c1e1900 */
[----:B------:R-:W-:Y:S02]  /*21380*/  IMAD.SHL.U32 R12, R17, 0x80, RZ ;  /* 0x00000080110c7824 */ /* 0x000fe400078e00ff */
[----:B-----5:R-:W-:Y:S02]  /*21390*/  IMAD.IADD R9, R7, 0x1, -R6 ;  /* 0x0000000107097824 */ /* 0x020fe400078e0a06 */
[----:B------:R-:W-:Y:S01]  /*213a0*/  VIADD R7, R12, 0x7f ;  /* 0x0000007f0c077836 */ /* 0x000fe20000000000 */
[----:B------:R3:W-:Y:S01]  /*213b0*/  STL [R1+0x30], R12 ;  /* 0x0000300c01007387 */ /* 0x0007e20000100800 */
[----:B-1----:R-:W1:Y:S02]  /*213c0*/  LDC R3, c[0x0][0x448] ;  /* 0x00011200ff037b82 */ /* 0x002e640000000800 */
[----:B-1----:R-:W-:-:S13]  /*213d0*/  ISETP.NE.AND P1, PT, R3, 0x1, PT ;  /* 0x000000010300780c */ /* 0x002fda0003f25270 */
[----:B------:R-:W1:Y:S08]  /*213e0*/  @P1 LDC R3, c[0x0][0x44c] ;  /* 0x00011300ff031b82 */ /* 0x000e700000000800 */
[----:B------:R-:W4:Y:S01]  /*213f0*/  @P1 LDC R5, c[0x0][0x450] ;  /* 0x00011400ff051b82 */ /* 0x000f220000000800 */
[----:B--2---:R-:W-:Y:S02]  /*21400*/  @P2 IMAD.IADD R10, R2, 0x1, -R4 ;  /* 0x00000001020a2824 */ /* 0x004fe400078e0a04 */
[----:B-1----:R-:W-:-:S04]  /*21410*/  @P1 IMAD.HI.U32 R2, R7, R3, RZ ;  /* 0x0000000307021227 */ /* 0x002fc800078e00ff */
[----:B------:R-:W-:Y:S01]  /*21420*/  IMAD.IADD R6, R9, 0x1, R10 ;  /* 0x0000000109067824 */ /* 0x000fe200078e020a */
[----:B----4-:R-:W-:-:S04]  /*21430*/  @P1 SHF.R.U32.HI R7, RZ, R5, R2 ;  /* 0x00000005ff071219 */ /* 0x010fc80000011602 */
[C---:B------:R-:W-:Y:S02]  /*21440*/  IADD3 R2, R6.reuse, 0x5f, RZ ;  /* 0x0000005f06027810 */ /* 0x040fe40007ffe0ff */
[----:B------:R-:W-:-:S03]  /*21450*/  IADD3 R17, R6, 0x1, -R11 ;  /* 0x0000000106117810 */ /* 0x000fc60007ffe80b */
[----:B------:R-:W-:-:S04]  /*21460*/  IMAD.HI R2, R2, 0x2aaaaaab, RZ ;  /* 0x2aaaaaab02027827 */ /* 0x000fc800078e02ff */
[----:B------:R-:W-:Y:S01]  /*21470*/  IMAD.IADD R7, R17, 0x1, R7 ;  /* 0x0000000111077824 */ /* 0x000fe200078e0207 */
[----:B------:R-:W-:-:S04]  /*21480*/  SHF.R.U32.HI R21, RZ, 0x1f, R2 ;  /* 0x0000001fff157819 */ /* 0x000fc80000011602 */
[----:B------:R-:W-:Y:S02]  /*21490*/  LEA.HI.SX32 R21, R2, R21, 0x1c ;  /* 0x0000001502157211 */ /* 0x000fe400078fe2ff */
[----:B------:R-:W1:Y:S02]  /*214a0*/  LDC.64 R2, c[0x0][0x9e0] ;  /* 0x00027800ff027b82 */ /* 0x000e640000000a00 */
[----:B-1----:R-:W-:Y:S01]  /*214b0*/  ISETP.GE.AND P3, PT, R3, 0x1, PT ;  /* 0x000000010300780c */ /* 0x002fe20003f66270 */
        /* <DEDUP_REMOVED lines=13> */
.L_x_1956:
[----:B------:R-:W-:-:S13]  /*21590*/  ISETP.NE.AND P0, PT, R3, 0x1, PT ;  /* 0x000000010300780c */ /* 0x000fda0003f05270 */
[----:B------:R-:W1:Y:S02]  /*215a0*/  @P0 LDC.64 R4, c[0x0][0x9e8] ;  /* 0x00027a00ff040b82 */ /* 0x000e640000000a00 */
[----:B-1----:R-:W-:-:S05]  /*215b0*/  @P0 IMAD.HI.U32 R4, R2, R4, RZ ;  /* 0x0000000402040227 */ /* 0x002fca00078e00ff */
[----:B------:R-:W-:-:S07]  /*215c0*/  @P0 SHF.R.U32.HI R2, RZ, R5, R4 ;  /* 0x00000005ff020219 */ /* 0x000fce0000011604 */
.L_x_1957:
[----:B------:R-:W-:Y:S05]  /*215d0*/  BSYNC B0 ;  /* 0x0000000000007941 */ /* 0x000fea0003800000 */
.L_x_1955:
[----:B------:R-:W-:-:S05]  /*215e0*/  IMAD R2, R2, R3, R3 ;  /* 0x0000000302027224 */ /* 0x000fca00078e0203 */
[----:B------:R-:W-:-:S07]  /*215f0*/  VIMNMX R8, R8, R2, PT ;  /* 0x0000000208087248 */ /* 0x000fce0003fe0100 */
.L_x_1954:
[----:B------:R-:W1:Y:S01]  /*21600*/  @P1 LDC R4, c[0x0][0x44c] ;  /* 0x00011300ff041b82 */ /* 0x000e620000000800 */
[----:B------:R-:W-:Y:S01]  /*21610*/  IMAD.MOV.U32 R2, RZ, RZ, R12 ;  /* 0x000000ffff027224 */ /* 0x000fe200078e000c */
[----:B------:R-:W-:Y:S01]  /*21620*/  ULDC UR4, c[0x0][0x9dc] ;  /* 0x0002770000047ab9 */ /* 0x000fe20000000800 */
[----:B------:R-:W-:-:S05]  /*21630*/  IMAD.IADD R20, R6, 0x1, -R11 ;  /* 0x0000000106147824 */ /* 0x000fca00078e0a0b */
[----:B------:R-:W2:Y:S01]  /*21640*/  @P1 LDC R5, c[0x0][0x450] ;  /* 0x00011400ff051b82 */ /* 0x000ea20000000800 */
[----:B-1----:R-:W-:-:S05]  /*21650*/  @P1 IMAD.HI.U32 R4, R12, R4, RZ ;  /* 0x000000040c041227 */ /* 0x002fca00078e00ff */
[----:B--2---:R-:W-:-:S04]  /*21660*/  @P1 SHF.R.U32.HI R2, RZ, R5, R4 ;  /* 0x00000005ff021219 */ /* 0x004fc80000011604 */
[----:B------:R-:W-:-:S05]  /*21670*/  IADD3 R2, R20, R2, RZ ;  /* 0x0000000214027210 */ /* 0x000fca0007ffe0ff */
        /* <DEDUP_REMOVED lines=12> */
.L_x_1960:
[----:B------:R-:W-:-:S13]  /*21740*/  ISETP.NE.AND P0, PT, R3, 0x1, PT ;  /* 0x000000010300780c */ /* 0x000fda0003f05270 */
[----:B------:R-:W1:Y:S02]  /*21750*/  @P0 LDC.64 R4, c[0x0][0x9e8] ;  /* 0x00027a00ff040b82 */ /* 0x000e640000000a00 */
[----:B-1----:R-:W-:-:S05]  /*21760*/  @P0 IMAD.HI.U32 R4, R2, R4, RZ ;  /* 0x0000000402040227 */ /* 0x002fca00078e00ff */
[----:B------:R-:W-:-:S07]  /*21770*/  @P0 SHF.R.U32.HI R2, RZ, R5, R4 ;  /* 0x00000005ff020219 */ /* 0x000fce0000011604 */
.L_x_1961:
[----:B------:R-:W-:Y:S05]  /*21780*/  BSYNC B0 ;  /* 0x0000000000007941 */ /* 0x000fea0003800000 */
.L_x_1959:
[----:B------:R-:W-:-:S05]  /*21790*/  IMAD R2, R2, R3, RZ ;  /* 0x0000000302027224 */ /* 0x000fca00078e02ff */
[----:B------:R-:W-:-:S07]  /*217a0*/  VIMNMX R6, R6, R2, !PT ;  /* 0x0000000206067248 */ /* 0x000fce0007fe0100 */
.L_x_1958:
[----:B------:R-:W-:Y:S01]  /*217b0*/  VIADD R8, R8, 0x5f ;  /* 0x0000005f08087836 */ /* 0x000fe20000000000 */
[----:B------:R-:W-:Y:S01]  /*217c0*/  BSSY B0, `(.L_x_1962) ;  /* 0x0000151000007945 */ /* 0x000fe20003800000 */
        /* <DEDUP_REMOVED lines=23> */
[----:B------:R-:W-:Y:S01]  /*21940*/  UMOV UR4, 0xffffffff ;  /* 0xffffffff00047882 */ /* 0x000fe20000000000 */
[----:B------:R-:W-:Y:S02]  /*21950*/  SEL R2, R19, RZ, !P2 ;  /* 0x000000ff13027207 */ /* 0x000fe40005000000 */
[----:B------:R-:W-:Y:S05]  /*21960*/  BRA.DIV UR4, `(.L_x_1964) ;  /* 0x0000007604a47947 */ /* 0x000fea000b800000 */
[----:B------:R-:W1:Y:S02]  /*21970*/  S2R R5, SR_TID.X ;  /* 0x0000000000057919 */ /* 0x000e640000002100 */
[----:B-1----:R-:W-:-:S04]  /*21980*/  SHF.R.U32.HI R5, RZ, 0x5, R5 ;  /* 0x00000005ff057819 */ /* 0x002fc80000011605 */
[----:B------:R-:W-:-:S05]  /*21990*/  LOP3.LUT R5, R5, 0x3, RZ, 0xc0, !PT ;  /* 0x0000000305057812 */ /* 0x000fca00078ec0ff */
[----:B------:R1:W2:Y:S02]  /*219a0*/  SHFL.IDX PT, R14, R5, RZ, 0x1f ;  /* 0x00001fff050e7589 */ /* 0x0002a400000e0000 */
.L_x_2149:
[----:B--2---:R-:W-:Y:S02]  /*219b0*/  ISETP.NE.AND P0, PT, R14, RZ, PT ;  /* 0x000000ff0e00720c */ /* 0x004fe40003f05270 */
[----:B------:R-:W-:-:S11]  /*219c0*/  PLOP3.LUT P6, PT, PT, PT, PT, 0x8, 0x0 ;  /* 0x000000000000781c */ /* 0x000fd60003fce170 */
[----:B------:R-:W-:Y:S05]  /*219d0*/  @P0 BRA `(.L_x_1965) ;  /* 0x00000000000c0947 */ /* 0x000fea0003800000 */
[----:B------:R-:W-:-:S03]  /*219e0*/  UMOV UR4, 0xffffffff ;  /* 0xffffffff00047882 */ /* 0x000fc60000000000 */
[----:B------:R-:W-:Y:S05]  /*219f0*/  BRA.DIV UR4, `(.L_x_1966) ;  /* 0x0000007604b47947 */ /* 0x000fea000b800000 */
[----:B------:R-:W-:-:S13]  /*21a00*/  ELECT P6, URZ, PT ;  /* 0x00000000003f782f */ /* 0x000fda00038c0000 */
.L_x_1965:
[----:B-1----:R-:W2:Y:S04]  /*21a10*/  LDL R5, [R1+0x48] ;  /* 0x0000480001057983 */ /* 0x002ea80000100800 */
[----:B------:R-:W3:Y:S01]  /*21a20*/  LDL R7, [R1] ;  /* 0x0000000001077983 */ /* 0x000ee20000100800 */
[----:B------:R-:W-:Y:S01]  /*21a30*/  BSSY B1, `(.L_x_1967) ;  /* 0x0000008000017945 */ /* 0x000fe20003800000 */
[----:B--2---:R-:W-:-:S05]  /*21a40*/  VIADD R5, R5, 0x1 ;  /* 0x0000000105057836 */ /* 0x004fca0000000000 */
[----:B------:R-:W-:-:S04]  /*21a50*/  LEA.HI R6, R5, R5, RZ, 0x1 ;  /* 0x0000000505067211 */ /* 0x000fc800078f08ff */
[----:B------:R-:W-:-:S05]  /*21a60*/  LOP3.LUT R6, R6, 0xfffffffe, RZ, 0xc0, !PT ;  /* 0xfffffffe06067812 */ /* 0x000fca00078ec0ff */
[----:B------:R-:W-:-:S05]  /*21a70*/  IMAD.IADD R5, R5, 0x1, -R6 ;  /* 0x0000000105057824 */ /* 0x000fca00078e0a06 */
[----:B------:R-:W-:-:S04]  /*21a80*/  SHF.L.U32 R5, R5, 0x1f, RZ ;  /* 0x0000001f05057819 */ /* 0x000fc800000006ff */
[----:B---3--:R-:W1:Y:S02]  /*21a90*/  SYNCS.PHASECHK.TRANS64.TRYWAIT P0, [R7+URZ+0x2a820], R5 ;  /* 0x02a82005070075a7 */ /* 0x008e64000800017f */
[----:B-1----:R-:W-:Y:S05]  /*21aa0*/  @!P0 BRA `(.L_x_1968) ;  /* 0x0000007400a88947 */ /* 0x002fea0003800000 */
.L_x_2152:
[----:B------:R-:W-:Y:S05]  /*21ab0*/  BSYNC B1 ;  /* 0x0000000000017941 */ /* 0x000fea0003800000 */
.L_x_1967:
[----:B------:R-:W-:Y:S04]  /*21ac0*/  BSSY B1, `(.L_x_1969) ;  /* 0x0000083000017945 */ /* 0x000fe80003800000 */
[----:B------:R-:W-:Y:S05]  /*21ad0*/  @!P6 BRA `(.L_x_1970) ;  /* 0x000000080004e947 */ /* 0x000fea0003800000 */
[----:B------:R-:W2:Y:S04]  /*21ae0*/  LDL R9, [R1] ;  /* 0x0000000001097983 */ /* 0x000ea80000100800 */
[----:B------:R-:W2:Y:S04]  /*21af0*/  LDL R7, [R1+0x8] ;  /* 0x0000080001077983 */ /* 0x000ea80000100800 */
[----:B------:R-:W3:Y:S01]  /*21b00*/  LDL R8, [R1+0x20] ;  /* 0x0000200001087983 */ /* 0x000ee20000100800 */
[----:B------:R-:W-:Y:S01]  /*21b10*/  BSSY B2, `(.L_x_1971) ;  /* 0x0000008000027945 */ /* 0x000fe20003800000 */
[----:B-1----:R-:W1:Y:S02]  /*21b20*/  S2R R6, SR_TID.X ;  /* 0x0000000000067919 */ /* 0x002e640000002100 */
[----:B-1----:R-:W-:-:S04]  /*21b30*/  LOP3.LUT R6, R6, 0x7f, RZ, 0xc0, !PT ;  /* 0x0000007f06067812 */ /* 0x002fc800078ec0ff */
[----:B------:R-:W-:Y:S02]  /*21b40*/  ISETP.NE.AND P1, PT, R6, RZ, PT ;  /* 0x000000ff0600720c */ /* 0x000fe40003f25270 */
[----:B--2---:R-:W-:Y:S02]  /*21b50*/  LEA R7, R7, R9, 0x3 ;  /* 0x0000000907077211 */ /* 0x004fe400078e18ff */
[----:B---3--:R-:W-:-:S04]  /*21b60*/  SHF.L.U32 R10, R8, 0x1f, RZ ;  /* 0x0000001f080a7819 */ /* 0x008fc800000006ff */
[----:B------:R-:W1:Y:S02]  /*21b70*/  SYNCS.PHASECHK.TRANS64.TRYWAIT P0, [R7+URZ+0x2a8a0], R10 ;  /* 0x02a8a00a070075a7 */ /* 0x000e64000800017f */
[----:B-1----:R-:W-:Y:S05]  /*21b80*/  @!P0 BRA `(.L_x_1972) ;  /* 0x0000007400888947 */ /* 0x002fea0003800000 */
.L_x_2153:
[----:B------:R-:W-:Y:S05]  /*21b90*/  BSYNC B2 ;  /* 0x0000000000027941 */ /* 0x000fea0003800000 */
.L_x_1971:
        /* <DEDUP_REMOVED lines=9> */
.L_x_1974:
[----:B------:R-:W-:Y:S05]  /*21c30*/  BSYNC B2 ;  /* 0x0000000000027941 */ /* 0x000fea0003800000 */
.L_x_1973:
[----:B------:R-:W2:Y:S04]  /*21c40*/  LDL R8, [R1] ;  /* 0x0000000001087983 */ /* 0x000ea80000100800 */
[----:B------:R-:W2:Y:S01]  /*21c50*/  LDL R5, [R1+0x8] ;  /* 0x0000080001057983 */ /* 0x000ea20000100800 */
[----:B------:R-:W-:Y:S01]  /*21c60*/  IMAD.MOV.U32 R12, RZ, RZ, RZ ;  /* 0x000000ffff0c7224 */ /* 0x000fe200078e00ff */
[----:B------:R-:W-:Y:S01]  /*21c70*/  UIADD3 UR4, UP0, UR38, 0x570, URZ ;  /* 0x0000057026047890 */ /* 0x000fe2000ff1e03f */
[----:B------:R-:W-:Y:S01]  /*21c80*/  IMAD R6, R4, 0x60, R0 ;  /* 0x0000006004067824 */ /* 0x000fe200078e0200 */
[----:B------:R-:W-:Y:S01]  /*21c90*/  PLOP3.LUT P0, PT, PT, PT, PT, 0x80, 0x0 ;  /* 0x000000000000781c */ /* 0x000fe20003f0f070 */
[----:B------:R-:W-:Y:S01]  /*21ca0*/  UMOV UR6, 0x0 ;  /* 0x0000000000067882 */ /* 0x000fe20000000000 */
[----:B------:R-:W-:Y:S01]  /*21cb0*/  R2UR UR10, R12 ;  /* 0x000000000c0a72ca */ /* 0x000fe200000e0000 */
[----:B------:R-:W-:Y:S01]  /*21cc0*/  VIADD R6, R6, 0xffffffa0 ;  /* 0xffffffa006067836 */ /* 0x000fe20000000000 */
[----:B------:R-:W-:Y:S01]  /*21cd0*/  UIADD3.X UR5, URZ, UR39, URZ, UP0, !UPT ;  /* 0x000000273f057290 */ /* 0x000fe200087fe43f */
[----:B------:R-:W-:Y:S01]  /*21ce0*/  UMOV UR7, 0x12f00000 ;  /* 0x12f0000000077882 */ /* 0x000fe20000000000 */
[----:B--2---:R-:W-:-:S02]  /*21cf0*/  IMAD R9, R5, 0x9000, R8 ;  /* 0x0000900005097824 */ /* 0x004fc400078e0208 */
[----:B------:R-:W-:Y:S02]  /*21d00*/  VIADD R5, R7, 0x2a890 ;  /* 0x0002a89007057836 */ /* 0x000fe40000000000 */
[----:B------:R-:W-:-:S07]  /*21d10*/  VIADD R8, R9, 0x18400 ;  /* 0x0001840009087836 */ /* 0x000fce0000000000 */
.L_x_1975:
        /* <DEDUP_REMOVED lines=16> */
.L_x_1976:
        /* <DEDUP_REMOVED lines=15> */
.L_x_1977:
        /* <DEDUP_REMOVED lines=13> */
.L_x_2154:
[----:B------:R-:W-:Y:S05]  /*21fe0*/  BSYNC B2 ;  /* 0x0000000000027941 */ /* 0x000fea0003800000 */
.L_x_1978:
[----:B------:R-:W-:Y:S01]  /*21ff0*/  BSSY B2, `(.L_x_1980) ;  /* 0x000000b000027945 */ /* 0x000fe20003800000 */
[----:B-12---:R-:W-:Y:S02]  /*22000*/  IMAD.MOV.U32 R10, RZ, RZ, 0x0 ;  /* 0x00000000ff0a7424 */ /* 0x006fe400078e00ff */
[----:B0-----:R-:W-:Y:S01]  /*22010*/  IMAD.MOV.U32 R11, RZ, RZ, 0x12f00000 ;  /* 0x12f00000ff0b7424 */ /* 0x001fe200078e00ff */
[----:B------:R-:W-:Y:S06]  /*22020*/  @P1 BRA `(.L_x_1981) ;  /* 0x00000000001c1947 */ /* 0x000fec0003800000 */
[----:B------:R-:W0:Y:S01]  /*22030*/  S2R R8, SR_TID.X ;  /* 0x0000000000087919 */ /* 0x000e220000002100 */
[----:B------:R-:W-:-:S04]  /*22040*/  IMAD.MOV.U32 R5, RZ, RZ, 0x6000 ;  /* 0x00006000ff057424 */ /* 0x000fc800078e00ff */
[----:B------:R1:W-:Y:S01]  /*22050*/  SYNCS.ARRIVE.TRANS64 RZ, [R7+URZ+0x2a8b0], R5 ;  /* 0x02a8b00507ff79a7 */ /* 0x0003e2000800003f */
[----:B0-----:R-:W-:-:S04]  /*22060*/  LOP3.LUT R8, R8, 0x1f, RZ, 0xc0, !PT ;  /* 0x0000001f08087812 */ /* 0x001fc800078ec0ff */
[----:B------:R-:W-:-:S13]  /*22070*/  ISETP.NE.AND P0, PT, R8, RZ, PT ;  /* 0x000000ff0800720c */ /* 0x000fda0003f05270 */
[----:B-1----:R-:W-:Y:S05]  /*22080*/  @!P0 BRA `(.L_x_1981) ;  /* 0x0000000000048947 */ /* 0x002fea0003800000 */
[----:B------:R-:W-:Y:S01]  /*22090*/  BPT.TRAP 0x1 ;  /* 0x000000040000795c */ /* 0x000fe20000300000 */
.L_x_1981:
[----:B------:R-:W-:Y:S05]  /*220a0*/  BSYNC B2 ;  /* 0x0000000000027941 */ /* 0x000fea0003800000 */
.L_x_1980:
[----:B------:R-:W2:Y:S04]  /*220b0*/  LDL R8, [R1] ;  /* 0x0000000001087983 */ /* 0x000ea80000100800 */
[----:B------:R-:W2:Y:S01]  /*220c0*/  LDL R5, [R1+0x8] ;  /* 0x0000080001057983 */ /* 0x000ea20000100800 */
[----:B------:R-:W-:Y:S01]  /*220d0*/  R2UR UR10, R12 ;  /* 0x000000000c0a72ca */ /* 0x000fe200000e0000 */
[----:B------:R-:W-:Y:S01]  /*220e0*/  UIADD3 UR4, UP0, UR38, 0x670, URZ ;  /* 0x0000067026047890 */ /* 0x000fe2000ff1e03f */
[----:B------:R-:W-:Y:S01]  /*220f0*/  R2UR UR6, R10 ;  /* 0x000000000a0672ca */ /* 0x000fe200000e0000 */
[----:B------:R-:W-:Y:S01]  /*22100*/  VIADD R7, R7, 0x2a8b0 ;  /* 0x0002a8b007077836 */ /* 0x000fe20000000000 */
[----:B------:R-:W-:Y:S01]  /*22110*/  R2UR UR7, R11 ;  /* 0x000000000b0772ca */ /* 0x000fe200000e0000 */
[----:B------:R-:W-:Y:S01]  /*22120*/  UIADD3.X UR5, URZ, UR39, URZ, UP0, !UPT ;  /* 0x000000273f057290 */ /* 0x000fe200087fe43f */
[----:B------:R-:W-:Y:S01]  /*22130*/  PLOP3.LUT P0, PT, PT, PT, PT, 0x80, 0x0 ;  /* 0x000000000000781c */ /* 0x000fe20003f0f070 */
[----:B--2---:R-:W-:-:S04]  /*22140*/  IMAD R8, R5, 0x6000, R8 ;  /* 0x0000600005087824 */ /* 0x004fc800078e0208 */
[----:B------:R-:W-:-:S08]  /*22150*/  VIADD R5, R8, 0x400 ;  /* 0x0000040008057836 */ /* 0x000fd00000000000 */
.L_x_1982:
        /* <DEDUP_REMOVED lines=15> */
.L_x_1983:
        /* <DEDUP_REMOVED lines=10> */
.L_x_1970:
[----:B------:R-:W-:Y:S05]  /*222f0*/  BSYNC B1 ;  /* 0x0000000000017941 */ /* 0x000fea0003800000 */
.L_x_1969:
[----:B------:R-:W1:Y:S04]  /*22300*/  LDL.LU R9, [R1+0x8] ;  /* 0x0000080001097983 */ /* 0x000e680000300800 */
[----:B------:R-:W2:Y:S01]  /*22310*/  LDL.LU R8, [R1+0x20] ;  /* 0x0000200001087983 */ /* 0x000ea20000300800 */
[----:B------:R-:W-:Y:S01]  /*22320*/  PLOP3.LUT P0, PT, PT, PT, PT, 0x8, 0x0 ;  /* 0x000000000000781c */ /* 0x000fe20003f0e170 */
[----:B-1----:R-:W-:Y:S02]  /*22330*/  VIADD R5, R9, 0x1 ;  /* 0x0000000109057836 */ /* 0x002fe40000000000 */
[----:B------:R-:W-:-:S03]  /*22340*/  VIADD R9, R4, 0xfffffffe ;  /* 0xfffffffe04097836 */ /* 0x000fc60000000000 */
[----:B------:R-:W-:Y:S02]  /*22350*/  ISETP.NE.AND P1, PT, R5, 0x2, PT ;  /* 0x000000020500780c */ /* 0x000fe40003f25270 */
[----:B------:R-:W-:Y:S02]  /*22360*/  ISETP.GE.AND P2, PT, R9, R3, PT ;  /* 0x000000030900720c */ /* 0x000fe40003f46270 */
[----:B------:R-:W-:-:S04]  /*22370*/  SEL R4, RZ, 0x1, P1 ;  /* 0x00000001ff047807 */ /* 0x000fc80000800000 */
[----:B--2---:R-:W-:Y:S02]  /*22380*/  LOP3.LUT R8, R8, R4, RZ, 0x3c, !PT ;  /* 0x0000000408087212 */ /* 0x004fe400078e3cff */
[----:B------:R-:W-:-:S05]  /*22390*/  SEL R4, R5, RZ, P1 ;  /* 0x000000ff05047207 */ /* 0x000fca0000800000 */
[----:B------:R1:W-:Y:S04]  /*223a0*/  STL [R1+0x8], R4 ;  /* 0x0000080401007387 */ /* 0x0003e80000100800 */
[----:B------:R1:W-:Y:S01]  /*223b0*/  STL [R1+0x20], R8 ;  /* 0x0000200801007387 */ /* 0x0003e20000100800 */
[----:B------:R-:W-:Y:S05]  /*223c0*/  @!P2 BRA `(.L_x_1963) ;  /* 0x000000080040a947 */ /* 0x000fea0003800000 */
.L_x_1999:
[----:B------:R-:W-:Y:S05]  /*223d0*/  YIELD ;  /* 0x0000000000007946 */ /* 0x000fea0003800000 */
[----:B------:R-:W-:Y:S04]  /*223e0*/  BSSY B1, `(.L_x_1984) ;  /* 0x0000082000017945 */ /* 0x000fe80003800000 */
[----:B--2---:R-:W-:Y:S05]  /*223f0*/  @!P6 BRA `(.L_x_1985) ;  /* 0x000000080000e947 */ /* 0x004fea0003800000 */
[----:B------:R-:W2:Y:S04]  /*22400*/  LDL R7, [R1] ;  /* 0x0000000001077983 */ /* 0x000ea80000100800 */
[----:B------:R-:W2:Y:S04]  /*22410*/  LDL R6, [R1+0x8] ;  /* 0x0000080001067983 */ /* 0x000ea80000100800 */
[----:B------:R-:W3:Y:S01]  /*22420*/  LDL R5, [R1+0x20] ;  /* 0x0000200001057983 */ /* 0x000ee20000100800 */
[----:B------:R-:W-:Y:S01]  /*22430*/  BSSY B2, `(.L_x_1986) ;  /* 0x0000008000027945 */ /* 0x000fe20003800000 */
[----:B-1----:R-:W1:Y:S02]  /*22440*/  S2R R4, SR_TID.X ;  /* 0x0000000000047919 */ /* 0x002e640000002100 */
[----:B-1----:R-:W-:-:S04]  /*22450*/  LOP3.LUT R4, R4, 0x7f, RZ, 0xc0, !PT ;  /* 0x0000007f04047812 */ /* 0x002fc800078ec0ff */
[----:B------:R-:W-:Y:S01]  /*22460*/  ISETP.NE.AND P2, PT, R4, RZ, PT ;  /* 0x000000ff0400720c */ /* 0x000fe20003f45270 */
[----:B--2---:R-:W-:Y:S01]  /*22470*/  IMAD R8, R6, 0x8, R7 ;  /* 0x0000000806087824 */ /* 0x004fe200078e0207 */
[----:B---3--:R-:W-:-:S04]  /*22480*/  SHF.L.U32 R7, R5, 0x1f, RZ ;  /* 0x0000001f05077819 */ /* 0x008fc800000006ff */
[----:B------:R-:W1:Y:S02]  /*22490*/  SYNCS.PHASECHK.TRANS64.TRYWAIT P1, [R8+URZ+0x2a8a0], R7 ;  /* 0x02a8a007080075a7 */ /* 0x000e64000802017f */
[----:B-1----:R-:W-:Y:S05]  /*224a0*/  @!P1 BRA `(.L_x_1987) ;  /* 0x0000006c00689947 */ /* 0x002fea0003800000 */
.L_x_2155:
[----:B------:R-:W-:Y:S05]  /*224b0*/  BSYNC B2 ;  /* 0x0000000000027941 */ /* 0x000fea0003800000 */
.L_x_1986:
        /* <DEDUP_REMOVED lines=9> */
.L_x_1989:
[----:B------:R-:W-:Y:S05]  /*22550*/  BSYNC B2 ;  /* 0x0000000000027941 */ /* 0x000fea0003800000 */
.L_x_1988:
[----:B------:R-:W2:Y:S04]  /*22560*/  LDL R5, [R1] ;  /* 0x0000000001057983 */ /* 0x000ea80000100800 */
        /* <DEDUP_REMOVED lines=8> */
[----:B--2---:R-:W-:-:S02]  /*225f0*/  IMAD R6, R4, 0x9000, R5 ;  /* 0x0000900004067824 */ /* 0x004fc400078e0205 */
[----:B------:R-:W-:Y:S02]  /*22600*/  IMAD R5, R9, 0x60, R0 ;  /* 0x0000006009057824 */ /* 0x000fe400078e0200 */
[----:B------:R-:W-:Y:S01]  /*22610*/  VIADD R4, R8, 0x2a890 ;  /* 0x0002a89008047836 */ /* 0x000fe20000000000 */
[----:B------:R-:W-:-:S08]  /*22620*/  IADD3 R10, R6, 0x18400, RZ ;  /* 0x00018400060a7810 */ /* 0x000fd00007ffe0ff */
.L_x_1990:
        /* <DEDUP_REMOVED lines=16> */
.L_x_1991:
        /* <DEDUP_REMOVED lines=15> */
.L_x_1992:
        /* <DEDUP_REMOVED lines=13> */
.L_x_2156:
[----:B------:R-:W-:Y:S05]  /*228f0*/  BSYNC B2 ;  /* 0x0000000000027941 */ /* 0x000fea0003800000 */
.L_x_1993:
[----:B------:R-:W-:Y:S01]  /*22900*/  BSSY B2, `(.L_x_1995) ;  /* 0x000000b000027945 */ /* 0x000fe20003800000 */
[----:B------:R-:W-:Y:S02]  /*22910*/  IMAD.MOV.U32 R10, RZ, RZ, 0x0 ;  /* 0x00000000ff0a7424 */ /* 0x000fe400078e00ff */
[----:B0-----:R-:W-:Y:S01]  /*22920*/  IMAD.MOV.U32 R11, RZ, RZ, 0x12f00000 ;  /* 0x12f00000ff0b7424 */ /* 0x001fe200078e00ff */
[----:B------:R-:W-:Y:S06]  /*22930*/  @P2 BRA `(.L_x_1996) ;  /* 0x00000000001c2947 */ /* 0x000fec0003800000 */
[----:B------:R-:W0:Y:S01]  /*22940*/  S2R R6, SR_TID.X ;  /* 0x0000000000067919 */ /* 0x000e220000002100 */
[----:B------:R-:W-:-:S04]  /*22950*/  IMAD.MOV.U32 R4, RZ, RZ, 0x6000 ;  /* 0x00006000ff047424 */ /* 0x000fc800078e00ff */
[----:B------:R3:W-:Y:S01]  /*22960*/  SYNCS.ARRIVE.TRANS64 RZ, [R8+URZ+0x2a8b0], R4 ;  /* 0x02a8b00408ff79a7 */ /* 0x0007e2000800003f */
[----:B0-----:R-:W-:-:S04]  /*22970*/  LOP3.LUT R6, R6, 0x1f, RZ, 0xc0, !PT ;  /* 0x0000001f06067812 */ /* 0x001fc800078ec0ff */
[----:B------:R-:W-:-:S13]  /*22980*/  ISETP.NE.AND P1, PT, R6, RZ, PT ;  /* 0x000000ff0600720c */ /* 0x000fda0003f25270 */
[----:B---3--:R-:W-:Y:S05]  /*22990*/  @!P1 BRA `(.L_x_1996) ;  /* 0x0000000000049947 */ /* 0x008fea0003800000 */
[----:B------:R-:W-:Y:S01]  /*229a0*/  BPT.TRAP 0x1 ;  /* 0x000000040000795c */ /* 0x000fe20000300000 */
.L_x_1996:
[----:B------:R-:W-:Y:S05]  /*229b0*/  BSYNC B2 ;  /* 0x0000000000027941 */ /* 0x000fea0003800000 */
.L_x_1995:
[----:B------:R-:W3:Y:S04]  /*229c0*/  LDL R6, [R1] ;  /* 0x0000000001067983 */ /* 0x000ee80000100800 */
[----:B------:R-:W3:Y:S01]  /*229d0*/  LDL R4, [R1+0x8] ;  /* 0x0000080001047983 */ /* 0x000ee20000100800 */
[----:B------:R-:W-:Y:S01]  /*229e0*/  R2UR UR10, R12 ;  /* 0x000000000c0a72ca */ /* 0x000fe200000e0000 */
[----:B------:R-:W-:Y:S01]  /*229f0*/  UIADD3 UR4, UP0, UR38, 0x670, URZ ;  /* 0x0000067026047890 */ /* 0x000fe2000ff1e03f */
[----:B------:R-:W-:Y:S02]  /*22a00*/  R2UR UR6, R10 ;  /* 0x000000000a0672ca */ /* 0x000fe400000e0000 */
[----:B------:R-:W-:Y:S01]  /*22a10*/  R2UR UR7, R11 ;  /* 0x000000000b0772ca */ /* 0x000fe200000e0000 */
[----:B------:R-:W-:Y:S01]  /*22a20*/  UIADD3.X UR5, URZ, UR39, URZ, UP0, !UPT ;  /* 0x000000273f057290 */ /* 0x000fe200087fe43f */
[----:B------:R-:W-:-:S02]  /*22a30*/  PLOP3.LUT P1, PT, PT, PT, PT, 0x80, 0x0 ;  /* 0x000000000000781c */ /* 0x000fc40003f2f070 */
[----:B-12---:R-:W-:Y:S01]  /*22a40*/  IADD3 R8, R8, 0x2a8b0, RZ ;  /* 0x0002a8b008087810 */ /* 0x006fe20007ffe0ff */
[----:B---3--:R-:W-:-:S04]  /*22a50*/  IMAD R4, R4, 0x6000, R6 ;  /* 0x0000600004047824 */ /* 0x008fc800078e0206 */
[----:B------:R-:W-:-:S07]  /*22a60*/  VIADD R6, R4, 0x400 ;  /* 0x0000040004067836 */ /* 0x000fce0000000000 */
.L_x_1997:
        /* <DEDUP_REMOVED lines=15> */
.L_x_1998:
        /* <DEDUP_REMOVED lines=10> */
.L_x_1985:
[----:B------:R-:W-:Y:S05]  /*22c00*/  BSYNC B1 ;  /* 0x0000000000017941 */ /* 0x000fea0003800000 */
.L_x_1984:
[----:B------:R-:W1:Y:S04]  /*22c10*/  LDL.LU R7, [R1+0x8] ;  /* 0x0000080001077983 */ /* 0x000e680000300800 */
[----:B------:R-:W2:Y:S01]  /*22c20*/  LDL.LU R6, [R1+0x20] ;  /* 0x0000200001067983 */ /* 0x000ea20000300800 */
[C---:B------:R-:W-:Y:S01]  /*22c30*/  ISETP.GT.AND P2, PT, R9.reuse, R3, PT ;  /* 0x000000030900720c */ /* 0x040fe20003f44270 */
[----:B------:R-:W-:Y:S02]  /*22c40*/  VIADD R9, R9, 0xffffffff ;  /* 0xffffffff09097836 */ /* 0x000fe40000000000 */
[----:B-1----:R-:W-:-:S05]  /*22c50*/  VIADD R4, R7, 0x1 ;  /* 0x0000000107047836 */ /* 0x002fca0000000000 */
[----:B------:R-:W-:-:S04]  /*22c60*/  ISETP.NE.AND P1, PT, R4, 0x2, PT ;  /* 0x000000020400780c */ /* 0x000fc80003f25270 */
[----:B------:R-:W-:Y:S02]  /*22c70*/  SEL R5, RZ, 0x1, P1 ;  /* 0x00000001ff057807 */ /* 0x000fe40000800000 */
[----:B------:R-:W-:Y:S02]  /*22c80*/  SEL R4, R4, RZ, P1 ;  /* 0x000000ff04047207 */ /* 0x000fe40000800000 */
[----:B--2---:R-:W-:-:S05]  /*22c90*/  LOP3.LUT R6, R6, R5, RZ, 0x3c, !PT ;  /* 0x0000000506067212 */ /* 0x004fca00078e3cff */
[----:B------:R2:W-:Y:S04]  /*22ca0*/  STL [R1+0x20], R6 ;  /* 0x0000200601007387 */ /* 0x0005e80000100800 */
[----:B------:R2:W-:Y:S01]  /*22cb0*/  STL [R1+0x8], R4 ;  /* 0x0000080401007387 */ /* 0x0005e20000100800 */
[----:B------:R-:W-:Y:S05]  /*22cc0*/  @P2 BRA `(.L_x_1999) ;  /* 0xfffffff400c02947 */ /* 0x000fea000383ffff */
.L_x_1963:
[----:B------:R-:W-:Y:S05]  /*22cd0*/  BSYNC B0 ;  /* 0x0000000000007941 */ /* 0x000fea0003800000 */
.L_x_1962:
[----:B------:R-:W3:Y:S01]  /*22ce0*/  LDL R7, [R1+0x30] ;  /* 0x0000300001077983 */ /* 0x000ee20000100800 */
[----:B------:R-:W4:Y:S01]  /*22cf0*/  LDC R0, c[0x0][0x448] ;  /* 0x00011200ff007b82 */ /* 0x000f220000000800 */
[----:B------:R-:W-:Y:S07]  /*22d00*/  @!P0 WARPSYNC.ALL ;  /* 0x0000000000008948 */ /* 0x000fee0003800000 */
[----:B------:R-:W-:Y:S01]  /*22d10*/  @!P0 BAR.SYNC.DEFER_BLOCKING 0xc, 0x180 ;  /* 0x0306000000008b1d */ /* 0x000fe20000010000 */
[----:B----4-:R-:W-:-:S13]  /*22d20*/  ISETP.NE.AND P1, PT, R0, 0x1, PT ;  /* 0x000000010000780c */ /* 0x010fda0003f25270 */
[----:B------:R-:W4:Y:S08]  /*22d30*/  @P1 LDC R2, c[0x0][0x44c] ;  /* 0x00011300ff021b82 */ /* 0x000f300000000800 */
[----:B------:R-:W5:Y:S01]  /*22d40*/  @P1 LDC R3, c[0x0][0x450] ;  /* 0x00011400ff031b82 */ /* 0x000f620000000800 */
[----:B---3--:R-:W-:-:S04]  /*22d50*/  VIADD R0, R7, 0x7f ;  /* 0x0000007f07007836 */ /* 0x008fc80000000000 */
[----:B----4-:R-:W-:-:S05]  /*22d60*/  @P1 IMAD.HI.U32 R2, R0, R2, RZ ;  /* 0x0000000200021227 */ /* 0x010fca00078e00ff */
[----:B-----5:R-:W-:Y:S02]  /*22d70*/  @P1 SHF.R.U32.HI R0, RZ, R3, R2 ;  /* 0x00000003ff001219 */ /* 0x020fe40000011602 */
[----:B------:R-:W3:Y:S03]  /*22d80*/  LDC.64 R2, c[0x0][0x9e0] ;  /* 0x00027800ff027b82 */ /* 0x000ee60000000a00 */
[----:B------:R-:W-:Y:S01]  /*22d90*/  IMAD.IADD R0, R17, 0x1, R0 ;  /* 0x0000000111007824 */ /* 0x000fe200078e0200 */
[----:B---3--:R-:W-:-:S04]  /*22da0*/  ISETP.GE.AND P2, PT, R3, 0x1, PT ;  /* 0x000000010300780c */ /* 0x008fc80003f46270 */
[----:B------:R-:W-:-:S09]  /*22db0*/  IADD3 R2, R0, R2, RZ ;  /* 0x0000000200027210 */ /* 0x000fd20007ffe0ff */
[----:B------:R-:W-:Y:S05]  /*22dc0*/  @!P2 BRA `(.L_x_2000) ;  /* 0x000000000048a947 */ /* 0x000fea0003800000 */
[C---:B------:R-:W-:Y:S01]  /*22dd0*/  ISETP.GT.AND P0, PT, R0.reuse, RZ, PT ;  /* 0x000000ff0000720c */ /* 0x040fe20003f04270 */
[----:B------:R-:W-:Y:S01]  /*22de0*/  BSSY B0, `(.L_x_2001) ;  /* 0x000000e000007945 */ /* 0x000fe20003800000 */
[----:B--2---:R-:W-:-:S11]  /*22df0*/  VIADD R6, R0, 0xffffffff ;  /* 0xffffffff00067836 */ /* 0x004fd60000000000 */
[----:B------:R-:W-:Y:S05]  /*22e00*/  @P0 BRA `(.L_x_2002) ;  /* 0x00000000001c0947 */ /* 0x000fea0003800000 */
[----:B------:R-:W-:Y:S01]  /*22e10*/  ISETP.NE.AND P0, PT, R3, 0x1, PT ;  /* 0x000000010300780c */ /* 0x000fe20003f05270 */
[----:B------:R-:W-:-:S12]  /*22e20*/  IMAD.MOV R0, RZ, RZ, -R0 ;  /* 0x000000ffff007224 */ /* 0x000fd800078e0a00 */
[----:B-1----:R-:W1:Y:S02]  /*22e30*/  @P0 LDC.64 R4, c[0x0][0x9e8] ;  /* 0x00027a00ff040b82 */ /* 0x002e640000000a00 */
[----:B-1----:R-:W-:-:S05]  /*22e40*/  @P0 IMAD.HI.U32 R4, R0, R4, RZ ;  /* 0x0000000400040227 */ /* 0x002fca00078e00ff */
[----:B------:R-:W-:-:S04]  /*22e50*/  @P0 SHF.R.U32.HI R0, RZ, R5, R4 ;  /* 0x00000005ff000219 */ /* 0x000fc80000011604 */
[----:B------:R-:W-:Y:S01]  /*22e60*/  LOP3.LUT R6, RZ, R0, RZ, 0x33, !PT ;  /* 0x00000000ff067212 */ /* 0x000fe200078e33ff */
[----:B------:R-:W-:Y:S06]  /*22e70*/  BRA `(.L_x_2003) ;  /* 0x0000000000107947 */ /* 0x000fec0003800000 */
.L_x_2002:
[----:B------:R-:W-:-:S13]  /*22e80*/  ISETP.NE.AND P0, PT, R3, 0x1, PT ;  /* 0x000000010300780c */ /* 0x000fda0003f05270 */
[----:B-1----:R-:W1:Y:S02]  /*22e90*/  @P0 LDC.64 R4, c[0x0][0x9e8] ;  /* 0x00027a00ff040b82 */ /* 0x002e640000000a00 */
[----:B-1----:R-:W-:-:S05]  /*22ea0*/  @P0 IMAD.HI.U32 R4, R6, R4, RZ ;  /* 0x0000000406040227 */ /* 0x002fca00078e00ff */
[----:B------:R-:W-:-:S07]  /*22eb0*/  @P0 SHF.R.U32.HI R6, RZ, R5, R4 ;  /* 0x00000005ff060219 */ /* 0x000fce0000011604 */
.L_x_2003:
[----:B------:R-:W-:Y:S05]  /*22ec0*/  BSYNC B0 ;  /* 0x0000000000007941 */ /* 0x000fea0003800000 */
.L_x_2001:
[----:B------:R-:W-:-:S05]  /*22ed0*/  IMAD R6, R6, R3, R3 ;  /* 0x0000000306067224 */ /* 0x000fca00078e0203 */
[----:B------:R-:W-:-:S07]  /*22ee0*/  VIMNMX R2, R2, R6, PT ;  /* 0x0000000602027248 */ /* 0x000fce0003fe0100 */
.L_x_2000:
[----:B------:R-:W-:Y:S01]  /*22ef0*/  VIADD R0, R2, 0x5f ;  /* 0x0000005f02007836 */ /* 0x000fe20000000000 */
[----:B-12---:R-:W1:Y:S01]  /*22f00*/  @P1 LDC R4, c[0x0][0x450] ;  /* 0x00011400ff041b82 */ /* 0x006e620000000800 */
[----:B------:R-:W-:Y:S02]  /*22f10*/  ULDC UR4, c[0x0][0x9dc] ;  /* 0x0002770000047ab9 */ /* 0x000fe40000000800 */
[----:B------:R-:W-:-:S05]  /*22f20*/  IMAD.HI R0, R0, 0x2aaaaaab, RZ ;  /* 0x2aaaaaab00007827 */ /* 0x000fca00078e02ff */
[----:B------:R-:W-:-:S04]  /*22f30*/  SHF.R.U32.HI R2, RZ, 0x1f, R0 ;  /* 0x0000001fff027819 */ /* 0x000fc80000011600 */
[----:B------:R-:W-:Y:S02]  /*22f40*/  LEA.HI.SX32 R2, R0, R2, 0x1c ;  /* 0x0000000200027211 */ /* 0x000fe400078fe2ff */
[----:B------:R-:W2:Y:S02]  /*22f50*/  @P1 LDC R0, c[0x0][0x44c] ;  /* 0x00011300ff001b82 */ /* 0x000ea40000000800 */
[----:B------:R-:W-:Y:S01]  /*22f60*/  VIMNMX R6, R21, R2, PT ;  /* 0x0000000215067248 */ /* 0x000fe20003fe0100 */
[----:B------:R-:W-:-:S04]  /*22f70*/  IMAD.MOV.U32 R2, RZ, RZ, R7 ;  /* 0x000000ffff027224 */ /* 0x000fc800078e0007 */
[----:B------:R3:W-:Y:S01]  /*22f80*/  STL [R1+0x34], R6 ;  /* 0x0000340601007387 */ /* 0x0007e20000100800 */
[----:B--2---:R-:W-:-:S05]  /*22f90*/  @P1 IMAD.HI.U32 R0, R7, R0, RZ ;  /* 0x0000000007001227 */ /* 0x004fca00078e00ff */
[----:B-1----:R-:W-:-:S05]  /*22fa0*/  @P1 SHF.R.U32.HI R2, RZ, R4, R0 ;  /* 0x00000004ff021219 */ /* 0x002fca0000011600 */
[----:B------:R-:W-:-:S04]  /*22fb0*/  IMAD.IADD R0, R20, 0x1, R2 ;  /* 0x0000000114007824 */ /* 0x000fc800078e0202 */
[----:B------:R-:W-:Y:S01]  /*22fc0*/  VIADD R2, R0, -UR4 ;  /* 0x8000000400027c36 */ /* 0x000fe20008000000 */
[----:B---3--:R-:W-:Y:S06]  /*22fd0*/  @!P2 BRA `(.L_x_2004) ;  /* 0x000000000044a947 */ /* 0x008fec0003800000 */
        /* <DEDUP_REMOVED lines=10> */
.L_x_2006:
[----:B------:R-:W-:-:S13]  /*23080*/  ISETP.NE.AND P0, PT, R3, 0x1, PT ;  /* 0x000000010300780c */ /* 0x000fda0003f05270 */
[----:B------:R-:W1:Y:S02]  /*23090*/  @P0 LDC.64 R4, c[0x0][0x9e8] ;  /* 0x00027a00ff040b82 */ /* 0x000e640000000a00 */
[----:B-1----:R-:W-:-:S05]  /*230a0*/  @P0 IMAD.HI.U32 R4, R0, R4, RZ ;  /* 0x0000000400040227 */ /* 0x002fca00078e00ff */
[----:B------:R-:W-:-:S07]  /*230b0*/  @P0 SHF.R.U32.HI R0, RZ, R5, R4 ;  /* 0x00000005ff000219 */ /* 0x000fce0000011604 */
.L_x_2007:
[----:B------:R-:W-:Y:S05]  /*230c0*/  BSYNC B0 ;  /* 0x0000000000007941 */ /* 0x000fea0003800000 */
.L_x_2005:
[----:B------:R-:W-:-:S05]  /*230d0*/  IMAD R0, R0, R3, RZ ;  /* 0x0000000300007224 */ /* 0x000fca00078e02ff */
[----:B------:R-:W-:-:S07]  /*230e0*/  VIMNMX R2, R2, R0, !PT ;  /* 0x0000000002027248 */ /* 0x000fce0007fe0100 */
.L_x_2004:
[----:B------:R-:W-:Y:S01]  /*230f0*/  IMAD.HI R2, R2, 0x2aaaaaab, RZ ;  /* 0x2aaaaaab02027827 */ /* 0x000fe200078e02ff */
[----:B------:R-:W-:Y:S04]  /*23100*/  BSSY B7, `(.L_x_2008) ;  /* 0x000042e000077945 */ /* 0x000fe80003800000 */
[----:B------:R-:W-:-:S04]  /*23110*/  SHF.R.U32.HI R0, RZ, 0x1f, R2 ;  /* 0x0000001fff007819 */ /* 0x000fc80000011602 */
[----:B------:R-:W-:-:S04]  /*23120*/  LEA.HI.SX32 R0, R2, R0, 0x1c ;  /* 0x0000000002007211 */ /* 0x000fc800078fe2ff */
[----:B------:R-:W-:-:S04]  /*23130*/  VIMNMX R3, RZ, R0, !PT ;  /* 0x00000000ff037248 */ /* 0x000fc80007fe0100 */
[----:B------:R-:W-:Y:S01]  /*23140*/  ISETP.GT.AND P0, PT, R6, R3, PT ;  /* 0x000000030600720c */ /* 0x000fe20003f04270 */
[----:B------:R1:W-:-:S12]  /*23150*/  STL [R1+0x2c], R3 ;  /* 0x00002c0301007387 */ /* 0x0003d80000100800 */
[----:B-1----:R-:W-:Y:S05]  /*23160*/  @P0 BRA `(.L_x_2009) ;  /* 0x0000000000480947 */ /* 0x002fea0003800000 */
[----:B------:R-:W1:Y:S02]  /*23170*/  S2R R3, SR_TID.X ;  /* 0x0000000000037919 */ /* 0x000e640000002100 */
[----:B-1----:R-:W-:-:S04]  /*23180*/  LOP3.LUT R3, R3, 0x7f, RZ, 0xc0, !PT ;  /* 0x0000007f03037812 */ /* 0x002fc800078ec0ff */
[----:B------:R-:W-:-:S13]  /*23190*/  ISETP.NE.AND P0, PT, R3, RZ, PT ;  /* 0x000000ff0300720c */ /* 0x000fda0003f05270 */
[----:B------:R-:W-:Y:S05]  /*231a0*/  @P0 BRA `(.L_x_2010) ;  /* 0x00000040008c0947 */ /* 0x000fea0003800000 */
[----:B------:R-:W1:Y:S01]  /*231b0*/  S2R R3, SR_LANEID ;  /* 0x0000000000037919 */ /* 0x000e620000000000 */
[----:B------:R-:W-:Y:S01]  /*231c0*/  VOTEU.ANY UR4, UPT, PT ;  /* 0x0000000000047886 */ /* 0x000fe200038e0100 */
[----:B------:R-:W-:Y:S01]  /*231d0*/  ULDC.64 UR6, c[0x0][0x208] ;  /* 0x0000820000067ab9 */ /* 0x000fe20000000a00 */
[----:B------:R-:W1:Y:S08]  /*231e0*/  FLO.U32 R0, UR4 ;  /* 0x0000000400007d00 */ /* 0x000e7000080e0000 */
[----:B------:R-:W2:Y:S01]  /*231f0*/  POPC R5, UR4 ;  /* 0x0000000400057d09 */ /* 0x000ea20008000000 */
[----:B-1----:R-:W-:-:S02]  /*23200*/  ISETP.EQ.U32.AND P0, PT, R0, R3, PT ;  /* 0x000000030000720c */ /* 0x002fc40003f02070 */
[----:B------:R-:W2:Y:S11]  /*23210*/  LDC.64 R2, c[0x0][0xc60] ;  /* 0x00031800ff027b82 */ /* 0x000eb60000000a00 */
[----:B--2---:R-:W2:Y:S01]  /*23220*/  @P0 ATOMG.E.ADD.STRONG.GPU PT, R3, desc[UR6][R2.64], R5 ;  /* 0x00000005020309a8 */ /* 0x004ea200081ee1c6 */
[----:B------:R-:W1:Y:S02]  /*23230*/  S2R R4, SR_LTMASK ;  /* 0x0000000000047919 */ /* 0x000e640000003900 */
[----:B-1----:R-:W-:-:S04]  /*23240*/  LOP3.LUT R4, R4, UR4, RZ, 0xc0, !PT ;  /* 0x0000000404047c12 */ /* 0x002fc8000f8ec0ff */
[----:B------:R-:W1:Y:S01]  /*23250*/  POPC R7, R4 ;  /* 0x0000000400077309 */ /* 0x000e620000000000 */
[----:B--2---:R-:W1:Y:S02]  /*23260*/  SHFL.IDX PT, R0, R3, R0, 0x1f ;  /* 0x00001f0003007589 */ /* 0x004e6400000e0000 */
[----:B-1----:R-:W-:Y:S01]  /*23270*/  IADD3 R16, R0, UR36, R7 ;  /* 0x0000002400107c10 */ /* 0x002fe2000fffe007 */
[----:B------:R-:W-:Y:S06]  /*23280*/  BRA `(.L_x_2010) ;  /* 0x0000004000547947 */ /* 0x000fec0003800000 */
.L_x_2009:
[----:B------:R-:W2:Y:S01]  /*23290*/  LDL R17, [R1] ;  /* 0x0000000001117983 */ /* 0x000ea20000100800 */
        /* <DEDUP_REMOVED lines=9> */
[----:B------:R-:W-:Y:S01]  /*23330*/  MOV R8, 0x70 ;  /* 0x0000007000087802 */ /* 0x000fe20000000f00 */
[----:B------:R-:W1:Y:S01]  /*23340*/  LDC.64 R2, c[0x4][R2] ;  /* 0x0100000002027b82 */ /* 0x000e620000000a00 */
[----:B------:R-:W-:Y:S02]  /*23350*/  IMAD.U32 R5, RZ, RZ, UR7 ;  /* 0x00000007ff057e24 */ /* 0x000fe4000f8e00ff */
[----:B------:R-:W-:Y:S02]  /*23360*/  IMAD.U32 R6, RZ, RZ, UR8 ;  /* 0x00000008ff067e24 */ /* 0x000fe4000f8e00ff */
[----:B------:R-:W-:-:S02]  /*23370*/  IMAD.U32 R7, RZ, RZ, UR9 ;  /* 0x00000009ff077e24 */ /* 0x000fc4000f8e00ff */
[----:B------:R-:W-:Y:S02]  /*23380*/  IMAD.U32 R10, RZ, RZ, UR4 ;  /* 0x00000004ff0a7e24 */ /* 0x000fe4000f8e00ff */
[----:B0-----:R-:W-:Y:S02]  /*23390*/  IMAD.U32 R11, RZ, RZ, UR5 ;  /* 0x00000005ff0b7e24 */ /* 0x001fe4000f8e00ff */
[----:B------:R-:W-:Y:S02]  /*233a0*/  IMAD.MOV.U32 R12, RZ, RZ, 0x1 ;  /* 0x00000001ff0c7424 */ /* 0x000fe400078e00ff */
[----:B------:R-:W-:-:S07]  /*233b0*/  IMAD.MOV.U32 R13, RZ, RZ, RZ ;  /* 0x000000ffff0d7224 */ /* 0x000fce00078e00ff */
[----:B------:R-:W-:-:S07]  /*233c0*/  LEPC R20, `(.L_x_2012) ;  /* 0x000000001014794e */ /* 0x000fce0000000000 */
[----:B-1----:R-:W-:Y:S05]  /*233d0*/  CALL.ABS.NOINC R2 ;  /* 0x0000000002007343 */ /* 0x002fea0003c00000 */
.L_x_2012:
[----:B------:R-:W-:Y:S05]  /*233e0*/  BSYNC B6 ;  /* 0x0000000000067941 */ /* 0x000fea0003800000 */
.L_x_2011:
        /* <DEDUP_REMOVED lines=11> */
[----:B------:R-:W-:Y:S02]  /*234a0*/  IMAD.U32 R5, RZ, RZ, UR7 ;  /* 0x00000007ff057e24 */ /* 0x000fe4000f8e00ff */
[----:B------:R-:W-:Y:S02]  /*234b0*/  IMAD.U32 R6, RZ, RZ, UR8 ;  /* 0x00000008ff067e24 */ /* 0x000fe4000f8e00ff */
[----:B------:R-:W-:-:S02]  /*234c0*/  IMAD.U32 R10, RZ, RZ, UR4 ;  /* 0x00000004ff0a7e24 */ /* 0x000fc4000f8e00ff */
[----:B0-----:R-:W-:Y:S02]  /*234d0*/  IMAD.U32 R11, RZ, RZ, UR5 ;  /* 0x00000005ff0b7e24 */ /* 0x001fe4000f8e00ff */
[----:B------:R-:W-:Y:S02]  /*234e0*/  IMAD.MOV.U32 R8, RZ, RZ, 0x70 ;  /* 0x00000070ff087424 */ /* 0x000fe400078e00ff */
[----:B------:R-:W-:Y:S02]  /*234f0*/  IMAD.MOV.U32 R12, RZ, RZ, 0x1 ;  /* 0x00000001ff0c7424 */ /* 0x000fe400078e00ff */
[----:B-1----:R-:W-:-:S07]  /*23500*/  IMAD.MOV.U32 R13, RZ, RZ, RZ ;  /* 0x000000ffff0d7224 */ /* 0x002fce00078e00ff */
[----:B------:R-:W-:-:S07]  /*23510*/  LEPC R20, `(.L_x_2015) ;  /* 0x000000001014794e */ /* 0x000fce0000000000 */
[----:B--2---:R-:W-:Y:S05]  /*23520*/  CALL.ABS.NOINC R2 ;  /* 0x0000000002007343 */ /* 0x004fea0003c00000 */
.L_x_2015:
[----:B------:R0:W1:Y:S01]  /*23530*/  LDC.64 R2, c[0x4][R17] ;  /* 0x0100000011027b82 */ /* 0x0000620000000a00 */
[----:B------:R-:W-:Y:S01]  /*23540*/  ULDC.64 UR4, c[0x4][0xb8] ;  /* 0x01002e0000047ab9 */ /* 0x000fe20000000a00 */
[----:B------:R-:W-:Y:S01]  /*23550*/  ULDC.64 UR6, c[0x4][0xc0] ;  /* 0x0100300000067ab9 */ /* 0x000fe20000000a00 */
[----:B------:R-:W-:Y:S01]  /*23560*/  ULDC.64 UR8, c[0x4][0x48] ;  /* 0x0100120000087ab9 */ /* 0x000fe20000000a00 */
[----:B------:R-:W-:Y:S01]  /*23570*/  IMAD.U32 R4, RZ, RZ, UR4 ;  /* 0x00000004ff047e24 */ /* 0x000fe2000f8e00ff */
[----:B------:R-:W-:Y:S01]  /*23580*/  MOV R5, UR5 ;  /* 0x0000000500057c02 */ /* 0x000fe20008000f00 */
[----:B------:R-:W-:Y:S01]  /*23590*/  IMAD.U32 R6, RZ, RZ, UR6 ;  /* 0x00000006ff067e24 */ /* 0x000fe2000f8e00ff */
[----:B------:R-:W-:Y:S01]  /*235a0*/  MOV R13, RZ ;  /* 0x000000ff000d7202 */ /* 0x000fe20000000f00 */
[----:B------:R-:W-:Y:S02]  /*235b0*/  IMAD.U32 R7, RZ, RZ, UR7 ;  /* 0x00000007ff077e24 */ /* 0x000fe4000f8e00ff */
[----:B------:R-:W-:-:S02]  /*235c0*/  IMAD.U32 R10, RZ, RZ, UR8 ;  /* 0x00000008ff0a7e24 */ /* 0x000fc4000f8e00ff */
[----:B------:R-:W-:Y:S02]  /*235d0*/  IMAD.U32 R11, RZ, RZ, UR9 ;  /* 0x00000009ff0b7e24 */ /* 0x000fe4000f8e00ff */
[----:B------:R-:W-:Y:S02]  /*235e0*/  IMAD.MOV.U32 R8, RZ, RZ, 0x70 ;  /* 0x00000070ff087424 */ /* 0x000fe400078e00ff */
[----:B0-----:R-:W-:-:S07]  /*235f0*/  IMAD.MOV.U32 R12, RZ, RZ, 0x1 ;  /* 0x00000001ff0c7424 */ /* 0x001fce00078e00ff */
[----:B------:R-:W-:-:S07]  /*23600*/  LEPC R20, `(.L_x_2014) ;  /* 0x000000001014794e */ /* 0x000fce0000000000 */
[----:B-1----:R-:W-:Y:S05]  /*23610*/  CALL.ABS.NOINC R2 ;  /* 0x0000000002007343 */ /* 0x002fea0003c00000 */
.L_x_2014:
[----:B------:R-:W-:Y:S05]  /*23620*/  BSYNC B6 ;  /* 0x0000000000067941 */ /* 0x000fea0003800000 */
.L_x_2013:
[----:B------:R-:W-:Y:S01]  /*23630*/  ULDC.64 UR4, c[0x0][0x9f8] ;  /* 0x00027e0000047ab9 */ /* 0x000fe20000000a00 */
[----:B------:R-:W2:Y:S01]  /*23640*/  LDL R17, [R1+0x34] ;  /* 0x0000340001117983 */ /* 0x000ea20000100800 */
[----:B------:R-:W-:Y:S01]  /*23650*/  ISETP.NE.U32.AND P0, PT, RZ, UR4, PT ;  /* 0x00000004ff007c0c */ /* 0x000fe2000bf05070 */
[----:B------:R-:W-:Y:S01]  /*23660*/  IMAD.MOV.U32 R7, RZ, RZ, R19 ;  /* 0x000000ffff077224 */ /* 0x000fe200078e0013 */
[----:B------:R-:W-:Y:S02]  /*23670*/  ULDC.64 UR6, c[0x0][0x208] ;  /* 0x0000820000067ab9 */ /* 0x000fe40000000a00 */
[----:B------:R-:W-:Y:S01]  /*23680*/  ISETP.NE.AND.EX P0, PT, RZ, UR5, PT, P0 ;  /* 0x00000005ff007c0c */ /* 0x000fe2000bf05300 */
[----:B------:R-:W-:-:S12]  /*23690*/  ULDC.64 UR4, c[0x0][0xa08] ;  /* 0x0002820000047ab9 */ /* 0x000fd80000000a00 */
[----:B------:R-:W1:Y:S02]  /*236a0*/  @P0 LDC.64 R2, c[0x0][0x9f8] ;  /* 0x00027e00ff020b82 */ /* 0x000e640000000a00 */
[----:B-1----:R-:W-:-:S05]  /*236b0*/  @P0 IMAD.WIDE R2, R19, 0x4, R2 ;  /* 0x0000000413020825 */ /* 0x002fca00078e0202 */
[----:B------:R1:W3:Y:S02]  /*236c0*/  @P0 LDG.E R7, desc[UR6][R2.64] ;  /* 0x0000000602070981 */ /* 0x0002e4000c1e1900 */
[----:B-1----:R-:W1:Y:S02]  /*236d0*/  LDC.64 R2, c[0x0][0x418] ;  /* 0x00010600ff027b82 */ /* 0x002e640000000a00 */
[----:B-1----:R-:W-:Y:S01]  /*236e0*/  LOP3.LUT P0, RZ, R2, UR4, RZ, 0xfc, !PT ;  /* 0x0000000402ff7c12 */ /* 0x002fe2000f80fcff */
[----:B------:R-:W-:-:S03]  /*236f0*/  UMOV UR4, 0xffffffff ;  /* 0xffffffff00047882 */ /* 0x000fc60000000000 */
[----:B------:R-:W-:Y:S01]  /*23700*/  LOP3.LUT P0, RZ, R3, UR5, RZ, 0xfc, P0 ;  /* 0x0000000503ff7c12 */ /* 0x000fe2000800fcff */
[----:B--2---:R-:W-:Y:S01]  /*23710*/  VIADD R0, R17, 0xffffffff ;  /* 0xffffffff11007836 */ /* 0x004fe20000000000 */
[----:B---3--:R-:W-:Y:S01]  /*23720*/  SHF.R.S32.HI R8, RZ, 0x1f, R7 ;  /* 0x0000001fff087819 */ /* 0x008fe20000011407 */
[----:B------:R1:W-:Y:S01]  /*23730*/  STL [R1+0x14], R7 ;  /* 0x0000140701007387 */ /* 0x0003e20000100800 */
[----:B------:R-:W-:-:S03]  /*23740*/  SEL R17, R7, RZ, !P0 ;  /* 0x000000ff07117207 */ /* 0x000fc60004000000 */
[----:B------:R1:W-:Y:S01]  /*23750*/  STL [R1+0x24], R8 ;  /* 0x0000240801007387 */ /* 0x0003e20000100800 */
[----:B------:R-:W-:Y:S05]  /*23760*/  BRA.DIV UR4, `(.L_x_2016) ;  /* 0x0000005a04e07947 */ /* 0x000fea000b800000 */
[----:B------:R-:W2:Y:S02]  /*23770*/  S2R R4, SR_TID.X ;  /* 0x0000000000047919 */ /* 0x000ea40000002100 */
[----:B--2---:R-:W-:-:S04]  /*23780*/  SHF.R.U32.HI R4, RZ, 0x5, R4 ;  /* 0x00000005ff047819 */ /* 0x004fc80000011604 */
[----:B------:R-:W-:-:S05]  /*23790*/  LOP3.LUT R4, R4, 0x3, RZ, 0xc0, !PT ;  /* 0x0000000304047812 */ /* 0x000fca00078ec0ff */
[----:B------:R2:W3:Y:S02]  /*237a0*/  SHFL.IDX PT, R14, R4, RZ, 0x1f ;  /* 0x00001fff040e7589 */ /* 0x0004e400000e0000 */
.L_x_2159:
[----:B--2---:R-:W2:Y:S01]  /*237b0*/  LDL.LU R4, [R1+0xc] ;  /* 0x00000c0001047983 */ /* 0x004ea20000300800 */
[----:B------:R-:W-:Y:S02]  /*237c0*/  PLOP3.LUT P1, PT, PT, PT, PT, 0x8, 0x0 ;  /* 0x000000000000781c */ /* 0x000fe40003f2e170 */
[----:B---3--:R-:W-:Y:S01]  /*237d0*/  ISETP.NE.AND P0, PT, R14, RZ, PT ;  /* 0x000000ff0e00720c */ /* 0x008fe20003f05270 */
[----:B------:R3:W-:Y:S01]  /*237e0*/  STL [R1+0x10], R0 ;  /* 0x0000100001007387 */ /* 0x0007e20000100800 */
[----:B--2---:R-:W-:-:S09]  /*237f0*/  LOP3.LUT R4, R4, 0xfffffffe, RZ, 0xc0, !PT ;  /* 0xfffffffe04047812 */ /* 0x004fd200078ec0ff */
[----:B------:R-:W-:-:S05]  /*23800*/  @P1 LOP3.LUT R4, R4, 0x1, RZ, 0xfc, !PT ;  /* 0x0000000104041812 */ /* 0x000fca00078efcff */
[----:B------:R3:W-:Y:S01]  /*23810*/  STL [R1+0xc], R4 ;  /* 0x00000c0401007387 */ /* 0x0007e20000100800 */
[----:B------:R-:W-:Y:S05]  /*23820*/  @P0 BRA `(.L_x_2017) ;  /* 0x00000004004c0947 */ /* 0x000fea0003800000 */
[----:B------:R-:W-:-:S03]  /*23830*/  UMOV UR4, 0xffffffff ;  /* 0xffffffff00047882 */ /* 0x000fc60000000000 */
[----:B------:R-:W-:Y:S05]  /*23840*/  BRA.DIV UR4, `(.L_x_2018) ;  /* 0x0000005a04dc7947 */ /* 0x000fea000b800000 */
[----:B------:R-:W-:-:S13]  /*23850*/  ELECT P6, URZ, PT ;  /* 0x00000000003f782f */ /* 0x000fda00038c0000 */
.L_x_2162:
[----:B------:R-:W-:Y:S05]  /*23860*/  @!P6 BRA `(.L_x_2017) ;  /* 0x00000004003ce947 */ /* 0x000fea0003800000 */
[----:B------:R-:W-:-:S04]  /*23870*/  ISETP.NE.U32.AND P0, PT, R2, RZ, PT ;  /* 0x000000ff0200720c */ /* 0x000fc80003f05070 */
[----:B------:R-:W-:-:S13]  /*23880*/  ISETP.NE.AND.EX P0, PT, R3, RZ, PT, P0 ;  /* 0x000000ff0300720c */ /* 0x000fda0003f05300 */
[----:B------:R-:W-:Y:S05]  /*23890*/  @!P0 BRA `(.L_x_2019) ;  /* 0x0000000000548947 */ /* 0x000fea0003800000 */
[----:B------:R-:W2:Y:S01]  /*238a0*/  LDC R6, c[0x0][0x43c] ;  /* 0x00010f00ff067b82 */ /* 0x000ea20000000800 */
[----:B------:R-:W-:Y:S01]  /*238b0*/  IMAD.MOV.U32 R9, RZ, RZ, R0 ;  /* 0x000000ffff097224 */ /* 0x000fe200078e0000 */
[----:B------:R-:W-:Y:S01]  /*238c0*/  ULDC.64 UR4, c[0x0][0x428] ;  /* 0x00010a0000047ab9 */ /* 0x000fe20000000a00 */
[----:B------:R-:W-:Y:S02]  /*238d0*/  ULDC.64 UR6, c[0x0][0x208] ;  /* 0x0000820000067ab9 */ /* 0x000fe40000000a00 */
[----:B---3--:R-:W-:Y:S01]  /*238e0*/  IMAD.MOV.U32 R0, RZ, RZ, R9 ;  /* 0x000000ffff007224 */ /* 0x008fe200078e0009 */
[----:B--2---:R-:W-:-:S13]  /*238f0*/  ISETP.NE.AND P0, PT, R6, 0x1, PT ;  /* 0x000000010600780c */ /* 0x004fda0003f05270 */
[----:B------:R-:W2:Y:S02]  /*23900*/  @P0 LDC.64 R4, c[0x0][0x440] ;  /* 0x00011000ff040b82 */ /* 0x000ea40000000a00 */
[----:B--2---:R-:W-:-:S05]  /*23910*/  @P0 IMAD.HI.U32 R4, R9, R4, RZ ;  /* 0x0000000409040227 */ /* 0x004fca00078e00ff */
        /* <DEDUP_REMOVED lines=8> */
[----:B------:R-:W-:-:S03]  /*239a0*/  IMAD.WIDE.U32 R4, R7, UR4, R4 ;  /* 0x0000000407047c25 */ /* 0x000fc6000f8e0004 */
[----:B------:R-:W-:Y:S02]  /*239b0*/  LEA R2, P0, R4, R2, 0x2 ;  /* 0x0000000204027211 */ /* 0x000fe400078010ff */
[----:B------:R-:W-:-:S04]  /*239c0*/  IADD3 R0, R5, R0, RZ ;  /* 0x0000000005007210 */ /* 0x000fc80007ffe0ff */
[----:B------:R-:W-:-:S05]  /*239d0*/  LEA.HI.X R3, R4, R3, R0, 0x2, P0 ;  /* 0x0000000304037211 */ /* 0x000fca00000f1400 */
[----:B------:R2:W5:Y:S02]  /*239e0*/  LDG.E R17, desc[UR6][R2.64] ;  /* 0x0000000602117981 */ /* 0x000564000c1e1900 */
.L_x_2019:
[----:B-1----:R-:W4:Y:S04]  /*239f0*/  LDL R7, [R1] ;  /* 0x0000000001077983 */ /* 0x002f280000100800 */
[----:B---3--:R-:W4:Y:S04]  /*23a00*/  LDL R0, [R1+0x4] ;  /* 0x0000040001007983 */ /* 0x008f280000100800 */
[----:B--2---:R-:W2:Y:S01]  /*23a10*/  LDL R2, [R1+0x18] ;  /* 0x0000180001027983 */ /* 0x004ea20000100800 */
[----:B----4-:R-:W-:Y:S01]  /*23a20*/  IMAD R0, R0, 0x8, R7 ;  /* 0x0000000800007824 */ /* 0x010fe200078e0207 */
[----:B--2---:R-:W-:-:S04]  /*23a30*/  SHF.L.U32 R2, R2, 0x1f, RZ ;  /* 0x0000001f02027819 */ /* 0x004fc800000006ff */
[----:B------:R-:W1:Y:S02]  /*23a40*/  SYNCS.PHASECHK.TRANS64.TRYWAIT P0, [R0+URZ+0x2a840], R2 ;  /* 0x02a84002000075a7 */ /* 0x000e64000800017f */
[----:B-1----:R-:W-:Y:S05]  /*23a50*/  @!P0 BRA `(.L_x_2020) ;  /* 0x0000005800788947 */ /* 0x002fea0003800000 */
.L_x_2163:
        /* <DEDUP_REMOVED lines=11> */
.L_x_2021:
[----:B------:R-:W2:Y:S04]  /*23b10*/  LDL R6, [R1] ;  /* 0x0000000001067983 */ /* 0x000ea80000100800 */
[----:B------:R-:W2:Y:S04]  /*23b20*/  LDL R5, [R1+0x4] ;  /* 0x0000040001057983 */ /* 0x000ea80000100800 */
[----:B------:R-:W3:Y:S04]  /*23b30*/  LDL R4, [R1+0x10] ;  /* 0x0000100001047983 */ /* 0x000ee80000100800 */
[----:B------:R-:W4:Y:S04]  /*23b40*/  LDL R3, [R1+0x1c] ;  /* 0x00001c0001037983 */ /* 0x000f280000100800 */
[----:B-1----:R-:W4:Y:S01]  /*23b50*/  LDL.LU R2, [R1+0xc] ;  /* 0x00000c0001027983 */ /* 0x002f220000300800 */
        /* <DEDUP_REMOVED lines=10> */
[----:B--2---:R-:W-:Y:S01]  /*23c00*/  IMAD R0, R5, 0x9000, R6 ;  /* 0x0000900005007824 */ /* 0x004fe200078e0206 */
[----:B---3--:R-:W-:-:S04]  /*23c10*/  R2UR UR11, R4 ;  /* 0x00000000040b72ca */ /* 0x008fc800000e0000 */
[----:B------:R-:W-:Y:S02]  /*23c20*/  R2UR UR8, R0 ;  /* 0x00000000000872ca */ /* 0x000fe400000e0000 */
[----:B----4-:R-:W-:Y:S02]  /*23c30*/  R2UR UR5, R3 ;  /* 0x00000000030572ca */ /* 0x010fe400000e0000 */
[----:B------:R-:W-:-:S04]  /*23c40*/  LOP3.LUT R2, R2, 0xfffffffe, RZ, 0xc0, !PT ;  /* 0xfffffffe02027812 */ /* 0x000fc800078ec0ff */
        /* <DEDUP_REMOVED lines=17> */
.L_x_2017:
[----:B---3--:R-:W2:Y:S04]  /*23d60*/  LDL R4, [R1] ;  /* 0x0000000001047983 */ /* 0x008ea80000100800 */
[----:B------:R-:W3:Y:S01]  /*23d70*/  LDL.LU R3, [R1+0x40] ;  /* 0x0000400001037983 */ /* 0x000ee20000300800 */
[----:B------:R-:W-:Y:S05]  /*23d80*/  WARPSYNC.ALL ;  /* 0x0000000000007948 */ /* 0x000fea0003800000 */
[----:B------:R-:W-:Y:S01]  /*23d90*/  ULDC.64 UR4, c[0x0][0x298] ;  /* 0x0000a60000047ab9 */ /* 0x000fe20000000a00 */
[----:B------:R-:W-:Y:S01]  /*23da0*/  BSSY B6, `(.L_x_2022) ;  /* 0x000001c000067945 */ /* 0x000fe20003800000 */
[----:B------:R-:W-:Y:S01]  /*23db0*/  BAR.SYNC.DEFER_BLOCKING 0x8, 0x180 ;  /* 0x0206000000007b1d */ /* 0x000fe20000010000 */
[----:B---3--:R-:W-:-:S05]  /*23dc0*/  SHF.R.S32.HI R0, RZ, 0x1f, R3 ;  /* 0x0000001fff007819 */ /* 0x008fca0000011403 */
[----:B------:R-:W-:Y:S02]  /*23dd0*/  IMAD R2, R0, UR4, RZ ;  /* 0x0000000400027c24 */ /* 0x000fe4000f8e02ff */
[----:B--2---:R-:W-:Y:S02]  /*23de0*/  VIADD R0, R4, 0xc400 ;  /* 0x0000c40004007836 */ /* 0x004fe40000000000 */
[C---:B------:R-:W-:Y:S02]  /*23df0*/  IMAD R2, R3.reuse, UR5, R2 ;  /* 0x0000000503027c24 */ /* 0x040fe4000f8e0202 */
[----:B------:R-:W-:Y:S01]  /*23e00*/  IMAD.WIDE.U32 R4, R3, UR4, RZ ;  /* 0x0000000403047c25 */ /* 0x000fe2000f8e00ff */
[----:B------:R-:W-:-:S03]  /*23e10*/  LOP3.LUT P0, RZ, R0, 0x3ff, RZ, 0xc0, !PT ;  /* 0x000003ff00ff7812 */ /* 0x000fc6000780c0ff */
[----:B------:R-:W-:Y:S01]  /*23e20*/  IMAD.IADD R0, R5, 0x1, R2 ;  /* 0x0000000105007824 */ /* 0x000fe200078e0202 */
[----:B------:R2:W-:Y:S04]  /*23e30*/  STL.64 [R1+0x40], R4 ;  /* 0x0000400401007387 */ /* 0x0005e80000100a00 */
[----:B------:R2:W-:Y:S05]  /*23e40*/  STL [R1+0x4c], R0 ;  /* 0x00004c0001007387 */ /* 0x0005ea0000100800 */
[----:B------:R-:W-:Y:S05]  /*23e50*/  @!P0 BRA `(.L_x_2023) ;  /* 0x0000000000408947 */ /* 0x000fea0003800000 */
[----:B------:R-:W-:Y:S01]  /*23e60*/  MOV R2, 0x0 ;  /* 0x0000000000027802 */ /* 0x000fe20000000f00 */
[----:B------:R-:W-:Y:S01]  /*23e70*/  ULDC.64 UR4, c[0x4][0xb8] ;  /* 0x01002e0000047ab9 */ /* 0x000fe20000000a00 */
[----:B------:R-:W-:Y:S01]  /*23e80*/  ULDC.64 UR6, c[0x4][0xc0] ;  /* 0x0100300000067ab9 */ /* 0x000fe20000000a00 */
[----:B------:R-:W-:Y:S01]  /*23e90*/  ULDC.64 UR8, c[0x4][0x20] ;  /* 0x0100080000087ab9 */ /* 0x000fe20000000a00 */
[----:B--2---:R-:W-:Y:S01]  /*23ea0*/  IMAD.U32 R4, RZ, RZ, UR4 ;  /* 0x00000004ff047e24 */ /* 0x004fe2000f8e00ff */
[----:B------:R-:W-:Y:S01]  /*23eb0*/  MOV R6, UR6 ;  /* 0x0000000600067c02 */ /* 0x000fe20008000f00 */
[----:B------:R-:W2:Y:S01]  /*23ec0*/  LDC.64 R2, c[0x4][R2] ;  /* 0x0100000002027b82 */ /* 0x000ea20000000a00 */
[----:B------:R-:W-:Y:S02]  /*23ed0*/  IMAD.U32 R5, RZ, RZ, UR5 ;  /* 0x00000005ff057e24 */ /* 0x000fe4000f8e00ff */
[----:B-1----:R-:W-:Y:S02]  /*23ee0*/  IMAD.U32 R7, RZ, RZ, UR7 ;  /* 0x00000007ff077e24 */ /* 0x002fe4000f8e00ff */
[----:B------:R-:W-:-:S02]  /*23ef0*/  IMAD.U32 R10, RZ, RZ, UR8 ;  /* 0x00000008ff0a7e24 */ /* 0x000fc4000f8e00ff */
[----:B0-----:R-:W-:Y:S02]  /*23f00*/  IMAD.U32 R11, RZ, RZ, UR9 ;  /* 0x00000009ff0b7e24 */ /* 0x001fe4000f8e00ff */
[----:B------:R-:W-:Y:S02]  /*23f10*/  IMAD.MOV.U32 R8, RZ, RZ, 0x70 ;  /* 0x00000070ff087424 */ /* 0x000fe400078e00ff */
[----:B------:R-:W-:Y:S02]  /*23f20*/  IMAD.MOV.U32 R12, RZ, RZ, 0x1 ;  /* 0x00000001ff0c7424 */ /* 0x000fe400078e00ff */
[----:B------:R-:W-:-:S07]  /*23f30*/  IMAD.MOV.U32 R13, RZ, RZ, RZ ;  /* 0x000000ffff0d7224 */ /* 0x000fce00078e00ff */
[----:B------:R-:W-:-:S07]  /*23f40*/  LEPC R20, `(.L_x_2023) ;  /* 0x000000001014794e */ /* 0x000fce0000000000 */
[----:B--2---:R-:W-:Y:S05]  /*23f50*/  CALL.ABS.NOINC R2 ;  /* 0x0000000002007343 */ /* 0x004fea0003c00000 */
.L_x_2023:
[----:B------:R-:W-:Y:S05]  /*23f60*/  BSYNC B6 ;  /* 0x0000000000067941 */ /* 0x000fea0003800000 */
.L_x_2022:
[----:B--2---:R-:W2:Y:S01]  /*23f70*/  LDL.LU R0, [R1+0x4c] ;  /* 0x00004c0001007983 */ /* 0x004ea20000300800 */
[----:B-1----:R-:W1:Y:S01]  /*23f80*/  LDC R7, c[0x0][0x448] ;  /* 0x00011200ff077b82 */ /* 0x002e620000000800 */
[----:B------:R-:W-:Y:S01]  /*23f90*/  ULDC.64 UR4, c[0x0][0x2d8] ;  /* 0x0000b60000047ab9 */ /* 0x000fe20000000a00 */
[----:B------:R-:W-:Y:S01]  /*23fa0*/  ULDC.64 UR6, c[0x0][0x280] ;  /* 0x0000a00000067ab9 */ /* 0x000fe20000000a00 */
[----:B------:R-:W2:Y:S04]  /*23fb0*/  LDL.LU.64 R2, [R1+0x40] ;  /* 0x0000400001027983 */ /* 0x000ea80000300a00 */
[----:B------:R-:W3:Y:S01]  /*23fc0*/  LDL R9, [R1+0x30] ;  /* 0x0000300001097983 */ /* 0x000ee20000100800 */
[----:B------:R-:W4:Y:S01]  /*23fd0*/  S2R R5, SR_TID.X ;  /* 0x0000000000057919 */ /* 0x000f220000002100 */
[----:B------:R-:W0:Y:S01]  /*23fe0*/  S2R R8, SR_TID.X ;  /* 0x0000000000087919 */ /* 0x000e220000002100 */
[----:B----4-:R-:W-:-:S04]  /*23ff0*/  LOP3.LUT R5, R5, 0x7f, RZ, 0xc0, !PT ;  /* 0x0000007f05057812 */ /* 0x010fc800078ec0ff */
[----:B------:R-:W-:Y:S01]  /*24000*/  SHF.R.U32.HI R5, RZ, 0x3, R5 ;  /* 0x00000003ff057819 */ /* 0x000fe20000011605 */
[----:B0-----:R-:W-:-:S05]  /*24010*/  IMAD.SHL.U32 R8, R8, 0x10, RZ ;  /* 0x0000001008087824 */ /* 0x001fca00078e00ff */
[----:B------:R-:W-:Y:S01]  /*24020*/  LOP3.LUT R8, R5, 0x70, R8, 0xf8, !PT ;  /* 0x0000007005087812 */ /* 0x000fe200078ef808 */
[----:B------:R-:W0:Y:S02]  /*24030*/  S2R R10, SR_TID.X ;  /* 0x00000000000a7919 */ /* 0x000e240000002100 */
[----:B0-----:R-:W-:-:S05]  /*24040*/  IMAD.SHL.U32 R10, R10, 0x8, RZ ;  /* 0x000000080a0a7824 */ /* 0x001fca00078e00ff */
[----:B------:R-:W-:-:S04]  /*24050*/  LOP3.LUT R10, R10, 0x38, RZ, 0xc0, !PT ;  /* 0x000000380a0a7812 */ /* 0x000fc800078ec0ff */
[C---:B------:R-:W-:Y:S02]  /*24060*/  LOP3.LUT R11, R10.reuse, 0x40, RZ, 0xfc, !PT ;  /* 0x000000400a0b7812 */ /* 0x040fe400078efcff */
[----:B------:R-:W-:Y:S02]  /*24070*/  LOP3.LUT R10, R10, 0x80, RZ, 0xfc, !PT ;  /* 0x000000800a0a7812 */ /* 0x000fe400078efcff */
[----:B--2---:R-:W-:Y:S02]  /*24080*/  MOV R3, R0 ;  /* 0x0000000000037202 */ /* 0x004fe40000000f00 */
        /* <DEDUP_REMOVED lines=12> */
[----:B-1----:R-:W-:-:S13]  /*24150*/  ISETP.NE.AND P0, PT, R7, 0x1, PT ;  /* 0x000000010700780c */ /* 0x002fda0003f05270 */
[----:B------:R-:W0:Y:S08]  /*24160*/  @P0 LDC R5, c[0x0][0x44c] ;  /* 0x00011300ff050b82 */ /* 0x000e300000000800 */
[----:B------:R-:W1:Y:S01]  /*24170*/  @P0 LDC R6, c[0x0][0x450] ;  /* 0x00011400ff060b82 */ /* 0x000e620000000800 */
[----:B------:R-:W-:Y:S02]  /*24180*/  IMAD R4, R4, UR4, RZ ;  /* 0x0000000404047c24 */ /* 0x000fe4000f8e02ff */
[----:B------:R-:W-:-:S04]  /*24190*/  IMAD.WIDE.U32 R2, R0, UR4, R2 ;  /* 0x0000000400027c25 */ /* 0x000fc8000f8e0002 */
[----:B------:R-:W-:Y:S01]  /*241a0*/  IMAD R0, R0, UR5, R4 ;  /* 0x0000000500007c24 */ /* 0x000fe2000f8e0204 */
[----:B------:R-:W-:Y:S01]  /*241b0*/  ULDC.64 UR4, c[0x0][0x2d0] ;  /* 0x0000b40000047ab9 */ /* 0x000fe20000000a00 */
[----:B---3--:R-:W-:Y:S02]  /*241c0*/  IMAD.IADD R4, R8, 0x1, R9 ;  /* 0x0000000108047824 */ /* 0x008fe400078e0209 */
[----:B------:R-:W-:Y:S02]  /*241d0*/  IMAD.IADD R3, R3, 0x1, R0 ;  /* 0x0000000103037824 */ /* 0x000fe400078e0200 */
        /* <DEDUP_REMOVED lines=32> */
[----:B------:R-:W3:Y:S01]  /*243e0*/  LDL.LU R6, [R1+0x3c] ;  /* 0x00003c0001067983 */ /* 0x000ee20000300800 */
[----:B------:R-:W0:Y:S01]  /*243f0*/  S2R R11, SR_TID.X ;  /* 0x00000000000b7919 */ /* 0x000e220000002100 */
[----:B------:R-:W-:Y:S01]  /*24400*/  ULDC.64 UR4, c[0x0][0x208] ;  /* 0x0000820000047ab9 */ /* 0x000fe20000000a00 */
[----:B0-----:R-:W-:-:S05]  /*24410*/  IMAD.SHL.U32 R11, R11, 0x8, RZ ;  /* 0x000000080b0b7824 */ /* 0x001fca00078e00ff */
[----:B------:R-:W-:Y:S01]  /*24420*/  LOP3.LUT R11, R11, 0x38, RZ, 0xc0, !PT ;  /* 0x000000380b0b7812 */ /* 0x000fe200078ec0ff */
[----:B--2---:R-:W-:-:S04]  /*24430*/  IMAD.IADD R0, R8, 0x1, R9 ;  /* 0x0000000108007824 */ /* 0x004fc800078e0209 */
[----:B------:R-:W-:Y:S01]  /*24440*/  VIADD R5, R0, 0x10 ;  /* 0x0000001000057836 */ /* 0x000fe20000000000 */
[----:B------:R-:W-:Y:S01]  /*24450*/  SHFL.IDX PT, R9, R3, 0x1, 0x181f ;  /* 0x00381f0003097f89 */ /* 0x000fe200000e0000 */
[----:B---3--:R-:W-:-:S03]  /*24460*/  IMAD R2, R6, R7, RZ ;  /* 0x0000000706027224 */ /* 0x008fc600078e02ff */
[----:B------:R-:W0:Y:S04]  /*24470*/  SHFL.IDX PT, R7, R4, RZ, 0x181f ;  /* 0x00181fff04077589 */ /* 0x000e2800000e0000 */
[----:B------:R-:W1:Y:S01]  /*24480*/  SHFL.IDX PT, R6, R3, RZ, 0x181f ;  /* 0x00181fff03067589 */ /* 0x000e6200000e0000 */
[-C--:B------:R-:W-:Y:S02]  /*24490*/  ISETP.GE.AND P4, PT, R0, R2.reuse, PT ;  /* 0x000000020000720c */ /* 0x080fe40003f86270 */
[----:B------:R-:W-:Y:S02]  /*244a0*/  ISETP.GE.AND P3, PT, R5, R2, PT ;  /* 0x000000020500720c */ /* 0x000fe40003f66270 */
[----:B------:R-:W2:Y:S09]  /*244b0*/  SHFL.IDX PT, R5, R4, 0x1, 0x181f ;  /* 0x00381f0004057f89 */ /* 0x000eb200000e0000 */
[----:B0-----:R-:W-:-:S04]  /*244c0*/  @!P4 LEA R7, P5, R11, R7, 0x1 ;  /* 0x000000070b07c211 */ /* 0x001fc800078a08ff */
[----:B-1----:R-:W-:-:S04]  /*244d0*/  @!P4 IADD3.X R6, RZ, R6, RZ, P5, !PT ;  /* 0x00000006ff06c210 */ /* 0x002fc80002ffe4ff */
        /* <DEDUP_REMOVED lines=65> */
[----:B------:R0:W1:Y:S04]  /*248f0*/  SHFL.IDX PT, R5, R3, 0x7, 0x181f ;  /* 0x00f81f0003057f89 */ /* 0x00006800000e0000 */
[----:B------:R0:W-:Y:S04]  /*24900*/  @!P4 LDGSTS.E.BYPASS.LTC128B.128 [R10+0xf400], desc[UR4][R6.64], !P2 ;  /* 0x0f400000060acfae */ /* 0x0001e8000d101d44 */
[----:B------:R0:W-:Y:S04]  /*24910*/  @!P4 LDGSTS.E.BYPASS.LTC128B.128 [R10+0x13400], desc[UR4][R6.64+0x80], !P1 ;  /* 0x13400080060acfae */ /* 0x0001e8000c901d44 */
[----:B------:R0:W-:Y:S04]  /*24920*/  @!P4 LDGSTS.E.BYPASS.LTC128B.128 [R10+0x17400], desc[UR4][R6.64+0x100], !P0 ;  /* 0x17400100060acfae */ /* 0x0001e8000c101d44 */
[----:B------:R0:W2:Y:S02]  /*24930*/  SHFL.IDX PT, R3, R4, 0x7, 0x181f ;  /* 0x00f81f0004037f89 */ /* 0x0000a400000e0000 */
.L_x_2180:
[----:B------:R-:W-:Y:S01]  /*24940*/  VIADD R0, R0, 0x70 ;  /* 0x0000007000007836 */ /* 0x000fe20000000000 */
[----:B------:R-:W-:Y:S04]  /*24950*/  BSSY B0, `(.L_x_2025) ;  /* 0x000000f000007945 */ /* 0x000fe80003800000 */
[----:B------:R-:W-:-:S13]  /*24960*/  ISETP.GE.AND P3, PT, R0, R2, PT ;  /* 0x000000020000720c */ /* 0x000fda0003f66270 */
[----:B------:R-:W-:Y:S05]  /*24970*/  @P3 BRA `(.L_x_2026) ;  /* 0x0000000000303947 */ /* 0x000fea0003800000 */
[----:B0-----:R-:W0:Y:S01]  /*24980*/  S2R R4, SR_TID.X ;  /* 0x0000000000047919 */ /* 0x001e220000002100 */
[----:B------:R-:W-:Y:S01]  /*24990*/  ULDC.64 UR4, c[0x0][0x208] ;  /* 0x0000820000047ab9 */ /* 0x000fe20000000a00 */
[----:B0-----:R-:W-:-:S05]  /*249a0*/  IMAD.SHL.U32 R4, R4, 0x8, RZ ;  /* 0x0000000804047824 */ /* 0x001fca00078e00ff */
[----:B------:R-:W-:-:S04]  /*249b0*/  LOP3.LUT R4, R4, 0x38, RZ, 0xc0, !PT ;  /* 0x0000003804047812 */ /* 0x000fc800078ec0ff */
[----:B--2---:R-:W-:-:S05]  /*249c0*/  LEA R2, P3, R4, R3, 0x1 ;  /* 0x0000000304027211 */ /* 0x004fca00078608ff */
[----:B-1----:R-:W-:-:S05]  /*249d0*/  IMAD.X R3, RZ, RZ, R5, P3 ;  /* 0x000000ffff037224 */ /* 0x002fca00018e0605 */
[----:B------:R-:W-:Y:S01]  /*249e0*/  @!PT LDS RZ, [RZ] ;  /* 0x00000000fffff984 */ /* 0x000fe20000000800 */
[----:B------:R-:W-:Y:S01]  /*249f0*/  @!PT LDS RZ, [RZ] ;  /* 0x00000000fffff984 */ /* 0x000fe20000000800 */
[----:B------:R-:W-:Y:S01]  /*24a00*/  @!PT LDS RZ, [RZ] ;  /* 0x00000000fffff984 */ /* 0x000fe20000000800 */
[----:B------:R3:W-:Y:S04]  /*24a10*/  LDGSTS.E.BYPASS.LTC128B.128 [R10+0xfc00], desc[UR4][R2.64], !P2 ;  /* 0x0fc00000020a7fae */ /* 0x0007e8000d101d44 */
[----:B------:R3:W-:Y:S04]  /*24a20*/  LDGSTS.E.BYPASS.LTC128B.128 [R10+0x13c00], desc[UR4][R2.64+0x80], !P1 ;  /* 0x13c00080020a7fae */ /* 0x0007e8000c901d44 */
[----:B------:R3:W-:Y:S02]  /*24a30*/  LDGSTS.E.BYPASS.LTC128B.128 [R10+0x17c00], desc[UR4][R2.64+0x100], !P0 ;  /* 0x17c00100020a7fae */ /* 0x0007e4000c101d44 */
.L_x_2026:
[----:B------:R-:W-:Y:S05]  /*24a40*/  BSYNC B0 ;  /* 0x0000000000007941 */ /* 0x000fea0003800000 */
.L_x_2025:
[----:B0--3--:R-:W3:Y:S01]  /*24a50*/  LDL R10, [R1] ;  /* 0x00000000010a7983 */ /* 0x009ee20000100800 */
[----:B------:R-:W-:Y:S01]  /*24a60*/  PLOP3.LUT P0, PT, PT, PT, PT, 0x80, 0x0 ;  /* 0x000000000000781c */ /* 0x000fe20003f0f070 */
[----:B------:R-:W-:Y:S01]  /*24a70*/  NOP ;  /* 0x0000000000007918 */ /* 0x000fe20000000000 */
[----:B---3--:R-:W-:-:S11]  /*24a80*/  VIADD R11, R10, 0x2a800 ;  /* 0x0002a8000a0b7836 */ /* 0x008fd60000000000 */
.L_x_2027:
[----:B------:R-:W3:Y:S01]  /*24a90*/  LDL R2, [R1] ;  /* 0x0000000001027983 */ /* 0x000ee20000100800 */
[----:B------:R-:W-:Y:S02]  /*24aa0*/  PLOP3.LUT P1, PT, P1, P0, PT, 0xa2, 0x0 ;  /* 0x000000000000781c */ /* 0x000fe40000f21472 */
[----:B---3--:R-:W-:-:S08]  /*24ab0*/  @P0 R2UR P1, UR4, R2 ;  /* 0x00000000020402ca */ /* 0x008fd00000020000 */
[----:B------:R-:W-:-:S05]  /*24ac0*/  @P0 PLOP3.LUT P0, PT, P1, PT, PT, 0x80, 0x0 ;  /* 0x000000000000081c */ /* 0x000fca0000f0f070 */
[----:B------:R-:W-:Y:S01]  /*24ad0*/  @!P1 SYNCS.ARRIVE.TRANS64.RED.A0T1 RZ, [UR4+0x2a800], RZ ;  /* 0x02a800ffffff99a7 */ /* 0x000fe20008200404 */
[----:B------:R-:W-:Y:S07]  /*24ae0*/  @!P1 ARRIVES.LDGSTSBAR.64.TRANSCNT [UR4+0x2a800] ;  /* 0x02a80000ff0099b0 */ /* 0x000fee0008000a84 */
[----:B------:R-:W-:Y:S05]  /*24af0*/  @P0 BRA.U.ANY `(.L_x_2027) ;  /* 0xfffffffd00e40947 */ /* 0x000fea000393ffff */
[----:B--2---:R-:W2:Y:S02]  /*24b00*/  LDL.LU R3, [R1+0x48] ;  /* 0x0000480001037983 */ /* 0x004ea40000300800 */
[----:B--2---:R-:W-:-:S04]  /*24b10*/  IADD3 R3, R3, 0x1, RZ ;  /* 0x0000000103037810 */ /* 0x004fc80007ffe0ff */
[----:B------:R-:W-:Y:S01]  /*24b20*/  LEA.HI R0, R3, R3, RZ, 0x1 ;  /* 0x0000000303007211 */ /* 0x000fe200078f08ff */
[----:B------:R0:W-:Y:S03]  /*24b30*/  STL [R1+0x48], R3 ;  /* 0x0000480301007387 */ /* 0x0001e60000100800 */
[----:B------:R-:W-:-:S05]  /*24b40*/  LOP3.LUT R0, R0, 0xfffffffe, RZ, 0xc0, !PT ;  /* 0xfffffffe00007812 */ /* 0x000fca00078ec0ff */
[----:B------:R-:W-:-:S05]  /*24b50*/  IMAD.IADD R0, R3, 0x1, -R0 ;  /* 0x0000000103007824 */ /* 0x000fca00078e0a00 */
[----:B------:R-:W-:Y:S01]  /*24b60*/  SHF.L.U32 R0, R0, 0x1f, RZ ;  /* 0x0000001f00007819 */ /* 0x000fe200000006ff */
[----:B------:R-:W-:Y:S01]  /*24b70*/  NOP ;  /* 0x0000000000007918 */ /* 0x000fe20000000000 */
[----:B------:R0:W-:Y:S01]  /*24b80*/  SYNCS.ARRIVE.TRANS64.A1T0 RZ, [R2+URZ+0x2a800], RZ ;  /* 0x02a800ff02ff79a7 */ /* 0x0001e2000810003f */
[----:B------:R-:W-:Y:S01]  /*24b90*/  BSSY B0, `(.L_x_2028) ;  /* 0x0000003000007945 */ /* 0x000fe20003800000 */
[----:B------:R-:W2:Y:S03]  /*24ba0*/  SYNCS.PHASECHK.TRANS64.TRYWAIT P0, [R2+URZ+0x2a820], R0 ;  /* 0x02a82000020075a7 */ /* 0x000ea6000800017f */
[----:B0-2---:R-:W-:Y:S05]  /*24bb0*/  @!P0 BRA `(.L_x_2029) ;  /* 0x0000005400308947 */ /* 0x005fea0003800000 */
.L_x_2181:
[----:B------:R-:W-:Y:S05]  /*24bc0*/  BSYNC B0 ;  /* 0x0000000000007941 */ /* 0x000fea0003800000 */
.L_x_2028:
[----:B------:R-:W2:Y:S04]  /*24bd0*/  LDL R3, [R1+0x34] ;  /* 0x0000340001037983 */ /* 0x000ea80000100800 */
[----:B0-----:R-:W3:Y:S01]  /*24be0*/  LDL R2, [R1+0x2c] ;  /* 0x00002c0001027983 */ /* 0x001ee20000100800 */
[----:B------:R-:W-:Y:S01]  /*24bf0*/  BSSY B0, `(.L_x_2030) ;  /* 0x0000222000007945 */ /* 0x000fe20003800000 */
[----:B--2---:R-:W-:-:S05]  /*24c00*/  VIADD R0, R3, 0xfffffffe ;  /* 0xfffffffe03007836 */ /* 0x004fca0000000000 */
[----:B---3--:R-:W-:-:S13]  /*24c10*/  ISETP.GE.AND P0, PT, R0, R2, PT ;  /* 0x000000020000720c */ /* 0x008fda0003f06270 */
[----:B------:R-:W-:Y:S05]  /*24c20*/  @!P0 BRA `(.L_x_2031) ;  /* 0x0000002000788947 */ /* 0x000fea0003800000 */
[----:B------:R-:W-:Y:S01]  /*24c30*/  IMAD.MOV R8, RZ, RZ, -R3 ;  /* 0x000000ffff087224 */ /* 0x000fe200078e0a03 */
[----:B------:R-:W-:Y:S01]  /*24c40*/  LOP3.LUT R2, RZ, R2, RZ, 0x33, !PT ;  /* 0x00000002ff027212 */ /* 0x000fe200078e33ff */
[----:B------:R-:W-:Y:S03]  /*24c50*/  BSSY B2, `(.L_x_2032) ;  /* 0x00000b8000027945 */ /* 0x000fe60003800000 */
[----:B------:R-:W-:-:S05]  /*24c60*/  VIADDMNMX R8, R8, 0x1, R2, !PT ;  /* 0x0000000108087846 */ /* 0x000fca0007800102 */
[----:B------:R-:W-:-:S05]  /*24c70*/  IMAD.IADD R2, R3, 0x1, R8 ;  /* 0x0000000103027824 */ /* 0x000fca00078e0208 */
[----:B------:R-:W-:-:S04]  /*24c80*/  LOP3.LUT R2, R2, 0x1, RZ, 0xc0, !PT ;  /* 0x0000000102027812 */ /* 0x000fc800078ec0ff */
[----:B------:R-:W-:-:S13]  /*24c90*/  ISETP.NE.U32.AND P0, PT, R2, 0x1, PT ;  /* 0x000000010200780c */ /* 0x000fda0003f05070 */
[----:B------:R-:W-:Y:S05]  /*24ca0*/  @P0 BRA `(.L_x_2033) ;  /* 0x0000000800c80947 */ /* 0x000fea0003800000 */
[----:B-1----:R-:W2:Y:S04]  /*24cb0*/  LDL R5, [R1+0xc] ;  /* 0x00000c0001057983 */ /* 0x002ea80000100800 */
        /* <DEDUP_REMOVED lines=19> */
[----:B------:R-:W-:Y:S01]  /*24df0*/  ULDC.64 UR8, c[0x0][0x208] ;  /* 0x0000820000087ab9 */ /* 0x000fe20000000a00 */
[----:B0-----:R-:W-:-:S13]  /*24e00*/  ISETP.NE.AND P0, PT, R5, 0x1, PT ;  /* 0x000000010500780c */ /* 0x001fda0003f05270 */
[----:B------:R-:W0:Y:S02]  /*24e10*/  @P0 LDC.64 R2, c[0x0][0x440] ;  /* 0x00011000ff020b82 */ /* 0x000e240000000a00 */
[----:B0-----:R-:W-:Y:S01]  /*24e20*/  @P0 IMAD.HI.U32 R4, R0, R2, RZ ;  /* 0x0000000200040227 */ /* 0x001fe200078e00ff */
[----:B------:R-:W-:-:S04]  /*24e30*/  MOV R2, R0 ;  /* 0x0000000000027202 */ /* 0x000fc80000000f00 */
        /* <DEDUP_REMOVED lines=11> */
.L_x_2036:
[----:B------:R-:W2:Y:S01]  /*24ef0*/  LDL R2, [R1] ;  /* 0x0000000001027983 */ /* 0x000ea20000100800 */
[----:B------:R-:W-:Y:S01]  /*24f00*/  BSSY B3, `(.L_x_2037) ;  /* 0x0000005000037945 */ /* 0x000fe20003800000 */
[----:B--2---:R-:W-:Y:S01]  /*24f10*/  IMAD R3, R7, 0x8, R2 ;  /* 0x0000000807037824 */ /* 0x004fe200078e0202 */
[----:B------:R-:W-:-:S04]  /*24f20*/  SHF.L.U32 R2, R9, 0x1f, RZ ;  /* 0x0000001f09027819 */ /* 0x000fc800000006ff */
[----:B------:R-:W1:Y:S02]  /*24f30*/  SYNCS.PHASECHK.TRANS64.TRYWAIT P0, [R3+URZ+0x2a840], R2 ;  /* 0x02a84002030075a7 */ /* 0x000e64000800017f */
[----:B-1----:R-:W-:Y:S05]  /*24f40*/  @!P0 BRA `(.L_x_2038) ;  /* 0x0000005000648947 */ /* 0x002fea0003800000 */
.L_x_2182:
[----:B------:R-:W-:Y:S05]  /*24f50*/  BSYNC B3 ;  /* 0x0000000000037941 */ /* 0x000fea0003800000 */
.L_x_2037:
        /* <DEDUP_REMOVED lines=12> */
.L_x_2040:
[----:B------:R-:W-:Y:S05]  /*25020*/  BSYNC B3 ;  /* 0x0000000000037941 */ /* 0x000fea0003800000 */
.L_x_2039:
        /* <DEDUP_REMOVED lines=11> */
[----:B---3--:R-:W-:-:S03]  /*250e0*/  IMAD R2, R0, 0x60, R2 ;  /* 0x0000006000027824 */ /* 0x008fc600078e0202 */
[----:B------:R-:W-:-:S07]  /*250f0*/  IADD3 R5, R6, 0x18400, RZ ;  /* 0x0001840006057810 */ /* 0x000fce0007ffe0ff */
.L_x_2041:
        /* <DEDUP_REMOVED lines=16> */
.L_x_2042:
        /* <DEDUP_REMOVED lines=15> */
.L_x_2043:
        /* <DEDUP_REMOVED lines=17> */
.L_x_2183:
[----:B------:R-:W-:Y:S05]  /*25400*/  BSYNC B3 ;  /* 0x0000000000037941 */ /* 0x000fea0003800000 */
.L_x_2044:
[----:B------:R1:W5:Y:S04]  /*25410*/  LDL R15, [R1] ;  /* 0x00000000010f7983 */ /* 0x0003680000100800 */
[----:B------:R1:W5:Y:S01]  /*25420*/  LDL R6, [R1+0x4] ;  /* 0x0000040001067983 */ /* 0x0003620000100800 */
[----:B------:R-:W-:Y:S01]  /*25430*/  BSSY B3, `(.L_x_2046) ;  /* 0x000000c000037945 */ /* 0x000fe20003800000 */
[----:B------:R-:W-:Y:S02]  /*25440*/  IMAD.MOV.U32 R12, RZ, RZ, 0x0 ;  /* 0x00000000ff0c7424 */ /* 0x000fe400078e00ff */
[----:B------:R-:W-:Y:S01]  /*25450*/  IMAD.MOV.U32 R13, RZ, RZ, 0x14f00000 ;  /* 0x14f00000ff0d7424 */ /* 0x000fe200078e00ff */
[----:B------:R-:W-:Y:S06]  /*25460*/  @P1 BRA `(.L_x_2047) ;  /* 0x0000000000201947 */ /* 0x000fec0003800000 */
[----:B------:R-:W2:Y:S01]  /*25470*/  S2R R5, SR_TID.X ;  /* 0x0000000000057919 */ /* 0x000ea20000002100 */
[----:B0----5:R-:W-:Y:S01]  /*25480*/  LEA R2, R6, R15, 0x3 ;  /* 0x0000000f06027211 */ /* 0x021fe200078e18ff */
[----:B------:R-:W-:-:S04]  /*25490*/  IMAD.MOV.U32 R3, RZ, RZ, 0x6000 ;  /* 0x00006000ff037424 */ /* 0x000fc800078e00ff */
[----:B------:R3:W-:Y:S01]  /*254a0*/  SYNCS.ARRIVE.TRANS64 RZ, [R2+URZ+0x2a850], R3 ;  /* 0x02a8500302ff79a7 */ /* 0x0007e2000800003f */
[----:B--2---:R-:W-:-:S04]  /*254b0*/  LOP3.LUT R5, R5, 0x1f, RZ, 0xc0, !PT ;  /* 0x0000001f05057812 */ /* 0x004fc800078ec0ff */
[----:B------:R-:W-:-:S13]  /*254c0*/  ISETP.NE.AND P0, PT, R5, RZ, PT ;  /* 0x000000ff0500720c */ /* 0x000fda0003f05270 */
[----:B---3--:R-:W-:Y:S05]  /*254d0*/  @!P0 BRA `(.L_x_2047) ;  /* 0x0000000000048947 */ /* 0x008fea0003800000 */
[----:B------:R-:W-:Y:S01]  /*254e0*/  BPT.TRAP 0x1 ;  /* 0x000000040000795c */ /* 0x000fe20000300000 */
.L_x_2047:
[----:B------:R-:W-:Y:S05]  /*254f0*/  BSYNC B3 ;  /* 0x0000000000037941 */ /* 0x000fea0003800000 */
.L_x_2046:
        /* <DEDUP_REMOVED lines=13> */
.L_x_2048:
        /* <DEDUP_REMOVED lines=15> */
.L_x_2049:
        /* <DEDUP_REMOVED lines=12> */
.L_x_2035:
[----:B------:R-:W-:Y:S05]  /*25780*/  BSYNC B1 ;  /* 0x0000000000017941 */ /* 0x000fea0003800000 */
.L_x_2034:
[----:B0-----:R-:W2:Y:S04]  /*25790*/  LDL R0, [R1+0x34] ;  /* 0x0000340001007983 */ /* 0x001ea80000100800 */
[----:B------:R0:W-:Y:S04]  /*257a0*/  STL [R1+0x4], R7 ;  /* 0x0000040701007387 */ /* 0x0001e80000100800 */
[----:B------:R0:W-:Y:S02]  /*257b0*/  STL [R1+0x18], R9 ;  /* 0x0000180901007387 */ /* 0x0001e40000100800 */
[----:B0-2---:R-:W-:-:S07]  /*257c0*/  IADD3 R0, R0, -0x3, RZ ;  /* 0xfffffffd00007810 */ /* 0x005fce0007ffe0ff */
.L_x_2033:
[----:B------:R-:W-:Y:S05]  /*257d0*/  BSYNC B2 ;  /* 0x0000000000027941 */ /* 0x000fea0003800000 */
.L_x_2032:
[----:B------:R-:W2:Y:S01]  /*257e0*/  LDL.LU R2, [R1+0x34] ;  /* 0x0000340001027983 */ /* 0x000ea20000300800 */
[----:B------:R-:W-:Y:S01]  /*257f0*/  VIADD R8, R8, 0xfffffffe ;  /* 0xfffffffe08087836 */ /* 0x000fe20000000000 */
[----:B--2---:R-:W-:-:S04]  /*25800*/  LOP3.LUT R2, RZ, R2, RZ, 0x33, !PT ;  /* 0x00000002ff027212 */ /* 0x004fc800078e33ff */
[----:B------:R-:W-:-:S13]  /*25810*/  ISETP.NE.AND P0, PT, R8, R2, PT ;  /* 0x000000020800720c */ /* 0x000fda0003f05270 */
[----:B------:R-:W-:Y:S05]  /*25820*/  @!P0 BRA `(.L_x_2031) ;  /* 0x0000001400788947 */ /* 0x000fea0003800000 */
[----:B------:R-:W-:-:S07]  /*25830*/  IMAD.MOV.U32 R9, RZ, RZ, R17 ;  /* 0x000000ffff097224 */ /* 0x000fce00078e0011 */
.L_x_2082:
[----:B------:R-:W2:Y:S04]  /*25840*/  LDL R4, [R1+0xc] ;  /* 0x00000c0001047983 */ /* 0x000ea80000100800 */
[----:B------:R-:W3:Y:S04]  /*25850*/  LDL R3, [R1+0x4] ;  /* 0x0000040001037983 */ /* 0x000ee80000100800 */
[----:B------:R-:W4:Y:S01]  /*25860*/  LDL R2, [R1+0x18] ;  /* 0x0000180001027983 */ /* 0x000f220000100800 */
[----:B------:R-:W-:Y:S05]  /*25870*/  YIELD ;  /* 0x0000000000007946 */ /* 0x000fea0003800000 */
[----:B------:R-:W-:Y:S01]  /*25880*/  BSSY B1, `(.L_x_2050) ;  /* 0x00000a8000017945 */ /* 0x000fe20003800000 */
[----:B--2---:R-:W-:Y:S01]  /*25890*/  LOP3.LUT P1, RZ, R4, 0x1, RZ, 0xc0, !PT ;  /* 0x0000000104ff7812 */ /* 0x004fe2000782c0ff */
[----:B---3--:R-:W-:-:S05]  /*258a0*/  VIADD R4, R3, 0x1 ;  /* 0x0000000103047836 */ /* 0x008fca0000000000 */
[----:B------:R-:W-:-:S04]  /*258b0*/  ISETP.NE.AND P0, PT, R4, 0x2, PT ;  /* 0x000000020400780c */ /* 0x000fc80003f05270 */
[----:B-1----:R-:W-:Y:S02]  /*258c0*/  SEL R5, RZ, 0x1, P0 ;  /* 0x00000001ff057807 */ /* 0x002fe40000000000 */
        /* <DEDUP_REMOVED lines=23> */
[----:B------:R-:W-:-:S05]  /*25a40*/  IMAD.WIDE.U32 R2, R8, UR6, R2 ;  /* 0x0000000608027c25 */ /* 0x000fca000f8e0002 */
[----:B------:R-:W-:Y:S02]  /*25a50*/  IADD3 R3, R7, R3, RZ ;  /* 0x0000000307037210 */ /* 0x000fe40007ffe0ff */
[----:B------:R-:W-:-:S04]  /*25a60*/  LEA R8, P0, R2, UR4, 0x2 ;  /* 0x0000000402087c11 */ /* 0x000fc8000f8010ff */
[----:B------:R-:W-:-:S06]  /*25a70*/  LEA.HI.X R9, R2, UR5, R3, 0x2, P0 ;  /* 0x0000000502097c11 */ /* 0x000fcc00080f1403 */
[----:B------:R0:W5:Y:S03]  /*25a80*/  LDG.E R9, desc[UR8][R8.64] ;  /* 0x0000000808097981 */ /* 0x000166000c1e1900 */
.L_x_2052:
[----:B------:R-:W2:Y:S01]  /*25a90*/  LDL R2, [R1] ;  /* 0x0000000001027983 */ /* 0x000ea20000100800 */
[----:B------:R-:W-:Y:S01]  /*25aa0*/  BSSY B2, `(.L_x_2053) ;  /* 0x0000005000027945 */ /* 0x000fe20003800000 */
[----:B--2---:R-:W-:Y:S01]  /*25ab0*/  IMAD R3, R4, 0x8, R2 ;  /* 0x0000000804037824 */ /* 0x004fe200078e0202 */
[----:B------:R-:W-:-:S04]  /*25ac0*/  SHF.L.U32 R2, R5, 0x1f, RZ ;  /* 0x0000001f05027819 */ /* 0x000fc800000006ff */
[----:B------:R-:W1:Y:S02]  /*25ad0*/  SYNCS.PHASECHK.TRANS64.TRYWAIT P0, [R3+URZ+0x2a840], R2 ;  /* 0x02a84002030075a7 */ /* 0x000e64000800017f */
[----:B-1----:R-:W-:Y:S05]  /*25ae0*/  @!P0 BRA `(.L_x_2054) ;  /* 0x0000004400a48947 */ /* 0x002fea0003800000 */
.L_x_2184:
[----:B------:R-:W-:Y:S05]  /*25af0*/  BSYNC B2 ;  /* 0x0000000000027941 */ /* 0x000fea0003800000 */
.L_x_2053:
        /* <DEDUP_REMOVED lines=12> */
.L_x_2056:
[----:B------:R-:W-:Y:S05]  /*25bc0*/  BSYNC B2 ;  /* 0x0000000000027941 */ /* 0x000fea0003800000 */
.L_x_2055:
        /* <DEDUP_REMOVED lines=12> */
[----:B0-----:R-:W-:-:S08]  /*25c90*/  VIADD R8, R7, 0x18400 ;  /* 0x0001840007087836 */ /* 0x001fd00000000000 */
.L_x_2057:
        /* <DEDUP_REMOVED lines=16> */
.L_x_2058:
        /* <DEDUP_REMOVED lines=15> */
.L_x_2059:
        /* <DEDUP_REMOVED lines=17> */
.L_x_2185:
[----:B------:R-:W-:Y:S05]  /*25fa0*/  BSYNC B2 ;  /* 0x0000000000027941 */ /* 0x000fea0003800000 */
.L_x_2060:
        /* <DEDUP_REMOVED lines=11> */
.L_x_2063:
[----:B------:R-:W-:Y:S05]  /*26060*/  BSYNC B2 ;  /* 0x0000000000027941 */ /* 0x000fea0003800000 */
.L_x_2062:
        /* <DEDUP_REMOVED lines=12> */
[----:B---3--:R-:W-:-:S03]  /*26130*/  IMAD R7, R7, 0x60, R8 ;  /* 0x0000006007077824 */ /* 0x008fc600078e0208 */
[----:B------:R-:W-:-:S07]  /*26140*/  IADD3 R8, R3, 0x400, RZ ;  /* 0x0000040003087810 */ /* 0x000fce0007ffe0ff */
.L_x_2064:
        /* <DEDUP_REMOVED lines=15> */
.L_x_2065:
        /* <DEDUP_REMOVED lines=12> */
.L_x_2051:
[----:B------:R-:W-:Y:S05]  /*26300*/  BSYNC B1 ;  /* 0x0000000000017941 */ /* 0x000fea0003800000 */
.L_x_2050:
[----:B------:R-:W2:Y:S01]  /*26310*/  LDL R2, [R1+0xc] ;  /* 0x00000c0001027983 */ /* 0x000ea20000100800 */
[----:B------:R-:W-:Y:S01]  /*26320*/  VIADD R3, R4, 0x1 ;  /* 0x0000000104037836 */ /* 0x000fe20000000000 */
[----:B------:R-:W-:Y:S01]  /*26330*/  BSSY B1, `(.L_x_2066) ;  /* 0x00000a9000017945 */ /* 0x000fe20003800000 */
[----:B0-----:R-:W-:-:S03]  /*26340*/  VIADD R6, R0, 0xffffffff ;  /* 0xffffffff00067836 */ /* 0x001fc60000000000 */
        /* <DEDUP_REMOVED lines=13> */
[----:B------:R-:W2:Y:S01]  /*26420*/  LDL R14, [R1+0x24] ;  /* 0x00002400010e7983 */ /* 0x000ea20000100800 */
[----:B------:R-:W1:Y:S01]  /*26430*/  LDC R8, c[0x0][0x43c] ;  /* 0x00010f00ff087b82 */ /* 0x000e620000000800 */
[----:B------:R-:W-:Y:S02]  /*26440*/  ULDC.64 UR6, c[0x0][0x428] ;  /* 0x00010a0000067ab9 */ /* 0x000fe40000000a00 */
[----:B------:R-:W3:Y:S01]  /*26450*/  LDL R13, [R1+0x14] ;  /* 0x00001400010d7983 */ /* 0x000ee20000100800 */
[----:B------:R-:W-:Y:S01]  /*26460*/  ULDC.64 UR8, c[0x0][0x208] ;  /* 0x0000820000087ab9 */ /* 0x000fe20000000a00 */
[----:B-1----:R-:W-:-:S13]  /*26470*/  ISETP.NE.AND P0, PT, R8, 0x1, PT ;  /* 0x000000010800780c */ /* 0x002fda0003f05270 */
[----:B------:R-:W1:Y:S02]  /*26480*/  @P0 LDC.64 R2, c[0x0][0x440] ;  /* 0x00011000ff020b82 */ /* 0x000e640000000a00 */
[----:B-1----:R-:W-:-:S04]  /*26490*/  @P0 IMAD.HI.U32 R7, R6, R2, RZ ;  /* 0x0000000206070227 */ /* 0x002fc800078e00ff */
[----:B------:R-:W-:Y:S01]  /*264a0*/  IMAD.MOV.U32 R2, RZ, RZ, R6 ;  /* 0x000000ffff027224 */ /* 0x000fe200078e0006 */
[----:B------:R-:W-:-:S04]  /*264b0*/  @P0 SHF.R.U32.HI R2, RZ, R3, R7 ;  /* 0x00000003ff020219 */ /* 0x000fc80000011607 */
[----:B------:R-:W-:Y:S02]  /*264c0*/  IADD3 R7, -R2, RZ, RZ ;  /* 0x000000ff02077210 */ /* 0x000fe40007ffe1ff */
[----:B------:R-:W-:-:S03]  /*264d0*/  SHF.R.S32.HI R3, RZ, 0x1f, R2 ;  /* 0x0000001fff037819 */ /* 0x000fc60000011402 */
[----:B------:R-:W-:Y:S02]  /*264e0*/  IMAD R7, R8, R7, R6 ;  /* 0x0000000708077224 */ /* 0x000fe400078e0206 */
[----:B--2---:R-:W-:-:S04]  /*264f0*/  IMAD R8, R14, UR6, RZ ;  /* 0x000000060e087c24 */ /* 0x004fc8000f8e02ff */
[C---:B---3--:R-:W-:Y:S02]  /*26500*/  IMAD R8, R13.reuse, UR7, R8 ;  /* 0x000000070d087c24 */ /* 0x048fe4000f8e0208 */
[----:B------:R-:W-:-:S04]  /*26510*/  IMAD.WIDE.U32 R2, R13, UR6, R2 ;  /* 0x000000060d027c25 */ /* 0x000fc8000f8e0002 */
[----:B------:R-:W-:Y:S01]  /*26520*/  IMAD.IADD R3, R8, 0x1, R3 ;  /* 0x0000000108037824 */ /* 0x000fe200078e0203 */
[----:B------:R-:W-:-:S04]  /*26530*/  LEA R8, P0, R2, UR4, 0x2 ;  /* 0x0000000402087c11 */ /* 0x000fc8000f8010ff */
[----:B------:R-:W-:-:S06]  /*26540*/  LEA.HI.X R9, R2, UR5, R3, 0x2, P0 ;  /* 0x0000000502097c11 */ /* 0x000fcc00080f1403 */
[----:B------:R1:W5:Y:S03]  /*26550*/  LDG.E R9, desc[UR8][R8.64] ;  /* 0x0000000808097981 */ /* 0x000366000c1e1900 */
.L_x_2068:
[----:B------:R-:W2:Y:S01]  /*26560*/  LDL R2, [R1] ;  /* 0x0000000001027983 */ /* 0x000ea20000100800 */
[----:B------:R-:W-:Y:S01]  /*26570*/  SHF.L.U32 R3, R10, 0x1f, RZ ;  /* 0x0000001f0a037819 */ /* 0x000fe200000006ff */
[----:B------:R-:W-:Y:S01]  /*26580*/  BSSY B2, `(.L_x_2069) ;  /* 0x0000004000027945 */ /* 0x000fe20003800000 */
[----:B--2---:R-:W-:-:S04]  /*26590*/  IMAD R2, R12, 0x8, R2 ;  /* 0x000000080c027824 */ /* 0x004fc800078e0202 */
[----:B------:R-:W2:Y:S02]  /*265a0*/  SYNCS.PHASECHK.TRANS64.TRYWAIT P0, [R2+URZ+0x2a840], R3 ;  /* 0x02a84003020075a7 */ /* 0x000ea4000800017f */
[----:B--2---:R-:W-:Y:S05]  /*265b0*/  @!P0 BRA `(.L_x_2070) ;  /* 0x0000003c00188947 */ /* 0x004fea0003800000 */
.L_x_2186:
[----:B------:R-:W-:Y:S05]  /*265c0*/  BSYNC B2 ;  /* 0x0000000000027941 */ /* 0x000fea0003800000 */
.L_x_2069:
        /* <DEDUP_REMOVED lines=12> */
.L_x_2072:
[----:B------:R-:W-:Y:S05]  /*26690*/  BSYNC B2 ;  /* 0x0000000000027941 */ /* 0x000fea0003800000 */
.L_x_2071:
[----:B------:R-:W3:Y:S04]  /*266a0*/  LDL R8, [R1+0x4] ;  /* 0x0000040001087983 */ /* 0x000ee80000100800 */
[----:B0-----:R-:W4:Y:S04]  /*266b0*/  LDL R10, [R1] ;  /* 0x00000000010a7983 */ /* 0x001f280000100800 */
[----:B--2---:R-:W2:Y:S01]  /*266c0*/  LDL R2, [R1+0x1c] ;  /* 0x00001c0001027983 */ /* 0x004ea20000100800 */
        /* <DEDUP_REMOVED lines=8> */
[----:B----4-:R-:W-:Y:S02]  /*26750*/  IMAD R8, R8, 0x9000, R10 ;  /* 0x0000900008087824 */ /* 0x010fe400078e020a */
[----:B------:R-:W-:-:S02]  /*26760*/  VIADD R3, R3, 0x30 ;  /* 0x0000003003037836 */ /* 0x000fc40000000000 */
[----:B--2---:R-:W-:Y:S01]  /*26770*/  IMAD R2, R7, 0x60, R2 ;  /* 0x0000006007027824 */ /* 0x004fe200078e0202 */
[----:B------:R-:W-:-:S07]  /*26780*/  IADD3 R10, R8, 0x18400, RZ ;  /* 0x00018400080a7810 */ /* 0x000fce0007ffe0ff */
.L_x_2073:
        /* <DEDUP_REMOVED lines=16> */
.L_x_2074:
        /* <DEDUP_REMOVED lines=15> */
.L_x_2075:
        /* <DEDUP_REMOVED lines=15> */
.L_x_2187:
[----:B------:R-:W-:Y:S05]  /*26a70*/  BSYNC B2 ;  /* 0x0000000000027941 */ /* 0x000fea0003800000 */
.L_x_2076:
[----:B------:R-:W-:Y:S01]  /*26a80*/  BSSY B2, `(.L_x_2078) ;  /* 0x000000b000027945 */ /* 0x000fe20003800000 */
[----:B------:R-:W-:Y:S02]  /*26a90*/  IMAD.MOV.U32 R12, RZ, RZ, 0x0 ;  /* 0x00000000ff0c7424 */ /* 0x000fe400078e00ff */
[----:B------:R-:W-:Y:S01]  /*26aa0*/  IMAD.MOV.U32 R13, RZ, RZ, 0x14f00000 ;  /* 0x14f00000ff0d7424 */ /* 0x000fe200078e00ff */
[----:B------:R-:W-:Y:S06]  /*26ab0*/  @P1 BRA `(.L_x_2079) ;  /* 0x00000000001c1947 */ /* 0x000fec0003800000 */
[----:B------:R-:W1:Y:S01]  /*26ac0*/  S2R R8, SR_TID.X ;  /* 0x0000000000087919 */ /* 0x000e620000002100 */
[----:B------:R-:W-:-:S04]  /*26ad0*/  MOV R3, 0x6000 ;  /* 0x0000600000037802 */ /* 0x000fc80000000f00 */
[----:B------:R2:W-:Y:S01]  /*26ae0*/  SYNCS.ARRIVE.TRANS64 RZ, [R2+URZ+0x50], R3 ;  /* 0x0000500302ff79a7 */ /* 0x0005e2000800003f */
[----:B-1----:R-:W-:-:S04]  /*26af0*/  LOP3.LUT R8, R8, 0x1f, RZ, 0xc0, !PT ;  /* 0x0000001f08087812 */ /* 0x002fc800078ec0ff */
[----:B------:R-:W-:-:S13]  /*26b00*/  ISETP.NE.AND P0, PT, R8, RZ, PT ;  /* 0x000000ff0800720c */ /* 0x000fda0003f05270 */
[----:B--2---:R-:W-:Y:S05]  /*26b10*/  @!P0 BRA `(.L_x_2079) ;  /* 0x0000000000048947 */ /* 0x004fea0003800000 */
[----:B------:R-:W-:Y:S01]  /*26b20*/  BPT.TRAP 0x1 ;  /* 0x000000040000795c */ /* 0x000fe20000300000 */
.L_x_2079:
[----:B------:R-:W-:Y:S05]  /*26b30*/  BSYNC B2 ;  /* 0x0000000000027941 */ /* 0x000fea0003800000 */
.L_x_2078:
        /* <DEDUP_REMOVED lines=13> */
.L_x_2080:
        /* <DEDUP_REMOVED lines=15> */
.L_x_2081:
        /* <DEDUP_REMOVED lines=12> */
.L_x_2067:
[----:B------:R-:W-:Y:S05]  /*26dc0*/  BSYNC B1 ;  /* 0x0000000000017941 */ /* 0x000fea0003800000 */
.L_x_2066:
[----:B------:R-:W2:Y:S01]  /*26dd0*/  LDL R2, [R1+0x2c] ;  /* 0x00002c0001027983 */ /* 0x000ea20000100800 */
[----:B------:R-:W-:Y:S01]  /*26de0*/  VIADD R0, R0, 0xfffffffe ;  /* 0xfffffffe00007836 */ /* 0x000fe20000000000 */
[----:B--2---:R-:W-:-:S13]  /*26df0*/  ISETP.GT.AND P0, PT, R6, R2, PT ;  /* 0x000000020600720c */ /* 0x004fda0003f04270 */
[----:B------:R-:W-:Y:S05]  /*26e00*/  @P0 BRA `(.L_x_2082) ;  /* 0xffffffe8008c0947 */ /* 0x000fea000383ffff */
.L_x_2031:
[----:B------:R-:W-:Y:S05]  /*26e10*/  BSYNC B0 ;  /* 0x0000000000007941 */ /* 0x000fea0003800000 */
.L_x_2030:
[----:B------:R-:W2:Y:S01]  /*26e20*/  S2R R3, SR_TID.X ;  /* 0x0000000000037919 */ /* 0x000ea20000002100 */
[----:B------:R-:W-:Y:S01]  /*26e30*/  BSSY B0, `(.L_x_2083) ;  /* 0x0000011000007945 */ /* 0x000fe20003800000 */
[----:B--2---:R-:W-:-:S04]  /*26e40*/  LOP3.LUT R3, R3, 0x7f, RZ, 0xc0, !PT ;  /* 0x0000007f03037812 */ /* 0x004fc800078ec0ff */
[----:B------:R-:W-:-:S13]  /*26e50*/  ISETP.NE.AND P0, PT, R3, RZ, PT ;  /* 0x000000ff0300720c */ /* 0x000fda0003f05270 */
[----:B------:R-:W-:Y:S05]  /*26e60*/  @P0 BRA `(.L_x_2084) ;  /* 0x0000000000340947 */ /* 0x000fea0003800000 */
[----:B------:R-:W2:Y:S01]  /*26e70*/  S2R R2, SR_LANEID ;  /* 0x0000000000027919 */ /* 0x000ea20000000000 */
[----:B------:R-:W-:Y:S01]  /*26e80*/  VOTEU.ANY UR4, UPT, PT ;  /* 0x0000000000047886 */ /* 0x000fe200038e0100 */
[----:B-1----:R-:W1:Y:S01]  /*26e90*/  LDC.64 R4, c[0x0][0xc60] ;  /* 0x00031800ff047b82 */ /* 0x002e620000000a00 */
[----:B------:R-:W2:Y:S01]  /*26ea0*/  FLO.U32 R0, UR4 ;  /* 0x0000000400007d00 */ /* 0x000ea200080e0000 */
[----:B------:R-:W-:Y:S01]  /*26eb0*/  ULDC.64 UR6, c[0x0][0x208] ;  /* 0x0000820000067ab9 */ /* 0x000fe20000000a00 */
[----:B--2---:R-:W-:-:S06]  /*26ec0*/  ISETP.EQ.U32.AND P0, PT, R0, R2, PT ;  /* 0x000000020000720c */ /* 0x004fcc0003f02070 */
[----:B------:R-:W1:Y:S07]  /*26ed0*/  POPC R2, UR4 ;  /* 0x0000000400027d09 */ /* 0x000e6e0008000000 */
[----:B-1----:R-:W2:Y:S04]  /*26ee0*/  @P0 ATOMG.E.ADD.STRONG.GPU PT, R2, desc[UR6][R4.64], R2 ;  /* 0x00000002040209a8 */ /* 0x002ea800081ee1c6 */
[----:B--2---:R1:W2:Y:S02]  /*26ef0*/  SHFL.IDX PT, R2, R2, R0, 0x1f ;  /* 0x00001f0002027589 */ /* 0x0042a400000e0000 */
[----:B-1----:R-:W1:Y:S02]  /*26f00*/  S2R R0, SR_LTMASK ;  /* 0x0000000000007919 */ /* 0x002e640000003900 */
[----:B-1----:R-:W-:-:S06]  /*26f10*/  LOP3.LUT R0, R0, UR4, RZ, 0xc0, !PT ;  /* 0x0000000400007c12 */ /* 0x002fcc000f8ec0ff */
[----:B------:R-:W2:Y:S02]  /*26f20*/  POPC R0, R0 ;  /* 0x0000000000007309 */ /* 0x000ea40000000000 */
[----:B--2---:R-:W-:-:S07]  /*26f30*/  IADD3 R16, R2, UR36, R0 ;  /* 0x0000002402107c10 */ /* 0x004fce000fffe000 */
.L_x_2084:
[----:B------:R-:W-:Y:S05]  /*26f40*/  BSYNC B0 ;  /* 0x0000000000007941 */ /* 0x000fea0003800000 */
.L_x_2083:
[----:B------:R-:W2:Y:S01]  /*26f50*/  LDL R0, [R1+0xc] ;  /* 0x00000c0001007983 */ /* 0x000ea20000100800 */
[----:B------:R-:W-:Y:S01]  /*26f60*/  BSSY B0, `(.L_x_2085) ;  /* 0x000003e000007945 */ /* 0x000fe20003800000 */
[----:B--2---:R-:W-:-:S13]  /*26f70*/  LOP3.LUT P0, RZ, R0, 0x1, RZ, 0xc0, !PT ;  /* 0x0000000100ff7812 */ /* 0x004fda000780c0ff */
[----:B------:R-:W-:Y:S05]  /*26f80*/  @!P0 BRA `(.L_x_2086) ;  /* 0x0000000000ec8947 */ /* 0x000fea0003800000 */
[----:B------:R-:W2:Y:S04]  /*26f90*/  LDL R4, [R1] ;  /* 0x0000000001047983 */ /* 0x000ea80000100800 */
[----:B------:R-:W2:Y:S04]  /*26fa0*/  LDL R0, [R1+0x4] ;  /* 0x0000040001007983 */ /* 0x000ea80000100800 */
[----:B------:R-:W3:Y:S01]  /*26fb0*/  LDL R2, [R1+0x18] ;  /* 0x0000180001027983 */ /* 0x000ee20000100800 */
[----:B------:R-:W-:Y:S01]  /*26fc0*/  BSSY B1, `(.L_x_2087) ;  /* 0x0000006000017945 */ /* 0x000fe20003800000 */
[----:B------:R-:W-:Y:S01]  /*26fd0*/  ISETP.NE.AND P1, PT, R3, RZ, PT ;  /* 0x000000ff0300720c */ /* 0x000fe20003f25270 */
[----:B--2---:R-:W-:Y:S01]  /*26fe0*/  IMAD R0, R0, 0x8, R4 ;  /* 0x0000000800007824 */ /* 0x004fe200078e0204 */
[----:B---3--:R-:W-:-:S04]  /*26ff0*/  SHF.L.U32 R2, R2, 0x1f, RZ ;  /* 0x0000001f02027819 */ /* 0x008fc800000006ff */
[----:B------:R-:W2:Y:S02]  /*27000*/  SYNCS.PHASECHK.TRANS64.TRYWAIT P0, [R0+URZ+0x2a860], R2 ;  /* 0x02a86002000075a7 */ /* 0x000ea4000800017f */
[----:B--2---:R-:W-:Y:S05]  /*27010*/  @!P0 BRA `(.L_x_2088) ;  /* 0x0000003000a88947 */ /* 0x004fea0003800000 */
.L_x_2188:
[----:B------:R-:W-:Y:S05]  /*27020*/  BSYNC B1 ;  /* 0x0000000000017941 */ /* 0x000fea0003800000 */
.L_x_2087:
[----:B------:R-:W-:Y:S04]  /*27030*/  BSSY B1, `(.L_x_2089) ;  /* 0x0000009000017945 */ /* 0x000fe80003800000 */
[----:B------:R-:W-:Y:S05]  /*27040*/  @P1 BRA `(.L_x_2090) ;  /* 0x00000000001c1947 */ /* 0x000fea0003800000 */
[----:B------:R-:W3:Y:S01]  /*27050*/  S2R R3, SR_TID.X ;  /* 0x0000000000037919 */ /* 0x000ee20000002100 */
[----:B--2---:R-:W-:-:S04]  /*27060*/  MOV R2, 0x6000 ;  /* 0x0000600000027802 */ /* 0x004fc80000000f00 */
[----:B------:R4:W-:Y:S01]  /*27070*/  SYNCS.ARRIVE.TRANS64 RZ, [R0+URZ+0x2a850], R2 ;  /* 0x02a8500200ff79a7 */ /* 0x0009e2000800003f */
[----:B---3--:R-:W-:-:S04]  /*27080*/  LOP3.LUT R3, R3, 0x1f, RZ, 0xc0, !PT ;  /* 0x0000001f03037812 */ /* 0x008fc800078ec0ff */
[----:B------:R-:W-:-:S13]  /*27090*/  ISETP.NE.AND P0, PT, R3, RZ, PT ;  /* 0x000000ff0300720c */ /* 0x000fda0003f05270 */
[----:B----4-:R-:W-:Y:S05]  /*270a0*/  @!P0 BRA `(.L_x_2090) ;  /* 0x0000000000048947 */ /* 0x010fea0003800000 */
[----:B------:R-:W-:Y:S01]  /*270b0*/  BPT.TRAP 0x1 ;  /* 0x000000040000795c */ /* 0x000fe20000300000 */
.L_x_2090:
[----:B------:R-:W-:Y:S05]  /*270c0*/  BSYNC B1 ;  /* 0x0000000000017941 */ /* 0x000fea0003800000 */
.L_x_2089:
[----:B-1----:R-:W3:Y:S04]  /*270d0*/  LDL.LU R5, [R1+0x1c] ;  /* 0x00001c0001057983 */ /* 0x002ee80000300800 */
[----:B------:R-:W3:Y:S04]  /*270e0*/  LDL.LU R3, [R1+0x10] ;  /* 0x0000100001037983 */ /* 0x000ee80000300800 */
[----:B------:R-:W4:Y:S04]  /*270f0*/  LDL R4, [R1] ;  /* 0x0000000001047983 */ /* 0x000f280000100800 */
[----:B--2---:R-:W4:Y:S01]  /*27100*/  LDL R2, [R1+0x4] ;  /* 0x0000040001027983 */ /* 0x004f220000100800 */
        /* <DEDUP_REMOVED lines=8> */
[----:B----4-:R-:W-:-:S04]  /*27190*/  IMAD R2, R2, 0x6000, R4 ;  /* 0x0000600002027824 */ /* 0x010fc800078e0204 */
[----:B------:R-:W-:-:S07]  /*271a0*/  VIADD R4, R2, 0x400 ;  /* 0x0000040002047836 */ /* 0x000fce0000000000 */
.L_x_2091:
        /* <DEDUP_REMOVED lines=15> */
.L_x_2092:
        /* <DEDUP_REMOVED lines=10> */
.L_x_2086:
[----:B------:R-:W-:Y:S05]  /*27340*/  BSYNC B0 ;  /* 0x0000000000007941 */ /* 0x000fea0003800000 */
.L_x_2085:
[----:B-1----:R-:W2:Y:S04]  /*27350*/  LDL.LU R5, [R1+0x4] ;  /* 0x0000040001057983 */ /* 0x002ea80000300800 */
        /* <DEDUP_REMOVED lines=8> */
.L_x_2010:
[----:B------:R-:W-:Y:S05]  /*273e0*/  BSYNC B7 ;  /* 0x0000000000077941 */ /* 0x000fea0003800000 */
.L_x_2008:
[----:B-1----:R-:W2:Y:S02]  /*273f0*/  LDL R0, [R1+0xc] ;  /* 0x00000c0001007983 */ /* 0x002ea40000100800 */
[----:B--2---:R-:W-:-:S13]  /*27400*/  LOP3.LUT P0, RZ, R0, 0x2, RZ, 0xc0, !PT ;  /* 0x0000000200ff7812 */ /* 0x004fda000780c0ff */
[----:B------:R-:W-:Y:S05]  /*27410*/  @!P0 BRA `(.L_x_2093) ;  /* 0x0000000000288947 */ /* 0x000fea0003800000 */
[----:B------:R-:W-:Y:S05]  /*27420*/  WARPSYNC.ALL ;  /* 0x0000000000007948 */ /* 0x000fea0003800000 */
[----:B------:R-:W1:Y:S08]  /*27430*/  S2UR UR5, SR_CgaCtaId ;  /* 0x00000000000579c3 */ /* 0x000e700000008800 */
[----:B------:R-:W-:Y:S06]  /*27440*/  BAR.SYNC.DEFER_BLOCKING 0x5, 0x180 ;  /* 0x0146000000007b1d */ /* 0x000fec0000010000 */
[----:B------:R-:W-:-:S02]  /*27450*/  UMOV UR4, 0x400 ;  /* 0x0000040000047882 */ /* 0x000fc40000000000 */
[----:B-1----:R-:W-:-:S06]  /*27460*/  ULEA UR4, UR5, UR4, 0x18 ;  /* 0x0000000405047291 */ /* 0x002fcc000f8ec03f */
[----:B------:R-:W-:-:S05]  /*27470*/  IMAD.U32 R0, RZ, RZ, UR4 ;  /* 0x00000004ff007e24 */ /* 0x000fca000f8e00ff */
[----:B------:R1:W2:Y:S04]  /*27480*/  LDS.128 R16, [R0+0x2a8d0] ;  /* 0x02a8d00000107984 */ /* 0x0002a80000000c00 */
[----:B------:R1:W-:Y:S01]  /*27490*/  STL [R1], R0 ;  /* 0x0000000001007387 */ /* 0x0003e20000100800 */
[----:B------:R-:W-:Y:S06]  /*274a0*/  BAR.ARV 0x4, 0x180 ;  /* 0x0106000000007b1d */ /* 0x000fec0000002000 */
[----:B------:R-:W-:Y:S05]  /*274b0*/  BRA `(.L_x_2094) ;  /* 0x0000000800e47947 */ /* 0x000fea0003800000 */
.L_x_2093:
[----:B------:R-:W1:Y:S01]  /*274c0*/  S2R R6, SR_TID.X ;  /* 0x0000000000067919 */ /* 0x000e620000002100 */
[----:B------:R-:W-:Y:S01]  /*274d0*/  UMOV UR4, 0xffffffff ;  /* 0xffffffff00047882 */ /* 0x000fe20000000000 */
[----:B-1----:R-:W-:-:S04]  /*274e0*/  LOP3.LUT R6, R6, 0x1f, RZ, 0xc0, !PT ;  /* 0x0000001f06067812 */ /* 0x002fc800078ec0ff */
[----:B------:R-:W-:Y:S01]  /*274f0*/  ISETP.NE.AND P0, PT, R6, 0x1f, PT ;  /* 0x0000001f0600780c */ /* 0x000fe20003f05270 */
[----:B------:R-:W-:-:S12]  /*27500*/  BRA.DIV UR4, `(.L_x_2095) ;  /* 0x0000002e04807947 */ /* 0x000fd8000b800000 */
[----:B------:R-:W-:Y:S01]  /*27510*/  IMAD.IADD R5, R19, 0x1, R6 ;  /* 0x0000000113057824 */ /* 0x000fe200078e0206 */
[----:B------:R-:W-:Y:S01]  /*27520*/  ULDC UR4, c[0x0][0xc3c] ;  /* 0x00030f0000047ab9 */ /* 0x000fe20000000800 */
[----:B------:R-:W-:-:S03]  /*27530*/  ULDC.64 UR6, c[0x0][0x208] ;  /* 0x0000820000067ab9 */ /* 0x000fc60000000a00 */
[----:B------:R-:W-:-:S13]  /*27540*/  ISETP.GE.OR P1, PT, R5, UR4, !P0 ;  /* 0x0000000405007c0c */ /* 0x000fda000c726670 */
[----:B------:R-:W1:Y:S02]  /*27550*/  @!P1 LDC.64 R2, c[0x0][0xc80] ;  /* 0x00032000ff029b82 */ /* 0x000e640000000a00 */
[----:B-1----:R-:W-:-:S06]  /*27560*/  @!P1 IMAD.WIDE R2, R5, 0x4, R2 ;  /* 0x0000000405029825 */ /* 0x002fcc00078e0202 */
[----:B------:R1:W2:Y:S01]  /*27570*/  @!P1 LDG.E R2, desc[UR6][R2.64] ;  /* 0x0000000602029981 */ /* 0x0002a2000c1e1900 */
[C---:B------:R-:W-:Y:S02]  /*27580*/  ISETP.GE.U32.AND P2, PT, R6.reuse, 0x2, PT ;  /* 0x000000020600780c */ /* 0x040fe40003f46070 */
[C---:B------:R-:W-:Y:S02]  /*27590*/  ISETP.GE.U32.AND P3, PT, R6.reuse, 0x4, PT ;  /* 0x000000040600780c */ /* 0x040fe40003f66070 */
[C---:B------:R-:W-:Y:S02]  /*275a0*/  ISETP.GE.U32.AND P4, PT, R6.reuse, 0x8, PT ;  /* 0x000000080600780c */ /* 0x040fe40003f86070 */
[C---:B------:R-:W-:Y:S02]  /*275b0*/  ISETP.GE.U32.AND P5, PT, R6.reuse, 0x10, PT ;  /* 0x000000100600780c */ /* 0x040fe40003fa6070 */
[----:B-1----:R-:W-:Y:S01]  /*275c0*/  MOV R3, RZ ;  /* 0x000000ff00037202 */ /* 0x002fe20000000f00 */
[----:B--2---:R-:W-:Y:S01]  /*275d0*/  @!P1 IMAD.MOV.U32 R3, RZ, RZ, R2 ;  /* 0x000000ffff039224 */ /* 0x004fe200078e0002 */
[----:B------:R-:W-:-:S04]  /*275e0*/  ISETP.NE.AND P1, PT, R6, RZ, PT ;  /* 0x000000ff0600720c */ /* 0x000fc80003f25270 */
[----:B------:R-:W1:Y:S02]  /*275f0*/  SHFL.UP PT, R2, R3, 0x1, RZ ;  /* 0x0420000003027989 */ /* 0x000e6400000e00ff */
[----:B-1----:R-:W-:-:S05]  /*27600*/  SEL R0, R2, RZ, P1 ;  /* 0x000000ff02007207 */ /* 0x002fca0000800000 */
[----:B------:R-:W-:Y:S02]  /*27610*/  IMAD.IADD R2, R3, 0x1, R0 ;  /* 0x0000000103027824 */ /* 0x000fe400078e0200 */
[----:B------:R-:W-:Y:S04]  /*27620*/  SHFL.IDX PT, R0, R16, RZ, 0x1f ;  /* 0x00001fff10007589 */ /* 0x000fe800000e0000 */
        /* <DEDUP_REMOVED lines=11> */
[----:B------:R-:W-:Y:S02]  /*276e0*/  IMAD.IADD R2, R2, 0x1, R5 ;  /* 0x0000000102027824 */ /* 0x000fe400078e0205 */
[----:B------:R1:W2:Y:S04]  /*276f0*/  SHFL.IDX PT, R5, R16, 0x1, 0x1f ;  /* 0x00201f0010057f89 */ /* 0x0002a800000e0000 */
[----:B------:R1:W3:Y:S02]  /*27700*/  SHFL.IDX PT, R16, R2, 0x1f, 0x1f ;  /* 0x03e01f0002107f89 */ /* 0x0002e400000e0000 */
.L_x_2198:
[----:B------:R-:W-:Y:S02]  /*27710*/  ULDC UR4, c[0x0][0xc38] ;  /* 0x00030e0000047ab9 */ /* 0x000fe40000000800 */
[----:B------:R-:W-:-:S05]  /*27720*/  MOV R4, UR4 ;  /* 0x0000000400047c02 */ /* 0x000fca0008000f00 */
[----:B-1-3--:R-:W-:-:S04]  /*27730*/  IMAD R16, R16, R4, RZ ;  /* 0x0000000410107224 */ /* 0x00afc800078e02ff */
[----:B--2---:R-:W-:-:S05]  /*27740*/  IMAD.IADD R5, R5, 0x1, R16 ;  /* 0x0000000105057824 */ /* 0x004fca00078e0210 */
[----:B------:R-:W-:-:S13]  /*27750*/  ISETP.GT.AND P6, PT, R5, R0, PT ;  /* 0x000000000500720c */ /* 0x000fda0003fc4270 */
[----:B------:R-:W-:Y:S05]  /*27760*/  @P6 BRA `(.L_x_2096) ;  /* 0x0000000000a06947 */ /* 0x000fea0003800000 */
.L_x_2101:
[----:B-1----:R-:W1:Y:S01]  /*27770*/  LDC R3, c[0x0][0xc3c] ;  /* 0x00030f00ff037b82 */ /* 0x002e620000000800 */
[----:B------:R-:W-:-:S05]  /*27780*/  VIADD R19, R19, 0x1f ;  /* 0x0000001f13137836 */ /* 0x000fca0000000000 */
[----:B-1----:R-:W-:-:S13]  /*27790*/  ISETP.GE.AND P6, PT, R19, R3, PT ;  /* 0x000000031300720c */ /* 0x002fda0003fc6270 */
[----:B------:R-:W-:Y:S05]  /*277a0*/  @P6 BRA `(.L_x_2097) ;  /* 0x0000000400dc6947 */ /* 0x000fea0003800000 */
[----:B------:R-:W1:Y:S01]  /*277b0*/  S2R R2, SR_TID.X ;  /* 0x0000000000027919 */ /* 0x000e620000002100 */
[----:B------:R-:W-:Y:S01]  /*277c0*/  BSSY B0, `(.L_x_2098) ;  /* 0x000000a000007945 */ /* 0x000fe20003800000 */
[----:B-1----:R-:W-:-:S05]  /*277d0*/  LOP3.LUT R2, R2, 0x1f, RZ, 0xc0, !PT ;  /* 0x0000001f02027812 */ /* 0x002fca00078ec0ff */
[----:B------:R-:W-:-:S05]  /*277e0*/  IMAD.IADD R4, R19, 0x1, R2 ;  /* 0x0000000113047824 */ /* 0x000fca00078e0202 */
[----:B------:R-:W-:Y:S01]  /*277f0*/  ISETP.GE.OR P6, PT, R4, R3, !P0 ;  /* 0x000000030400720c */ /* 0x000fe200047c6670 */
[----:B------:R-:W-:-:S12]  /*27800*/  IMAD.MOV.U32 R3, RZ, RZ, RZ ;  /* 0x000000ffff037224 */ /* 0x000fd800078e00ff */
[----:B------:R-:W-:Y:S05]  /*27810*/  @P6 BRA `(.L_x_2099) ;  /* 0x0000000000106947 */ /* 0x000fea0003800000 */
[----:B------:R-:W1:Y:S01]  /*27820*/  LDC.64 R2, c[0x0][0xc80] ;  /* 0x00032000ff027b82 */ /* 0x000e620000000a00 */
[----:B------:R-:W-:Y:S01]  /*27830*/  ULDC.64 UR4, c[0x0][0x208] ;  /* 0x0000820000047ab9 */ /* 0x000fe20000000a00 */
[----:B-1----:R-:W-:-:S06]  /*27840*/  IMAD.WIDE R2, R4, 0x4, R2 ;  /* 0x0000000404027825 */ /* 0x002fcc00078e0202 */
[----:B------:R1:W5:Y:S02]  /*27850*/  LDG.E R3, desc[UR4][R2.64] ;  /* 0x0000000402037981 */ /* 0x000364000c1e1900 */
.L_x_2099:
[----:B------:R-:W-:Y:S05]  /*27860*/  BSYNC B0 ;  /* 0x0000000000007941 */ /* 0x000fea0003800000 */
.L_x_2098:
[----:B------:R-:W-:-:S03]  /*27870*/  UMOV UR4, 0xffffffff ;  /* 0xffffffff00047882 */ /* 0x000fc60000000000 */
[----:B------:R-:W-:Y:S05]  /*27880*/  BRA.DIV UR4, `(.L_x_2100) ;  /* 0x0000002e04e07947 */ /* 0x000fea000b800000 */
[----:B-----5:R-:W1:Y:S02]  /*27890*/  SHFL.UP PT, R14, R3, 0x1, RZ ;  /* 0x04200000030e7989 */ /* 0x020e6400000e00ff */
[----:B-1----:R-:W-:-:S05]  /*278a0*/  SEL R2, R14, RZ, P1 ;  /* 0x000000ff0e027207 */ /* 0x002fca0000800000 */
[----:B------:R-:W-:-:S05]  /*278b0*/  IMAD.IADD R2, R3, 0x1, R2 ;  /* 0x0000000103027824 */ /* 0x000fca00078e0202 */
[----:B------:R-:W1:Y:S02]  /*278c0*/  SHFL.UP PT, R4, R2, 0x2, RZ ;  /* 0x0440000002047989 */ /* 0x000e6400000e00ff */
[----:B-1----:R-:W-:-:S05]  /*278d0*/  SEL R4, R4, RZ, P2 ;  /* 0x000000ff04047207 */ /* 0x002fca0001000000 */
[----:B------:R-:W-:-:S05]  /*278e0*/  IMAD.IADD R2, R2, 0x1, R4 ;  /* 0x0000000102027824 */ /* 0x000fca00078e0204 */
[----:B------:R-:W1:Y:S02]  /*278f0*/  SHFL.UP PT, R4, R2, 0x4, RZ ;  /* 0x0480000002047989 */ /* 0x000e6400000e00ff */
[----:B-1----:R-:W-:-:S04]  /*27900*/  SEL R4, R4, RZ, P3 ;  /* 0x000000ff04047207 */ /* 0x002fc80001800000 */
[----:B------:R-:W-:-:S05]  /*27910*/  IADD3 R2, R2, R4, RZ ;  /* 0x0000000402027210 */ /* 0x000fca0007ffe0ff */
[----:B------:R-:W1:Y:S02]  /*27920*/  SHFL.UP PT, R4, R2, 0x8, RZ ;  /* 0x0500000002047989 */ /* 0x000e6400000e00ff */
[----:B-1----:R-:W-:-:S05]  /*27930*/  SEL R4, R4, RZ, P4 ;  /* 0x000000ff04047207 */ /* 0x002fca0002000000 */
[----:B------:R-:W-:-:S05]  /*27940*/  IMAD.IADD R2, R2, 0x1, R4 ;  /* 0x0000000102027824 */ /* 0x000fca00078e0204 */
[----:B------:R-:W1:Y:S02]  /*27950*/  SHFL.UP PT, R4, R2, 0x10, RZ ;  /* 0x0600000002047989 */ /* 0x000e6400000e00ff */
[----:B-1----:R-:W-:-:S05]  /*27960*/  SEL R4, R4, RZ, P5 ;  /* 0x000000ff04047207 */ /* 0x002fca0002800000 */
[----:B------:R-:W-:-:S05]  /*27970*/  IMAD.IADD R2, R2, 0x1, R4 ;  /* 0x0000000102027824 */ /* 0x000fca00078e0204 */
[----:B------:R1:W2:Y:S02]  /*27980*/  SHFL.IDX PT, R16, R2, 0x1f, 0x1f ;  /* 0x03e01f0002107f89 */ /* 0x0002a400000e0000 */
.L_x_2206:
[----:B------:R-:W-:Y:S02]  /*27990*/  ULDC UR4, c[0x0][0xc38] ;  /* 0x00030e0000047ab9 */ /* 0x000fe40000000800 */
[----:B------:R-:W-:-:S04]  /*279a0*/  IMAD.U32 R4, RZ, RZ, UR4 ;  /* 0x00000004ff047e24 */ /* 0x000fc8000f8e00ff */
[----:B--2---:R-:W-:-:S04]  /*279b0*/  IMAD R16, R16, R4, RZ ;  /* 0x0000000410107224 */ /* 0x004fc800078e02ff */
[----:B------:R-:W-:-:S05]  /*279c0*/  IMAD.IADD R5, R16, 0x1, R5 ;  /* 0x0000000110057824 */ /* 0x000fca00078e0205 */
[----:B------:R-:W-:-:S13]  /*279d0*/  ISETP.GT.AND P6, PT, R5, R0, PT ;  /* 0x000000000500720c */ /* 0x000fda0003fc4270 */
[----:B------:R-:W-:Y:S05]  /*279e0*/  @!P6 BRA `(.L_x_2101) ;  /* 0xfffffffc0060e947 */ /* 0x000fea000383ffff */
.L_x_2096:
        /* <DEDUP_REMOVED lines=8> */
.L_x_2210:
[----:B------:R-:W-:Y:S01]  /*27a70*/  ISETP.NE.AND P0, PT, R5, RZ, PT ;  /* 0x000000ff0500720c */ /* 0x000fe20003f05270 */
[----:B------:R-:W-:-:S12]  /*27a80*/  IMAD.MOV.U32 R5, RZ, RZ, RZ ;  /* 0x000000ffff057224 */ /* 0x000fd800078e00ff */
[----:B------:R-:W-:Y:S05]  /*27a90*/  @!P0 BRA `(.L_x_2103) ;  /* 0x0000000000148947 */ /* 0x000fea0003800000 */
[----:B------:R-:W-:Y:S01]  /*27aa0*/  UMOV UR4, 0xffffffff ;  /* 0xffffffff00047882 */ /* 0x000fe20000000000 */
[----:B0-----:R-:W-:Y:S02]  /*27ab0*/  IADD3 R12, R6, -0x1, RZ ;  /* 0xffffffff060c7810 */ /* 0x001fe40007ffe0ff */
[----:B------:R-:W-:Y:S05]  /*27ac0*/  BRA.DIV UR4, `(.L_x_2104) ;  /* 0x00000032046c7947 */ /* 0x000fea000b800000 */
[----:B-1----:R0:W1:Y:S02]  /*27ad0*/  SHFL.IDX PT, R2, R2, R12, 0x1f ;  /* 0x00001f0c02027589 */ /* 0x00206400000e0000 */
.L_x_2213:
[----:B-1----:R-:W-:-:S07]  /*27ae0*/  IMAD.MOV.U32 R5, RZ, RZ, R2 ;  /* 0x000000ffff057224 */ /* 0x002fce00078e0002 */
.L_x_2103:
[----:B-12---:R-:W1:Y:S01]  /*27af0*/  LDC.64 R2, c[0x0][0xc90] ;  /* 0x00032400ff027b82 */ /* 0x006e620000000a00 */
[----:B------:R-:W-:Y:S01]  /*27b00*/  IMAD.IADD R19, R6, 0x1, R19 ;  /* 0x0000000106137824 */ /* 0x000fe200078e0213 */
[----:B------:R-:W-:-:S03]  /*27b10*/  ULDC.64 UR4, c[0x0][0x208] ;  /* 0x0000820000047ab9 */ /* 0x000fc60000000a00 */
[----:B-1----:R-:W-:-:S05]  /*27b20*/  IMAD.WIDE R2, R19, 0x4, R2 ;  /* 0x0000000413027825 */ /* 0x002fca00078e0202 */
[----:B------:R-:W3:Y:S01]  /*27b30*/  LDG.E R7, desc[UR4][R2.64] ;  /* 0x0000000402077981 */ /* 0x000ee2000c1e1900 */
[----:B------:R-:W-:-:S04]  /*27b40*/  IMAD R16, R5, R4, R16 ;  /* 0x0000000405107224 */ /* 0x000fc800078e0210 */
[----:B------:R-:W-:Y:S02]  /*27b50*/  IMAD.IADD R0, R0, 0x1, -R16 ;  /* 0x0000000100007824 */ /* 0x000fe400078e0a10 */
[----:B---3--:R-:W-:-:S05]  /*27b60*/  IMAD R6, R17, R7, RZ ;  /* 0x0000000711067224 */ /* 0x008fca00078e02ff */
[----:B------:R-:W-:-:S04]  /*27b70*/  IABS R8, R6 ;  /* 0x0000000600087213 */ /* 0x000fc80000000000 */
[----:B------:R-:W1:Y:S08]  /*27b80*/  I2F.RP R2, R8 ;  /* 0x0000000800027306 */ /* 0x000e700000209400 */
[----:B-1----:R-:W1:Y:S02]  /*27b90*/  MUFU.RCP R2, R2 ;  /* 0x0000000200027308 */ /* 0x002e640000001000 */
[----:B-1----:R-:W-:-:S06]  /*27ba0*/  VIADD R2, R2, 0xffffffe ;  /* 0x0ffffffe02027836 */ /* 0x002fcc0000000000 */
[----:B------:R-:W1:Y:S02]  /*27bb0*/  F2I.FTZ.U32.TRUNC.NTZ R3, R2 ;  /* 0x0000000200037305 */ /* 0x000e64000021f000 */
[----:B-1----:R-:W-:-:S04]  /*27bc0*/  IMAD.MOV R2, RZ, RZ, -R3 ;  /* 0x000000ffff027224 */ /* 0x002fc800078e0a03 */
[----:B------:R-:W-:Y:S02]  /*27bd0*/  IMAD R5, R2, R8, RZ ;  /* 0x0000000802057224 */ /* 0x000fe400078e02ff */
[----:B------:R-:W-:-:S04]  /*27be0*/  IMAD.MOV.U32 R2, RZ, RZ, RZ ;  /* 0x000000ffff027224 */ /* 0x000fc800078e00ff */
[----:B------:R-:W-:Y:S01]  /*27bf0*/  IMAD.HI.U32 R2, R3, R5, R2 ;  /* 0x0000000503027227 */ /* 0x000fe200078e0002 */
[----:B------:R-:W-:Y:S02]  /*27c00*/  IABS R3, R0 ;  /* 0x0000000000037213 */ /* 0x000fe40000000000 */
[----:B------:R-:W-:-:S03]  /*27c10*/  IABS R5, R6 ;  /* 0x0000000600057213 */ /* 0x000fc60000000000 */
[----:B------:R-:W-:Y:S01]  /*27c20*/  IMAD.HI.U32 R2, R2, R3, RZ ;  /* 0x0000000302027227 */ /* 0x000fe200078e00ff */
[----:B------:R-:W-:-:S05]  /*27c30*/  IADD3 R5, RZ, -R5, RZ ;  /* 0x80000005ff057210 */ /* 0x000fca0007ffe0ff */
        /* <DEDUP_REMOVED lines=11> */
[----:B------:R-:W-:Y:S01]  /*27cf0*/  IMAD R5, R7, R2, RZ ;  /* 0x0000000207057224 */ /* 0x000fe200078e02ff */
[----:B------:R-:W-:-:S03]  /*27d00*/  IADD3 R2, -R2, RZ, RZ ;  /* 0x000000ff02027210 */ /* 0x000fc60007ffe1ff */
[----:B------:R-:W-:Y:S02]  /*27d10*/  IMAD.MOV R3, RZ, RZ, -R5 ;  /* 0x000000ffff037224 */ /* 0x000fe400078e0a05 */
[----:B------:R-:W-:-:S03]  /*27d20*/  IMAD R0, R6, R2, R0 ;  /* 0x0000000206007224 */ /* 0x000fc600078e0200 */
[----:B------:R-:W-:-:S04]  /*27d30*/  VIADDMNMX R4, R3, R4, R7, PT ;  /* 0x0000000403047246 */ /* 0x000fc80003800107 */
        /* <DEDUP_REMOVED lines=19> */
[C---:B------:R-:W-:Y:S01]  /*27e70*/  LOP3.LUT R3, R0.reuse, R4, RZ, 0x3c, !PT ;  /* 0x0000000400037212 */ /* 0x040fe200078e3cff */
[----:B------:R-:W-:-:S03]  /*27e80*/  IMAD.IADD R0, R0, 0x1, R5 ;  /* 0x0000000100007824 */ /* 0x000fc600078e0205 */
[----:B------:R-:W-:-:S07]  /*27e90*/  ISETP.GE.AND P2, PT, R3, RZ, PT ;  /* 0x000000ff0300720c */ /* 0x000fce0003f46270 */
[----:B------:R-:W-:-:S06]  /*27ea0*/  @P0 VIADD R2, R2, 0x1 ;  /* 0x0000000102020836 */ /* 0x000fcc0000000000 */
[----:B------:R-:W-:Y:S02]  /*27eb0*/  @!P2 IADD3 R2, -R2, RZ, RZ ;  /* 0x000000ff0202a210 */ /* 0x000fe40007ffe1ff */
[----:B------:R-:W-:Y:S01]  /*27ec0*/  @!P1 LOP3.LUT R2, RZ, R4, RZ, 0x33, !PT ;  /* 0x00000004ff029212 */ /* 0x000fe200078e33ff */
[----:B------:R-:W-:-:S04]  /*27ed0*/  IMAD.MOV R4, RZ, RZ, -R4 ;  /* 0x000000ffff047224 */ /* 0x000fc800078e0a04 */
[----:B------:R-:W-:Y:S01]  /*27ee0*/  IMAD R18, R2, R4, R0 ;  /* 0x0000000402127224 */ /* 0x000fe200078e0200 */
[----:B------:R-:W-:-:S05]  /*27ef0*/  LOP3.LUT R2, RZ, R2, RZ, 0x33, !PT ;  /* 0x00000002ff027212 */ /* 0x000fca00078e33ff */
[----:B------:R-:W-:Y:S01]  /*27f00*/  IMAD.IADD R17, R17, 0x1, R2 ;  /* 0x0000000111117824 */ /* 0x000fe200078e0202 */
[----:B------:R-:W-:Y:S06]  /*27f10*/  BRA `(.L_x_2105) ;  /* 0x00000000001c7947 */ /* 0x000fec0003800000 */
.L_x_2097:
[----:B------:R-:W-:Y:S01]  /*27f20*/  UMOV UR4, URZ ;  /* 0x0000003f00047c82 */ /* 0x000fe20008000000 */
[----:B------:R-:W-:Y:S01]  /*27f30*/  UMOV UR5, URZ ;  /* 0x0000003f00057c82 */ /* 0x000fe20008000000 */
[----:B------:R-:W-:Y:S01]  /*27f40*/  ULDC UR6, c[0x0][0xc3c] ;  /* 0x00030f0000067ab9 */ /* 0x000fe20000000800 */
[----:B------:R-:W-:Y:S01]  /*27f50*/  IMAD.MOV.U32 R16, RZ, RZ, R0 ;  /* 0x000000ffff107224 */ /* 0x000fe200078e0000 */
[----:B------:R-:W-:Y:S01]  /*27f60*/  MOV R19, UR6 ;  /* 0x0000000600137c02 */ /* 0x000fe20008000f00 */
[----:B------:R-:W-:Y:S02]  /*27f70*/  IMAD.U32 R17, RZ, RZ, UR4 ;  /* 0x00000004ff117e24 */ /* 0x000fe4000f8e00ff */
[----:B------:R-:W-:-:S07]  /*27f80*/  IMAD.U32 R18, RZ, RZ, UR5 ;  /* 0x00000005ff127e24 */ /* 0x000fce000f8e00ff */
.L_x_2105:
[----:B------:R3:W2:Y:S01]  /*27f90*/  LDL R3, [R1] ;  /* 0x0000000001037983 */ /* 0x0006a20000100800 */
[----:B------:R-:W1:Y:S01]  /*27fa0*/  S2R R0, SR_TID.X ;  /* 0x0000000000007919 */ /* 0x000e620000002100 */
[----:B------:R-:W-:Y:S05]  /*27fb0*/  WARPSYNC.ALL ;  /* 0x0000000000007948 */ /* 0x000fea0003800000 */
[----:B-1----:R-:W-:Y:S01]  /*27fc0*/  LOP3.LUT R0, R0, 0x1f, RZ, 0xc0, !PT ;  /* 0x0000001f00007812 */ /* 0x002fe200078ec0ff */
[----:B------:R-:W-:Y:S03]  /*27fd0*/  BAR.SYNC.DEFER_BLOCKING 0x4, 0x180 ;  /* 0x0106000000007b1d */ /* 0x000fe60000010000 */
[----:B------:R-:W-:-:S13]  /*27fe0*/  ISETP.NE.AND P0, PT, R0, RZ, PT ;  /* 0x000000ff0000720c */ /* 0x000fda0003f05270 */
[----:B------:R-:W2:Y:S01]  /*27ff0*/  @!P0 S2R R0, SR_CgaCtaId ;  /* 0x0000000000008919 */ /* 0x000ea20000008800 */
[----:B------:R-:W-:-:S04]  /*28000*/  @!P0 MOV R2, 0x400 ;  /* 0x0000040000028802 */ /* 0x000fc80000000f00 */
[----:B--2---:R-:W-:-:S05]  /*28010*/  @!P0 LEA R3, R0, R2, 0x18 ;  /* 0x0000000200038211 */ /* 0x004fca00078ec0ff */
[----:B------:R3:W-:Y:S04]  /*28020*/  @!P0 STS.128 [R3+0x2a8d0], R16 ;  /* 0x02a8d01003008388 */ /* 0x0007e80000000c00 */
[----:B------:R3:W-:Y:S01]  /*28030*/  @!P0 STL [R1], R3 ;  /* 0x0000000301008387 */ /* 0x0007e20000100800 */
[----:B------:R-:W-:Y:S06]  /*28040*/  BAR.ARV 0x5, 0x180 ;  /* 0x0146000000007b1d */ /* 0x000fec0000002000 */
.L_x_2094:
[----:B------:R-:W-:Y:S02]  /*28050*/  ULDC UR4, c[0x0][0xc3c] ;  /* 0x00030f0000047ab9 */ /* 0x000fe40000000800 */
[----:B--2---:R-:W-:-:S13]  /*28060*/  ISETP.GE.AND P0, PT, R19, UR4, PT ;  /* 0x0000000413007c0c */ /* 0x004fda000bf06270 */
[----:B------:R-:W-:Y:S05]  /*28070*/  @!P0 BRA `(.L_x_2106) ;  /* 0xffffff8c00908947 */ /* 0x000fea000383ffff */
[----:B------:R-:W-:Y:S05]  /*28080*/  BSYNC B8 ;  /* 0x0000000000087941 */ /* 0x000fea0003800000 */
.L_x_1950:
[----:B-1----:R-:W2:Y:S01]  /*28090*/  LDL.LU R0, [R1+0x48] ;  /* 0x0000480001007983 */ /* 0x002ea20000300800 */
[----:B------:R-:W-:Y:S01]  /*280a0*/  BSSY B0, `(.L_x_2107) ;  /* 0x000000b000007945 */ /* 0x000fe20003800000 */
[----:B------:R-:W1:Y:S01]  /*280b0*/  S2R R5, SR_CgaCtaId ;  /* 0x0000000000057919 */ /* 0x000e620000008800 */
[----:B--2---:R-:W-:-:S05]  /*280c0*/  VIADD R0, R0, 0x1 ;  /* 0x0000000100007836 */ /* 0x004fca0000000000 */
[----:B0-----:R-:W-:-:S04]  /*280d0*/  LEA.HI R2, R0, R0, RZ, 0x1 ;  /* 0x0000000000027211 */ /* 0x001fc800078f08ff */
[----:B---3--:R-:W-:-:S05]  /*280e0*/  LOP3.LUT R3, R2, 0xfffffffe, RZ, 0xc0, !PT ;  /* 0xfffffffe02037812 */ /* 0x008fca00078ec0ff */
[----:B------:R-:W-:Y:S01]  /*280f0*/  IMAD.IADD R3, R0, 0x1, -R3 ;  /* 0x0000000100037824 */ /* 0x000fe200078e0a03 */
[----:B------:R-:W-:-:S04]  /*28100*/  MOV R0, 0x400 ;  /* 0x0000040000007802 */ /* 0x000fc80000000f00 */
[----:B-1----:R-:W-:Y:S02]  /*28110*/  LEA R0, R5, R0, 0x18 ;  /* 0x0000000005007211 */ /* 0x002fe400078ec0ff */
[----:B------:R-:W-:-:S04]  /*28120*/  SHF.L.U32 R3, R3, 0x1f, RZ ;  /* 0x0000001f03037819 */ /* 0x000fc800000006ff */
[----:B------:R-:W0:Y:S02]  /*28130*/  SYNCS.PHASECHK.TRANS64.TRYWAIT P0, [R0+URZ+0x2a820], R3 ;  /* 0x02a82003000075a7 */ /* 0x000e24000800017f */
[----:B0-----:R-:W-:Y:S05]  /*28140*/  @!P0 BRA `(.L_x_2108) ;  /* 0x0000002800f48947 */ /* 0x001fea0003800000 */
.L_x_2214:
[----:B------:R-:W-:Y:S05]  /*28150*/  BSYNC B0 ;  /* 0x0000000000007941 */ /* 0x000fea0003800000 */
.L_x_2107:
[----:B------:R-:W-:-:S03]  /*28160*/  UMOV UR4, 0xffffffff ;  /* 0xffffffff00047882 */ /* 0x000fc60000000000 */
[----:B------:R-:W-:Y:S05]  /*28170*/  BRA.DIV UR4, `(.L_x_2109) ;  /* 0x0000002a04fc7947 */ /* 0x000fea000b800000 */
[----:B------:R-:W1:Y:S02]  /*28180*/  S2R R2, SR_TID.X ;  /* 0x0000000000027919 */ /* 0x000e640000002100 */
[----:B-1----:R-:W-:-:S04]  /*28190*/  SHF.R.U32.HI R2, RZ, 0x5, R2 ;  /* 0x00000005ff027819 */ /* 0x002fc80000011602 */
[----:B------:R-:W-:-:S05]  /*281a0*/  LOP3.LUT R2, R2, 0x3, RZ, 0xc0, !PT ;  /* 0x0000000302027812 */ /* 0x000fca00078ec0ff */
[----:B------:R1:W2:Y:S02]  /*281b0*/  SHFL.IDX PT, R14, R2, RZ, 0x1f ;  /* 0x00001fff020e7589 */ /* 0x0002a400000e0000 */
.L_x_2217:
[----:B--2---:R-:W-:-:S13]  /*281c0*/  ISETP.NE.AND P0, PT, R14, RZ, PT ;  /* 0x000000ff0e00720c */ /* 0x004fda0003f05270 */
[----:B------:R-:W-:Y:S05]  /*281d0*/  @P0 BRA `(.L_x_1654) ;  /* 0x0000000000940947 */ /* 0x000fea0003800000 */
[----:B------:R-:W-:-:S03]  /*281e0*/  UMOV UR4, 0xffffffff ;  /* 0xffffffff00047882 */ /* 0x000fc60000000000 */
[----:B------:R-:W-:Y:S05]  /*281f0*/  BRA.DIV UR4, `(.L_x_2110) ;  /* 0x0000002e04107947 */ /* 0x000fea000b800000 */
[----:B------:R-:W-:-:S13]  /*28200*/  ELECT P6, URZ, PT ;  /* 0x00000000003f782f */ /* 0x000fda00038c0000 */
.L_x_2220:
[----:B------:R-:W-:Y:S05]  /*28210*/  @!P6 BRA `(.L_x_1654) ;  /* 0x000000000084e947 */ /* 0x000fea0003800000 */
[----:B------:R-:W-:-:S06]  /*28220*/  ULOP3.LUT UR4, UR60, 0x2, URZ, 0xfc, !UPT ;  /* 0x000000023c047892 */ /* 0x000fcc000f8efc3f */
[----:B-1----:R-:W-:-:S05]  /*28230*/  IMAD.U32 R2, RZ, RZ, UR4 ;  /* 0x00000004ff027e24 */ /* 0x002fca000f8e00ff */
[----:B------:R-:W-:-:S13]  /*28240*/  ISETP.NE.AND P2, PT, R2, 0x3, PT ;  /* 0x000000030200780c */ /* 0x000fda0003f45270 */
[----:B------:R-:W-:Y:S05]  /*28250*/  @!P2 BRA `(.L_x_2111) ;  /* 0x000000000004a947 */ /* 0x000fea0003800000 */
[----:B------:R-:W-:Y:S01]  /*28260*/  BPT.TRAP 0x1 ;  /* 0x000000040000795c */ /* 0x000fe20000300000 */
.L_x_2111:
[----:B0-----:R-:W2:Y:S04]  /*28270*/  LDL R3, [R1+0x4] ;  /* 0x0000040001037983 */ /* 0x001ea80000100800 */
[----:B------:R-:W3:Y:S01]  /*28280*/  LDL.LU R7, [R1+0x18] ;  /* 0x0000180001077983 */ /* 0x000ee20000300800 */
        /* <DEDUP_REMOVED lines=12> */
.L_x_2221:
[----:B------:R-:W1:Y:S02]  /*28350*/  SYNCS.PHASECHK.TRANS64.TRYWAIT P0, [R7+URZ], R2 ;  /* 0x00000002070075a7 */ /* 0x000e64000800017f */
[----:B-1----:R-:W-:Y:S05]  /*28360*/  @!P0 BRA `(.L_x_2113) ;  /* 0x0000002800e88947 */ /* 0x002fea0003800000 */
.L_x_2222:
[----:B------:R-:W-:Y:S05]  /*28370*/  @!P2 BRA `(.L_x_2114) ;  /* 0x000000000004a947 */ /* 0x000fea0003800000 */
[----:B------:R-:W-:Y:S01]  /*28380*/  BPT.TRAP 0x1 ;  /* 0x000000040000795c */ /* 0x000fe20000300000 */
.L_x_2114:
[----:B------:R-:W2:Y:S01]  /*28390*/  LDL.LU R4, [R1+0x4] ;  /* 0x0000040001047983 */ /* 0x000ea20000300800 */
[----:B------:R-:W-:-:S04]  /*283a0*/  VIADD R0, R0, 0x2a860 ;  /* 0x0002a86000007836 */ /* 0x000fc80000000000 */
[----:B--2---:R-:W-:-:S04]  /*283b0*/  IMAD R4, R4, 0x8, R0 ;  /* 0x0000000804047824 */ /* 0x004fc800078e0200 */
[----:B------:R-:W2:Y:S02]  /*283c0*/  SYNCS.PHASECHK.TRANS64.TRYWAIT P0, [R4+URZ], R5 ;  /* 0x00000005040075a7 */ /* 0x000ea4000800017f */
[----:B--2---:R-:W-:Y:S05]  /*283d0*/  @!P0 BRA `(.L_x_2115) ;  /* 0x0000002800e08947 */ /* 0x004fea0003800000 */
.L_x_2223:
[----:B------:R-:W-:-:S07]  /*283e0*/  IMAD R3, R3, 0x8, R0 ;  /* 0x0000000803037824 */ /* 0x000fce00078e0200 */
.L_x_2116:
[----:B---3--:R3:W4:Y:S02]  /*283f0*/  SYNCS.PHASECHK.TRANS64.TRYWAIT P0, [R3+URZ], R2 ;  /* 0x00000002030075a7 */ /* 0x008724000800017f */
[----:B----4-:R-:W-:Y:S05]  /*28400*/  @!P0 NANOSLEEP.SYNCS 0x989680 ;  /* 0x009896800000895d */ /* 0x010fea0003900000 */
[----:B------:R-:W4:Y:S02]  /*28410*/  @!P0 SYNCS.PHASECHK.TRANS64 P0, [R3+URZ], R2 ;  /* 0x00000002030085a7 */ /* 0x000f24000800007f */
[----:B----4-:R-:W-:Y:S05]  /*28420*/  @!P0 BRA `(.L_x_2116) ;  /* 0xfffffffc00f08947 */ /* 0x010fea000383ffff */
.L_x_1654:
[----:B------:R-:W-:Y:S05]  /*28430*/  BSYNC B9 ;  /* 0x0000000000097941 */ /* 0x000fea0003800000 */
.L_x_1651:
[----:B------:R-:W-:Y:S05]  /*28440*/  EXIT ;  /* 0x000000000000794d */ /* 0x000fea0003800000 */
.L_x_1680:
[----:B-1----:R1:W2:Y:S02]  /*28450*/  SYNCS.PHASECHK.TRANS64.TRYWAIT P5, [R3+URZ+0x2a890], R0 ;  /* 0x02a89000030075a7 */ /* 0x0022a400080a017f */
[----:B--2---:R-:W-:Y:S05]  /*28460*/  @!P5 NANOSLEEP.SYNCS 0x989680 ;  /* 0x009896800000d95d */ /* 0x004fea0003900000 */
[----:B------:R-:W2:Y:S02]  /*28470*/  @!P5 SYNCS.PHASECHK.TRANS64 P5, [R3+URZ+0x2a890], R0 ;  /* 0x02a890000300d5a7 */ /* 0x000ea400080a007f */
[----:B--2---:R-:W-:Y:S05]  /*28480*/  @!P5 BRA `(.L_x_1680) ;  /* 0xfffffffc00f0d947 */ /* 0x004fea000383ffff */
[----:B------:R-:W-:Y:S05]  /*28490*/  BRA `(.L_x_2117) ;  /* 0xfffffdb400987947 */ /* 0x000fea000383ffff */
.L_x_1734:
[----:B-1----:R1:W3:Y:S02]  /*284a0*/  SYNCS.PHASECHK.TRANS64.TRYWAIT P5, [R3+URZ+0x2a890], R0 ;  /* 0x02a89000030075a7 */ /* 0x0022e400080a017f */
[----:B---3--:R-:W-:Y:S05]  /*284b0*/  @!P5 NANOSLEEP.SYNCS 0x989680 ;  /* 0x009896800000d95d */ /* 0x008fea0003900000 */
[----:B------:R-:W3:Y:S02]  /*284c0*/  @!P5 SYNCS.PHASECHK.TRANS64 P5, [R3+URZ+0x2a890], R0 ;  /* 0x02a890000300d5a7 */ /* 0x000ee400080a007f */
[----:B---3--:R-:W-:Y:S05]  /*284d0*/  @!P5 BRA `(.L_x_1734) ;  /* 0xfffffffc00f0d947 */ /* 0x008fea000383ffff */
[----:B------:R-:W-:Y:S05]  /*284e0*/  BRA `(.L_x_2118) ;  /* 0xfffffde800487947 */ /* 0x000fea000383ffff */
.L_x_1759:
[----:B-1----:R1:W2:Y:S02]  /*284f0*/  SYNCS.PHASECHK.TRANS64.TRYWAIT P4, [R3+URZ+0x2a890], R0 ;  /* 0x02a89000030075a7 */ /* 0x0022a4000808017f */
[----:B--2---:R-:W-:Y:S05]  /*28500*/  @!P4 NANOSLEEP.SYNCS 0x989680 ;  /* 0x009896800000c95d */ /* 0x004fea0003900000 */
[----:B------:R-:W2:Y:S02]  /*28510*/  @!P4 SYNCS.PHASECHK.TRANS64 P4, [R3+URZ+0x2a890], R0 ;  /* 0x02a890000300c5a7 */ /* 0x000ea4000808007f */
[----:B--2---:R-:W-:Y:S05]  /*28520*/  @!P4 BRA `(.L_x_1759) ;  /* 0xfffffffc00f0c947 */ /* 0x004fea000383ffff */
[----:B------:R-:W-:Y:S05]  /*28530*/  BRA `(.L_x_2119) ;  /* 0xfffffe1800747947 */ /* 0x000fea000383ffff */
.L_x_1765:
[----:B0-----:R0:W2:Y:S02]  /*28540*/  SYNCS.PHASECHK.TRANS64.TRYWAIT P4, [R3+URZ+0x2a8b0], R0 ;  /* 0x02a8b000030075a7 */ /* 0x0010a4000808017f */
[----:B--2---:R-:W-:Y:S05]  /*28550*/  @!P4 NANOSLEEP.SYNCS 0x989680 ;  /* 0x009896800000c95d */ /* 0x004fea0003900000 */
[----:B------:R-:W2:Y:S02]  /*28560*/  @!P4 SYNCS.PHASECHK.TRANS64 P4, [R3+URZ+0x2a8b0], R0 ;  /* 0x02a8b0000300c5a7 */ /* 0x000ea4000808007f */
[----:B--2---:R-:W-:Y:S05]  /*28570*/  @!P4 BRA `(.L_x_1765) ;  /* 0xfffffffc00f0c947 */ /* 0x004fea000383ffff */
[----:B------:R-:W-:Y:S05]  /*28580*/  BRA `(.L_x_2120) ;  /* 0xfffffe1c00807947 */ /* 0x000fea000383ffff */
.L_x_1791:
[----:B------:R-:W-:Y:S01]  /*28590*/  BSSY B1, `(.L_x_2121) ;  /* 0x0000008000017945 */ /* 0x000fe20003800000 */
[----:B------:R-:W-:Y:S01]  /*285a0*/  IMAD.MOV.U32 R13, RZ, RZ, R7 ;  /* 0x000000ffff0d7224 */ /* 0x000fe200078e0007 */
[----:B------:R-:W-:Y:S01]  /*285b0*/  MOV R15, 0xffffffff ;  /* 0xffffffff000f7802 */ /* 0x000fe20000000f00 */
[----:B------:R-:W-:Y:S02]  /*285c0*/  IMAD.MOV.U32 R12, RZ, RZ, RZ ;  /* 0x000000ffff0c7224 */ /* 0x000fe400078e00ff */
[----:B------:R-:W-:-:S07]  /*285d0*/  IMAD.MOV.U32 R11, RZ, RZ, 0x1c1f ;  /* 0x00001c1fff0b7424 */ /* 0x000fce00078e00ff */
[----:B------:R-:W-:Y:S05]  /*285e0*/  WARPSYNC.COLLECTIVE R15, `(.L_x_2122) ;  /* 0x000000000f087348 */ /* 0x000fea0003c00000 */
[----:B------:R0:W1:Y:S02]  /*285f0*/  SHFL.IDX P6, R14, R13, R12, R11 ;  /* 0x0000000c0d0e7389 */ /* 0x00006400000c000b */
[----:B01----:R-:W-:Y:S01]  /*28600*/  ENDCOLLECTIVE ;  /* 0x000000000000791b */ /* 0x003fe20003800000 */
.L_x_2122:
[----:B------:R-:W-:Y:S05]  /*28610*/  BSYNC B1 ;  /* 0x0000000000017941 */ /* 0x000fea0003800000 */
.L_x_2121:
[----:B------:R-:W-:Y:S02]  /*28620*/  IMAD.MOV.U32 R13, RZ, RZ, R6 ;  /* 0x000000ffff0d7224 */ /* 0x000fe400078e0006 */
[----:B------:R-:W-:Y:S02]  /*28630*/  IMAD.MOV.U32 R12, RZ, RZ, RZ ;  /* 0x000000ffff0c7224 */ /* 0x000fe400078e00ff */
[----:B------:R-:W-:Y:S02]  /*28640*/  IMAD.MOV.U32 R11, RZ, RZ, 0x1c1f ;  /* 0x00001c1fff0b7424 */ /* 0x000fe400078e00ff */
[----:B------:R-:W-:Y:S02]  /*28650*/  IMAD.MOV.U32 R15, RZ, RZ, -0x1 ;  /* 0xffffffffff0f7424 */ /* 0x000fe400078e00ff */
[----:B------:R-:W-:-:S07]  /*28660*/  IMAD.MOV.U32 R3, RZ, RZ, R14 ;  /* 0x000000ffff037224 */ /* 0x000fce00078e000e */
[----:B------:R-:W-:Y:S05]  /*28670*/  WARPSYNC.COLLECTIVE R15, `(.L_x_2123) ;  /* 0x000000000f087348 */ /* 0x000fea0003c00000 */
[----:B------:R0:W1:Y:S02]  /*28680*/  SHFL.IDX P6, R14, R13, R12, R11 ;  /* 0x0000000c0d0e7389 */ /* 0x00006400000c000b */
[----:B01----:R-:W-:Y:S01]  /*28690*/  ENDCOLLECTIVE ;  /* 0x000000000000791b */ /* 0x003fe20003800000 */
.L_x_2123:
[----:B------:R-:W-:Y:S01]  /*286a0*/  MOV R13, R8 ;  /* 0x00000008000d7202 */ /* 0x000fe20000000f00 */
[----:B------:R-:W-:-:S07]  /*286b0*/  IMAD.MOV.U32 R0, RZ, RZ, R14 ;  /* 0x000000ffff007224 */ /* 0x000fce00078e000e */
[----:B------:R-:W-:Y:S05]  /*286c0*/  WARPSYNC.COLLECTIVE R15, `(.L_x_2124) ;  /* 0x000000000f087348 */ /* 0x000fea0003c00000 */
[----:B------:R0:W1:Y:S02]  /*286d0*/  SHFL.IDX P6, R14, R13, R12, R11 ;  /* 0x0000000c0d0e7389 */ /* 0x00006400000c000b */
[----:B01----:R-:W-:Y:S01]  /*286e0*/  ENDCOLLECTIVE ;  /* 0x000000000000791b */ /* 0x003fe20003800000 */
.L_x_2124:
[----:B------:R-:W-:Y:S02]  /*286f0*/  IMAD.MOV.U32 R13, RZ, RZ, R4 ;  /* 0x000000ffff0d7224 */ /* 0x000fe400078e0004 */
[----:B------:R-:W-:-:S07]  /*28700*/  IMAD.MOV.U32 R5, RZ, RZ, R14 ;  /* 0x000000ffff057224 */ /* 0x000fce00078e000e */
[----:B------:R-:W-:Y:S05]  /*28710*/  WARPSYNC.COLLECTIVE R15, `(.L_x_2125) ;  /* 0x000000000f087348 */ /* 0x000fea0003c00000 */
[----:B------:R0:W1:Y:S02]  /*28720*/  SHFL.IDX P6, R14, R13, R12, R11 ;  /* 0x0000000c0d0e7389 */ /* 0x00006400000c000b */
[----:B01----:R-:W-:Y:S01]  /*28730*/  ENDCOLLECTIVE ;  /* 0x000000000000791b */ /* 0x003fe20003800000 */
.L_x_2125:
[----:B------:R-:W-:Y:S05]  /*28740*/  BRA `(.L_x_2126) ;  /* 0xfffffe2c00cc7947 */ /* 0x000fea000383ffff */
.L_x_1794:
[----:B------:R-:W-:Y:S01]  /*28750*/  BSSY B1, `(.L_x_2127) ;  /* 0x0000008000017945 */ /* 0x000fe20003800000 */
[----:B------:R-:W-:Y:S02]  /*28760*/  IMAD.MOV.U32 R13, RZ, RZ, R7 ;  /* 0x000000ffff0d7224 */ /* 0x000fe400078e0007 */
[----:B------:R-:W-:Y:S02]  /*28770*/  IMAD.MOV.U32 R12, RZ, RZ, 0x1 ;  /* 0x00000001ff0c7424 */ /* 0x000fe400078e00ff */
[----:B------:R-:W-:Y:S02]  /*28780*/  IMAD.MOV.U32 R11, RZ, RZ, 0x1c1f ;  /* 0x00001c1fff0b7424 */ /* 0x000fe400078e00ff */
[----:B------:R-:W-:-:S07]  /*28790*/  IMAD.MOV.U32 R15, RZ, RZ, -0x1 ;  /* 0xffffffffff0f7424 */ /* 0x000fce00078e00ff */
[----:B0---4-:R-:W-:Y:S05]  /*287a0*/  WARPSYNC.COLLECTIVE R15, `(.L_x_2128) ;  /* 0x000000000f087348 */ /* 0x011fea0003c00000 */
[----:B----4-:R1:W2:Y:S02]  /*287b0*/  SHFL.IDX P6, R14, R13, R12, R11 ;  /* 0x0000000c0d0e7389 */ /* 0x0102a400000c000b */
[----:B012---:R-:W-:Y:S01]  /*287c0*/  ENDCOLLECTIVE ;  /* 0x000000000000791b */ /* 0x007fe20003800000 */
.L_x_2128:
[----:B------:R-:W-:Y:S05]  /*287d0*/  BSYNC B1 ;  /* 0x0000000000017941 */ /* 0x000fea0003800000 */
.L_x_2127:
[----:B------:R-:W-:Y:S01]  /*287e0*/  IMAD.MOV.U32 R13, RZ, RZ, R6 ;  /* 0x000000ffff0d7224 */ /* 0x000fe200078e0006 */
[----:B------:R-:W-:Y:S01]  /*287f0*/  MOV R3, R14 ;  /* 0x0000000e00037202 */ /* 0x000fe20000000f00 */
[----:B------:R-:W-:Y:S02]  /*28800*/  IMAD.MOV.U32 R12, RZ, RZ, 0x1 ;  /* 0x00000001ff0c7424 */ /* 0x000fe400078e00ff */
[----:B------:R-:W-:Y:S02]  /*28810*/  IMAD.MOV.U32 R11, RZ, RZ, 0x1c1f ;  /* 0x00001c1fff0b7424 */ /* 0x000fe400078e00ff */
[----:B------:R-:W-:-:S07]  /*28820*/  IMAD.MOV.U32 R15, RZ, RZ, -0x1 ;  /* 0xffffffffff0f7424 */ /* 0x000fce00078e00ff */
[----:B------:R-:W-:Y:S05]  /*28830*/  WARPSYNC.COLLECTIVE R15, `(.L_x_2129) ;  /* 0x000000000f087348 */ /* 0x000fea0003c00000 */
[----:B------:R0:W1:Y:S02]  /*28840*/  SHFL.IDX P6, R14, R13, R12, R11 ;  /* 0x0000000c0d0e7389 */ /* 0x00006400000c000b */
[----:B01----:R-:W-:Y:S01]  /*28850*/  ENDCOLLECTIVE ;  /* 0x000000000000791b */ /* 0x003fe20003800000 */
.L_x_2129:
[----:B------:R-:W-:Y:S02]  /*28860*/  IMAD.MOV.U32 R13, RZ, RZ, R8 ;  /* 0x000000ffff0d7224 */ /* 0x000fe400078e0008 */
[----:B------:R-:W-:-:S07]  /*28870*/  IMAD.MOV.U32 R0, RZ, RZ, R14 ;  /* 0x000000ffff007224 */ /* 0x000fce00078e000e */
[----:B------:R-:W-:Y:S05]  /*28880*/  WARPSYNC.COLLECTIVE R15, `(.L_x_2130) ;  /* 0x000000000f087348 */ /* 0x000fea0003c00000 */
[----:B------:R0:W1:Y:S02]  /*28890*/  SHFL.IDX P6, R14, R13, R12, R11 ;  /* 0x0000000c0d0e7389 */ /* 0x00006400000c000b */
[----:B01----:R-:W-:Y:S01]  /*288a0*/  ENDCOLLECTIVE ;  /* 0x000000000000791b */ /* 0x003fe20003800000 */
.L_x_2130:
[----:B------:R-:W-:Y:S01]  /*288b0*/  IMAD.MOV.U32 R13, RZ, RZ, R4 ;  /* 0x000000ffff0d7224 */ /* 0x000fe200078e0004 */
[----:B------:R-:W-:-:S07]  /*288c0*/  MOV R5, R14 ;  /* 0x0000000e00057202 */ /* 0x000fce0000000f00 */
[----:B------:R-:W-:Y:S05]  /*288d0*/  WARPSYNC.COLLECTIVE R15, `(.L_x_2131) ;  /* 0x000000000f087348 */ /* 0x000fea0003c00000 */
[----:B------:R0:W1:Y:S02]  /*288e0*/  SHFL.IDX P6, R14, R13, R12, R11 ;  /* 0x0000000c0d0e7389 */ /* 0x00006400000c000b */
[----:B01----:R-:W-:Y:S01]  /*288f0*/  ENDCOLLECTIVE ;  /* 0x000000000000791b */ /* 0x003fe20003800000 */
.L_x_2131:
[----:B------:R-:W-:Y:S01]  /*28900*/  IMAD.MOV.U32 R4, RZ, RZ, R14 ;  /* 0x000000ffff047224 */ /* 0x000fe200078e000e */
[----:B------:R-:W-:Y:S06]  /*28910*/  BRA `(.L_x_2132) ;  /* 0xfffffe34005c7947 */ /* 0x000fec000383ffff */
.L_x_1798:
[----:B0-----:R0:W1:Y:S02]  /*28920*/  SYNCS.PHASECHK.TRANS64.TRYWAIT P0, [R16+URZ+0x2a800], R5 ;  /* 0x02a80005100075a7 */ /* 0x001064000800017f */
[----:B-1----:R-:W-:Y:S05]  /*28930*/  @!P0 NANOSLEEP.SYNCS 0x989680 ;  /* 0x009896800000895d */ /* 0x002fea0003900000 */
[----:B------:R-:W1:Y:S02]  /*28940*/  @!P0 SYNCS.PHASECHK.TRANS64 P0, [R16+URZ+0x2a800], R5 ;  /* 0x02a80005100085a7 */ /* 0x000e64000800007f */
[----:B-1----:R-:W-:Y:S05]  /*28950*/  @!P0 BRA `(.L_x_1798) ;  /* 0xfffffffc00f08947 */ /* 0x002fea000383ffff */
[----:B------:R-:W-:Y:S05]  /*28960*/  BRA `(.L_x_2133) ;  /* 0xfffffe3c00707947 */ /* 0x000fea000383ffff */
.L_x_1822:
[----:B------:R-:W-:Y:S01]  /*28970*/  BSSY B1, `(.L_x_2134) ;  /* 0x0000008000017945 */ /* 0x000fe20003800000 */
[----:B------:R-:W-:Y:S02]  /*28980*/  IMAD.MOV.U32 R13, RZ, RZ, R8 ;  /* 0x000000ffff0d7224 */ /* 0x000fe400078e0008 */
[----:B------:R-:W-:Y:S02]  /*28990*/  IMAD.MOV.U32 R12, RZ, RZ, RZ ;  /* 0x000000ffff0c7224 */ /* 0x000fe400078e00ff */
[----:B------:R-:W-:Y:S02]  /*289a0*/  IMAD.MOV.U32 R11, RZ, RZ, 0x1c1f ;  /* 0x00001c1fff0b7424 */ /* 0x000fe400078e00ff */
[----:B------:R-:W-:-:S07]  /*289b0*/  IMAD.MOV.U32 R15, RZ, RZ, -0x1 ;  /* 0xffffffffff0f7424 */ /* 0x000fce00078e00ff */
[----:B------:R-:W-:Y:S05]  /*289c0*/  WARPSYNC.COLLECTIVE R15, `(.L_x_2135) ;  /* 0x000000000f087348 */ /* 0x000fea0003c00000 */
[----:B------:R0:W1:Y:S02]  /*289d0*/  SHFL.IDX P6, R14, R13, R12, R11 ;  /* 0x0000000c0d0e7389 */ /* 0x00006400000c000b */
[----:B01----:R-:W-:Y:S01]  /*289e0*/  ENDCOLLECTIVE ;  /* 0x000000000000791b */ /* 0x003fe20003800000 */
.L_x_2135:
[----:B------:R-:W-:Y:S05]  /*289f0*/  BSYNC B1 ;  /* 0x0000000000017941 */ /* 0x000fea0003800000 */
.L_x_2134:
[----:B------:R-:W-:Y:S01]  /*28a00*/  IMAD.MOV.U32 R13, RZ, RZ, R6 ;  /* 0x000000ffff0d7224 */ /* 0x000fe200078e0006 */
[----:B------:R-:W-:Y:S01]  /*28a10*/  MOV R3, R14 ;  /* 0x0000000e00037202 */ /* 0x000fe20000000f00 */
[----:B------:R-:W-:Y:S02]  /*28a20*/  IMAD.MOV.U32 R12, RZ, RZ, RZ ;  /* 0x000000ffff0c7224 */ /* 0x000fe400078e00ff */
[----:B------:R-:W-:Y:S02]  /*28a30*/  IMAD.MOV.U32 R11, RZ, RZ, 0x1c1f ;  /* 0x00001c1fff0b7424 */ /* 0x000fe400078e00ff */
[----:B------:R-:W-:Y:S02]  /*28a40*/  IMAD.MOV.U32 R15, RZ, RZ, -0x1 ;  /* 0xffffffffff0f7424 */ /* 0x000fe400078e00ff */
[----:B------:R-:W-:-:S07]  /*28a50*/  IMAD.MOV.U32 R21, RZ, RZ, R3 ;  /* 0x000000ffff157224 */ /* 0x000fce00078e0003 */
[----:B------:R-:W-:Y:S05]  /*28a60*/  WARPSYNC.COLLECTIVE R15, `(.L_x_2136) ;  /* 0x000000000f087348 */ /* 0x000fea0003c00000 */
[----:B------:R0:W1:Y:S02]  /*28a70*/  SHFL.IDX P6, R14, R13, R12, R11 ;  /* 0x0000000c0d0e7389 */ /* 0x00006400000c000b */
[----:B01----:R-:W-:Y:S01]  /*28a80*/  ENDCOLLECTIVE ;  /* 0x000000000000791b */ /* 0x003fe20003800000 */
.L_x_2136:
[----:B------:R-:W-:Y:S02]  /*28a90*/  IMAD.MOV.U32 R13, RZ, RZ, R7 ;  /* 0x000000ffff0d7224 */ /* 0x000fe400078e0007 */
[----:B------:R-:W-:-:S07]  /*28aa0*/  IMAD.MOV.U32 R0, RZ, RZ, R14 ;  /* 0x000000ffff007224 */ /* 0x000fce00078e000e */
[----:B------:R-:W-:Y:S05]  /*28ab0*/  WARPSYNC.COLLECTIVE R15, `(.L_x_2137) ;  /* 0x000000000f087348 */ /* 0x000fea0003c00000 */
[----:B------:R0:W1:Y:S02]  /*28ac0*/  SHFL.IDX P6, R14, R13, R12, R11 ;  /* 0x0000000c0d0e7389 */ /* 0x00006400000c000b */
[----:B01----:R-:W-:Y:S01]  /*28ad0*/  ENDCOLLECTIVE ;  /* 0x000000000000791b */ /* 0x003fe20003800000 */
.L_x_2137:
[----:B------:R-:W-:Y:S02]  /*28ae0*/  IMAD.MOV.U32 R20, RZ, RZ, R0 ;  /* 0x000000ffff147224 */ /* 0x000fe400078e0000 */
[----:B------:R-:W-:Y:S01]  /*28af0*/  IMAD.MOV.U32 R13, RZ, RZ, R9 ;  /* 0x000000ffff0d7224 */ /* 0x000fe200078e0009 */
[----:B------:R-:W-:-:S07]  /*28b00*/  MOV R5, R14 ;  /* 0x0000000e00057202 */ /* 0x000fce0000000f00 */
[----:B------:R-:W-:Y:S05]  /*28b10*/  WARPSYNC.COLLECTIVE R15, `(.L_x_2138) ;  /* 0x000000000f087348 */ /* 0x000fea0003c00000 */
[----:B------:R0:W1:Y:S02]  /*28b20*/  SHFL.IDX P6, R14, R13, R12, R11 ;  /* 0x0000000c0d0e7389 */ /* 0x00006400000c000b */
[----:B01----:R-:W-:Y:S01]  /*28b30*/  ENDCOLLECTIVE ;  /* 0x000000000000791b */ /* 0x003fe20003800000 */
.L_x_2138:
[----:B------:R-:W-:Y:S05]  /*28b40*/  BRA `(.L_x_2139) ;  /* 0xfffffe6000407947 */ /* 0x000fea000383ffff */
.L_x_1825:
[----:B------:R-:W-:Y:S01]  /*28b50*/  BSSY B1, `(.L_x_2140) ;  /* 0x0000008000017945 */ /* 0x000fe20003800000 */
[----:B------:R-:W-:Y:S01]  /*28b60*/  IMAD.MOV.U32 R13, RZ, RZ, R8 ;  /* 0x000000ffff0d7224 */ /* 0x000fe200078e0008 */
[----:B------:R-:W-:Y:S01]  /*28b70*/  MOV R15, 0xffffffff ;  /* 0xffffffff000f7802 */ /* 0x000fe20000000f00 */
[----:B------:R-:W-:Y:S02]  /*28b80*/  IMAD.MOV.U32 R12, RZ, RZ, 0x1 ;  /* 0x00000001ff0c7424 */ /* 0x000fe400078e00ff */
[----:B------:R-:W-:-:S07]  /*28b90*/  IMAD.MOV.U32 R11, RZ, RZ, 0x1c1f ;  /* 0x00001c1fff0b7424 */ /* 0x000fce00078e00ff */
[----:B------:R-:W-:Y:S05]  /*28ba0*/  WARPSYNC.COLLECTIVE R15, `(.L_x_2141) ;  /* 0x000000000f087348 */ /* 0x000fea0003c00000 */
[----:B------:R0:W1:Y:S02]  /*28bb0*/  SHFL.IDX P6, R14, R13, R12, R11 ;  /* 0x0000000c0d0e7389 */ /* 0x00006400000c000b */
[----:B01----:R-:W-:Y:S01]  /*28bc0*/  ENDCOLLECTIVE ;  /* 0x000000000000791b */ /* 0x003fe20003800000 */
.L_x_2141:
[----:B------:R-:W-:Y:S05]  /*28bd0*/  BSYNC B1 ;  /* 0x0000000000017941 */ /* 0x000fea0003800000 */
.L_x_2140:
[----:B------:R-:W-:Y:S02]  /*28be0*/  IMAD.MOV.U32 R13, RZ, RZ, R6 ;  /* 0x000000ffff0d7224 */ /* 0x000fe400078e0006 */
[----:B------:R-:W-:Y:S02]  /*28bf0*/  IMAD.MOV.U32 R12, RZ, RZ, 0x1 ;  /* 0x00000001ff0c7424 */ /* 0x000fe400078e00ff */
[----:B------:R-:W-:Y:S02]  /*28c00*/  IMAD.MOV.U32 R11, RZ, RZ, 0x1c1f ;  /* 0x00001c1fff0b7424 */ /* 0x000fe400078e00ff */
[----:B------:R-:W-:Y:S02]  /*28c10*/  IMAD.MOV.U32 R15, RZ, RZ, -0x1 ;  /* 0xffffffffff0f7424 */ /* 0x000fe400078e00ff */
[----:B------:R-:W-:-:S07]  /*28c20*/  IMAD.MOV.U32 R3, RZ, RZ, R14 ;  /* 0x000000ffff037224 */ /* 0x000fce00078e000e */
[----:B------:R-:W-:Y:S05]  /*28c30*/  WARPSYNC.COLLECTIVE R15, `(.L_x_2142) ;  /* 0x000000000f087348 */ /* 0x000fea0003c00000 */
[----:B------:R0:W1:Y:S02]  /*28c40*/  SHFL.IDX P6, R14, R13, R12, R11 ;  /* 0x0000000c0d0e7389 */ /* 0x00006400000c000b */
[----:B01----:R-:W-:Y:S01]  /*28c50*/  ENDCOLLECTIVE ;  /* 0x000000000000791b */ /* 0x003fe20003800000 */
.L_x_2142:
[----:B------:R-:W-:Y:S01]  /*28c60*/  IMAD.MOV.U32 R61, RZ, RZ, R3 ;  /* 0x000000ffff3d7224 */ /* 0x000fe200078e0003 */
[----:B------:R-:W-:Y:S01]  /*28c70*/  MOV R13, R7 ;  /* 0x00000007000d7202 */ /* 0x000fe20000000f00 */
[----:B------:R-:W-:-:S07]  /*28c80*/  IMAD.MOV.U32 R0, RZ, RZ, R14 ;  /* 0x000000ffff007224 */ /* 0x000fce00078e000e */
[----:B------:R-:W-:Y:S05]  /*28c90*/  WARPSYNC.COLLECTIVE R15, `(.L_x_2143) ;  /* 0x000000000f087348 */ /* 0x000fea0003c00000 */
[----:B------:R0:W1:Y:S02]  /*28ca0*/  SHFL.IDX P6, R14, R13, R12, R11 ;  /* 0x0000000c0d0e7389 */ /* 0x00006400000c000b */
[----:B01----:R-:W-:Y:S01]  /*28cb0*/  ENDCOLLECTIVE ;  /* 0x000000000000791b */ /* 0x003fe20003800000 */
.L_x_2143:
[----:B------:R-:W-:Y:S02]  /*28cc0*/  IMAD.MOV.U32 R60, RZ, RZ, R0 ;  /* 0x000000ffff3c7224 */ /* 0x000fe400078e0000 */
[----:B------:R-:W-:Y:S02]  /*28cd0*/  IMAD.MOV.U32 R13, RZ, RZ, R9 ;  /* 0x000000ffff0d7224 */ /* 0x000fe400078e0009 */
[----:B------:R-:W-:-:S07]  /*28ce0*/  IMAD.MOV.U32 R7, RZ, RZ, R14 ;  /* 0x000000ffff077224 */ /* 0x000fce00078e000e */
[----:B------:R-:W-:Y:S05]  /*28cf0*/  WARPSYNC.COLLECTIVE R15, `(.L_x_2144) ;  /* 0x000000000f087348 */ /* 0x000fea0003c00000 */
[----:B------:R0:W1:Y:S02]  /*28d00*/  SHFL.IDX P6, R14, R13, R12, R11 ;  /* 0x0000000c0d0e7389 */ /* 0x00006400000c000b */
[----:B01----:R-:W-:Y:S01]  /*28d10*/  ENDCOLLECTIVE ;  /* 0x000000000000791b */ /* 0x003fe20003800000 */
.L_x_2144:
[----:B------:R-:W-:Y:S05]  /*28d20*/  BRA `(.L_x_2145) ;  /* 0xfffffe6400547947 */ /* 0x000fea000383ffff */
.L_x_1829:
[----:B0-----:R0:W1:Y:S02]  /*28d30*/  SYNCS.PHASECHK.TRANS64.TRYWAIT P0, [R16+URZ+0x2a800], R21 ;  /* 0x02a80015100075a7 */ /* 0x001064000800017f */
[----:B-1----:R-:W-:Y:S05]  /*28d40*/  @!P0 NANOSLEEP.SYNCS 0x989680 ;  /* 0x009896800000895d */ /* 0x002fea0003900000 */
[----:B------:R-:W1:Y:S02]  /*28d50*/  @!P0 SYNCS.PHASECHK.TRANS64 P0, [R16+URZ+0x2a800], R21 ;  /* 0x02a80015100085a7 */ /* 0x000e64000800007f */
[----:B-1----:R-:W-:Y:S05]  /*28d60*/  @!P0 BRA `(.L_x_1829) ;  /* 0xfffffffc00f08947 */ /* 0x002fea000383ffff */
[----:B------:R-:W-:Y:S05]  /*28d70*/  BRA `(.L_x_2146) ;  /* 0xfffffe6800c07947 */ /* 0x000fea000383ffff */
.L_x_1843:
[----:B-1----:R1:W2:Y:S02]  /*28d80*/  SYNCS.PHASECHK.TRANS64.TRYWAIT P2, [R7+URZ+0x2a830], R0 ;  /* 0x02a83000070075a7 */ /* 0x0022a4000804017f */
[----:B--2---:R-:W-:Y:S05]  /*28d90*/  @!P2 NANOSLEEP.SYNCS 0x989680 ;  /* 0x009896800000a95d */ /* 0x004fea0003900000 */
[----:B------:R-:W2:Y:S02]  /*28da0*/  @!P2 SYNCS.PHASECHK.TRANS64 P2, [R7+URZ+0x2a830], R0 ;  /* 0x02a830000700a5a7 */ /* 0x000ea4000804007f */
[----:B--2---:R-:W-:Y:S05]  /*28db0*/  @!P2 BRA `(.L_x_1843) ;  /* 0xfffffffc00f0a947 */ /* 0x004fea000383ffff */
[----:B------:R-:W-:Y:S05]  /*28dc0*/  BRA `(.L_x_1842) ;  /* 0xfffffe9000647947 */ /* 0x000fea000383ffff */
.L_x_1863:
[----:B-1----:R1:W2:Y:S02]  /*28dd0*/  SYNCS.PHASECHK.TRANS64.TRYWAIT P2, [R7+URZ+0x2a830], R14 ;  /* 0x02a8300e070075a7 */ /* 0x0022a4000804017f */
[----:B--2---:R-:W-:Y:S05]  /*28de0*/  @!P2 NANOSLEEP.SYNCS 0x989680 ;  /* 0x009896800000a95d */ /* 0x004fea0003900000 */
[----:B------:R-:W2:Y:S02]  /*28df0*/  @!P2 SYNCS.PHASECHK.TRANS64 P2, [R7+URZ+0x2a830], R14 ;  /* 0x02a8300e0700a5a7 */ /* 0x000ea4000804007f */
[----:B--2---:R-:W-:Y:S05]  /*28e00*/  @!P2 BRA `(.L_x_1863) ;  /* 0xfffffffc00f0a947 */ /* 0x004fea000383ffff */
[----:B------:R-:W-:Y:S05]  /*28e10*/  BRA `(.L_x_1862) ;  /* 0xfffffec000287947 */ /* 0x000fea000383ffff */
.L_x_1868:
[----:B-1----:R1:W2:Y:S02]  /*28e20*/  SYNCS.PHASECHK.TRANS64.TRYWAIT P2, [R14+URZ+0x2a850], R9 ;  /* 0x02a850090e0075a7 */ /* 0x0022a4000804017f */
[----:B--2---:R-:W-:Y:S05]  /*28e30*/  @!P2 NANOSLEEP.SYNCS 0x989680 ;  /* 0x009896800000a95d */ /* 0x004fea0003900000 */
[----:B------:R-:W2:Y:S02]  /*28e40*/  @!P2 SYNCS.PHASECHK.TRANS64 P2, [R14+URZ+0x2a850], R9 ;  /* 0x02a850090e00a5a7 */ /* 0x000ea4000804007f */
[----:B--2---:R-:W-:Y:S05]  /*28e50*/  @!P2 BRA `(.L_x_1868) ;  /* 0xfffffffc00f0a947 */ /* 0x004fea000383ffff */
[----:B------:R-:W-:Y:S05]  /*28e60*/  BRA `(.L_x_1867) ;  /* 0xfffffecc001c7947 */ /* 0x000fea000383ffff */
.L_x_1888:
[----:B-1----:R1:W2:Y:S02]  /*28e70*/  SYNCS.PHASECHK.TRANS64.TRYWAIT P2, [R3+URZ+0x2a830], R4 ;  /* 0x02a83004030075a7 */ /* 0x0022a4000804017f */
[----:B--2---:R-:W-:Y:S05]  /*28e80*/  @!P2 NANOSLEEP.SYNCS 0x989680 ;  /* 0x009896800000a95d */ /* 0x004fea0003900000 */
[----:B------:R-:W2:Y:S02]  /*28e90*/  @!P2 SYNCS.PHASECHK.TRANS64 P2, [R3+URZ+0x2a830], R4 ;  /* 0x02a830040300a5a7 */ /* 0x000ea4000804007f */
[----:B--2---:R-:W-:Y:S05]  /*28ea0*/  @!P2 BRA `(.L_x_1888) ;  /* 0xfffffffc00f0a947 */ /* 0x004fea000383ffff */
[----:B------:R-:W-:Y:S05]  /*28eb0*/  BRA `(.L_x_1887) ;  /* 0xfffffef400087947 */ /* 0x000fea000383ffff */
.L_x_1893:
[----:B-1----:R1:W2:Y:S02]  /*28ec0*/  SYNCS.PHASECHK.TRANS64.TRYWAIT P2, [R198+URZ+0x2a850], R3 ;  /* 0x02a85003c60075a7 */ /* 0x0022a4000804017f */
[----:B--2---:R-:W-:Y:S05]  /*28ed0*/  @!P2 NANOSLEEP.SYNCS 0x989680 ;  /* 0x009896800000a95d */ /* 0x004fea0003900000 */
[----:B------:R-:W2:Y:S02]  /*28ee0*/  @!P2 SYNCS.PHASECHK.TRANS64 P2, [R198+URZ+0x2a850], R3 ;  /* 0x02a85003c600a5a7 */ /* 0x000ea4000804007f */
[----:B--2---:R-:W-:Y:S05]  /*28ef0*/  @!P2 BRA `(.L_x_1893) ;  /* 0xfffffffc00f0a947 */ /* 0x004fea000383ffff */
[----:B------:R-:W-:Y:S05]  /*28f00*/  BRA `(.L_x_1892) ;  /* 0xfffffefc00e87947 */ /* 0x000fea000383ffff */
.L_x_1901:
[----:B-1----:R1:W2:Y:S02]  /*28f10*/  SYNCS.PHASECHK.TRANS64.TRYWAIT P2, [R3+URZ+0x2a830], R14 ;  /* 0x02a8300e030075a7 */ /* 0x0022a4000804017f */
[----:B--2---:R-:W-:Y:S05]  /*28f20*/  @!P2 NANOSLEEP.SYNCS 0x989680 ;  /* 0x009896800000a95d */ /* 0x004fea0003900000 */
[----:B------:R-:W2:Y:S02]  /*28f30*/  @!P2 SYNCS.PHASECHK.TRANS64 P2, [R3+URZ+0x2a830], R14 ;  /* 0x02a8300e0300a5a7 */ /* 0x000ea4000804007f */
[----:B--2---:R-:W-:Y:S05]  /*28f40*/  @!P2 BRA `(.L_x_1901) ;  /* 0xfffffffc00f0a947 */ /* 0x004fea000383ffff */
[----:B------:R-:W-:Y:S05]  /*28f50*/  BRA `(.L_x_1900) ;  /* 0xffffff1000e07947 */ /* 0x000fea000383ffff */
.L_x_1906:
[----:B-1----:R1:W2:Y:S02]  /*28f60*/  SYNCS.PHASECHK.TRANS64.TRYWAIT P2, [R12+URZ+0x2a850], R3 ;  /* 0x02a850030c0075a7 */ /* 0x0022a4000804017f */
[----:B--2---:R-:W-:Y:S05]  /*28f70*/  @!P2 NANOSLEEP.SYNCS 0x989680 ;  /* 0x009896800000a95d */ /* 0x004fea0003900000 */
[----:B------:R-:W2:Y:S02]  /*28f80*/  @!P2 SYNCS.PHASECHK.TRANS64 P2, [R12+URZ+0x2a850], R3 ;  /* 0x02a850030c00a5a7 */ /* 0x000ea4000804007f */
[----:B--2---:R-:W-:Y:S05]  /*28f90*/  @!P2 BRA `(.L_x_1906) ;  /* 0xfffffffc00f0a947 */ /* 0x004fea000383ffff */
[----:B------:R-:W-:Y:S05]  /*28fa0*/  BRA `(.L_x_1905) ;  /* 0xffffff1c00d47947 */ /* 0x000fea000383ffff */
.L_x_1920:
[----:B-1----:R1:W2:Y:S02]  /*28fb0*/  SYNCS.PHASECHK.TRANS64.TRYWAIT P0, [R13+URZ+0x2a850], R0 ;  /* 0x02a850000d0075a7 */ /* 0x0022a4000800017f */
[----:B--2---:R-:W-:Y:S05]  /*28fc0*/  @!P0 NANOSLEEP.SYNCS 0x989680 ;  /* 0x009896800000895d */ /* 0x004fea0003900000 */
[----:B------:R-:W2:Y:S02]  /*28fd0*/  @!P0 SYNCS.PHASECHK.TRANS64 P0, [R13+URZ+0x2a850], R0 ;  /* 0x02a850000d0085a7 */ /* 0x000ea4000800007f */
[----:B--2---:R-:W-:Y:S05]  /*28fe0*/  @!P0 BRA `(.L_x_1920) ;  /* 0xfffffffc00f08947 */ /* 0x004fea000383ffff */
[----:B------:R-:W-:Y:S05]  /*28ff0*/  BRA `(.L_x_1919) ;  /* 0xffffff4400f07947 */ /* 0x000fea000383ffff */
.L_x_1964:
[----:B------:R-:W1:Y:S01]  /*29000*/  S2R R7, SR_TID.X ;  /* 0x0000000000077919 */ /* 0x000e620000002100 */
[----:B------:R-:W-:Y:S01]  /*29010*/  BSSY B1, `(.L_x_2147) ;  /* 0x000000a000017945 */ /* 0x000fe20003800000 */
[----:B------:R-:W-:Y:S01]  /*29020*/  IMAD.MOV.U32 R12, RZ, RZ, RZ ;  /* 0x000000ffff0c7224 */ /* 0x000fe200078e00ff */
[----:B0-----:R-:W-:Y:S01]  /*29030*/  MOV R11, 0x1f ;  /* 0x0000001f000b7802 */ /* 0x001fe20000000f00 */
[----:B------:R-:W-:Y:S01]  /*29040*/  IMAD.MOV.U32 R15, RZ, RZ, -0x1 ;  /* 0xffffffffff0f7424 */ /* 0x000fe200078e00ff */
[----:B-1----:R-:W-:-:S04]  /*29050*/  SHF.R.U32.HI R7, RZ, 0x5, R7 ;  /* 0x00000005ff077819 */ /* 0x002fc80000011607 */
[----:B------:R-:W-:-:S05]  /*29060*/  LOP3.LUT R7, R7, 0x3, RZ, 0xc0, !PT ;  /* 0x0000000307077812 */ /* 0x000fca00078ec0ff */
[----:B------:R-:W-:-:S07]  /*29070*/  IMAD.MOV.U32 R13, RZ, RZ, R7 ;  /* 0x000000ffff0d7224 */ /* 0x000fce00078e0007 */
[----:B------:R-:W-:Y:S05]  /*29080*/  WARPSYNC.COLLECTIVE R15, `(.L_x_2148) ;  /* 0x000000000f087348 */ /* 0x000fea0003c00000 */
[----:B------:R0:W1:Y:S02]  /*29090*/  SHFL.IDX P6, R14, R13, R12, R11 ;  /* 0x0000000c0d0e7389 */ /* 0x00006400000c000b */
[----:B01----:R-:W-:Y:S01]  /*290a0*/  ENDCOLLECTIVE ;  /* 0x000000000000791b */ /* 0x003fe20003800000 */
.L_x_2148:
[----:B------:R-:W-:Y:S05]  /*290b0*/  BSYNC B1 ;  /* 0x0000000000017941 */ /* 0x000fea0003800000 */
.L_x_2147:
[----:B------:R-:W-:Y:S05]  /*290c0*/  BRA `(.L_x_2149) ;  /* 0xffffff8800387947 */ /* 0x000fea000383ffff */
.L_x_1966:
[----:B------:R-:W-:Y:S01]  /*290d0*/  BSSY B1, `(.L_x_2150) ;  /* 0x0000006000017945 */ /* 0x000fe20003800000 */
[----:B------:R-:W-:-:S07]  /*290e0*/  IMAD.MOV.U32 R15, RZ, RZ, -0x1 ;  /* 0xffffffffff0f7424 */ /* 0x000fce00078e00ff */
[----:B01----:R-:W-:Y:S05]  /*290f0*/  WARPSYNC.COLLECTIVE R15, `(.L_x_2151) ;  /* 0x000000000f0c7348 */ /* 0x003fea0003c00000 */
[----:B------:R-:W-:Y:S02]  /*29100*/  ELECT P6, UR62, PT ;  /* 0x00000000003e782f */ /* 0x000fe400038c0000 */
[----:B------:R-:W-:Y:S01]  /*29110*/  MOV R14, UR62 ;  /* 0x0000003e000e7c02 */ /* 0x000fe20008000f00 */
[----:B01----:R-:W-:Y:S10]  /*29120*/  ENDCOLLECTIVE ;  /* 0x000000000000791b */ /* 0x003ff40003800000 */
.L_x_2151:
[----:B------:R-:W-:Y:S05]  /*29130*/  BSYNC B1 ;  /* 0x0000000000017941 */ /* 0x000fea0003800000 */
.L_x_2150:
[----:B------:R-:W-:Y:S05]  /*29140*/  BRA `(.L_x_1965) ;  /* 0xffffff8800307947 */ /* 0x000fea000383ffff */
.L_x_1968:
[----:B-1----:R-:W2:Y:S02]  /*29150*/  LDL R6, [R1] ;  /* 0x0000000001067983 */ /* 0x002ea40000100800 */
[----:B--2---:R1:W2:Y:S02]  /*29160*/  SYNCS.PHASECHK.TRANS64.TRYWAIT P0, [R6+URZ+0x2a820], R5 ;  /* 0x02a82005060075a7 */ /* 0x0042a4000800017f */
[----:B--2---:R-:W-:Y:S05]  /*29170*/  @!P0 NANOSLEEP.SYNCS 0x989680 ;  /* 0x009896800000895d */ /* 0x004fea0003900000 */
[----:B------:R-:W2:Y:S02]  /*29180*/  @!P0 SYNCS.PHASECHK.TRANS64 P0, [R6+URZ+0x2a820], R5 ;  /* 0x02a82005060085a7 */ /* 0x000ea4000800007f */
[----:B--2---:R-:W-:Y:S05]  /*29190*/  @!P0 BRA `(.L_x_1968) ;  /* 0xfffffffc00ec8947 */ /* 0x004fea000383ffff */
[----:B------:R-:W-:Y:S05]  /*291a0*/  BRA `(.L_x_2152) ;  /* 0xffffff8800407947 */ /* 0x000fea000383ffff */
.L_x_1972:
[----:B-1----:R1:W2:Y:S02]  /*291b0*/  SYNCS.PHASECHK.TRANS64.TRYWAIT P0, [R7+URZ+0x2a8a0], R10 ;  /* 0x02a8a00a070075a7 */ /* 0x0022a4000800017f */
[----:B--2---:R-:W-:Y:S05]  /*291c0*/  @!P0 NANOSLEEP.SYNCS 0x989680 ;  /* 0x009896800000895d */ /* 0x004fea0003900000 */
[----:B------:R-:W2:Y:S02]  /*291d0*/  @!P0 SYNCS.PHASECHK.TRANS64 P0, [R7+URZ+0x2a8a0], R10 ;  /* 0x02a8a00a070085a7 */ /* 0x000ea4000800007f */
[----:B--2---:R-:W-:Y:S05]  /*291e0*/  @!P0 BRA `(.L_x_1972) ;  /* 0xfffffffc00f08947 */ /* 0x004fea000383ffff */
[----:B------:R-:W-:Y:S05]  /*291f0*/  BRA `(.L_x_2153) ;  /* 0xffffff8800647947 */ /* 0x000fea000383ffff */
.L_x_1979:
[----:B--2---:R2:W3:Y:S02]  /*29200*/  SYNCS.PHASECHK.TRANS64.TRYWAIT P0, [R7+URZ+0x2a8c0], R10 ;  /* 0x02a8c00a070075a7 */ /* 0x0044e4000800017f */
[----:B---3--:R-:W-:Y:S05]  /*29210*/  @!P0 NANOSLEEP.SYNCS 0x989680 ;  /* 0x009896800000895d */ /* 0x008fea0003900000 */
[----:B------:R-:W3:Y:S02]  /*29220*/  @!P0 SYNCS.PHASECHK.TRANS64 P0, [R7+URZ+0x2a8c0], R10 ;  /* 0x02a8c00a070085a7 */ /* 0x000ee4000800007f */
[----:B---3--:R-:W-:Y:S05]  /*29230*/  @!P0 BRA `(.L_x_1979) ;  /* 0xfffffffc00f08947 */ /* 0x008fea000383ffff */
[----:B------:R-:W-:Y:S05]  /*29240*/  BRA `(.L_x_2154) ;  /* 0xffffff8c00647947 */ /* 0x000fea000383ffff */
.L_x_1987:
[----:B-1----:R1:W2:Y:S02]  /*29250*/  SYNCS.PHASECHK.TRANS64.TRYWAIT P1, [R8+URZ+0x2a8a0], R7 ;  /* 0x02a8a007080075a7 */ /* 0x0022a4000802017f */
[----:B--2---:R-:W-:Y:S05]  /*29260*/  @!P1 NANOSLEEP.SYNCS 0x989680 ;  /* 0x009896800000995d */ /* 0x004fea0003900000 */
[----:B------:R-:W2:Y:S02]  /*29270*/  @!P1 SYNCS.PHASECHK.TRANS64 P1, [R8+URZ+0x2a8a0], R7 ;  /* 0x02a8a007080095a7 */ /* 0x000ea4000802007f */
[----:B--2---:R-:W-:Y:S05]  /*29280*/  @!P1 BRA `(.L_x_1987) ;  /* 0xfffffffc00f09947 */ /* 0x004fea000383ffff */
[----:B------:R-:W-:Y:S05]  /*29290*/  BRA `(.L_x_2155) ;  /* 0xffffff9000847947 */ /* 0x000fea000383ffff */
.L_x_1994:
[----:B--2---:R2:W3:Y:S02]  /*292a0*/  SYNCS.PHASECHK.TRANS64.TRYWAIT P1, [R8+URZ+0x2a8c0], R7 ;  /* 0x02a8c007080075a7 */ /* 0x0044e4000802017f */
[----:B---3--:R-:W-:Y:S05]  /*292b0*/  @!P1 NANOSLEEP.SYNCS 0x989680 ;  /* 0x009896800000995d */ /* 0x008fea0003900000 */
[----:B------:R-:W3:Y:S02]  /*292c0*/  @!P1 SYNCS.PHASECHK.TRANS64 P1, [R8+URZ+0x2a8c0], R7 ;  /* 0x02a8c007080095a7 */ /* 0x000ee4000802007f */
[----:B---3--:R-:W-:Y:S05]  /*292d0*/  @!P1 BRA `(.L_x_1994) ;  /* 0xfffffffc00f09947 */ /* 0x008fea000383ffff */
[----:B------:R-:W-:Y:S05]  /*292e0*/  BRA `(.L_x_2156) ;  /* 0xffffff9400807947 */ /* 0x000fea000383ffff */
.L_x_2016:
[----:B------:R-:W2:Y:S01]  /*292f0*/  S2R R4, SR_TID.X ;  /* 0x0000000000047919 */ /* 0x000ea20000002100 */
[----:B------:R-:W-:Y:S01]  /*29300*/  BSSY B0, `(.L_x_2157) ;  /* 0x000000a000007945 */ /* 0x000fe20003800000 */
[----:B------:R-:W-:Y:S02]  /*29310*/  IMAD.MOV.U32 R12, RZ, RZ, RZ ;  /* 0x000000ffff0c7224 */ /* 0x000fe400078e00ff */
[----:B0-----:R-:W-:Y:S02]  /*29320*/  IMAD.MOV.U32 R11, RZ, RZ, 0x1f ;  /* 0x0000001fff0b7424 */ /* 0x001fe400078e00ff */
[----:B------:R-:W-:Y:S01]  /*29330*/  IMAD.MOV.U32 R15, RZ, RZ, -0x1 ;  /* 0xffffffffff0f7424 */ /* 0x000fe200078e00ff */
[----:B--2---:R-:W-:-:S04]  /*29340*/  SHF.R.U32.HI R4, RZ, 0x5, R4 ;  /* 0x00000005ff047819 */ /* 0x004fc80000011604 */
[----:B------:R-:W-:-:S05]  /*29350*/  LOP3.LUT R4, R4, 0x3, RZ, 0xc0, !PT ;  /* 0x0000000304047812 */ /* 0x000fca00078ec0ff */
[----:B------:R-:W-:-:S07]  /*29360*/  IMAD.MOV.U32 R13, RZ, RZ, R4 ;  /* 0x000000ffff0d7224 */ /* 0x000fce00078e0004 */
[----:B-1----:R-:W-:Y:S05]  /*29370*/  WARPSYNC.COLLECTIVE R15, `(.L_x_2158) ;  /* 0x000000000f087348 */ /* 0x002fea0003c00000 */
[----:B------:R0:W2:Y:S02]  /*29380*/  SHFL.IDX P6, R14, R13, R12, R11 ;  /* 0x0000000c0d0e7389 */ /* 0x0000a400000c000b */
[----:B012---:R-:W-:Y:S01]  /*29390*/  ENDCOLLECTIVE ;  /* 0x000000000000791b */ /* 0x007fe20003800000 */
.L_x_2158:
[----:B------:R-:W-:Y:S05]  /*293a0*/  BSYNC B0 ;  /* 0x0000000000007941 */ /* 0x000fea0003800000 */
.L_x_2157:
[----:B------:R-:W-:Y:S05]  /*293b0*/  BRA `(.L_x_2159) ;  /* 0xffffffa000fc7947 */ /* 0x000fea000383ffff */
.L_x_2018:
[----:B------:R-:W-:Y:S01]  /*293c0*/  BSSY B0, `(.L_x_2160) ;  /* 0x0000006000007945 */ /* 0x000fe20003800000 */
[----:B------:R-:W-:-:S07]  /*293d0*/  MOV R15, 0xffffffff ;  /* 0xffffffff000f7802 */ /* 0x000fce0000000f00 */
[----:B01-3--:R-:W-:Y:S05]  /*293e0*/  WARPSYNC.COLLECTIVE R15, `(.L_x_2161) ;  /* 0x000000000f0c7348 */ /* 0x00bfea0003c00000 */
[----:B------:R-:W-:Y:S02]  /*293f0*/  ELECT P6, UR62, PT ;  /* 0x00000000003e782f */ /* 0x000fe400038c0000 */
[----:B------:R-:W-:Y:S01]  /*29400*/  MOV R14, UR62 ;  /* 0x0000003e000e7c02 */ /* 0x000fe20008000f00 */
[----:B01-3--:R-:W-:Y:S10]  /*29410*/  ENDCOLLECTIVE ;  /* 0x000000000000791b */ /* 0x00bff40003800000 */
.L_x_2161:
[----:B------:R-:W-:Y:S05]  /*29420*/  BSYNC B0 ;  /* 0x0000000000007941 */ /* 0x000fea0003800000 */
.L_x_2160:
[----:B------:R-:W-:Y:S05]  /*29430*/  BRA `(.L_x_2162) ;  /* 0xffffffa400087947 */ /* 0x000fea000383ffff */
.L_x_2020:
[----:B-1----:R1:W2:Y:S02]  /*29440*/  SYNCS.PHASECHK.TRANS64.TRYWAIT P0, [R0+URZ+0x2a840], R2 ;  /* 0x02a84002000075a7 */ /* 0x0022a4000800017f */
[----:B--2---:R-:W-:Y:S05]  /*29450*/  @!P0 NANOSLEEP.SYNCS 0x989680 ;  /* 0x009896800000895d */ /* 0x004fea0003900000 */
[----:B------:R-:W2:Y:S02]  /*29460*/  @!P0 SYNCS.PHASECHK.TRANS64 P0, [R0+URZ+0x2a840], R2 ;  /* 0x02a84002000085a7 */ /* 0x000ea4000800007f */
[----:B--2---:R-:W-:Y:S05]  /*29470*/  @!P0 BRA `(.L_x_2020) ;  /* 0xfffffffc00f08947 */ /* 0x004fea000383ffff */
[----:B------:R-:W-:Y:S05]  /*29480*/  BRA `(.L_x_2163) ;  /* 0xffffffa400747947 */ /* 0x000fea000383ffff */
.L_x_2024:
[----:B------:R-:W2:Y:S01]  /*29490*/  LDL.LU R11, [R1+0x3c] ;  /* 0x00003c00010b7983 */ /* 0x000ea20000300800 */
[----:B------:R-:W-:Y:S02]  /*294a0*/  IMAD.MOV.U32 R13, RZ, RZ, R3 ;  /* 0x000000ffff0d7224 */ /* 0x000fe400078e0003 */
[----:B------:R-:W-:Y:S01]  /*294b0*/  IMAD.MOV.U32 R12, RZ, RZ, RZ ;  /* 0x000000ffff0c7224 */ /* 0x000fe200078e00ff */
[----:B------:R-:W0:Y:S01]  /*294c0*/  S2R R5, SR_TID.X ;  /* 0x0000000000057919 */ /* 0x000e220000002100 */
[----:B------:R-:W-:Y:S01]  /*294d0*/  IMAD.MOV.U32 R15, RZ, RZ, -0x1 ;  /* 0xffffffffff0f7424 */ /* 0x000fe200078e00ff */
[----:B0-----:R-:W-:-:S04]  /*294e0*/  LOP3.LUT R5, R5, 0x7f, RZ, 0xc0, !PT ;  /* 0x0000007f05057812 */ /* 0x001fc800078ec0ff */
        /* <DEDUP_REMOVED lines=9> */
.L_x_2164:
[----:B------:R-:W-:Y:S02]  /*29580*/  IMAD.MOV.U32 R13, RZ, RZ, R4 ;  /* 0x000000ffff0d7224 */ /* 0x000fe400078e0004 */
[----:B------:R-:W-:-:S07]  /*29590*/  IMAD.MOV.U32 R6, RZ, RZ, R14 ;  /* 0x000000ffff067224 */ /* 0x000fce00078e000e */
[----:B------:R-:W-:Y:S05]  /*295a0*/  WARPSYNC.COLLECTIVE R15, `(.L_x_2165) ;  /* 0x000000000f087348 */ /* 0x000fea0003c00000 */
[----:B------:R0:W1:Y:S02]  /*295b0*/  SHFL.IDX P6, R14, R13, R12, R11 ;  /* 0x0000000c0d0e7389 */ /* 0x00006400000c000b */
[----:B01----:R-:W-:Y:S01]  /*295c0*/  ENDCOLLECTIVE ;  /* 0x000000000000791b */ /* 0x003fe20003800000 */
.L_x_2165:
[----:B------:R-:W-:Y:S01]  /*295d0*/  ULDC.64 UR4, c[0x0][0x208] ;  /* 0x0000820000047ab9 */ /* 0x000fe20000000a00 */
[----:B------:R-:W-:Y:S02]  /*295e0*/  IMAD.MOV.U32 R13, RZ, RZ, R3 ;  /* 0x000000ffff0d7224 */ /* 0x000fe400078e0003 */
[----:B------:R-:W-:Y:S01]  /*295f0*/  IMAD.MOV.U32 R12, RZ, RZ, 0x1 ;  /* 0x00000001ff0c7424 */ /* 0x000fe200078e00ff */
[----:B------:R-:W-:-:S04]  /*29600*/  MOV R7, R14 ;  /* 0x0000000e00077202 */ /* 0x000fc80000000f00 */
        /* <DEDUP_REMOVED lines=15> */
.L_x_2166:
[----:B------:R-:W-:Y:S01]  /*29700*/  MOV R13, R4 ;  /* 0x00000004000d7202 */ /* 0x000fe20000000f00 */
[----:B------:R-:W-:-:S07]  /*29710*/  IMAD.MOV.U32 R9, RZ, RZ, R14 ;  /* 0x000000ffff097224 */ /* 0x000fce00078e000e */
[----:B------:R-:W-:Y:S05]  /*29720*/  WARPSYNC.COLLECTIVE R15, `(.L_x_2167) ;  /* 0x000000000f087348 */ /* 0x000fea0003c00000 */
[----:B------:R0:W1:Y:S02]  /*29730*/  SHFL.IDX P6, R14, R13, R12, R11 ;  /* 0x0000000c0d0e7389 */ /* 0x00006400000c000b */
[----:B01----:R-:W-:Y:S01]  /*29740*/  ENDCOLLECTIVE ;  /* 0x000000000000791b */ /* 0x003fe20003800000 */
.L_x_2167:
[----:B------:R-:W-:Y:S01]  /*29750*/  ULDC.64 UR4, c[0x0][0x208] ;  /* 0x0000820000047ab9 */ /* 0x000fe20000000a00 */
[----:B------:R-:W-:Y:S01]  /*29760*/  IMAD.MOV.U32 R13, RZ, RZ, R3 ;  /* 0x000000ffff0d7224 */ /* 0x000fe200078e0003 */
[----:B------:R-:W-:Y:S01]  /*29770*/  MOV R12, 0x2 ;  /* 0x00000002000c7802 */ /* 0x000fe20000000f00 */
[----:B------:R-:W-:-:S05]  /*29780*/  IMAD.MOV.U32 R5, RZ, RZ, R14 ;  /* 0x000000ffff057224 */ /* 0x000fca00078e000e */
[----:B------:R-:W-:-:S05]  /*29790*/  @!P3 LEA R8, P5, R8, R5, 0x1 ;  /* 0x000000050808b211 */ /* 0x000fca00078a08ff */
[----:B------:R-:W-:Y:S02]  /*297a0*/  @!P3 IMAD.X R5, RZ, RZ, R9, P5 ;  /* 0x000000ffff05b224 */ /* 0x000fe400028e0609 */
[----:B------:R-:W-:Y:S01]  /*297b0*/  @!P3 IMAD.MOV.U32 R6, RZ, RZ, R8 ;  /* 0x000000ffff06b224 */ /* 0x000fe200078e0008 */
[----:B------:R-:W0:Y:S01]  /*297c0*/  S2R R9, SR_TID.X ;  /* 0x0000000000097919 */ /* 0x000e220000002100 */
        /* <DEDUP_REMOVED lines=9> */
[----:B01----:R-:W-:Y:S05]  /*29860*/  WARPSYNC.COLLECTIVE R15, `(.L_x_2168) ;  /* 0x000000000f087348 */ /* 0x003fea0003c00000 */
[----:B------:R2:W3:Y:S02]  /*29870*/  SHFL.IDX P6, R14, R13, R12, R11 ;  /* 0x0000000c0d0e7389 */ /* 0x0004e400000c000b */
[----:B0123--:R-:W-:Y:S01]  /*29880*/  ENDCOLLECTIVE ;  /* 0x000000000000791b */ /* 0x00ffe20003800000 */
.L_x_2168:
[----:B------:R-:W-:Y:S02]  /*29890*/  IMAD.MOV.U32 R13, RZ, RZ, R4 ;  /* 0x000000ffff0d7224 */ /* 0x000fe400078e0004 */
[----:B------:R-:W-:-:S05]  /*298a0*/  IMAD.SHL.U32 R9, R9, 0x8, RZ ;  /* 0x0000000809097824 */ /* 0x000fca00078e00ff */
[----:B------:R-:W-:Y:S01]  /*298b0*/  LOP3.LUT R9, R9, 0x38, RZ, 0xc0, !PT ;  /* 0x0000003809097812 */ /* 0x000fe200078ec0ff */
[----:B------:R-:W-:-:S07]  /*298c0*/  IMAD.MOV.U32 R8, RZ, RZ, R14 ;  /* 0x000000ffff087224 */ /* 0x000fce00078e000e */
[----:B------:R-:W-:Y:S05]  /*298d0*/  WARPSYNC.COLLECTIVE R15, `(.L_x_2169) ;  /* 0x000000000f087348 */ /* 0x000fea0003c00000 */
[----:B------:R0:W1:Y:S02]  /*298e0*/  SHFL.IDX P6, R14, R13, R12, R11 ;  /* 0x0000000c0d0e7389 */ /* 0x00006400000c000b */
[----:B01----:R-:W-:Y:S01]  /*298f0*/  ENDCOLLECTIVE ;  /* 0x000000000000791b */ /* 0x003fe20003800000 */
.L_x_2169:
[----:B------:R-:W-:Y:S01]  /*29900*/  ULDC.64 UR4, c[0x0][0x208] ;  /* 0x0000820000047ab9 */ /* 0x000fe20000000a00 */
[----:B------:R-:W-:Y:S02]  /*29910*/  IMAD.MOV.U32 R13, RZ, RZ, R3 ;  /* 0x000000ffff0d7224 */ /* 0x000fe400078e0003 */
[----:B------:R-:W-:Y:S02]  /*29920*/  IMAD.MOV.U32 R12, RZ, RZ, 0x3 ;  /* 0x00000003ff0c7424 */ /* 0x000fe400078e00ff */
[----:B------:R-:W-:-:S05]  /*29930*/  IMAD.MOV.U32 R5, RZ, RZ, R14 ;  /* 0x000000ffff057224 */ /* 0x000fca00078e000e */
[----:B------:R-:W-:-:S05]  /*29940*/  @!P3 LEA R5, P4, R9, R5, 0x1 ;  /* 0x000000050905b211 */ /* 0x000fca00078808ff */
[----:B------:R-:W-:-:S04]  /*29950*/  @!P3 IMAD.X R6, RZ, RZ, R8, P4 ;  /* 0x000000ffff06b224 */ /* 0x000fc800020e0608 */
[----:B------:R-:W-:Y:S01]  /*29960*/  @!P3 IMAD.MOV.U32 R7, RZ, RZ, R6 ;  /* 0x000000ffff07b224 */ /* 0x000fe200078e0006 */
[----:B------:R-:W-:Y:S01]  /*29970*/  @!P3 MOV R6, R5 ;  /* 0x000000050006b202 */ /* 0x000fe20000000f00 */
[----:B------:R-:W-:-:S04]  /*29980*/  VIADD R5, R0, 0x30 ;  /* 0x0000003000057836 */ /* 0x000fc80000000000 */
        /* <DEDUP_REMOVED lines=10> */
.L_x_2170:
[----:B------:R-:W-:Y:S02]  /*29a30*/  IMAD.MOV.U32 R13, RZ, RZ, R4 ;  /* 0x000000ffff0d7224 */ /* 0x000fe400078e0004 */
[----:B------:R-:W-:-:S07]  /*29a40*/  IMAD.MOV.U32 R6, RZ, RZ, R14 ;  /* 0x000000ffff067224 */ /* 0x000fce00078e000e */
[----:B------:R-:W-:Y:S05]  /*29a50*/  WARPSYNC.COLLECTIVE R15, `(.L_x_2171) ;  /* 0x000000000f087348 */ /* 0x000fea0003c00000 */
[----:B------:R0:W1:Y:S02]  /*29a60*/  SHFL.IDX P6, R14, R13, R12, R11 ;  /* 0x0000000c0d0e7389 */ /* 0x00006400000c000b */
[----:B01----:R-:W-:Y:S01]  /*29a70*/  ENDCOLLECTIVE ;  /* 0x000000000000791b */ /* 0x003fe20003800000 */
.L_x_2171:
[----:B------:R-:W-:Y:S01]  /*29a80*/  ULDC.64 UR4, c[0x0][0x208] ;  /* 0x0000820000047ab9 */ /* 0x000fe20000000a00 */
[----:B------:R-:W-:Y:S02]  /*29a90*/  IMAD.MOV.U32 R13, RZ, RZ, R3 ;  /* 0x000000ffff0d7224 */ /* 0x000fe400078e0003 */
[----:B------:R-:W-:Y:S02]  /*29aa0*/  IMAD.MOV.U32 R12, RZ, RZ, 0x4 ;  /* 0x00000004ff0c7424 */ /* 0x000fe400078e00ff */
[----:B------:R-:W-:-:S05]  /*29ab0*/  IMAD.MOV.U32 R5, RZ, RZ, R14 ;  /* 0x000000ffff057224 */ /* 0x000fca00078e000e */
[----:B------:R-:W-:-:S04]  /*29ac0*/  @!P3 LEA R5, P4, R9, R5, 0x1 ;  /* 0x000000050905b211 */ /* 0x000fc800078808ff */
[----:B------:R-:W-:-:S05]  /*29ad0*/  @!P3 IADD3.X R6, RZ, R6, RZ, P4, !PT ;  /* 0x00000006ff06b210 */ /* 0x000fca00027fe4ff */
        /* <DEDUP_REMOVED lines=13> */
.L_x_2172:
[----:B------:R-:W-:Y:S01]  /*29bb0*/  MOV R13, R4 ;  /* 0x00000004000d7202 */ /* 0x000fe20000000f00 */
[----:B------:R-:W-:-:S07]  /*29bc0*/  IMAD.MOV.U32 R6, RZ, RZ, R14 ;  /* 0x000000ffff067224 */ /* 0x000fce00078e000e */
[----:B------:R-:W-:Y:S05]  /*29bd0*/  WARPSYNC.COLLECTIVE R15, `(.L_x_2173) ;  /* 0x000000000f087348 */ /* 0x000fea0003c00000 */
[----:B------:R0:W1:Y:S02]  /*29be0*/  SHFL.IDX P6, R14, R13, R12, R11 ;  /* 0x0000000c0d0e7389 */ /* 0x00006400000c000b */
[----:B01----:R-:W-:Y:S01]  /*29bf0*/  ENDCOLLECTIVE ;  /* 0x000000000000791b */ /* 0x003fe20003800000 */
.L_x_2173:
[----:B------:R-:W-:Y:S01]  /*29c00*/  ULDC.64 UR4, c[0x0][0x208] ;  /* 0x0000820000047ab9 */ /* 0x000fe20000000a00 */
[----:B------:R-:W-:Y:S01]  /*29c10*/  IMAD.MOV.U32 R13, RZ, RZ, R3 ;  /* 0x000000ffff0d7224 */ /* 0x000fe200078e0003 */
[----:B------:R-:W-:Y:S01]  /*29c20*/  MOV R12, 0x5 ;  /* 0x00000005000c7802 */ /* 0x000fe20000000f00 */
        /* <DEDUP_REMOVED lines=16> */
.L_x_2174:
[----:B------:R-:W-:Y:S02]  /*29d30*/  IMAD.MOV.U32 R13, RZ, RZ, R4 ;  /* 0x000000ffff0d7224 */ /* 0x000fe400078e0004 */
[----:B------:R-:W-:-:S07]  /*29d40*/  IMAD.MOV.U32 R6, RZ, RZ, R14 ;  /* 0x000000ffff067224 */ /* 0x000fce00078e000e */
[----:B------:R-:W-:Y:S05]  /*29d50*/  WARPSYNC.COLLECTIVE R15, `(.L_x_2175) ;  /* 0x000000000f087348 */ /* 0x000fea0003c00000 */
[----:B------:R0:W1:Y:S02]  /*29d60*/  SHFL.IDX P6, R14, R13, R12, R11 ;  /* 0x0000000c0d0e7389 */ /* 0x00006400000c000b */
[----:B01----:R-:W-:Y:S01]  /*29d70*/  ENDCOLLECTIVE ;  /* 0x000000000000791b */ /* 0x003fe20003800000 */
.L_x_2175:
[----:B------:R-:W-:Y:S01]  /*29d80*/  ULDC.64 UR4, c[0x0][0x208] ;  /* 0x0000820000047ab9 */ /* 0x000fe20000000a00 */
[----:B------:R-:W-:Y:S01]  /*29d90*/  MOV R13, R3 ;  /* 0x00000003000d7202 */ /* 0x000fe20000000f00 */
        /* <DEDUP_REMOVED lines=15> */
.L_x_2176:
[----:B------:R-:W-:-:S05]  /*29e90*/  VIADD R7, R0, 0x60 ;  /* 0x0000006000077836 */ /* 0x000fca0000000000 */
[----:B------:R-:W-:Y:S01]  /*29ea0*/  ISETP.GE.AND P4, PT, R7, R2, PT ;  /* 0x000000020700720c */ /* 0x000fe20003f86270 */
[----:B------:R-:W-:Y:S02]  /*29eb0*/  IMAD.MOV.U32 R13, RZ, RZ, R4 ;  /* 0x000000ffff0d7224 */ /* 0x000fe400078e0004 */
[----:B------:R-:W-:-:S10]  /*29ec0*/  IMAD.MOV.U32 R6, RZ, RZ, R14 ;  /* 0x000000ffff067224 */ /* 0x000fd400078e000e */
[----:B------:R-:W-:Y:S05]  /*29ed0*/  WARPSYNC.COLLECTIVE R15, `(.L_x_2177) ;  /* 0x000000000f087348 */ /* 0x000fea0003c00000 */
[----:B------:R0:W1:Y:S02]  /*29ee0*/  SHFL.IDX P6, R14, R13, R12, R11 ;  /* 0x0000000c0d0e7389 */ /* 0x00006400000c000b */
[----:B01----:R-:W-:Y:S01]  /*29ef0*/  ENDCOLLECTIVE ;  /* 0x000000000000791b */ /* 0x003fe20003800000 */
.L_x_2177:
[----:B------:R-:W-:Y:S01]  /*29f00*/  ULDC.64 UR4, c[0x0][0x208] ;  /* 0x0000820000047ab9 */ /* 0x000fe20000000a00 */
[----:B------:R-:W-:Y:S02]  /*29f10*/  IMAD.MOV.U32 R13, RZ, RZ, R3 ;  /* 0x000000ffff0d7224 */ /* 0x000fe400078e0003 */
[----:B------:R-:W-:Y:S02]  /*29f20*/  IMAD.MOV.U32 R12, RZ, RZ, 0x7 ;  /* 0x00000007ff0c7424 */ /* 0x000fe400078e00ff */
[----:B------:R-:W-:-:S05]  /*29f30*/  IMAD.MOV.U32 R5, RZ, RZ, R14 ;  /* 0x000000ffff057224 */ /* 0x000fca00078e000e */
[----:B------:R-:W-:-:S05]  /*29f40*/  @!P4 LEA R5, P3, R9, R5, 0x1 ;  /* 0x000000050905c211 */ /* 0x000fca00078608ff */
[----:B------:R-:W-:-:S05]  /*29f50*/  @!P4 IMAD.X R6, RZ, RZ, R6, P3 ;  /* 0x000000ffff06c224 */ /* 0x000fca00018e0606 */
[----:B------:R-:W-:Y:S01]  /*29f60*/  @!P4 MOV R7, R6 ;  /* 0x000000060007c202 */ /* 0x000fe20000000f00 */
        /* <DEDUP_REMOVED lines=10> */
.L_x_2178:
[----:B------:R-:W-:Y:S02]  /*2a010*/  IMAD.MOV.U32 R13, RZ, RZ, R4 ;  /* 0x000000ffff0d7224 */ /* 0x000fe400078e0004 */
[----:B------:R-:W-:-:S07]  /*2a020*/  IMAD.MOV.U32 R5, RZ, RZ, R14 ;  /* 0x000000ffff057224 */ /* 0x000fce00078e000e */
[----:B------:R-:W-:Y:S05]  /*2a030*/  WARPSYNC.COLLECTIVE R15, `(.L_x_2179) ;  /* 0x000000000f087348 */ /* 0x000fea0003c00000 */
[----:B------:R0:W1:Y:S02]  /*2a040*/  SHFL.IDX P6, R14, R13, R12, R11 ;  /* 0x0000000c0d0e7389 */ /* 0x00006400000c000b */
[----:B01----:R-:W-:Y:S01]  /*2a050*/  ENDCOLLECTIVE ;  /* 0x000000000000791b */ /* 0x003fe20003800000 */
.L_x_2179:
[----:B------:R-:W-:Y:S01]  /*2a060*/  IMAD.MOV.U32 R3, RZ, RZ, R14 ;  /* 0x000000ffff037224 */ /* 0x000fe200078e000e */
[----:B------:R-:W-:Y:S06]  /*2a070*/  BRA `(.L_x_2180) ;  /* 0xffffffa800307947 */ /* 0x000fec000383ffff */
.L_x_2029:
[----:B0-----:R-:W2:Y:S02]  /*2a080*/  LDL R2, [R1] ;  /* 0x0000000001027983 */ /* 0x001ea40000100800 */
[----:B--2---:R0:W2:Y:S02]  /*2a090*/  SYNCS.PHASECHK.TRANS64.TRYWAIT P0, [R2+URZ+0x2a820], R0 ;  /* 0x02a82000020075a7 */ /* 0x0040a4000800017f */
[----:B--2---:R-:W-:Y:S05]  /*2a0a0*/  @!P0 NANOSLEEP.SYNCS 0x989680 ;  /* 0x009896800000895d */ /* 0x004fea0003900000 */
[----:B------:R-:W2:Y:S02]  /*2a0b0*/  @!P0 SYNCS.PHASECHK.TRANS64 P0, [R2+URZ+0x2a820], R0 ;  /* 0x02a82000020085a7 */ /* 0x000ea4000800007f */
[----:B--2---:R-:W-:Y:S05]  /*2a0c0*/  @!P0 BRA `(.L_x_2029) ;  /* 0xfffffffc00ec8947 */ /* 0x004fea000383ffff */
[----:B------:R-:W-:Y:S05]  /*2a0d0*/  BRA `(.L_x_2181) ;  /* 0xffffffa800b87947 */ /* 0x000fea000383ffff */
.L_x_2038:
[----:B-1----:R1:W2:Y:S02]  /*2a0e0*/  SYNCS.PHASECHK.TRANS64.TRYWAIT P0, [R3+URZ+0x2a840], R2 ;  /* 0x02a84002030075a7 */ /* 0x0022a4000800017f */
[----:B--2---:R-:W-:Y:S05]  /*2a0f0*/  @!P0 NANOSLEEP.SYNCS 0x989680 ;  /* 0x009896800000895d */ /* 0x004fea0003900000 */
[----:B------:R-:W2:Y:S02]  /*2a100*/  @!P0 SYNCS.PHASECHK.TRANS64 P0, [R3+URZ+0x2a840], R2 ;  /* 0x02a84002030085a7 */ /* 0x000ea4000800007f */
[----:B--2---:R-:W-:Y:S05]  /*2a110*/  @!P0 BRA `(.L_x_2038) ;  /* 0xfffffffc00f08947 */ /* 0x004fea000383ffff */
[----:B------:R-:W-:Y:S05]  /*2a120*/  BRA `(.L_x_2182) ;  /* 0xffffffac00887947 */ /* 0x000fea000383ffff */
.L_x_2045:
[----:B0-----:R0:W1:Y:S02]  /*2a130*/  SYNCS.PHASECHK.TRANS64.TRYWAIT P0, [R3+URZ+0x60], R2 ;  /* 0x00006002030075a7 */ /* 0x001064000800017f */
[----:B-1----:R-:W-:Y:S05]  /*2a140*/  @!P0 NANOSLEEP.SYNCS 0x989680 ;  /* 0x009896800000895d */ /* 0x002fea0003900000 */
[----:B------:R-:W1:Y:S02]  /*2a150*/  @!P0 SYNCS.PHASECHK.TRANS64 P0, [R3+URZ+0x60], R2 ;  /* 0x00006002030085a7 */ /* 0x000e64000800007f */
[----:B-1----:R-:W-:Y:S05]  /*2a160*/  @!P0 BRA `(.L_x_2045) ;  /* 0xfffffffc00f08947 */ /* 0x002fea000383ffff */
[----:B------:R-:W-:Y:S05]  /*2a170*/  BRA `(.L_x_2183) ;  /* 0xffffffb000a07947 */ /* 0x000fea000383ffff */
.L_x_2054:
[----:B-1----:R1:W2:Y:S02]  /*2a180*/  SYNCS.PHASECHK.TRANS64.TRYWAIT P0, [R3+URZ+0x2a840], R2 ;  /* 0x02a84002030075a7 */ /* 0x0022a4000800017f */
[----:B--2---:R-:W-:Y:S05]  /*2a190*/  @!P0 NANOSLEEP.SYNCS 0x989680 ;  /* 0x009896800000895d */ /* 0x004fea0003900000 */
[----:B------:R-:W2:Y:S02]  /*2a1a0*/  @!P0 SYNCS.PHASECHK.TRANS64 P0, [R3+URZ+0x2a840], R2 ;  /* 0x02a84002030085a7 */ /* 0x000ea4000800007f */
[----:B--2---:R-:W-:Y:S05]  /*2a1b0*/  @!P0 BRA `(.L_x_2054) ;  /* 0xfffffffc00f08947 */ /* 0x004fea000383ffff */
[----:B------:R-:W-:Y:S05]  /*2a1c0*/  BRA `(.L_x_2184) ;  /* 0xffffffb800487947 */ /* 0x000fea000383ffff */
.L_x_2061:
[----:B0-----:R0:W1:Y:S02]  /*2a1d0*/  SYNCS.PHASECHK.TRANS64.TRYWAIT P0, [R2+URZ+0x60], R3 ;  /* 0x00006003020075a7 */ /* 0x001064000800017f */
[----:B-1----:R-:W-:Y:S05]  /*2a1e0*/  @!P0 NANOSLEEP.SYNCS 0x989680 ;  /* 0x009896800000895d */ /* 0x002fea0003900000 */
[----:B------:R-:W1:Y:S02]  /*2a1f0*/  @!P0 SYNCS.PHASECHK.TRANS64 P0, [R2+URZ+0x60], R3 ;  /* 0x00006003020085a7 */ /* 0x000e64000800007f */
[----:B-1----:R-:W-:Y:S05]  /*2a200*/  @!P0 BRA `(.L_x_2061) ;  /* 0xfffffffc00f08947 */ /* 0x002fea000383ffff */
[----:B------:R-:W-:Y:S05]  /*2a210*/  BRA `(.L_x_2185) ;  /* 0xffffffbc00607947 */ /* 0x000fea000383ffff */
.L_x_2070:
[----:B--2---:R2:W3:Y:S02]  /*2a220*/  SYNCS.PHASECHK.TRANS64.TRYWAIT P0, [R2+URZ+0x2a840], R3 ;  /* 0x02a84003020075a7 */ /* 0x0044e4000800017f */
[----:B---3--:R-:W-:Y:S05]  /*2a230*/  @!P0 NANOSLEEP.SYNCS 0x989680 ;  /* 0x009896800000895d */ /* 0x008fea0003900000 */
[----:B------:R-:W3:Y:S02]  /*2a240*/  @!P0 SYNCS.PHASECHK.TRANS64 P0, [R2+URZ+0x2a840], R3 ;  /* 0x02a84003020085a7 */ /* 0x000ee4000800007f */
[----:B---3--:R-:W-:Y:S05]  /*2a250*/  @!P0 BRA `(.L_x_2070) ;  /* 0xfffffffc00f08947 */ /* 0x008fea000383ffff */
[----:B------:R-:W-:Y:S05]  /*2a260*/  BRA `(.L_x_2186) ;  /* 0xffffffc000d47947 */ /* 0x000fea000383ffff */
.L_x_2077:
[----:B0-----:R0:W1:Y:S02]  /*2a270*/  SYNCS.PHASECHK.TRANS64.TRYWAIT P0, [R2+URZ+0x60], R5 ;  /* 0x00006005020075a7 */ /* 0x001064000800017f */
[----:B-1----:R-:W-:Y:S05]  /*2a280*/  @!P0 NANOSLEEP.SYNCS 0x989680 ;  /* 0x009896800000895d */ /* 0x002fea0003900000 */
[----:B------:R-:W1:Y:S02]  /*2a290*/  @!P0 SYNCS.PHASECHK.TRANS64 P0, [R2+URZ+0x60], R5 ;  /* 0x00006005020085a7 */ /* 0x000e64000800007f */
[----:B-1----:R-:W-:Y:S05]  /*2a2a0*/  @!P0 BRA `(.L_x_2077) ;  /* 0xfffffffc00f08947 */ /* 0x002fea000383ffff */
[----:B------:R-:W-:Y:S05]  /*2a2b0*/  BRA `(.L_x_2187) ;  /* 0xffffffc400ec7947 */ /* 0x000fea000383ffff */
.L_x_2088:
[----:B--2---:R2:W3:Y:S02]  /*2a2c0*/  SYNCS.PHASECHK.TRANS64.TRYWAIT P0, [R0+URZ+0x2a860], R2 ;  /* 0x02a86002000075a7 */ /* 0x0044e4000800017f */
[----:B---3--:R-:W-:Y:S05]  /*2a2d0*/  @!P0 NANOSLEEP.SYNCS 0x989680 ;  /* 0x009896800000895d */ /* 0x008fea0003900000 */
[----:B------:R-:W3:Y:S02]  /*2a2e0*/  @!P0 SYNCS.PHASECHK.TRANS64 P0, [R0+URZ+0x2a860], R2 ;  /* 0x02a86002000085a7 */ /* 0x000ee4000800007f */
[----:B---3--:R-:W-:Y:S05]  /*2a2f0*/  @!P0 BRA `(.L_x_2088) ;  /* 0xfffffffc00f08947 */ /* 0x008fea000383ffff */
[----:B------:R-:W-:Y:S05]  /*2a300*/  BRA `(.L_x_2188) ;  /* 0xffffffcc00447947 */ /* 0x000fea000383ffff */
.L_x_2095:
[----:B------:R-:W-:Y:S01]  /*2a310*/  BSSY B0, `(.L_x_2189) ;  /* 0x0000008000007945 */ /* 0x000fe20003800000 */
[----:B------:R-:W-:Y:S01]  /*2a320*/  MOV R13, R16 ;  /* 0x00000010000d7202 */ /* 0x000fe20000000f00 */
[----:B0-----:R-:W-:Y:S02]  /*2a330*/  IMAD.MOV.U32 R12, RZ, RZ, RZ ;  /* 0x000000ffff0c7224 */ /* 0x001fe400078e00ff */
[----:B------:R-:W-:Y:S02]  /*2a340*/  IMAD.MOV.U32 R11, RZ, RZ, 0x1f ;  /* 0x0000001fff0b7424 */ /* 0x000fe400078e00ff */
[----:B------:R-:W-:-:S07]  /*2a350*/  IMAD.MOV.U32 R15, RZ, RZ, -0x1 ;  /* 0xffffffffff0f7424 */ /* 0x000fce00078e00ff */
[----:B------:R-:W-:Y:S05]  /*2a360*/  WARPSYNC.COLLECTIVE R15, `(.L_x_2190) ;  /* 0x000000000f087348 */ /* 0x000fea0003c00000 */
[----:B------:R0:W1:Y:S02]  /*2a370*/  SHFL.IDX P6, R14, R13, R12, R11 ;  /* 0x0000000c0d0e7389 */ /* 0x00006400000c000b */
[----:B01----:R-:W-:Y:S01]  /*2a380*/  ENDCOLLECTIVE ;  /* 0x000000000000791b */ /* 0x003fe20003800000 */
.L_x_2190:
[----:B------:R-:W-:Y:S05]  /*2a390*/  BSYNC B0 ;  /* 0x0000000000007941 */ /* 0x000fea0003800000 */
.L_x_2189:
[----:B------:R-:W-:Y:S01]  /*2a3a0*/  IMAD.MOV.U32 R13, RZ, RZ, R16 ;  /* 0x000000ffff0d7224 */ /* 0x000fe200078e0010 */
[----:B------:R-:W-:Y:S01]  /*2a3b0*/  MOV R11, 0x1f ;  /* 0x0000001f000b7802 */ /* 0x000fe20000000f00 */
[----:B------:R-:W-:Y:S02]  /*2a3c0*/  IMAD.MOV.U32 R12, RZ, RZ, 0x1 ;  /* 0x00000001ff0c7424 */ /* 0x000fe400078e00ff */
[----:B------:R-:W-:Y:S02]  /*2a3d0*/  IMAD.MOV.U32 R15, RZ, RZ, -0x1 ;  /* 0xffffffffff0f7424 */ /* 0x000fe400078e00ff */
[----:B------:R-:W-:Y:S02]  /*2a3e0*/  IMAD.IADD R4, R19, 0x1, R6 ;  /* 0x0000000113047824 */ /* 0x000fe400078e0206 */
[----:B------:R-:W-:-:S07]  /*2a3f0*/  IMAD.MOV.U32 R0, RZ, RZ, R14 ;  /* 0x000000ffff007224 */ /* 0x000fce00078e000e */
[----:B------:R-:W-:Y:S05]  /*2a400*/  WARPSYNC.COLLECTIVE R15, `(.L_x_2191) ;  /* 0x000000000f087348 */ /* 0x000fea0003c00000 */
[----:B------:R0:W1:Y:S02]  /*2a410*/  SHFL.IDX P6, R14, R13, R12, R11 ;  /* 0x0000000c0d0e7389 */ /* 0x00006400000c000b */
[----:B01----:R-:W-:Y:S01]  /*2a420*/  ENDCOLLECTIVE ;  /* 0x000000000000791b */ /* 0x003fe20003800000 */
.L_x_2191:
[----:B------:R-:W-:Y:S01]  /*2a430*/  ULDC UR4, c[0x0][0xc3c] ;  /* 0x00030f0000047ab9 */ /* 0x000fe20000000800 */
[----:B------:R-:W-:Y:S01]  /*2a440*/  ULDC.64 UR6, c[0x0][0x208] ;  /* 0x0000820000067ab9 */ /* 0x000fe20000000a00 */
        /* <DEDUP_REMOVED lines=17> */
.L_x_2192:
        /* <DEDUP_REMOVED lines=8> */
.L_x_2193:
        /* <DEDUP_REMOVED lines=8> */
.L_x_2194:
        /* <DEDUP_REMOVED lines=8> */
.L_x_2195:
[----:B------:R-:W-:Y:S01]  /*2a6e0*/  IMAD.MOV.U32 R12, RZ, RZ, 0x10 ;  /* 0x00000010ff0c7424 */ /* 0x000fe200078e00ff */
[----:B------:R-:W-:-:S04]  /*2a6f0*/  MOV R4, R14 ;  /* 0x0000000e00047202 */ /* 0x000fc80000000f00 */
[----:B------:R-:W-:-:S05]  /*2a700*/  SEL R4, R4, RZ, P4 ;  /* 0x000000ff04047207 */ /* 0x000fca0002000000 */
[----:B------:R-:W-:-:S04]  /*2a710*/  IMAD.IADD R2, R2, 0x1, R4 ;  /* 0x0000000102027824 */ /* 0x000fc800078e0204 */
[----:B------:R-:W-:-:S07]  /*2a720*/  IMAD.MOV.U32 R13, RZ, RZ, R2 ;  /* 0x000000ffff0d7224 */ /* 0x000fce00078e0002 */
[----:B------:R-:W-:Y:S05]  /*2a730*/  WARPSYNC.COLLECTIVE R15, `(.L_x_2196) ;  /* 0x000000000f087348 */ /* 0x000fea0003c00000 */
[----:B------:R0:W1:Y:S02]  /*2a740*/  SHFL.UP P6, R14, R13, R12, R11 ;  /* 0x0400000c0d0e7389 */ /* 0x00006400000c000b */
[----:B01----:R-:W-:Y:S01]  /*2a750*/  ENDCOLLECTIVE ;  /* 0x000000000000791b */ /* 0x003fe20003800000 */
.L_x_2196:
[----:B------:R-:W-:Y:S02]  /*2a760*/  IMAD.MOV.U32 R12, RZ, RZ, 0x1f ;  /* 0x0000001fff0c7424 */ /* 0x000fe400078e00ff */
[----:B------:R-:W-:Y:S02]  /*2a770*/  IMAD.MOV.U32 R11, RZ, RZ, 0x1f ;  /* 0x0000001fff0b7424 */ /* 0x000fe400078e00ff */
[----:B------:R-:W-:-:S05]  /*2a780*/  IMAD.MOV.U32 R4, RZ, RZ, R14 ;  /* 0x000000ffff047224 */ /* 0x000fca00078e000e */
[----:B------:R-:W-:-:S05]  /*2a790*/  SEL R4, R4, RZ, P5 ;  /* 0x000000ff04047207 */ /* 0x000fca0002800000 */
[----:B------:R-:W-:-:S05]  /*2a7a0*/  IMAD.IADD R2, R2, 0x1, R4 ;  /* 0x0000000102027824 */ /* 0x000fca00078e0204 */
[----:B------:R-:W-:-:S07]  /*2a7b0*/  MOV R13, R2 ;  /* 0x00000002000d7202 */ /* 0x000fce0000000f00 */
[----:B------:R-:W-:Y:S05]  /*2a7c0*/  WARPSYNC.COLLECTIVE R15, `(.L_x_2197) ;  /* 0x000000000f087348 */ /* 0x000fea0003c00000 */
[----:B------:R0:W1:Y:S02]  /*2a7d0*/  SHFL.IDX P6, R14, R13, R12, R11 ;  /* 0x0000000c0d0e7389 */ /* 0x00006400000c000b */
[----:B01----:R-:W-:Y:S01]  /*2a7e0*/  ENDCOLLECTIVE ;  /* 0x000000000000791b */ /* 0x003fe20003800000 */
.L_x_2197:
[----:B------:R-:W-:Y:S01]  /*2a7f0*/  IMAD.MOV.U32 R16, RZ, RZ, R14 ;  /* 0x000000ffff107224 */ /* 0x000fe200078e000e */
[----:B------:R-:W-:Y:S06]  /*2a800*/  BRA `(.L_x_2198) ;  /* 0xffffffcc00c07947 */ /* 0x000fec000383ffff */
.L_x_2100:
[----:B------:R-:W-:Y:S01]  /*2a810*/  BSSY B0, `(.L_x_2199) ;  /* 0x0000008000007945 */ /* 0x000fe20003800000 */
[----:B-----5:R-:W-:Y:S01]  /*2a820*/  IMAD.MOV.U32 R13, RZ, RZ, R3 ;  /* 0x000000ffff0d7224 */ /* 0x020fe200078e0003 */
[----:B0-----:R-:W-:Y:S01]  /*2a830*/  MOV R11, RZ ;  /* 0x000000ff000b7202 */ /* 0x001fe20000000f00 */
[----:B------:R-:W-:Y:S02]  /*2a840*/  IMAD.MOV.U32 R12, RZ, RZ, 0x1 ;  /* 0x00000001ff0c7424 */ /* 0x000fe400078e00ff */
[----:B------:R-:W-:-:S07]  /*2a850*/  IMAD.MOV.U32 R15, RZ, RZ, -0x1 ;  /* 0xffffffffff0f7424 */ /* 0x000fce00078e00ff */
[----:B-1----:R-:W-:Y:S05]  /*2a860*/  WARPSYNC.COLLECTIVE R15, `(.L_x_2200) ;  /* 0x000000000f087348 */ /* 0x002fea0003c00000 */
[----:B------:R0:W2:Y:S02]  /*2a870*/  SHFL.UP P6, R14, R13, R12, R11 ;  /* 0x0400000c0d0e7389 */ /* 0x0000a400000c000b */
[----:B012---:R-:W-:Y:S01]  /*2a880*/  ENDCOLLECTIVE ;  /* 0x000000000000791b */ /* 0x007fe20003800000 */
.L_x_2200:
[----:B------:R-:W-:Y:S05]  /*2a890*/  BSYNC B0 ;  /* 0x0000000000007941 */ /* 0x000fea0003800000 */
.L_x_2199:
[----:B------:R-:W-:Y:S01]  /*2a8a0*/  SEL R2, R14, RZ, P1 ;  /* 0x000000ff0e027207 */ /* 0x000fe20000800000 */
[----:B------:R-:W-:Y:S01]  /*2a8b0*/  IMAD.MOV.U32 R12, RZ, RZ, 0x2 ;  /* 0x00000002ff0c7424 */ /* 0x000fe200078e00ff */
[----:B------:R-:W-:Y:S01]  /*2a8c0*/  MOV R15, 0xffffffff ;  /* 0xffffffff000f7802 */ /* 0x000fe20000000f00 */
[----:B------:R-:W-:Y:S02]  /*2a8d0*/  IMAD.MOV.U32 R11, RZ, RZ, RZ ;  /* 0x000000ffff0b7224 */ /* 0x000fe400078e00ff */
[----:B------:R-:W-:-:S04]  /*2a8e0*/  IMAD.IADD R2, R3, 0x1, R2 ;  /* 0x0000000103027824 */ /* 0x000fc800078e0202 */
[----:B------:R-:W-:-:S07]  /*2a8f0*/  IMAD.MOV.U32 R13, RZ, RZ, R2 ;  /* 0x000000ffff0d7224 */ /* 0x000fce00078e0002 */
[----:B------:R-:W-:Y:S05]  /*2a900*/  WARPSYNC.COLLECTIVE R15, `(.L_x_2201) ;  /* 0x000000000f087348 */ /* 0x000fea0003c00000 */
[----:B------:R0:W1:Y:S02]  /*2a910*/  SHFL.UP P6, R14, R13, R12, R11 ;  /* 0x0400000c0d0e7389 */ /* 0x00006400000c000b */
[----:B01----:R-:W-:Y:S01]  /*2a920*/  ENDCOLLECTIVE ;  /* 0x000000000000791b */ /* 0x003fe20003800000 */
.L_x_2201:
        /* <DEDUP_REMOVED lines=8> */
.L_x_2202:
        /* <DEDUP_REMOVED lines=8> */
.L_x_2203:
[----:B------:R-:W-:Y:S01]  /*2aa30*/  MOV R12, 0x10 ;  /* 0x00000010000c7802 */ /* 0x000fe20000000f00 */
[----:B------:R-:W-:-:S05]  /*2aa40*/  IMAD.MOV.U32 R4, RZ, RZ, R14 ;  /* 0x000000ffff047224 */ /* 0x000fca00078e000e */
[----:B------:R-:W-:-:S05]  /*2aa50*/  SEL R4, R4, RZ, P4 ;  /* 0x000000ff04047207 */ /* 0x000fca0002000000 */
[----:B------:R-:W-:-:S04]  /*2aa60*/  IMAD.IADD R2, R2, 0x1, R4 ;  /* 0x0000000102027824 */ /* 0x000fc800078e0204 */
[----:B------:R-:W-:-:S07]  /*2aa70*/  IMAD.MOV.U32 R13, RZ, RZ, R2 ;  /* 0x000000ffff0d7224 */ /* 0x000fce00078e0002 */
[----:B------:R-:W-:Y:S05]  /*2aa80*/  WARPSYNC.COLLECTIVE R15, `(.L_x_2204) ;  /* 0x000000000f087348 */ /* 0x000fea0003c00000 */
[----:B------:R0:W1:Y:S02]  /*2aa90*/  SHFL.UP P6, R14, R13, R12, R11 ;  /* 0x0400000c0d0e7389 */ /* 0x00006400000c000b */
[----:B01----:R-:W-:Y:S01]  /*2aaa0*/  ENDCOLLECTIVE ;  /* 0x000000000000791b */ /* 0x003fe20003800000 */
.L_x_2204:
        /* <DEDUP_REMOVED lines=9> */
.L_x_2205:
[----:B------:R-:W-:Y:S01]  /*2ab40*/  MOV R16, R14 ;  /* 0x0000000e00107202 */ /* 0x000fe20000000f00 */
[----:B------:R-:W-:Y:S06]  /*2ab50*/  BRA `(.L_x_2206) ;  /* 0xffffffcc008c7947 */ /* 0x000fec000383ffff */
.L_x_2102:
[----:B------:R-:W-:Y:S01]  /*2ab60*/  BSSY B0, `(.L_x_2207) ;  /* 0x0000006000007945 */ /* 0x000fe20003800000 */
[----:B------:R-:W-:Y:S01]  /*2ab70*/  PLOP3.LUT P6, PT, P6, PT, PT, 0x8, 0x0 ;  /* 0x000000000000781c */ /* 0x000fe200037ce170 */
[----:B------:R-:W-:-:S12]  /*2ab80*/  IMAD.MOV.U32 R15, RZ, RZ, -0x1 ;  /* 0xffffffffff0f7424 */ /* 0x000fd800078e00ff */
[----:B01----:R-:W-:Y:S05]  /*2ab90*/  WARPSYNC.COLLECTIVE R15, `(.L_x_2208) ;  /* 0x000000000f087348 */ /* 0x003fea0003c00000 */
[----:B------:R-:W-:Y:S01]  /*2aba0*/  VOTE.ANY R14, PT, P6 ;  /* 0x00000000000e7806 */ /* 0x000fe200030e0100 */
[----:B01----:R-:W-:Y:S06]  /*2abb0*/  ENDCOLLECTIVE ;  /* 0x000000000000791b */ /* 0x003fec0003800000 */
.L_x_2208:
[----:B------:R-:W-:Y:S05]  /*2abc0*/  BSYNC B0 ;  /* 0x0000000000007941 */ /* 0x000fea0003800000 */
.L_x_2207:
[----:B------:R-:W-:Y:S01]  /*2abd0*/  IMAD.MOV.U32 R5, RZ, RZ, R14 ;  /* 0x000000ffff057224 */ /* 0x000fe200078e000e */
[----:B------:R-:W-:Y:S01]  /*2abe0*/  MOV R15, 0xffffffff ;  /* 0xffffffff000f7802 */ /* 0x000fe20000000f00 */
[----:B------:R-:W-:Y:S02]  /*2abf0*/  IMAD.MOV.U32 R13, RZ, RZ, R3 ;  /* 0x000000ffff0d7224 */ /* 0x000fe400078e0003 */
[----:B------:R-:W0:Y:S01]  /*2ac00*/  POPC R6, R5 ;  /* 0x0000000500067309 */ /* 0x000e220000000000 */
[----:B------:R-:W-:Y:S02]  /*2ac10*/  IMAD.MOV.U32 R11, RZ, RZ, 0x1f ;  /* 0x0000001fff0b7424 */ /* 0x000fe400078e00ff */
[----:B0-----:R-:W-:-:S07]  /*2ac20*/  IMAD.MOV.U32 R12, RZ, RZ, R6 ;  /* 0x000000ffff0c7224 */ /* 0x001fce00078e0006 */
[----:B------:R-:W-:Y:S05]  /*2ac30*/  WARPSYNC.COLLECTIVE R15, `(.L_x_2209) ;  /* 0x000000000f087348 */ /* 0x000fea0003c00000 */
[----:B------:R0:W1:Y:S02]  /*2ac40*/  SHFL.IDX P6, R14, R13, R12, R11 ;  /* 0x0000000c0d0e7389 */ /* 0x00006400000c000b */
[----:B01----:R-:W-:Y:S01]  /*2ac50*/  ENDCOLLECTIVE ;  /* 0x000000000000791b */ /* 0x003fe20003800000 */
.L_x_2209:
[----:B------:R-:W-:Y:S01]  /*2ac60*/  IMAD.MOV.U32 R17, RZ, RZ, R14 ;  /* 0x000000ffff117224 */ /* 0x000fe200078e000e */
[----:B------:R-:W-:Y:S06]  /*2ac70*/  BRA `(.L_x_2210) ;  /* 0xffffffcc007c7947 */ /* 0x000fec000383ffff */
.L_x_2104:
[----:B------:R-:W-:Y:S01]  /*2ac80*/  BSSY B0, `(.L_x_2211) ;  /* 0x0000007000007945 */ /* 0x000fe20003800000 */
[----:B------:R-:W-:Y:S02]  /*2ac90*/  IMAD.MOV.U32 R13, RZ, RZ, R2 ;  /* 0x000000ffff0d7224 */ /* 0x000fe400078e0002 */
[----:B------:R-:W-:Y:S02]  /*2aca0*/  IMAD.MOV.U32 R11, RZ, RZ, 0x1f ;  /* 0x0000001fff0b7424 */ /* 0x000fe400078e00ff */
[----:B------:R-:W-:-:S07]  /*2acb0*/  IMAD.MOV.U32 R15, RZ, RZ, -0x1 ;  /* 0xffffffffff0f7424 */ /* 0x000fce00078e00ff */
[----:B-123--:R-:W-:Y:S05]  /*2acc0*/  WARPSYNC.COLLECTIVE R15, `(.L_x_2212) ;  /* 0x000000000f087348 */ /* 0x00efea0003c00000 */
[----:B------:R0:W4:Y:S02]  /*2acd0*/  SHFL.IDX P6, R14, R13, R12, R11 ;  /* 0x0000000c0d0e7389 */ /* 0x00012400000c000b */
[----:B01234-:R-:W-:Y:S01]  /*2ace0*/  ENDCOLLECTIVE ;  /* 0x000000000000791b */ /* 0x01ffe20003800000 */
.L_x_2212:
[----:B------:R-:W-:Y:S05]  /*2acf0*/  BSYNC B0 ;  /* 0x0000000000007941 */ /* 0x000fea0003800000 */
.L_x_2211:
[----:B------:R-:W-:Y:S01]  /*2ad00*/  IMAD.MOV.U32 R2, RZ, RZ, R14 ;  /* 0x000000ffff027224 */ /* 0x000fe200078e000e */
[----:B------:R-:W-:Y:S06]  /*2ad10*/  BRA `(.L_x_2213) ;  /* 0xffffffcc00707947 */ /* 0x000fec000383ffff */
.L_x_2108:
[----:B0-----:R0:W1:Y:S02]  /*2ad20*/  SYNCS.PHASECHK.TRANS64.TRYWAIT P0, [R0+URZ+0x2a820], R3 ;  /* 0x02a82003000075a7 */ /* 0x001064000800017f */
[----:B-1----:R-:W-:Y:S05]  /*2ad30*/  @!P0 NANOSLEEP.SYNCS 0x989680 ;  /* 0x009896800000895d */ /* 0x002fea0003900000 */
[----:B------:R-:W1:Y:S02]  /*2ad40*/  @!P0 SYNCS.PHASECHK.TRANS64 P0, [R0+URZ+0x2a820], R3 ;  /* 0x02a82003000085a7 */ /* 0x000e64000800007f */
[----:B-1----:R-:W-:Y:S05]  /*2ad50*/  @!P0 BRA `(.L_x_2108) ;  /* 0xfffffffc00f08947 */ /* 0x002fea000383ffff */
[----:B------:R-:W-:Y:S05]  /*2ad60*/  BRA `(.L_x_2214) ;  /* 0xffffffd000f87947 */ /* 0x000fea000383ffff */
.L_x_2109:
[----:B------:R-:W1:Y:S01]  /*2ad70*/  S2R R2, SR_TID.X ;  /* 0x0000000000027919 */ /* 0x000e620000002100 */
[----:B------:R-:W-:Y:S01]  /*2ad80*/  BSSY B0, `(.L_x_2215) ;  /* 0x000000a000007945 */ /* 0x000fe20003800000 */
[----:B------:R-:W-:Y:S02]  /*2ad90*/  IMAD.MOV.U32 R12, RZ, RZ, RZ ;  /* 0x000000ffff0c7224 */ /* 0x000fe400078e00ff */
[----:B------:R-:W-:Y:S02]  /*2ada0*/  IMAD.MOV.U32 R11, RZ, RZ, 0x1f ;  /* 0x0000001fff0b7424 */ /* 0x000fe400078e00ff */
[----:B------:R-:W-:Y:S01]  /*2adb0*/  IMAD.MOV.U32 R15, RZ, RZ, -0x1 ;  /* 0xffffffffff0f7424 */ /* 0x000fe200078e00ff */
[----:B-1----:R-:W-:-:S04]  /*2adc0*/  SHF.R.U32.HI R2, RZ, 0x5, R2 ;  /* 0x00000005ff027819 */ /* 0x002fc80000011602 */
[----:B------:R-:W-:-:S04]  /*2add0*/  LOP3.LUT R2, R2, 0x3, RZ, 0xc0, !PT ;  /* 0x0000000302027812 */ /* 0x000fc800078ec0ff */
[----:B------:R-:W-:-:S07]  /*2ade0*/  MOV R13, R2 ;  /* 0x00000002000d7202 */ /* 0x000fce0000000f00 */
[----:B0-----:R-:W-:Y:S05]  /*2adf0*/  WARPSYNC.COLLECTIVE R15, `(.L_x_2216) ;  /* 0x000000000f087348 */ /* 0x001fea0003c00000 */
[----:B------:R1:W2:Y:S02]  /*2ae00*/  SHFL.IDX P6, R14, R13, R12, R11 ;  /* 0x0000000c0d0e7389 */ /* 0x0002a400000c000b */
[----:B012---:R-:W-:Y:S01]  /*2ae10*/  ENDCOLLECTIVE ;  /* 0x000000000000791b */ /* 0x007fe20003800000 */
.L_x_2216:
[----:B------:R-:W-:Y:S05]  /*2ae20*/  BSYNC B0 ;  /* 0x0000000000007941 */ /* 0x000fea0003800000 */
.L_x_2215:
[----:B------:R-:W-:Y:S05]  /*2ae30*/  BRA `(.L_x_2217) ;  /* 0xffffffd000e07947 */ /* 0x000fea000383ffff */
.L_x_2110:
[----:B------:R-:W-:Y:S01]  /*2ae40*/  BSSY B0, `(.L_x_2218) ;  /* 0x0000006000007945 */ /* 0x000fe20003800000 */
[----:B------:R-:W-:-:S07]  /*2ae50*/  IMAD.MOV.U32 R15, RZ, RZ, -0x1 ;  /* 0xffffffffff0f7424 */ /* 0x000fce00078e00ff */
[----:B01----:R-:W-:Y:S05]  /*2ae60*/  WARPSYNC.COLLECTIVE R15, `(.L_x_2219) ;  /* 0x000000000f0c7348 */ /* 0x003fea0003c00000 */
[----:B------:R-:W-:Y:S02]  /*2ae70*/  ELECT P6, UR62, PT ;  /* 0x00000000003e782f */ /* 0x000fe400038c0000 */
[----:B------:R-:W-:Y:S01]  /*2ae80*/  MOV R14, UR62 ;  /* 0x0000003e000e7c02 */ /* 0x000fe20008000f00 */
[----:B01----:R-:W-:Y:S10]  /*2ae90*/  ENDCOLLECTIVE ;  /* 0x000000000000791b */ /* 0x003ff40003800000 */
.L_x_2219:
[----:B------:R-:W-:Y:S05]  /*2aea0*/  BSYNC B0 ;  /* 0x0000000000007941 */ /* 0x000fea0003800000 */
.L_x_2218:
[----:B------:R-:W-:Y:S05]  /*2aeb0*/  BRA `(.L_x_2220) ;  /* 0xffffffd000d47947 */ /* 0x000fea000383ffff */
.L_x_2112:
[----:B0-----:R0:W1:Y:S02]  /*2aec0*/  SYNCS.PHASECHK.TRANS64.TRYWAIT P0, [R6+URZ], R5 ;  /* 0x00000005060075a7 */ /* 0x001064000800017f */
[----:B-1----:R-:W-:Y:S05]  /*2aed0*/  @!P0 NANOSLEEP.SYNCS 0x989680 ;  /* 0x009896800000895d */ /* 0x002fea0003900000 */
[----:B------:R-:W1:Y:S02]  /*2aee0*/  @!P0 SYNCS.PHASECHK.TRANS64 P0, [R6+URZ], R5 ;  /* 0x00000005060085a7 */ /* 0x000e64000800007f */
[----:B-1----:R-:W-:Y:S05]  /*2aef0*/  @!P0 BRA `(.L_x_2112) ;  /* 0xfffffffc00f08947 */ /* 0x002fea000383ffff */
[----:B------:R-:W-:Y:S05]  /*2af00*/  BRA `(.L_x_2221) ;  /* 0xffffffd400107947 */ /* 0x000fea000383ffff */
.L_x_2113:
[----:B-1----:R1:W2:Y:S02]  /*2af10*/  SYNCS.PHASECHK.TRANS64.TRYWAIT P0, [R7+URZ], R2 ;  /* 0x00000002070075a7 */ /* 0x0022a4000800017f */
[----:B--2---:R-:W-:Y:S05]  /*2af20*/  @!P0 NANOSLEEP.SYNCS 0x989680 ;  /* 0x009896800000895d */ /* 0x004fea0003900000 */
[----:B------:R-:W2:Y:S02]  /*2af30*/  @!P0 SYNCS.PHASECHK.TRANS64 P0, [R7+URZ], R2 ;  /* 0x00000002070085a7 */ /* 0x000ea4000800007f */
[----:B--2---:R-:W-:Y:S05]  /*2af40*/  @!P0 BRA `(.L_x_2113) ;  /* 0xfffffffc00f08947 */ /* 0x004fea000383ffff */
[----:B------:R-:W-:Y:S05]  /*2af50*/  BRA `(.L_x_2222) ;  /* 0xffffffd400047947 */ /* 0x000fea000383ffff */
.L_x_2115:
[----:B--2---:R2:W3:Y:S02]  /*2af60*/  SYNCS.PHASECHK.TRANS64.TRYWAIT P0, [R4+URZ], R5 ;  /* 0x00000005040075a7 */ /* 0x0044e4000800017f */
[----:B---3--:R-:W-:Y:S05]  /*2af70*/  @!P0 NANOSLEEP.SYNCS 0x989680 ;  /* 0x009896800000895d */ /* 0x008fea0003900000 */
[----:B------:R-:W3:Y:S02]  /*2af80*/  @!P0 SYNCS.PHASECHK.TRANS64 P0, [R4+URZ], R5 ;  /* 0x00000005040085a7 */ /* 0x000ee4000800007f */
[----:B---3--:R-:W-:Y:S05]  /*2af90*/  @!P0 BRA `(.L_x_2115) ;  /* 0xfffffffc00f08947 */ /* 0x008fea000383ffff */
[----:B------:R-:W-:Y:S05]  /*2afa0*/  BRA `(.L_x_2223) ;  /* 0xffffffd4000c7947 */ /* 0x000fea000383ffff */
.L_x_2224:
        /* <DEDUP_REMOVED lines=13> */
.L_x_3199:


//--------------------- .text._ZN7cutlass13device_kernelIN5flash11enable_sm90INS1_16FlashAttnFwdSm90INS1_25CollectiveMainloopFwdSm90ILi2EN4cute5tupleIJNS5_1CILi1EEES8_S8_EEENS6_IJNS7_ILi128EEESA_NS7_ILi192EEEEEELi128ENS_6half_tEfNS_4arch4Sm90ELb1ELb0ELb0ELb0ELb0ELb0ELb0ELb1ELb1ELb1ELb0ELb0EEENS1_21CollectiveEpilogueFwdINS6_IJSA_SA_SA_EEES9_SD_SF_Li256ELb0ELb1ELb0ELb0EEENS1_30DynamicPersistentTileSchedulerILi256ELi128ELb0ELb1ELb1EEEEEEEEEvNT_6ParamsE --------------------------
	.section	.text._ZN7cutlass13device_kernelIN5flash11enable_sm90INS1_16FlashAttnFwdSm90INS1_25CollectiveMainloopFwdSm90ILi2EN4cute5tupleIJNS5_1CILi1EEES8_S8_EEENS6_IJNS7_ILi128EEESA_NS7_ILi192EEEEEELi128ENS_6half_tEfNS_4arch4Sm90ELb1ELb0ELb0ELb0ELb0ELb0ELb0ELb1ELb1ELb1ELb0ELb0EEENS1_21CollectiveEpilogueFwdINS6_IJSA_SA_SA_EEES9_SD_SF_Li256ELb0ELb1ELb0ELb0EEENS1_30DynamicPersistentTileSchedulerILi256ELi128ELb0ELb1ELb1EEEEEEEEEvNT_6ParamsE,"ax",@progbits
	.align	128
.text._ZN7cutlass13device_kernelIN5flash11enable_sm90INS1_16FlashAttnFwdSm90INS1_25CollectiveMainloopFwdSm90ILi2EN4cute5tupleIJNS5_1CILi1EEES8_S8_EEENS6_IJNS7_ILi128EEESA_NS7_ILi192EEEEEELi128ENS_6half_tEfNS_4arch4Sm90ELb1ELb0ELb0ELb0ELb0ELb0ELb0ELb1ELb1ELb1ELb0ELb0EEENS1_21CollectiveEpilogueFwdINS6_IJSA_SA_SA_EEES9_SD_SF_Li256ELb0ELb1ELb0ELb0EEENS1_30DynamicPersistentTileSchedulerILi256ELi128ELb0ELb1ELb1EEEEEEEEEvNT_6ParamsE:
        .type           _ZN7cutlass13device_kernelIN5flash11enable_sm90INS1_16FlashAttnFwdSm90INS1_25CollectiveMainloopFwdSm90ILi2EN4cute5tupleIJNS5_1CILi1EEES8_S8_EEENS6_IJNS7_ILi128EEESA_NS7_ILi192EEEEEELi128ENS_6half_tEfNS_4arch4Sm90ELb1ELb0ELb0ELb0ELb0ELb0ELb0ELb1ELb1ELb1ELb0ELb0EEENS1_21CollectiveEpilogueFwdINS6_IJSA_SA_SA_EEES9_SD_SF_Li256ELb0ELb1ELb0ELb0EEENS1_30DynamicPersistentTileSchedulerILi256ELi128ELb0ELb1ELb1EEEEEEEEEvNT_6ParamsE,@function
        .size           _ZN7cutlass13device_kernelIN5flash11enable_sm90INS1_16FlashAttnFwdSm90INS1_25CollectiveMainloopFwdSm90ILi2EN4cute5tupleIJNS5_1CILi1EEES8_S8_EEENS6_IJNS7_ILi128EEESA_NS7_ILi192EEEEEELi128ENS_6half_tEfNS_4arch4Sm90ELb1ELb0ELb0ELb0ELb0ELb0ELb0ELb1ELb1ELb1ELb0ELb0EEENS1_21CollectiveEpilogueFwdINS6_IJSA_SA_SA_EEES9_SD_SF_Li256ELb0ELb1ELb0ELb0EEENS1_30DynamicPersistentTileSchedulerILi256ELi128ELb0ELb1ELb1EEEEEEEEEvNT_6ParamsE,(.L_x_3200 - _ZN7cutlass13device_kernelIN5flash11enable_sm90INS1_16FlashAttnFwdSm90INS1_25CollectiveMainloopFwdSm90ILi2EN4cute5tupleIJNS5_1CILi1EEES8_S8_EEENS6_IJNS7_ILi128EEESA_NS7_ILi192EEEEEELi128ENS_6half_tEfNS_4arch4Sm90ELb1ELb0ELb0ELb0ELb0ELb0ELb0ELb1ELb1ELb1ELb0ELb0EEENS1_21CollectiveEpilogueFwdINS6_IJSA_SA_SA_EEES9_SD_SF_Li256ELb0ELb1ELb0ELb0EEENS1_30DynamicPersistentTileSchedulerILi256ELi128ELb0ELb1ELb1EEEEEEEEEvNT_6ParamsE)
        .other          _ZN7cutlass13device_kernelIN5flash11enable_sm90INS1_16FlashAttnFwdSm90INS1_25CollectiveMainloopFwdSm90ILi2EN4cute5tupleIJNS5_1CILi1EEES8_S8_EEENS6_IJNS7_ILi128EEESA_NS7_ILi192EEEEEELi128ENS_6half_tEfNS_4arch4Sm90ELb1ELb0ELb0ELb0ELb0ELb0ELb0ELb1ELb1ELb1ELb0ELb0EEENS1_21CollectiveEpilogueFwdINS6_IJSA_SA_SA_EEES9_SD_SF_Li256ELb0ELb1ELb0ELb0EEENS1_30DynamicPersistentTileSchedulerILi256ELi128ELb0ELb1ELb1EEEEEEEEEvNT_6ParamsE,@"STO_CUDA_ENTRY STV_DEFAULT"
_ZN7cutlass13device_kernelIN5flash11enable_sm90INS1_16FlashAttnFwdSm90INS1_25CollectiveMainloopFwdSm90ILi2EN4cute5tupleIJNS5_1CILi1EEES8_S8_EEENS6_IJNS7_ILi128EEESA_NS7_ILi192EEEEEELi128ENS_6half_tEfNS_4arch4Sm90ELb1ELb0ELb0ELb0ELb0ELb0ELb0ELb1ELb1ELb1ELb0ELb0EEENS1_21CollectiveEpilogueFwdINS6_IJSA_SA_SA_EEES9_SD_SF_Li256ELb0ELb1ELb0ELb0EEENS1_30DynamicPersistentTileSchedulerILi256ELi128ELb0ELb1ELb1EEEEEEEEEvNT_6ParamsE:
        /* <DEDUP_REMOVED lines=18> */
.L_x_2226:
[----:B------:R-:W-:Y:S05]  /*0120*/  BSYNC B0 ;  /* 0x0000000000007941 */ /* 0x000fea0003800000 */
.L_x_2225:
        /* <DEDUP_REMOVED lines=41> */
.L_x_2227:
        /* <DEDUP_REMOVED lines=22> */
.L_x_2228:
        /* <DEDUP_REMOVED lines=18> */
.L_x_2229:
        /* <DEDUP_REMOVED lines=22> */
.L_x_2230:
        /* <DEDUP_REMOVED lines=22> */
.L_x_2231:
        /* <DEDUP_REMOVED lines=8> */
.L_x_2233:
        /* <DEDUP_REMOVED lines=11> */
[----:B------:R-:W-:Y:S01]  /*0a30*/  UMOV UR37, URZ ;  /* 0x0000003f00257c82 */ /* 0x000fe20008000000 */
[----:B------:R-:W-:Y:S01]  /*0a40*/  UMOV UR36, URZ ;  /* 0x0000003f00247c82 */ /* 0x000fe20008000000 */
[----:B0-----:R-:W0:Y:S02]  /*0a50*/  S2R R2, SR_TID.X ;  /* 0x0000000000027919 */ /* 0x001e240000002100 */
[----:B0-----:R-:W-:Y:S01]  /*0a60*/  VIADD R194, R2, 0xffffff80 ;  /* 0xffffff8002c27836 */ /* 0x001fe20000000000 */
[----:B--2---:R-:W-:-:S04]  /*0a70*/  R2UR UR5, R3 ;  /* 0x00000000030572ca */ /* 0x004fc800000e0000 */
[----:B------:R-:W-:-:S04]  /*0a80*/  SHF.R.S32.HI R3, RZ, 0x1f, R194 ;  /* 0x0000001fff037819 */ /* 0x000fc800000114c2 */
[CC--:B------:R-:W-:Y:S02]  /*0a90*/  LEA.HI R5, R3.reuse, R194.reuse, RZ, 0x7 ;  /* 0x000000c203057211 */ /* 0x0c0fe400078f38ff */
[-C--:B------:R-:W-:Y:S02]  /*0aa0*/  LEA.HI R2, R3, R194.reuse, RZ, 0x5 ;  /* 0x000000c203027211 */ /* 0x080fe400078f28ff */
[----:B------:R-:W-:Y:S02]  /*0ab0*/  LOP3.LUT R187, R5, 0xffffff80, RZ, 0xc0, !PT ;  /* 0xffffff8005bb7812 */ /* 0x000fe400078ec0ff */
[----:B------:R-:W-:Y:S01]  /*0ac0*/  LEA.HI R0, R3, R194, RZ, 0x4 ;  /* 0x000000c203007211 */ /* 0x000fe200078f20ff */
[----:B------:R-:W-:Y:S01]  /*0ad0*/  IMAD.SHL.U32 R2, R2, 0x20, RZ ;  /* 0x0000002002027824 */ /* 0x000fe200078e00ff */
[----:B------:R-:W-:Y:S01]  /*0ae0*/  SHF.R.S32.HI R188, RZ, 0x7, R5 ;  /* 0x00000007ffbc7819 */ /* 0x000fe20000011405 */
[----:B------:R-:W-:Y:S01]  /*0af0*/  IMAD.IADD R187, R194, 0x1, -R187 ;  /* 0x00000001c2bb7824 */ /* 0x000fe200078e0abb */
[----:B------:R-:W-:Y:S01]  /*0b00*/  SHF.R.S32.HI R9, RZ, 0x4, R0 ;  /* 0x00000004ff097819 */ /* 0x000fe20000011400 */
[----:B------:R-:W-:Y:S01]  /*0b10*/  ULOP3.LUT UR6, UR5, 0x1, URZ, 0xfc, !UPT ;  /* 0x0000000105067892 */ /* 0x000fe2000f8efc3f */
[----:B------:R-:W-:-:S02]  /*0b20*/  LOP3.LUT R7, R0, 0x3fffff0, RZ, 0xc0, !PT ;  /* 0x03fffff000077812 */ /* 0x000fc400078ec0ff */
[----:B------:R-:W-:Y:S01]  /*0b30*/  SHF.R.S32.HI R4, RZ, 0x1f, R187 ;  /* 0x0000001fff047819 */ /* 0x000fe200000114bb */
[----:B------:R-:W-:Y:S01]  /*0b40*/  UMOV UR5, URZ ;  /* 0x0000003f00057c82 */ /* 0x000fe20008000000 */
[----:B------:R-:W-:Y:S01]  /*0b50*/  LOP3.LUT R2, R2, 0xfffffc00, RZ, 0xc0, !PT ;  /* 0xfffffc0002027812 */ /* 0x000fe200078ec0ff */
[----:B------:R-:W-:Y:S01]  /*0b60*/  IMAD.IADD R7, R194, 0x1, -R7 ;  /* 0x00000001c2077824 */ /* 0x000fe200078e0a07 */
[----:B------:R-:W-:Y:S01]  /*0b70*/  LEA.HI R0, R0, R9, RZ, 0x1 ;  /* 0x0000000900007211 */ /* 0x000fe200078f08ff */
[----:B------:R-:W-:Y:S01]  /*0b80*/  IMAD.U32 R191, RZ, RZ, UR6 ;  /* 0x00000006ffbf7e24 */ /* 0x000fe2000f8e00ff */
[----:B------:R-:W-:Y:S01]  /*0b90*/  LEA.HI R6, R4, R187, RZ, 0x2 ;  /* 0x000000bb04067211 */ /* 0x000fe200078f10ff */
[----:B------:R-:W-:Y:S01]  /*0ba0*/  IMAD R7, R7, 0x40, R2 ;  /* 0x0000004007077824 */ /* 0x000fe200078e0202 */
[----:B------:R-:W-:Y:S01]  /*0bb0*/  LOP3.LUT R0, R0, 0x1ffffffe, RZ, 0xc0, !PT ;  /* 0x1ffffffe00007812 */ /* 0x000fe200078ec0ff */
[----:B------:R-:W-:Y:S01]  /*0bc0*/  IMAD.U32 R186, RZ, RZ, UR5 ;  /* 0x00000005ffba7e24 */ /* 0x000fe2000f8e00ff */
[----:B------:R-:W-:-:S02]  /*0bd0*/  LEA.HI R2, R3, R194, RZ, 0x2 ;  /* 0x000000c203027211 */ /* 0x000fc400078f10ff */
[----:B------:R-:W-:Y:S01]  /*0be0*/  SHF.R.S32.HI R8, RZ, 0x2, R6 ;  /* 0x00000002ff087819 */ /* 0x000fe20000011406 */
[----:B------:R-:W-:Y:S01]  /*0bf0*/  IMAD.IADD R0, R9, 0x1, -R0 ;  /* 0x0000000109007824 */ /* 0x000fe200078e0a00 */
[----:B------:R-:W-:Y:S02]  /*0c00*/  SHF.R.S32.HI R11, RZ, 0x1f, R6 ;  /* 0x0000001fff0b7819 */ /* 0x000fe40000011406 */
[----:B------:R-:W-:Y:S01]  /*0c10*/  LOP3.LUT R9, R2, 0xfffffffc, RZ, 0xc0, !PT ;  /* 0xfffffffc02097812 */ /* 0x000fe200078ec0ff */
[----:B------:R-:W-:Y:S01]  /*0c20*/  IMAD R190, R0, 0x8, R7 ;  /* 0x0000000800be7824 */ /* 0x000fe200078e0207 */
[----:B------:R-:W-:Y:S02]  /*0c30*/  LEA.HI R3, R3, R194, RZ, 0x3 ;  /* 0x000000c203037211 */ /* 0x000fe400078f18ff */
[----:B------:R-:W-:Y:S01]  /*0c40*/  LEA.HI R11, R11, R8, RZ, 0x3 ;  /* 0x000000080b0b7211 */ /* 0x000fe200078f18ff */
[----:B------:R-:W-:Y:S01]  /*0c50*/  IMAD.IADD R9, R194, 0x1, -R9 ;  /* 0x00000001c2097824 */ /* 0x000fe200078e0a09 */
[----:B------:R-:W-:-:S02]  /*0c60*/  LEA.HI R0, R5, R188, RZ, 0x1 ;  /* 0x000000bc05007211 */ /* 0x000fc400078f08ff */
[----:B------:R-:W-:Y:S02]  /*0c70*/  LOP3.LUT R5, R3, 0xfffffff8, RZ, 0xc0, !PT ;  /* 0xfffffff803057812 */ /* 0x000fe400078ec0ff */
[----:B------:R-:W-:Y:S02]  /*0c80*/  LOP3.LUT R11, R11, 0xfffffff8, RZ, 0xc0, !PT ;  /* 0xfffffff80b0b7812 */ /* 0x000fe400078ec0ff */
[----:B------:R-:W-:Y:S01]  /*0c90*/  LEA.HI R4, R4, R187, RZ, 0x5 ;  /* 0x000000bb04047211 */ /* 0x000fe200078f28ff */
[----:B------:R-:W-:Y:S01]  /*0ca0*/  IMAD.IADD R22, R194, 0x1, -R5 ;  /* 0x00000001c2167824 */ /* 0x000fe200078e0a05 */
[----:B------:R-:W-:Y:S01]  /*0cb0*/  LEA.HI R2, R9, R9, RZ, 0x1 ;  /* 0x0000000909027211 */ /* 0x000fe200078f08ff */
[----:B------:R-:W-:Y:S01]  /*0cc0*/  IMAD.IADD R11, R8, 0x1, -R11 ;  /* 0x00000001080b7824 */ /* 0x000fe200078e0a0b */
[----:B------:R-:W-:Y:S01]  /*0cd0*/  SHF.R.S32.HI R4, RZ, 0x5, R4 ;  /* 0x00000005ff047819 */ /* 0x000fe20000011404 */
[----:B------:R-:W-:Y:S01]  /*0ce0*/  IMAD.SHL.U32 R16, R22, 0x8, RZ ;  /* 0x0000000816107824 */ /* 0x000fe200078e00ff */
[----:B------:R-:W-:-:S02]  /*0cf0*/  LOP3.LUT R7, R0, 0x3fffffe, RZ, 0xc0, !PT ;  /* 0x03fffffe00077812 */ /* 0x000fc400078ec0ff */
[----:B------:R-:W-:Y:S01]  /*0d00*/  LOP3.LUT R2, R2, 0x1ffffffe, RZ, 0xc0, !PT ;  /* 0x1ffffffe02027812 */ /* 0x000fe200078ec0ff */
[----:B------:R-:W-:Y:S01]  /*0d10*/  IMAD R4, R4, 0x10, R11 ;  /* 0x0000001004047824 */ /* 0x000fe200078e020b */
[----:B------:R-:W-:Y:S01]  /*0d20*/  LOP3.LUT R6, R6, 0x7ffffffc, RZ, 0xc0, !PT ;  /* 0x7ffffffc06067812 */ /* 0x000fe200078ec0ff */
[----:B------:R-:W-:Y:S01]  /*0d30*/  IMAD.IADD R7, R188, 0x1, -R7 ;  /* 0x00000001bc077824 */ /* 0x000fe200078e0a07 */
[----:B------:R-:W-:Y:S01]  /*0d40*/  SHF.R.S32.HI R185, RZ, 0x3, R3 ;  /* 0x00000003ffb97819 */ /* 0x000fe20000011403 */
[----:B------:R-:W-:Y:S01]  /*0d50*/  VIADD R19, R16, 0x40 ;  /* 0x0000004010137836 */ /* 0x000fe20000000000 */
[----:B------:R-:W-:Y:S01]  /*0d60*/  SHF.R.S32.HI R193, RZ, 0x1f, R16 ;  /* 0x0000001fffc17819 */ /* 0x000fe20000011410 */
[----:B------:R-:W-:Y:S02]  /*0d70*/  IMAD.IADD R2, R9, 0x1, -R2 ;  /* 0x0000000109027824 */ /* 0x000fe400078e0a02 */
[----:B------:R-:W-:Y:S01]  /*0d80*/  IMAD R189, R7, 0x40, R4 ;  /* 0x0000004007bd7824 */ /* 0x000fe200078e0204 */
[----:B------:R-:W-:Y:S01]  /*0d90*/  SHF.R.S32.HI R192, RZ, 0x1f, R19 ;  /* 0x0000001fffc07819 */ /* 0x000fe20000011413 */
[----:B------:R-:W-:-:S02]  /*0da0*/  IMAD.IADD R17, R187, 0x1, -R6 ;  /* 0x00000001bb117824 */ /* 0x000fc400078e0a06 */
[----:B------:R-:W-:-:S07]  /*0db0*/  IMAD R18, R2, 0x8, R189 ;  /* 0x0000000802127824 */ /* 0x000fce00078e02bd */
.L_x_2284:
[----:B------:R-:W-:Y:S01]  /*0dc0*/  ULDC UR5, c[0x0][0xc60] ;  /* 0x0003180000057ab9 */ /* 0x000fe20000000800 */
[----:B------:R-:W-:Y:S01]  /*0dd0*/  UMOV UR8, UR4 ;  /* 0x0000000400087c82 */ /* 0x000fe20008000000 */
[----:B------:R-:W-:-:S11]  /*0de0*/  UISETP.NE.AND UP0, UPT, UR5, 0x1, UPT ;  /* 0x000000010500788c */ /* 0x000fd6000bf05270 */
[----:B------:R-:W-:Y:S01]  /*0df0*/  @UP0 ULDC UR6, c[0x0][0xc64] ;  /* 0x0003190000060ab9 */ /* 0x000fe20000000800 */
[----:B------:R-:W-:Y:S01]  /*0e00*/  @UP0 ULDC UR9, c[0x0][0xc68] ;  /* 0x00031a0000090ab9 */ /* 0x000fe20000000800 */
[----:B------:R-:W-:-:S04]  /*0e10*/  UIMAD.WIDE.U32 UR6, UR4, UR6, URZ ;  /* 0x00000006040672a5 */ /* 0x000fc8000f8e003f */
[----:B------:R-:W-:-:S03]  /*0e20*/  @UP0 USHF.R.U32.HI UR8, URZ, UR9, UR7 ;  /* 0x000000093f080299 */ /* 0x000fc60008011607 */
[----:B------:R-:W-:Y:S02]  /*0e30*/  ULDC UR6, c[0x0][0xc78] ;  /* 0x00031e0000067ab9 */ /* 0x000fe40000000800 */
[----:B------:R-:W-:Y:S02]  /*0e40*/  UISETP.GE.AND UP0, UPT, UR8, UR6, UPT ;  /* 0x000000060800728c */ /* 0x000fe4000bf06270 */
[----:B------:R-:W-:-:S04]  /*0e50*/  UIADD3 UR6, -UR8, URZ, URZ ;  /* 0x0000003f08067290 */ /* 0x000fc8000fffe13f */
[----:B------:R-:W-:Y:S01]  /*0e60*/  PLOP3.LUT P0, PT, PT, PT, UP0, 0x80, 0x0 ;  /* 0x000000000000781c */ /* 0x000fe20003f0f008 */
[----:B------:R-:W-:-:S12]  /*0e70*/  UIMAD UR9, UR5, UR6, UR4 ;  /* 0x00000006050972a4 */ /* 0x000fd8000f8e0204 */
[----:B012345:R-:W-:Y:S05]  /*0e80*/  @!P0 BRA `(.L_x_2234) ;  /* 0x0000000000208947 */ /* 0x03ffea0003800000 */
        /* <DEDUP_REMOVED lines=8> */
.L_x_2234:
[----:B------:R-:W-:Y:S01]  /*0f10*/  ULDC UR7, c[0x0][0xc54] ;  /* 0x0003150000077ab9 */ /* 0x000fe20000000800 */
[----:B------:R-:W-:Y:S01]  /*0f20*/  UMOV UR6, UR9 ;  /* 0x0000000900067c82 */ /* 0x000fe20008000000 */
[----:B------:R-:W-:-:S11]  /*0f30*/  UISETP.NE.AND UP0, UPT, UR7, 0x1, UPT ;  /* 0x000000010700788c */ /* 0x000fd6000bf05270 */
[----:B------:R-:W-:Y:S02]  /*0f40*/  @UP0 ULDC.64 UR10, c[0x0][0xc58] ;  /* 0x00031600000a0ab9 */ /* 0x000fe40000000a00 */
[----:B------:R-:W-:-:S04]  /*0f50*/  UIMAD.WIDE.U32 UR4, UR9, UR10, URZ ;  /* 0x0000000a090472a5 */ /* 0x000fc8000f8e003f */
[----:B------:R-:W-:-:S04]  /*0f60*/  @UP0 USHF.R.U32.HI UR6, URZ, UR11, UR5 ;  /* 0x0000000b3f060299 */ /* 0x000fc80008011605 */
[----:B------:R-:W-:-:S12]  /*0f70*/  UIMAD UR4, UR6, UR7, URZ ;  /* 0x00000007060472a4 */ /* 0x000fd8000f8e023f */
.L_x_2235:
[----:B------:R-:W-:Y:S01]  /*0f80*/  ULDC.64 UR12, c[0x0][0x418] ;  /* 0x00010600000c7ab9 */ /* 0x000fe20000000a00 */
[----:B------:R-:W-:Y:S01]  /*0f90*/  ULOP3.LUT UR6, URZ, UR6, URZ, 0x33, !UPT ;  /* 0x000000063f067292 */ /* 0x000fe2000f8e333f */
[----:B------:R-:W-:Y:S01]  /*0fa0*/  PLOP3.LUT P0, PT, PT, PT, PT, 0x80, 0x0 ;  /* 0x000000000000781c */ /* 0x000fe20003f0f070 */
[----:B------:R-:W-:Y:S01]  /*0fb0*/  UISETP.NE.U32.AND UP0, UPT, UR12, URZ, UPT ;  /* 0x0000003f0c00728c */ /* 0x000fe2000bf05070 */
[----:B------:R-:W-:Y:S01]  /*0fc0*/  CS2R R88, SRZ ;  /* 0x0000000000587805 */ /* 0x000fe2000001ff00 */
[----:B------:R-:W-:Y:S01]  /*0fd0*/  ULDC UR5, c[0x0][0xc3c] ;  /* 0x00030f0000057ab9 */ /* 0x000fe20000000800 */
[----:B------:R-:W-:Y:S01]  /*0fe0*/  ULDC UR12, c[0x0][0x448] ;  /* 0x00011200000c7ab9 */ /* 0x000fe20000000800 */
[----:B------:R-:W-:Y:S01]  /*0ff0*/  UIADD3 UR6, UR6, UR5, URZ ;  /* 0x0000000506067290 */ /* 0x000fe2000fffe03f */
[----:B------:R-:W-:Y:S01]  /*1000*/  CS2R R86, SRZ ;  /* 0x0000000000567805 */ /* 0x000fe2000001ff00 */
[----:B------:R-:W-:Y:S01]  /*1010*/  UISETP.NE.AND UP2, UPT, UR12, 0x1, UPT ;  /* 0x000000010c00788c */ /* 0x000fe2000bf45270 */
[----:B------:R-:W-:Y:S01]  /*1020*/  CS2R R84, SRZ ;  /* 0x0000000000547805 */ /* 0x000fe2000001ff00 */
[----:B------:R-:W-:Y:S01]  /*1030*/  UIADD3 UR4, UR9, -UR4, URZ ;  /* 0x8000000409047290 */ /* 0x000fe2000fffe03f */
[----:B------:R-:W-:Y:S01]  /*1040*/  CS2R R82, SRZ ;  /* 0x0000000000527805 */ /* 0x000fe2000001ff00 */
[----:B------:R-:W-:Y:S01]  /*1050*/  USHF.L.U32 UR60, UR6, 0x7, URZ ;  /* 0x00000007063c7899 */ /* 0x000fe2000800063f */
[----:B------:R-:W-:Y:S01]  /*1060*/  CS2R R80, SRZ ;  /* 0x0000000000507805 */ /* 0x000fe2000001ff00 */
[----:B------:R-:W-:Y:S01]  /*1070*/  ULDC UR11, c[0x0][0xc54] ;  /* 0x00031500000b7ab9 */ /* 0x000fe20000000800 */
[----:B------:R-:W-:Y:S01]  /*1080*/  UISETP.NE.AND.EX UP0, UPT, UR13, URZ, UPT, UP0 ;  /* 0x0000003f0d00728c */ /* 0x000fe2000bf05300 */
[----:B------:R-:W-:Y:S01]  /*1090*/  CS2R R78, SRZ ;  /* 0x00000000004e7805 */ /* 0x000fe2000001ff00 */
[----:B------:R-:W-:Y:S01]  /*10a0*/  UIADD3 UR6, UR60, 0x7f, URZ ;  /* 0x0000007f3c067890 */ /* 0x000fe2000fffe03f */
[----:B------:R-:W-:Y:S01]  /*10b0*/  CS2R R76, SRZ ;  /* 0x00000000004c7805 */ /* 0x000fe2000001ff00 */
[----:B------:R-:W-:Y:S01]  /*10c0*/  UIMAD UR11, UR8, UR11, UR4 ;  /* 0x0000000b080b72a4 */ /* 0x000fe2000f8e0204 */
[----:B------:R-:W-:Y:S01]  /*10d0*/  CS2R R74, SRZ ;  /* 0x00000000004a7805 */ /* 0x000fe2000001ff00 */
[----:B------:R-:W-:Y:S01]  /*10e0*/  ULDC UR61, c[0x0][0x424] ;  /* 0x00010900003d7ab9 */ /* 0x000fe20000000800 */
[----:B------:R-:W-:Y:S01]  /*10f0*/  ULDC UR7, c[0x0][0x288] ;  /* 0x0000a20000077ab9 */ /* 0x000fe20000000800 */
[----:B------:R-:W-:Y:S01]  /*1100*/  @UP2 ULDC UR4, c[0x0][0x44c] ;  /* 0x0001130000042ab9 */ /* 0x000fe20000000800 */
[----:B------:R-:W-:Y:S01]  /*1110*/  UIADD3 UR7, -UR7, 0x80, URZ ;  /* 0x0000008007077890 */ /* 0x000fe2000fffe13f */
[----:B------:R-:W-:Y:S01]  /*1120*/  CS2R R72, SRZ ;  /* 0x0000000000487805 */ /* 0x000fe2000001ff00 */
[----:B------:R-:W-:Y:S01]  /*1130*/  UIMAD.WIDE.U32 UR4, UR6, UR4, URZ ;  /* 0x00000004060472a5 */ /* 0x000fe2000f8e003f */
[----:B------:R-:W-:Y:S01]  /*1140*/  CS2R R70, SRZ ;  /* 0x0000000000467805 */ /* 0x000fe2000001ff00 */
[----:B------:R-:W-:Y:S01]  /*1150*/  USEL UR61, UR61, 0x1, UP0 ;  /* 0x000000013d3d7887 */ /* 0x000fe20008000000 */
[----:B------:R-:W-:Y:S01]  /*1160*/  CS2R R68, SRZ ;  /* 0x0000000000447805 */ /* 0x000fe2000001ff00 */
[----:B------:R-:W-:Y:S01]  /*1170*/  ULDC UR10, c[0x0][0x2f0] ;  /* 0x0000bc00000a7ab9 */ /* 0x000fe20000000800 */
[----:B------:R-:W-:Y:S01]  /*1180*/  @UP2 ULDC UR12, c[0x0][0x450] ;  /* 0x00011400000c2ab9 */ /* 0x000fe20000000800 */
[----:B------:R-:W-:Y:S01]  /*1190*/  UIMAD UR7, UR61, UR10, UR7 ;  /* 0x0000000a3d0772a4 */ /* 0x000fe2000f8e0207 */
[----:B------:R-:W-:Y:S01]  /*11a0*/  CS2R R66, SRZ ;  /* 0x0000000000427805 */ /* 0x000fe2000001ff00 */
[----:B------:R-:W-:Y:S01]  /*11b0*/  @UP2 USHF.R.U32.HI UR6, URZ, UR12, UR5 ;  /* 0x0000000c3f062299 */ /* 0x000fe20008011605 */
[----:B------:R-:W-:Y:S01]  /*11c0*/  CS2R R64, SRZ ;  /* 0x0000000000407805 */ /* 0x000fe2000001ff00 */
[----:B------:R-:W-:Y:S01]  /*11d0*/  UIMAD UR4, UR61, UR10, 0x7f ;  /* 0x0000007f3d0474a4 */ /* 0x000fe2000f8e020a */
[----:B------:R-:W-:Y:S01]  /*11e0*/  CS2R R62, SRZ ;  /* 0x00000000003e7805 */ /* 0x000fe2000001ff00 */
[----:B------:R-:W-:Y:S01]  /*11f0*/  UIADD3 UR6, UR7, UR6, URZ ;  /* 0x0000000607067290 */ /* 0x000fe2000fffe03f */
[----:B------:R-:W-:Y:S01]  /*1200*/  CS2R R60, SRZ ;  /* 0x00000000003c7805 */ /* 0x000fe2000001ff00 */
[----:B------:R-:W-:Y:S01]  /*1210*/  USHF.R.S32.HI UR5, URZ, 0x1f, UR4 ;  /* 0x0000001f3f057899 */ /* 0x000fe20008011404 */
[----:B------:R-:W-:Y:S01]  /*1220*/  CS2R R58, SRZ ;  /* 0x00000000003a7805 */ /* 0x000fe2000001ff00 */
[----:B------:R-:W-:Y:S01]  /*1230*/  USHF.R.S32.HI UR7, URZ, 0x1f, UR6 ;  /* 0x0000001f3f077899 */ /* 0x000fe20008011406 */
[----:B------:R-:W-:Y:S01]  /*1240*/  CS2R R56, SRZ ;  /* 0x0000000000387805 */ /* 0x000fe2000001ff00 */
[----:B------:R-:W-:Y:S01]  /*1250*/  ULEA.HI UR5, UR5, UR4, URZ, 0x7 ;  /* 0x0000000405057291 */ /* 0x000fe2000f8f383f */
[----:B------:R-:W-:Y:S01]  /*1260*/  CS2R R54, SRZ ;  /* 0x0000000000367805 */ /* 0x000fe2000001ff00 */
[----:B------:R-:W-:Y:S01]  /*1270*/  ULEA.HI UR7, UR7, UR6, URZ, 0x7 ;  /* 0x0000000607077291 */ /* 0x000fe2000f8f383f */
[----:B------:R-:W-:Y:S01]  /*1280*/  CS2R R52, SRZ ;  /* 0x0000000000347805 */ /* 0x000fe2000001ff00 */
[----:B------:R-:W-:Y:S01]  /*1290*/  ULDC UR9, c[0x0][0xc48] ;  /* 0x0003120000097ab9 */ /* 0x000fe20000000800 */
[----:B------:R-:W-:Y:S01]  /*12a0*/  USHF.R.S32.HI UR6, URZ, 0x7, UR5 ;  /* 0x000000073f067899 */ /* 0x000fe20008011405 */
[----:B------:R-:W-:Y:S01]  /*12b0*/  CS2R R50, SRZ ;  /* 0x0000000000327805 */ /* 0x000fe2000001ff00 */
[----:B------:R-:W-:Y:S01]  /*12c0*/  UISETP.NE.AND UP1, UPT, UR9, 0x1, UPT ;  /* 0x000000010900788c */ /* 0x000fe2000bf25270 */
[----:B------:R-:W-:Y:S01]  /*12d0*/  CS2R R48, SRZ ;  /* 0x0000000000307805 */ /* 0x000fe2000001ff00 */
[----:B------:R-:W-:Y:S01]  /*12e0*/  USHF.R.S32.HI UR7, URZ, 0x7, UR7 ;  /* 0x000000073f077899 */ /* 0x000fe20008011407 */
[----:B------:R-:W-:Y:S01]  /*12f0*/  CS2R R46, SRZ ;  /* 0x00000000002e7805 */ /* 0x000fe2000001ff00 */
[----:B------:R-:W-:Y:S01]  /*1300*/  UMOV UR14, UR11 ;  /* 0x0000000b000e7c82 */ /* 0x000fe20008000000 */
[----:B------:R-:W-:Y:S01]  /*1310*/  CS2R R44, SRZ ;  /* 0x00000000002c7805 */ /* 0x000fe2000001ff00 */
[----:B------:R-:W-:Y:S01]  /*1320*/  UISETP.LT.AND UP0, UPT, UR6, UR7, UPT ;  /* 0x000000070600728c */ /* 0x000fe2000bf01270 */
[----:B------:R-:W-:-:S02]  /*1330*/  CS2R R42, SRZ ;  /* 0x00000000002a7805 */ /* 0x000fc4000001ff00 */
[----:B------:R-:W-:Y:S02]  /*1340*/  CS2R R90, SRZ ;  /* 0x00000000005a7805 */ /* 0x000fe4000001ff00 */
[----:B------:R-:W-:Y:S01]  /*1350*/  CS2R R98, SRZ ;  /* 0x0000000000627805 */ /* 0x000fe2000001ff00 */
[----:B------:R-:W-:Y:S01]  /*1360*/  USEL UR15, UR6, UR7, UP0 ;  /* 0x00000007060f7287 */ /* 0x000fe20008000000 */
[----:B------:R-:W-:Y:S01]  /*1370*/  CS2R R94, SRZ ;  /* 0x00000000005e7805 */ /* 0x000fe2000001ff00 */
[----:B------:R-:W-:Y:S01]  /*1380*/  @UP1 ULDC UR8, c[0x0][0xc4c] ;  /* 0x0003130000081ab9 */ /* 0x000fe20000000800 */
[----:B------:R-:W-:Y:S01]  /*1390*/  CS2R R92, SRZ ;  /* 0x00000000005c7805 */ /* 0x000fe2000001ff00 */
[----:B------:R-:W-:Y:S01]  /*13a0*/  UIMAD.WIDE.U32 UR4, UR11, UR8, URZ ;  /* 0x000000080b0472a5 */ /* 0x000fe2000f8e003f */
[----:B------:R-:W-:Y:S01]  /*13b0*/  CS2R R100, SRZ ;  /* 0x0000000000647805 */ /* 0x000fe2000001ff00 */
[----:B------:R-:W-:Y:S02]  /*13c0*/  UISETP.GE.AND UP0, UPT, UR15, 0x1, UPT ;  /* 0x000000010f00788c */ /* 0x000fe4000bf06270 */
[----:B------:R-:W-:Y:S01]  /*13d0*/  IMAD.U32 R106, RZ, RZ, UR15 ;  /* 0x0000000fff6a7e24 */ /* 0x000fe2000f8e00ff */
[----:B------:R-:W-:Y:S01]  /*13e0*/  @UP1 ULDC UR8, c[0x0][0xc50] ;  /* 0x0003140000081ab9 */ /* 0x000fe20000000800 */
[----:B------:R-:W-:Y:S01]  /*13f0*/  CS2R R102, SRZ ;  /* 0x0000000000667805 */ /* 0x000fe2000001ff00 */
[----:B------:R-:W-:Y:S01]  /*1400*/  @UP1 USHF.R.U32.HI UR14, URZ, UR8, UR5 ;  /* 0x000000083f0e1299 */ /* 0x000fe20008011605 */
[----:B------:R-:W-:-:S02]  /*1410*/  CS2R R96, SRZ ;  /* 0x0000000000607805 */ /* 0x000fc4000001ff00 */
[----:B------:R-:W-:Y:S02]  /*1420*/  PLOP3.LUT P1, PT, PT, PT, UP0, 0x80, 0x0 ;  /* 0x000000000000781c */ /* 0x000fe40003f2f008 */
[----:B------:R-:W-:Y:S01]  /*1430*/  CS2R R6, SRZ ;  /* 0x0000000000067805 */ /* 0x000fe2000001ff00 */
[----:B------:R-:W-:Y:S01]  /*1440*/  UIADD3 UR4, -UR14, URZ, URZ ;  /* 0x0000003f0e047290 */ /* 0x000fe2000fffe13f */
[----:B------:R-:W-:Y:S01]  /*1450*/  CS2R R104, SRZ ;  /* 0x0000000000687805 */ /* 0x000fe2000001ff00 */
[----:B------:R-:W-:Y:S02]  /*1460*/  IMAD.U32 R184, RZ, RZ, UR14 ;  /* 0x0000000effb87e24 */ /* 0x000fe4000f8e00ff */
[----:B------:R-:W-:-:S06]  /*1470*/  UIMAD UR4, UR9, UR4, UR11 ;  /* 0x00000004090472a4 */ /* 0x000fcc000f8e020b */
[----:B------:R-:W-:Y:S01]  /*1480*/  IMAD.U32 R23, RZ, RZ, UR4 ;  /* 0x00000004ff177e24 */ /* 0x000fe2000f8e00ff */
        /* <DEDUP_REMOVED lines=32> */
.L_x_2237:
[----:B------:R-:W-:Y:S02]  /*1690*/  R2UR UR6, R186 ;  /* 0x00000000ba0672ca */ /* 0x000fe400000e0000 */
[----:B------:R-:W-:-:S11]  /*16a0*/  R2UR UR5, R191 ;  /* 0x00000000bf0572ca */ /* 0x000fd600000e0000 */
[----:B------:R-:W-:Y:S02]  /*16b0*/  ULEA.HI UR4, UR6, UR6, URZ, 0x1 ;  /* 0x0000000606047291 */ /* 0x000fe4000f8f083f */
[----:B------:R-:W-:Y:S02]  /*16c0*/  IMAD.U32 R2, RZ, RZ, UR5 ;  /* 0x00000005ff027e24 */ /* 0x000fe4000f8e00ff */
[----:B------:R-:W-:-:S03]  /*16d0*/  ULOP3.LUT UR4, UR4, 0xfffffffe, URZ, 0xc0, !UPT ;  /* 0xfffffffe04047892 */ /* 0x000fc6000f8ec03f */
[----:B------:R-:W-:Y:S01]  /*16e0*/  ISETP.NE.AND P0, PT, R2, 0x3, PT ;  /* 0x000000030200780c */ /* 0x000fe20003f05270 */
[----:B------:R-:W-:-:S06]  /*16f0*/  UIADD3 UR4, UR6, -UR4, URZ ;  /* 0x8000000406047290 */ /* 0x000fcc000fffe03f */
[----:B------:R-:W-:-:S05]  /*1700*/  IMAD.U32 R0, RZ, RZ, UR4 ;  /* 0x00000004ff007e24 */ /* 0x000fca000f8e00ff */
[----:B------:R-:W-:-:S04]  /*1710*/  SHF.L.U32 R0, R0, 0x1f, RZ ;  /* 0x0000001f00007819 */ /* 0x000fc800000006ff */
[----:B------:R-:W0:Y:S02]  /*1720*/  SYNCS.PHASECHK.TRANS64.TRYWAIT P1, [UR38+0x34800], R0 ;  /* 0x03480000ff0075a7 */ /* 0x000e240008020166 */
[----:B0-----:R-:W-:Y:S05]  /*1730*/  @!P1 BRA `(.L_x_2238) ;  /* 0x000000e800609947 */ /* 0x001fea0003800000 */
.L_x_2388:
[----:B------:R-:W-:Y:S05]  /*1740*/  @!P0 BRA `(.L_x_2239) ;  /* 0x0000000000048947 */ /* 0x000fea0003800000 */
[----:B------:R-:W-:Y:S01]  /*1750*/  BPT.TRAP 0x1 ;  /* 0x000000040000795c */ /* 0x000fe20000300000 */
.L_x_2239:
[----:B------:R-:W-:Y:S02]  /*1760*/  IMAD.U32 R2, RZ, RZ, UR36 ;  /* 0x00000024ff027e24 */ /* 0x000fe4000f8e00ff */
[----:B0-----:R-:W-:-:S03]  /*1770*/  IMAD.U32 R3, RZ, RZ, UR37 ;  /* 0x00000025ff037e24 */ /* 0x001fc6000f8e00ff */
[----:B------:R-:W-:Y:S02]  /*1780*/  LEA R2, R2, UR38, 0x3 ;  /* 0x0000002602027c11 */ /* 0x000fe4000f8e18ff */
[----:B------:R-:W-:-:S04]  /*1790*/  SHF.L.U32 R3, R3, 0x1f, RZ ;  /* 0x0000001f03037819 */ /* 0x000fc800000006ff */
[----:B------:R0:W1:Y:S01]  /*17a0*/  SYNCS.PHASECHK.TRANS64.TRYWAIT P2, [R2+URZ+0x34830], R3 ;  /* 0x03483003020075a7 */ /* 0x000062000804017f */
[----:B------:R-:W-:Y:S05]  /*17b0*/  @!P0 BRA `(.L_x_2240) ;  /* 0x0000000000048947 */ /* 0x000fea0003800000 */
[----:B------:R-:W-:Y:S01]  /*17c0*/  BPT.TRAP 0x1 ;  /* 0x000000040000795c */ /* 0x000fe20000300000 */
.L_x_2240:
[----:B------:R-:W2:Y:S02]  /*17d0*/  S2R R0, SR_TID.X ;  /* 0x0000000000007919 */ /* 0x000ea40000002100 */
[----:B--2---:R-:W-:Y:S01]  /*17e0*/  LOP3.LUT P1, RZ, R0, 0x7f, RZ, 0xc0, !PT ;  /* 0x0000007f00ff7812 */ /* 0x004fe2000782c0ff */
[----:B-1----:R-:W-:-:S12]  /*17f0*/  @P2 BRA `(.L_x_2241) ;  /* 0x0000000000082947 */ /* 0x002fd80003800000 */
[----:B------:R-:W1:Y:S02]  /*1800*/  SYNCS.PHASECHK.TRANS64.TRYWAIT P2, [R2+URZ+0x34830], R3 ;  /* 0x03483003020075a7 */ /* 0x000e64000804017f */
[----:B-1----:R-:W-:Y:S05]  /*1810*/  @!P2 BRA `(.L_x_2242) ;  /* 0x000000e80040a947 */ /* 0x002fea0003800000 */
.L_x_2241:
        /* <DEDUP_REMOVED lines=10> */
[----:B------:R-:W-:Y:S01]  /*18c0*/  VIADD R0, R18, UR60 ;  /* 0x0000003c12007c36 */ /* 0x000fe20008000000 */
[----:B------:R-:W-:Y:S01]  /*18d0*/  UMOV UR53, 0x40000040 ;  /* 0x4000004000357882 */ /* 0x000fe20000000000 */
[----:B------:R-:W-:Y:S01]  /*18e0*/  UMOV UR55, 0x40000040 ;  /* 0x4000004000377882 */ /* 0x000fe20000000000 */
[----:B------:R-:W-:Y:S01]  /*18f0*/  ULOP3.LUT UR39, UR4, 0x10000, URZ, 0xfc, !UPT ;  /* 0x0001000004277892 */ /* 0x000fe2000f8efc3f */
[----:B------:R-:W-:Y:S01]  /*1900*/  R2UR UR6, R106 ;  /* 0x000000006a0672ca */ /* 0x000fe200000e0000 */
[----:B------:R-:W-:Y:S01]  /*1910*/  ULOP3.LUT UR4, UR40, 0x10000, URZ, 0xfc, !UPT ;  /* 0x0001000028047892 */ /* 0x000fe2000f8efc3f */
[----:B01----:R-:W-:Y:S01]  /*1920*/  IMAD.MOV.U32 R3, RZ, RZ, R0 ;  /* 0x000000ffff037224 */ /* 0x003fe200078e0000 */
[----:B------:R-:W-:Y:S01]  /*1930*/  UIMAD UR5, UR36, 0xc00, UR39 ;  /* 0x00000c00240578a4 */ /* 0x000fe2000f8e0227 */
[----:B------:R-:W-:Y:S01]  /*1940*/  @!P1 VIADD R2, R2, 0x34840 ;  /* 0x0003484002029836 */ /* 0x000fe20000000000 */
[----:B------:R-:W-:Y:S01]  /*1950*/  UIADD3 UR56, UR4, 0x2, URZ ;  /* 0x0000000204387890 */ /* 0x000fe2000fffe03f */
[----:B------:R-:W-:Y:S01]  /*1960*/  CS2R R150, SRZ ;  /* 0x0000000000967805 */ /* 0x000fe2000001ff00 */
[----:B------:R-:W-:Y:S01]  /*1970*/  UIADD3 UR58, UR5, 0x2, URZ ;  /* 0x00000002053a7890 */ /* 0x000fe2000fffe03f */
[----:B------:R-:W-:Y:S01]  /*1980*/  CS2R R148, SRZ ;  /* 0x0000000000947805 */ /* 0x000fe2000001ff00 */
[----:B------:R-:W-:Y:S01]  /*1990*/  UMOV UR8, UR4 ;  /* 0x0000000400087c82 */ /* 0x000fe20008000000 */
[----:B------:R-:W-:Y:S01]  /*19a0*/  UMOV UR10, UR5 ;  /* 0x00000005000a7c82 */ /* 0x000fe20008000000 */
[----:B------:R-:W-:Y:S01]  /*19b0*/  UIADD3 UR52, UR4, 0x4, URZ ;  /* 0x0000000404347890 */ /* 0x000fe2000fffe03f */
[----:B------:R-:W-:Y:S01]  /*19c0*/  HGMMA.64x128x16.F32 R24, gdesc[UR8], RZ, !UPT, gsb0 ;  /* 0x01e00000081879f0 */ /* 0x000fe2000c0008ff */
[----:B------:R-:W-:Y:S01]  /*19d0*/  UIADD3 UR54, UR5, 0x4, URZ ;  /* 0x0000000405367890 */ /* 0x000fe2000fffe03f */
[----:B------:R-:W-:Y:S01]  /*19e0*/  IMAD.U32 R8, RZ, RZ, UR8 ;  /* 0x00000008ff087e24 */ /* 0x000fe2000f8e00ff */
[----:B------:R-:W-:Y:S01]  /*19f0*/  UIADD3 UR48, UR4, 0x6, URZ ;  /* 0x0000000604307890 */ /* 0x000fe2000fffe03f */
[----:B------:R-:W-:Y:S01]  /*1a00*/  @!P1 PRMT R2, RZ, 0x654, R2 ;  /* 0x00000654ff029816 */ /* 0x000fe20000000002 */
[----:B------:R-:W-:Y:S01]  /*1a10*/  UIADD3 UR50, UR5, 0x6, URZ ;  /* 0x0000000605327890 */ /* 0x000fe2000fffe03f */
[----:B------:R-:W-:Y:S01]  /*1a20*/  CS2R R146, SRZ ;  /* 0x0000000000927805 */ /* 0x000fe2000001ff00 */
[----:B------:R-:W-:Y:S01]  /*1a30*/  UMOV UR49, 0x40000040 ;  /* 0x4000004000317882 */ /* 0x000fe20000000000 */
[----:B------:R-:W-:Y:S01]  /*1a40*/  UMOV UR51, 0x40000040 ;  /* 0x4000004000337882 */ /* 0x000fe20000000000 */
[----:B------:R-:W-:Y:S01]  /*1a50*/  UIADD3 UR44, UR4, 0x400, URZ ;  /* 0x00000400042c7890 */ /* 0x000fe2000fffe03f */
[----:B------:R-:W-:Y:S01]  /*1a60*/  CS2R R144, SRZ ;  /* 0x0000000000907805 */ /* 0x000fe2000001ff00 */
        /* <DEDUP_REMOVED lines=42> */
[----:B------:R-:W-:Y:S02]  /*1d10*/  ULDC UR4, c[0x0][0x448] ;  /* 0x0001120000047ab9 */ /* 0x000fe40000000800 */
[----:B------:R-:W-:-:S06]  /*1d20*/  UISETP.NE.AND UP0, UPT, UR4, 0x1, UPT ;  /* 0x000000010400788c */ /* 0x000fcc000bf05270 */
[----:B------:R-:W-:-:S05]  /*1d30*/  PLOP3.LUT P2, PT, PT, PT, UP0, 0x80, 0x0 ;  /* 0x000000000000781c */ /* 0x000fca0003f4f008 */
[----:B------:R-:W-:-:S08]  /*1d40*/  @UP0 ULDC UR4, c[0x0][0x44c] ;  /* 0x0001130000040ab9 */ /* 0x000fd00000000800 */
[----:B------:R-:W-:Y:S01]  /*1d50*/  @P2 IMAD.HI.U32 R4, R0, UR4, RZ ;  /* 0x0000000400042c27 */ /* 0x000fe2000f8e00ff */
[----:B------:R-:W-:-:S04]  /*1d60*/  @UP0 ULDC UR4, c[0x0][0x450] ;  /* 0x0001140000040ab9 */ /* 0x000fc80000000800 */
[----:B------:R-:W-:Y:S01]  /*1d70*/  @P2 SHF.R.U32.HI R3, RZ, UR4, R4 ;  /* 0x00000004ff032c19 */ /* 0x000fe20008011604 */
[----:B------:R-:W-:Y:S02]  /*1d80*/  UMOV UR4, 0xffffff80 ;  /* 0xffffff8000047882 */ /* 0x000fe40000000000 */
[----:B------:R-:W-:Y:S02]  /*1d90*/  UIMAD UR4, UR6, UR4, 0x80 ;  /* 0x00000080060474a4 */ /* 0x000fe4000f8e0204 */
[----:B------:R-:W0:Y:S02]  /*1da0*/  SHFL.IDX PT, R7, R3, 0x1, 0x1c1f ;  /* 0x003c1f0003077f89 */ /* 0x000e2400000e0000 */
[----:B------:R-:W-:Y:S02]  /*1db0*/  UIADD3 UR5, UR4, 0x1, URZ ;  /* 0x0000000104057890 */ /* 0x000fe4000fffe03f */
[----:B------:R-:W1:Y:S04]  /*1dc0*/  SHFL.IDX PT, R3, R3, RZ, 0x1c1f ;  /* 0x001c1fff03037589 */ /* 0x000e6800000e0000 */
[----:B------:R-:W-:Y:S01]  /*1dd0*/  IMAD.U32 R0, RZ, RZ, UR5 ;  /* 0x00000005ff007e24 */ /* 0x000fe2000f8e00ff */
[----:B------:R-:W-:-:S03]  /*1de0*/  UMOV UR5, UR60 ;  /* 0x0000003c00057c82 */ /* 0x000fc60008000000 */
[----:B------:R-:W-:Y:S01]  /*1df0*/  IMAD R0, R17, -0x2, R0 ;  /* 0xfffffffe11007824 */ /* 0x000fe200078e0200 */
        /* <DEDUP_REMOVED lines=15> */
[----:B------:R-:W-:Y:S01]  /*1ef0*/  ULDC UR10, c[0x0][0x2f0] ;  /* 0x0000bc00000a7ab9 */ /* 0x000fe20000000800 */
[----:B------:R-:W-:Y:S01]  /*1f00*/  ULDC UR11, c[0x0][0x288] ;  /* 0x0000a200000b7ab9 */ /* 0x000fe20000000800 */
[----:B------:R-:W-:Y:S02]  /*1f10*/  UIMAD UR4, UR61, UR10, UR4 ;  /* 0x0000000a3d0472a4 */ /* 0x000fe4000f8e0204 */
[----:B------:R-:W-:Y:S01]  /*1f20*/  IMAD.U32 R5, RZ, RZ, UR10 ;  /* 0x0000000aff057e24 */ /* 0x000fe2000f8e00ff */
[----:B------:R-:W-:-:S03]  /*1f30*/  UIMAD UR10, UR61, UR10, -UR11 ;  /* 0x0000000a3d0a72a4 */ /* 0x000fc6000f8e0a0b */
[----:B------:R-:W-:Y:S02]  /*1f40*/  IMAD R6, R5, UR61, R0 ;  /* 0x0000003d05067c24 */ /* 0x000fe4000f8e0200 */
[----:B------:R-:W-:Y:S01]  /*1f50*/  IMAD.U32 R4, RZ, RZ, UR4 ;  /* 0x00000004ff047e24 */ /* 0x000fe2000f8e00ff */
[----:B------:R-:W-:Y:S02]  /*1f60*/  ULDC UR4, c[0x0][0x988] ;  /* 0x0002620000047ab9 */ /* 0x000fe40000000800 */
[----:B0-----:R-:W-:Y:S01]  /*1f70*/  IADD3 R0, R7, -UR11, R6 ;  /* 0x8000000b07007c10 */ /* 0x001fe2000fffe006 */
[----:B------:R-:W-:Y:S02]  /*1f80*/  IMAD R5, R17, -0x2, R4 ;  /* 0xfffffffe11057824 */ /* 0x000fe400078e0204 */
[----:B------:R-:W-:Y:S01]  /*1f90*/  VIADD R6, R6, -UR11 ;  /* 0x8000000b06067c36 */ /* 0x000fe20008000000 */
[----:B------:R-:W-:Y:S02]  /*1fa0*/  @UP0 ULDC UR11, c[0x0][0x450] ;  /* 0x00011400000b0ab9 */ /* 0x000fe40000000800 */
[----:B------:R-:W-:-:S02]  /*1fb0*/  VIMNMX R0, R5, R0, PT ;  /* 0x0000000005007248 */ /* 0x000fc40003fe0100 */
[----:B-1----:R-:W-:Y:S02]  /*1fc0*/  VIADDMNMX R5, R3, R6, R5, PT ;  /* 0x0000000603057246 */ /* 0x002fe40003800105 */
[C---:B------:R-:W-:Y:S02]  /*1fd0*/  ISETP.GT.AND P3, PT, R0.reuse, RZ, PT ;  /* 0x000000ff0000720c */ /* 0x040fe40003f64270 */
[C---:B------:R-:W-:Y:S02]  /*1fe0*/  ISETP.GT.AND P4, PT, R0.reuse, 0x1, PT ;  /* 0x000000010000780c */ /* 0x040fe40003f84270 */
[----:B------:R-:W-:Y:S01]  /*1ff0*/  ISETP.GT.AND P5, PT, R0, 0x8, PT ;  /* 0x000000080000780c */ /* 0x000fe20003fa4270 */
        /* <DEDUP_REMOVED lines=19> */
[----:B------:R-:W-:Y:S01]  /*2130*/  FSEL R7, R26, -INF , P3 ;  /* 0xff8000001a077808 */ /* 0x000fe20001800000 */
[----:B------:R0:W-:Y:S01]  /*2140*/  @!P1 SYNCS.ARRIVE.TRANS64.RED.A1T0 RZ, [R2+URZ], RZ ;  /* 0x000000ff02ff99a7 */ /* 0x0001e2000810043f */
[----:B------:R-:W-:Y:S02]  /*2150*/  FSEL R27, R27, -INF , P4 ;  /* 0xff8000001b1b7808 */ /* 0x000fe40002000000 */
[----:B------:R-:W-:Y:S02]  /*2160*/  ISETP.GT.AND P3, PT, R0, 0x9, PT ;  /* 0x000000090000780c */ /* 0x000fe40003f64270 */
[----:B------:R-:W-:-:S02]  /*2170*/  FSEL R11, R30, -INF , P5 ;  /* 0xff8000001e0b7808 */ /* 0x000fc40002800000 */
[----:B------:R-:W-:Y:S02]  /*2180*/  FMNMX.FTZ R4, R7, R27, !PT ;  /* 0x0000001b07047209 */ /* 0x000fe40007810000 */
[C---:B------:R-:W-:Y:S02]  /*2190*/  ISETP.GT.AND P4, PT, R0.reuse, 0x10, PT ;  /* 0x000000100000780c */ /* 0x040fe40003f84270 */
[----:B------:R-:W-:Y:S02]  /*21a0*/  FSEL R31, R31, -INF , P3 ;  /* 0xff8000001f1f7808 */ /* 0x000fe40001800000 */
[----:B------:R-:W-:Y:S02]  /*21b0*/  FMNMX.FTZ R4, R11, R4, !PT ;  /* 0x000000040b047209 */ /* 0x000fe40007810000 */
        /* <DEDUP_REMOVED lines=78> */
[----:B------:R-:W-:Y:S01]  /*26a0*/  ISETP.GT.AND P3, PT, R0, 0x79, PT ;  /* 0x000000790000780c */ /* 0x000fe20003f64270 */
[----:B------:R-:W-:Y:S01]  /*26b0*/  IMAD.U32 R0, RZ, RZ, UR4 ;  /* 0x00000004ff007e24 */ /* 0x000fe2000f8e00ff */
[----:B------:R-:W-:Y:S01]  /*26c0*/  FSEL R121, R86, -INF , P4 ;  /* 0xff80000056797808 */ /* 0x000fe20002000000 */
[----:B------:R-:W-:Y:S01]  /*26d0*/  UIADD3 UR4, UR6, -0x2, URZ ;  /* 0xfffffffe06047890 */ /* 0x000fe2000fffe03f */
[----:B------:R-:W-:-:S02]  /*26e0*/  FMNMX.FTZ R4, R83, R4, !PT ;  /* 0x0000000453047209 */ /* 0x000fc40007810000 */
[----:B------:R-:W-:Y:S01]  /*26f0*/  FSEL R87, R87, -INF , P3 ;  /* 0xff80000057577808 */ /* 0x000fe20001800000 */
[----:B------:R-:W-:Y:S01]  /*2700*/  @UP0 ULDC UR6, c[0x0][0x44c] ;  /* 0x0001130000060ab9 */ /* 0x000fe20000000800 */
[----:B------:R-:W-:Y:S01]  /*2710*/  FMNMX.FTZ R4, R121, R4, !PT ;  /* 0x0000000479047209 */ /* 0x000fe20007810000 */
[----:B------:R-:W-:Y:S01]  /*2720*/  UIMAD.WIDE.U32 UR6, UR60, UR6, URZ ;  /* 0x000000063c0672a5 */ /* 0x000fe2000f8e003f */
[----:B------:R-:W-:Y:S02]  /*2730*/  ISETP.GT.AND P4, PT, R5, 0x1, PT ;  /* 0x000000010500780c */ /* 0x000fe40003f84270 */
[----:B------:R-:W-:Y:S01]  /*2740*/  FMNMX.FTZ R10, R87, R4, !PT ;  /* 0x00000004570a7209 */ /* 0x000fe20007810000 */
[----:B------:R-:W-:Y:S01]  /*2750*/  @UP0 USHF.R.U32.HI UR5, URZ, UR11, UR7 ;  /* 0x0000000b3f050299 */ /* 0x000fe20008011607 */
[----:B------:R-:W-:Y:S02]  /*2760*/  ISETP.GT.AND P5, PT, R5, 0x8, PT ;  /* 0x000000080500780c */ /* 0x000fe40003fa4270 */
[----:B------:R-:W-:Y:S01]  /*2770*/  FSEL R25, R25, -INF , P4 ;  /* 0xff80000019197808 */ /* 0x000fe20002000000 */
[----:B------:R-:W1:Y:S01]  /*2780*/  SHFL.BFLY PT, R13, R10, 0x2, 0x1f ;  /* 0x0c401f000a0d7f89 */ /* 0x000e6200000e0000 */
[----:B------:R-:W-:Y:S01]  /*2790*/  ISETP.GT.AND P4, PT, R5, 0x10, PT ;  /* 0x000000100500780c */ /* 0x000fe20003f84270 */
[----:B------:R-:W-:-:S04]  /*27a0*/  UIADD3 UR10, UR10, UR5, URZ ;  /* 0x000000050a0a7290 */ /* 0x000fc8000fffe03f */
[----:B------:R-:W-:-:S04]  /*27b0*/  USHF.R.S32.HI UR5, URZ, 0x1f, UR10 ;  /* 0x0000001f3f057899 */ /* 0x000fc8000801140a */
[----:B------:R-:W-:-:S04]  /*27c0*/  ULEA.HI UR5, UR5, UR10, URZ, 0x7 ;  /* 0x0000000a05057291 */ /* 0x000fc8000f8f383f */
[----:B------:R-:W-:-:S04]  /*27d0*/  USHF.R.S32.HI UR5, URZ, 0x7, UR5 ;  /* 0x000000073f057899 */ /* 0x000fc80008011405 */
[----:B------:R-:W-:-:S04]  /*27e0*/  UISETP.LT.AND UP1, UPT, URZ, UR5, UPT ;  /* 0x000000053f00728c */ /* 0x000fc8000bf21270 */
[----:B------:R-:W-:Y:S01]  /*27f0*/  USEL UR11, URZ, UR5, !UP1 ;  /* 0x000000053f0b7287 */ /* 0x000fe2000c800000 */
[----:B-1----:R-:W-:-:S03]  /*2800*/  FMNMX.FTZ R13, R10, R13, !PT ;  /* 0x0000000d0a0d7209 */ /* 0x002fc60007810000 */
[----:B------:R-:W-:Y:S02]  /*2810*/  UISETP.GE.AND UP1, UPT, UR4, UR11, UPT ;  /* 0x0000000b0400728c */ /* 0x000fe4000bf26270 */
[----:B------:R-:W1:Y:S02]  /*2820*/  SHFL.BFLY PT, R4, R13, 0x1, 0x1f ;  /* 0x0c201f000d047f89 */ /* 0x000e6400000e0000 */
[----:B-1----:R-:W-:Y:S02]  /*2830*/  FMNMX.FTZ R4, R13, R4, !PT ;  /* 0x000000040d047209 */ /* 0x002fe40007810000 */
[----:B------:R-:W-:Y:S02]  /*2840*/  FSEL R13, R32, -INF , P4 ;  /* 0xff800000200d7808 */ /* 0x000fe40002000000 */
[C---:B------:R-:W-:Y:S01]  /*2850*/  FSETP.NEU.FTZ.AND P3, PT, R4.reuse, -INF , PT ;  /* 0xff8000000400780b */ /* 0x040fe20003f7d000 */
[----:B------:R-:W-:Y:S01]  /*2860*/  FMUL.FTZ R12, R4, R0 ;  /* 0x00000000040c7220 */ /* 0x000fe20000410000 */
[----:B------:R-:W-:-:S04]  /*2870*/  ISETP.GT.AND P4, PT, R5, 0x18, PT ;  /* 0x000000180500780c */ /* 0x000fc80003f84270 */
[----:B------:R-:W-:Y:S02]  /*2880*/  FSEL R38, R12, RZ, P3 ;  /* 0x000000ff0c267208 */ /* 0x000fe40001800000 */
[----:B------:R-:W-:-:S03]  /*2890*/  ISETP.GT.AND P3, PT, R5, RZ, PT ;  /* 0x000000ff0500720c */ /* 0x000fc60003f64270 */
[-CC-:B------:R-:W-:Y:S01]  /*28a0*/  FFMA.FTZ R183, R11, R0.reuse, -R38.reuse ;  /* 0x000000000bb77223 */ /* 0x180fe20000010826 */
[----:B------:R-:W-:Y:S01]  /*28b0*/  FSEL R3, R24, -INF , P3 ;  /* 0xff80000018037808 */ /* 0x000fe20001800000 */
[-CC-:B------:R-:W-:Y:S01]  /*28c0*/  FFMA.FTZ R177, R15, R0.reuse, -R38.reuse ;  /* 0x000000000fb17223 */ /* 0x180fe20000010826 */
[----:B------:R-:W-:Y:S01]  /*28d0*/  ISETP.GT.AND P3, PT, R5, 0x9, PT ;  /* 0x000000090500780c */ /* 0x000fe20003f64270 */
[-CC-:B------:R-:W-:Y:S01]  /*28e0*/  FFMA.FTZ R27, R27, R0.reuse, -R38.reuse ;  /* 0x000000001b1b7223 */ /* 0x180fe20000010826 */
[----:B------:R-:W-:Y:S01]  /*28f0*/  FSEL R11, R28, -INF , P5 ;  /* 0xff8000001c0b7808 */ /* 0x000fe20002800000 */
[-CC-:B------:R-:W-:Y:S01]  /*2900*/  FFMA.FTZ R10, R31, R0.reuse, -R38.reuse ;  /* 0x000000001f0a7223 */ /* 0x180fe20000010826 */
[----:B------:R-:W-:Y:S01]  /*2910*/  FMNMX.FTZ R12, R3, R25, !PT ;  /* 0x00000019030c7209 */ /* 0x000fe20007810000 */
[----:B------:R1:W-:Y:S01]  /*2920*/  MUFU.EX2 R6, R27 ;  /* 0x0000001b00067308 */ /* 0x0003e20000000800 */
[----:B------:R-:W-:Y:S01]  /*2930*/  FSEL R29, R29, -INF , P3 ;  /* 0xff8000001d1d7808 */ /* 0x000fe20001800000 */
[--C-:B------:R-:W-:Y:S01]  /*2940*/  FFMA.FTZ R35, R35, R0, -R38.reuse ;  /* 0x0000000023237223 */ /* 0x100fe20000010826 */
[----:B------:R-:W-:Y:S01]  /*2950*/  FMNMX.FTZ R12, R11, R12, !PT ;  /* 0x0000000c0b0c7209 */ /* 0x000fe20007810000 */
[-CC-:B------:R-:W-:Y:S01]  /*2960*/  FFMA.FTZ R39, R39, R0.reuse, -R38.reuse ;  /* 0x0000000027277223 */ /* 0x180fe20000010826 */
[----:B------:R-:W-:Y:S01]  /*2970*/  ISETP.GT.AND P3, PT, R5, 0x11, PT ;  /* 0x000000110500780c */ /* 0x000fe20003f64270 */
[--C-:B------:R-:W-:Y:S01]  /*2980*/  FFMA.FTZ R43, R43, R0, -R38.reuse ;  /* 0x000000002b2b7223 */ /* 0x100fe20000010826 */
[----:B------:R-:W-:Y:S01]  /*2990*/  FMNMX.FTZ R12, R29, R12, !PT ;  /* 0x0000000c1d0c7209 */ /* 0x000fe20007810000 */
[-CC-:B------:R-:W-:Y:S01]  /*29a0*/  FFMA.FTZ R181, R7, R0.reuse, -R38.reuse ;  /* 0x0000000007b57223 */ /* 0x180fe20000010826 */
[----:B------:R-:W-:Y:S01]  /*29b0*/  FSEL R33, R33, -INF , P3 ;  /* 0xff80000021217808 */ /* 0x000fe20001800000 */
[--C-:B------:R-:W-:Y:S01]  /*29c0*/  FFMA.FTZ R7, R47, R0, -R38.reuse ;  /* 0x000000002f077223 */ /* 0x100fe20000010826 */
[----:B------:R-:W-:Y:S01]  /*29d0*/  FMNMX.FTZ R12, R13, R12, !PT ;  /* 0x0000000c0d0c7209 */ /* 0x000fe20007810000 */
[----:B------:R-:W-:Y:S01]  /*29e0*/  MUFU.EX2 R183, R183 ;  /* 0x000000b700b77308 */ /* 0x000fe20000000800 */
[----:B------:R-:W-:Y:S01]  /*29f0*/  ISETP.GT.AND P3, PT, R5, 0x19, PT ;  /* 0x000000190500780c */ /* 0x000fe20003f64270 */
[-CC-:B------:R-:W-:Y:S01]  /*2a00*/  FFMA.FTZ R179, R89, R0.reuse, -R38.reuse ;  /* 0x0000000059b37223 */ /* 0x180fe20000010826 */
[----:B------:R-:W-:Y:S01]  /*2a10*/  FSEL R15, R36, -INF , P4 ;  /* 0xff800000240f7808 */ /* 0x000fe20002000000 */
[--C-:B------:R-:W-:Y:S01]  /*2a20*/  FFMA.FTZ R173, R91, R0, -R38.reuse ;  /* 0x000000005bad7223 */ /* 0x100fe20000010826 */
[----:B------:R-:W-:Y:S01]  /*2a30*/  FMNMX.FTZ R14, R33, R12, !PT ;  /* 0x0000000c210e7209 */ /* 0x000fe20007810000 */
[-CC-:B------:R-:W-:Y:S01]  /*2a40*/  FFMA.FTZ R175, R93, R0.reuse, -R38.reuse ;  /* 0x000000005daf7223 */ /* 0x180fe20000010826 */
[----:B------:R-:W-:Y:S01]  /*2a50*/  ISETP.GT.AND P4, PT, R5, 0x20, PT ;  /* 0x000000200500780c */ /* 0x000fe20003f84270 */
[----:B------:R-:W-:Y:S01]  /*2a60*/  MUFU.EX2 R12, R35 ;  /* 0x00000023000c7308 */ /* 0x000fe20000000800 */
[----:B------:R-:W-:Y:S01]  /*2a70*/  FSEL R37, R37, -INF , P3 ;  /* 0xff80000025257808 */ /* 0x000fe20001800000 */
[--C-:B------:R-:W-:Y:S01]  /*2a80*/  FFMA.FTZ R169, R95, R0, -R38.reuse ;  /* 0x000000005fa97223 */ /* 0x100fe20000010826 */
[----:B------:R-:W-:Y:S01]  /*2a90*/  FMNMX.FTZ R14, R15, R14, !PT ;  /* 0x0000000e0f0e7209 */ /* 0x000fe20007810000 */
[-CC-:B------:R-:W-:Y:S01]  /*2aa0*/  FFMA.FTZ R97, R97, R0.reuse, -R38.reuse ;  /* 0x0000000061617223 */ /* 0x180fe20000010826 */
[----:B------:R-:W-:Y:S01]  /*2ab0*/  ISETP.GT.AND P3, PT, R5, 0x21, PT ;  /* 0x000000210500780c */ /* 0x000fe20003f64270 */
[--C-:B------:R-:W-:Y:S01]  /*2ac0*/  FFMA.FTZ R171, R99, R0, -R38.reuse ;  /* 0x0000000063ab7223 */ /* 0x100fe20000010826 */
[----:B------:R-:W-:Y:S01]  /*2ad0*/  FSEL R21, R40, -INF , P4 ;  /* 0xff80000028157808 */ /* 0x000fe20002000000 */
[----:B------:R-:W2:Y:S01]  /*2ae0*/  MUFU.EX2 R181, R181 ;  /* 0x000000b500b57308 */ /* 0x000ea20000000800 */
[----:B------:R-:W-:Y:S01]  /*2af0*/  FMNMX.FTZ R14, R37, R14, !PT ;  /* 0x0000000e250e7209 */ /* 0x000fe20007810000 */
[-CC-:B------:R-:W-:Y:S01]  /*2b00*/  FFMA.FTZ R101, R101, R0.reuse, -R38.reuse ;  /* 0x0000000065657223 */ /* 0x180fe20000010826 */
[----:B------:R-:W-:Y:S01]  /*2b10*/  ISETP.GT.AND P4, PT, R5, 0x28, PT ;  /* 0x000000280500780c */ /* 0x000fe20003f84270 */
[-CC-:B------:R-:W-:Y:S01]  /*2b20*/  FFMA.FTZ R165, R103, R0.reuse, -R38.reuse ;  /* 0x0000000067a57223 */ /* 0x180fe20000010826 */
[----:B------:R-:W-:Y:S01]  /*2b30*/  FSEL R41, R41, -INF , P3 ;  /* 0xff80000029297808 */ /* 0x000fe20001800000 */
[--C-:B------:R-:W-:Y:S01]  /*2b40*/  FFMA.FTZ R105, R105, R0, -R38.reuse ;  /* 0x0000000069697223 */ /* 0x100fe20000010826 */
[----:B------:R-:W-:Y:S01]  /*2b50*/  FMNMX.FTZ R14, R21, R14, !PT ;  /* 0x0000000e150e7209 */ /* 0x000fe20007810000 */
[----:B------:R-:W-:Y:S01]  /*2b60*/  MUFU.EX2 R10, R10 ;  /* 0x0000000a000a7308 */ /* 0x000fe20000000800 */
[----:B------:R-:W-:Y:S01]  /*2b70*/  ISETP.GT.AND P3, PT, R5, 0x29, PT ;  /* 0x000000290500780c */ /* 0x000fe20003f64270 */
[-CC-:B------:R-:W-:Y:S01]  /*2b80*/  FFMA.FTZ R167, R107, R0.reuse, -R38.reuse ;  /* 0x000000006ba77223 */ /* 0x180fe20000010826 */
[----:B-1----:R-:W-:Y:S01]  /*2b90*/  FSEL R27, R44, -INF , P4 ;  /* 0xff8000002c1b7808 */ /* 0x002fe20002000000 */
[--C-:B------:R-:W-:Y:S01]  /*2ba0*/  FFMA.FTZ R161, R111, R0, -R38.reuse ;  /* 0x000000006fa17223 */ /* 0x100fe20000010826 */
[----:B------:R-:W-:Y:S01]  /*2bb0*/  FMNMX.FTZ R20, R41, R14, !PT ;  /* 0x0000000e29147209 */ /* 0x000fe20007810000 */
[-CC-:B------:R-:W-:Y:S01]  /*2bc0*/  FFMA.FTZ R67, R67, R0.reuse, -R38.reuse ;  /* 0x0000000043437223 */ /* 0x180fe20000010826 */
[----:B------:R-:W-:Y:S01]  /*2bd0*/  ISETP.GT.AND P4, PT, R5, 0x30, PT ;  /* 0x000000300500780c */ /* 0x000fe20003f84270 */
[----:B------:R1:W-:Y:S01]  /*2be0*/  MUFU.EX2 R14, R39 ;  /* 0x00000027000e7308 */ /* 0x0003e20000000800 */
[----:B------:R-:W-:Y:S01]  /*2bf0*/  FSEL R45, R45, -INF , P3 ;  /* 0xff8000002d2d7808 */ /* 0x000fe20001800000 */
[--C-:B------:R-:W-:Y:S01]  /*2c00*/  FFMA.FTZ R163, R113, R0, -R38.reuse ;  /* 0x0000000071a37223 */ /* 0x100fe20000010826 */
[----:B------:R-:W-:Y:S01]  /*2c10*/  FMNMX.FTZ R20, R27, R20, !PT ;  /* 0x000000141b147209 */ /* 0x000fe20007810000 */
[-CC-:B------:R-:W-:Y:S01]  /*2c20*/  FFMA.FTZ R71, R71, R0.reuse, -R38.reuse ;  /* 0x0000000047477223 */ /* 0x180fe20000010826 */
[----:B------:R-:W-:Y:S01]  /*2c30*/  ISETP.GT.AND P3, PT, R5, 0x31, PT ;  /* 0x000000310500780c */ /* 0x000fe20003f64270 */
[----:B------:R-:W-:Y:S01]  /*2c40*/  FFMA.FTZ R115, R115, R0, -R38 ;  /* 0x0000000073737223 */ /* 0x000fe20000010826 */
[----:B------:R-:W-:Y:S01]  /*2c50*/  FSEL R31, R48, -INF , P4 ;  /* 0xff800000301f7808 */ /* 0x000fe20002000000 */
[----:B------:R-:W-:Y:S01]  /*2c60*/  MUFU.EX2 R177, R177 ;  /* 0x000000b100b17308 */ /* 0x000fe20000000800 */
[----:B------:R-:W-:Y:S01]  /*2c70*/  FMNMX.FTZ R20, R45, R20, !PT ;  /* 0x000000142d147209 */ /* 0x000fe20007810000 */
[----:B--2---:R-:W-:Y:S01]  /*2c80*/  FADD.FTZ R48, R181, R6 ;  /* 0x00000006b5307221 */ /* 0x004fe20000010000 */
        /* <DEDUP_REMOVED lines=13> */
[----:B------:R2:W-:Y:S01]  /*2d60*/  MUFU.EX2 R20, R43 ;  /* 0x0000002b00147308 */ /* 0x0005e20000000800 */
[----:B------:R-:W-:Y:S01]  /*2d70*/  FSEL R53, R53, -INF , P3 ;  /* 0xff80000035357808 */ /* 0x000fe20001800000 */
[----:B------:R-:W-:Y:S01]  /*2d80*/  FFMA.FTZ R121, R121, R0, -R38 ;  /* 0x0000000079797223 */ /* 0x000fe20000010826 */
[----:B------:R-:W-:-:S02]  /*2d90*/  FMNMX.FTZ R24, R35, R24, !PT ;  /* 0x0000001823187209 */ /* 0x000fc40007810000 */
[----:B------:R-:W-:Y:S02]  /*2da0*/  CS2R R112, SRZ ;  /* 0x0000000000707805 */ /* 0x000fe4000001ff00 */
[----:B------:R-:W-:Y:S02]  /*2db0*/  ISETP.GT.AND P3, PT, R5, 0x41, PT ;  /* 0x000000410500780c */ /* 0x000fe40003f64270 */
[----:B------:R-:W-:Y:S02]  /*2dc0*/  CS2R R110, SRZ ;  /* 0x00000000006e7805 */ /* 0x000fe4000001ff00 */
[----:B-1----:R-:W-:Y:S01]  /*2dd0*/  FSEL R39, R56, -INF , P4 ;  /* 0xff80000038277808 */ /* 0x002fe20002000000 */
[----:B------:R-:W-:Y:S01]  /*2de0*/  MUFU.EX2 R173, R173 ;  /* 0x000000ad00ad7308 */ /* 0x000fe20000000800 */
[----:B------:R-:W-:Y:S02]  /*2df0*/  FMNMX.FTZ R24, R53, R24, !PT ;  /* 0x0000001835187209 */ /* 0x000fe40007810000 */
[----:B------:R-:W-:-:S02]  /*2e00*/  CS2R R106, SRZ ;  /* 0x00000000006a7805 */ /* 0x000fc4000001ff00 */
[----:B------:R-:W-:Y:S02]  /*2e10*/  ISETP.GT.AND P4, PT, R5, 0x48, PT ;  /* 0x000000480500780c */ /* 0x000fe40003f84270 */
[----:B------:R-:W-:Y:S02]  /*2e20*/  CS2R R102, SRZ ;  /* 0x0000000000667805 */ /* 0x000fe4000001ff00 */
[----:B------:R-:W-:Y:S02]  /*2e30*/  FSEL R57, R57, -INF , P3 ;  /* 0xff80000039397808 */ /* 0x000fe40001800000 */
[----:B------:R-:W-:Y:S02]  /*2e40*/  CS2R R98, SRZ ;  /* 0x0000000000627805 */ /* 0x000fe4000001ff00 */
[----:B------:R-:W-:Y:S01]  /*2e50*/  FMNMX.FTZ R24, R39, R24, !PT ;  /* 0x0000001827187209 */ /* 0x000fe20007810000 */
[----:B------:R-:W-:Y:S01]  /*2e60*/  MUFU.EX2 R175, R175 ;  /* 0x000000af00af7308 */ /* 0x000fe20000000800 */
[----:B------:R-:W-:-:S02]  /*2e70*/  ISETP.GT.AND P3, PT, R5, 0x49, PT ;  /* 0x000000490500780c */ /* 0x000fc40003f64270 */
[----:B------:R-:W-:Y:S02]  /*2e80*/  CS2R R94, SRZ ;  /* 0x00000000005e7805 */ /* 0x000fe4000001ff00 */
[----:B--2---:R-:W-:Y:S02]  /*2e90*/  FSEL R43, R60, -INF , P4 ;  /* 0xff8000003c2b7808 */ /* 0x004fe40002000000 */
[----:B------:R-:W-:Y:S02]  /*2ea0*/  CS2R R92, SRZ ;  /* 0x00000000005c7805 */ /* 0x000fe4000001ff00 */
[----:B------:R-:W-:Y:S02]  /*2eb0*/  FMNMX.FTZ R26, R57, R24, !PT ;  /* 0x00000018391a7209 */ /* 0x000fe40007810000 */
[----:B------:R-:W-:Y:S02]  /*2ec0*/  CS2R R90, SRZ ;  /* 0x00000000005a7805 */ /* 0x000fe4000001ff00 */
[----:B------:R-:W-:Y:S01]  /*2ed0*/  ISETP.GT.AND P4, PT, R5, 0x50, PT ;  /* 0x000000500500780c */ /* 0x000fe20003f84270 */
[----:B------:R-:W-:Y:S01]  /*2ee0*/  MUFU.EX2 R24, R7 ;  /* 0x0000000700187308 */ /* 0x000fe20000000800 */
[----:B------:R-:W-:-:S02]  /*2ef0*/  FSEL R61, R61, -INF , P3 ;  /* 0xff8000003d3d7808 */ /* 0x000fc40001800000 */
[----:B------:R-:W-:Y:S02]  /*2f00*/  CS2R R88, SRZ ;  /* 0x0000000000587805 */ /* 0x000fe4000001ff00 */
[----:B------:R-:W-:Y:S02]  /*2f10*/  FMNMX.FTZ R26, R43, R26, !PT ;  /* 0x0000001a2b1a7209 */ /* 0x000fe40007810000 */
[----:B------:R-:W-:Y:S02]  /*2f20*/  ISETP.GT.AND P3, PT, R5, 0x51, PT ;  /* 0x000000510500780c */ /* 0x000fe40003f64270 */
[----:B------:R-:W-:Y:S01]  /*2f30*/  FSEL R47, R64, -INF , P4 ;  /* 0xff800000402f7808 */ /* 0x000fe20002000000 */
[----:B------:R-:W-:Y:S01]  /*2f40*/  MUFU.EX2 R169, R169 ;  /* 0x000000a900a97308 */ /* 0x000fe20000000800 */
[----:B------:R-:W-:Y:S02]  /*2f50*/  FMNMX.FTZ R26, R61, R26, !PT ;  /* 0x0000001a3d1a7209 */ /* 0x000fe40007810000 */
[----:B------:R-:W-:-:S02]  /*2f60*/  ISETP.GT.AND P4, PT, R5, 0x58, PT ;  /* 0x000000580500780c */ /* 0x000fc40003f84270 */
[----:B------:R-:W-:Y:S02]  /*2f70*/  FSEL R65, R65, -INF , P3 ;  /* 0xff80000041417808 */ /* 0x000fe40001800000 */
[----:B------:R-:W-:Y:S01]  /*2f80*/  FMNMX.FTZ R26, R47, R26, !PT ;  /* 0x0000001a2f1a7209 */ /* 0x000fe20007810000 */
[----:B------:R-:W-:Y:S01]  /*2f90*/  MUFU.EX2 R171, R171 ;  /* 0x000000ab00ab7308 */ /* 0x000fe20000000800 */
[----:B------:R-:W-:Y:S02]  /*2fa0*/  ISETP.GT.AND P3, PT, R5, 0x59, PT ;  /* 0x000000590500780c */ /* 0x000fe40003f64270 */
[----:B------:R-:W-:Y:S02]  /*2fb0*/  FSEL R51, R68, -INF , P4 ;  /* 0xff80000044337808 */ /* 0x000fe40002000000 */
[----:B------:R-:W-:Y:S02]  /*2fc0*/  FMNMX.FTZ R28, R65, R26, !PT ;  /* 0x0000001a411c7209 */ /* 0x000fe40007810000 */
[----:B------:R-:W-:Y:S01]  /*2fd0*/  ISETP.GT.AND P4, PT, R5, 0x60, PT ;  /* 0x000000600500780c */ /* 0x000fe20003f84270 */
[----:B------:R1:W-:Y:S01]  /*2fe0*/  MUFU.EX2 R26, R97 ;  /* 0x00000061001a7308 */ /* 0x0003e20000000800 */
[----:B------:R-:W-:-:S02]  /*2ff0*/  FSEL R69, R69, -INF , P3 ;  /* 0xff80000045457808 */ /* 0x000fc40001800000 */
[----:B------:R-:W-:Y:S02]  /*3000*/  FMNMX.FTZ R28, R51, R28, !PT ;  /* 0x0000001c331c7209 */ /* 0x000fe40007810000 */
[----:B------:R-:W-:Y:S02]  /*3010*/  ISETP.GT.AND P3, PT, R5, 0x61, PT ;  /* 0x000000610500780c */ /* 0x000fe40003f64270 */
[----:B------:R-:W-:Y:S01]  /*3020*/  FSEL R55, R72, -INF , P4 ;  /* 0xff80000048377808 */ /* 0x000fe20002000000 */
[----:B------:R-:W-:Y:S01]  /*3030*/  MUFU.EX2 R165, R165 ;  /* 0x000000a500a57308 */ /* 0x000fe20000000800 */
[----:B------:R-:W-:Y:S02]  /*3040*/  FMNMX.FTZ R28, R69, R28, !PT ;  /* 0x0000001c451c7209 */ /* 0x000fe40007810000 */
[----:B-1----:R-:W-:Y:S02]  /*3050*/  CS2R R96, SRZ ;  /* 0x0000000000607805 */ /* 0x002fe4000001ff00 */
        /* <DEDUP_REMOVED lines=23> */
[----:B------:R-:W-:Y:S01]  /*31d0*/  FSEL R85, R85, -INF , P3 ;  /* 0xff80000055557808 */ /* 0x000fe20001800000 */
[----:B------:R1:W-:Y:S01]  /*31e0*/  MUFU.EX2 R30, R105 ;  /* 0x00000069001e7308 */ /* 0x0003e20000000800 */
[----:B------:R-:W-:-:S02]  /*31f0*/  FMNMX.FTZ R32, R5, R32, !PT ;  /* 0x0000002005207209 */ /* 0x000fc40007810000 */
[----:B------:R-:W-:Y:S02]  /*3200*/  F2FP.F16.F32.PACK_AB R181, R6, R181 ;  /* 0x000000b506b5723e */ /* 0x000fe400000000ff */
[----:B------:R-:W-:Y:S01]  /*3210*/  FMNMX.FTZ R7, R85, R32, !PT ;  /* 0x0000002055077209 */ /* 0x000fe20007810000 */
[-CC-:B------:R-:W-:Y:S01]  /*3220*/  FFMA.FTZ R32, R109, R0.reuse, -R38.reuse ;  /* 0x000000006d207223 */ /* 0x180fe20000010826 */
[----:B------:R-:W-:Y:S01]  /*3230*/  FFMA.FTZ R38, R87, R0, -R38 ;  /* 0x0000000057267223 */ /* 0x000fe20000010826 */
[----:B------:R-:W-:Y:S01]  /*3240*/  MUFU.EX2 R163, R163 ;  /* 0x000000a300a37308 */ /* 0x000fe20000000800 */
[----:B------:R-:W-:Y:S01]  /*3250*/  CS2R R108, SRZ ;  /* 0x00000000006c7805 */ /* 0x000fe2000001ff00 */
[----:B------:R-:W2:Y:S01]  /*3260*/  SHFL.BFLY PT, R34, R7, 0x2, 0x1f ;  /* 0x0c401f0007227f89 */ /* 0x000ea200000e0000 */
[----:B-1----:R-:W-:-:S05]  /*3270*/  CS2R R104, SRZ ;  /* 0x0000000000687805 */ /* 0x002fca000001ff00 */
[----:B------:R-:W-:Y:S08]  /*3280*/  MUFU.EX2 R32, R32 ;  /* 0x0000002000207308 */ /* 0x000ff00000000800 */
[----:B------:R-:W-:Y:S08]  /*3290*/  MUFU.EX2 R40, R71 ;  /* 0x0000004700287308 */ /* 0x000ff00000000800 */
[----:B------:R-:W-:Y:S01]  /*32a0*/  MUFU.EX2 R115, R115 ;  /* 0x0000007300737308 */ /* 0x000fe20000000800 */
[----:B--2---:R-:W-:-:S05]  /*32b0*/  FMNMX.FTZ R34, R7, R34, !PT ;  /* 0x0000002207227209 */ /* 0x004fca0007810000 */
[----:B------:R-:W1:Y:S02]  /*32c0*/  SHFL.BFLY PT, R7, R34, 0x1, 0x1f ;  /* 0x0c201f0022077f89 */ /* 0x000e6400000e0000 */
[----:B------:R-:W2:Y:S08]  /*32d0*/  MUFU.EX2 R42, R75 ;  /* 0x0000004b002a7308 */ /* 0x000eb00000000800 */
[----:B------:R-:W-:Y:S08]  /*32e0*/  MUFU.EX2 R117, R117 ;  /* 0x0000007500757308 */ /* 0x000ff00000000800 */
[----:B------:R-:W3:Y:S01]  /*32f0*/  MUFU.EX2 R44, R79 ;  /* 0x0000004f002c7308 */ /* 0x000ee20000000800 */
[----:B--2---:R-:W-:-:S02]  /*3300*/  F2FP.F16.F32.PACK_AB R157, R42, R115 ;  /* 0x000000732a9d723e */ /* 0x004fc400000000ff */
[----:B-1----:R-:W-:-:S05]  /*3310*/  FMNMX.FTZ R7, R34, R7, !PT ;  /* 0x0000000722077209 */ /* 0x002fca0007810000 */
[----:B------:R-:W-:Y:S01]  /*3320*/  MUFU.EX2 R119, R119 ;  /* 0x0000007700777308 */ /* 0x000fe20000000800 */
[C---:B------:R-:W-:Y:S01]  /*3330*/  FSETP.NEU.FTZ.AND P3, PT, R7.reuse, -INF , PT ;  /* 0xff8000000700780b */ /* 0x040fe20003f7d000 */
[----:B------:R-:W-:-:S06]  /*3340*/  FMUL.FTZ R34, R7, R0 ;  /* 0x0000000007227220 */ /* 0x000fcc0000410000 */
[----:B------:R-:W-:Y:S01]  /*3350*/  MUFU.EX2 R46, R83 ;  /* 0x00000053002e7308 */ /* 0x000fe20000000800 */
[----:B------:R-:W-:Y:S02]  /*3360*/  FSEL R34, R34, RZ, P3 ;  /* 0x000000ff22227208 */ /* 0x000fe40001800000 */
[----:B------:R-:W-:Y:S02]  /*3370*/  PLOP3.LUT P3, PT, PT, PT, UP1, 0x80, 0x0 ;  /* 0x000000000000781c */ /* 0x000fe40003f6f018 */
[----:B---3--:R-:W-:Y:S01]  /*3380*/  F2FP.F16.F32.PACK_AB R159, R44, R117 ;  /* 0x000000752c9f723e */ /* 0x008fe200000000ff */
        /* <DEDUP_REMOVED lines=13> */
[----:B------:R-:W2:Y:S01]  /*3460*/  MUFU.EX2 R3, R3 ;  /* 0x0000000300037308 */ /* 0x000ea20000000800 */
        /* <DEDUP_REMOVED lines=15> */
[----:B------:R3:W4:Y:S01]  /*3560*/  MUFU.EX2 R182, R29 ;  /* 0x0000001d00b67308 */ /* 0x0007220000000800 */
[----:B------:R-:W-:Y:S01]  /*3570*/  FADD.FTZ R25, R179, R48 ;  /* 0x00000030b3197221 */ /* 0x000fe20000010000 */
[----:B--2---:R-:W-:Y:S01]  /*3580*/  FADD.FTZ R48, R3, R180 ;  /* 0x000000b403307221 */ /* 0x004fe20000010000 */
[-CC-:B------:R-:W-:Y:S01]  /*3590*/  FFMA.FTZ R51, R51, R0.reuse, -R34.reuse ;  /* 0x0000000033337223 */ /* 0x180fe20000010822 */
[----:B------:R-:W-:Y:S01]  /*35a0*/  F2FP.F16.F32.PACK_AB R183, R10, R183 ;  /* 0x000000b70ab7723e */ /* 0x000fe200000000ff */
[----:B------:R-:W-:Y:S01]  /*35b0*/  FADD.FTZ R50, R14, R25 ;  /* 0x000000190e327221 */ /* 0x000fe20000010000 */
[-CC-:B------:R-:W-:Y:S01]  /*35c0*/  FFMA.FTZ R69, R69, R0.reuse, -R34.reuse ;  /* 0x0000000045457223 */ /* 0x180fe20000010822 */
[-C--:B------:R-:W-:Y:S01]  /*35d0*/  FFMA.FTZ R55, R55, R0.reuse, -R34 ;  /* 0x0000000037377223 */ /* 0x080fe20000010822 */
[----:B------:R-:W2:Y:S01]  /*35e0*/  MUFU.EX2 R13, R13 ;  /* 0x0000000d000d7308 */ /* 0x000ea20000000800 */
[----:B-1----:R-:W-:Y:S01]  /*35f0*/  FADD.FTZ R25, R11, R48 ;  /* 0x000000300b197221 */ /* 0x002fe20000010000 */
[----:B---3--:R-:W-:Y:S01]  /*3600*/  FADD.FTZ R29, R173, R50 ;  /* 0x00000032ad1d7221 */ /* 0x008fe20000010000 */
[-CC-:B------:R-:W-:Y:S01]  /*3610*/  FFMA.FTZ R73, R73, R0.reuse, -R34.reuse ;  /* 0x0000000049497223 */ /* 0x180fe20000010822 */
[-CC-:B------:R-:W-:Y:S01]  /*3620*/  FFMA.FTZ R59, R59, R0.reuse, -R34.reuse ;  /* 0x000000003b3b7223 */ /* 0x180fe20000010822 */
[-CC-:B------:R-:W-:Y:S01]  /*3630*/  FFMA.FTZ R77, R77, R0.reuse, -R34.reuse ;  /* 0x000000004d4d7223 */ /* 0x180fe20000010822 */
[----:B------:R-:W-:Y:S01]  /*3640*/  FADD.FTZ R50, R20, R29 ;  /* 0x0000001d14327221 */ /* 0x000fe20000010000 */
[-C--:B------:R-:W-:Y:S01]  /*3650*/  FFMA.FTZ R63, R63, R0.reuse, -R34 ;  /* 0x000000003f3f7223 */ /* 0x080fe20000010822 */
[----:B------:R-:W1:Y:S01]  /*3660*/  MUFU.EX2 R176, R33 ;  /* 0x0000002100b07308 */ /* 0x000e620000000800 */
[----:B----4-:R-:W-:Y:S01]  /*3670*/  FADD.FTZ R48, R182, R25 ;  /* 0x00000019b6307221 */ /* 0x010fe20000010000 */
[----:B------:R-:W-:Y:S01]  /*3680*/  FADD.FTZ R29, R175, R50 ;  /* 0x00000032af1d7221 */ /* 0x000fe20000010000 */
[----:B------:R-:W-:Y:S01]  /*3690*/  FFMA.FTZ R81, R81, R0, -R34 ;  /* 0x0000000051517223 */ /* 0x000fe20000010822 */
[----:B------:R-:W-:-:S02]  /*36a0*/  F2FP.F16.F32.PACK_AB R180, R180, R3 ;  /* 0x00000003b4b4723e */ /* 0x000fc400000000ff */
[----:B------:R-:W-:Y:S01]  /*36b0*/  FADD.FTZ R50, R24, R29 ;  /* 0x0000001d18327221 */ /* 0x000fe20000010000 */
[----:B------:R-:W-:Y:S01]  /*36c0*/  F2FP.F16.F32.PACK_AB R182, R182, R11 ;  /* 0x0000000bb6b6723e */ /* 0x000fe200000000ff */
[----:B------:R-:W3:Y:S01]  /*36d0*/  MUFU.EX2 R15, R15 ;  /* 0x0000000f000f7308 */ /* 0x000ee20000000800 */
[----:B--2---:R-:W-:Y:S01]  /*36e0*/  FADD.FTZ R25, R13, R48 ;  /* 0x000000300d197221 */ /* 0x004fe20000010000 */
[----:B------:R-:W-:Y:S01]  /*36f0*/  FADD.FTZ R29, R169, R50 ;  /* 0x00000032a91d7221 */ /* 0x000fe20000010000 */
[----:B------:R-:W-:Y:S02]  /*3700*/  F2FP.F16.F32.PACK_AB R153, R46, R119 ;  /* 0x000000772e99723e */ /* 0x000fe400000000ff */
[----:B------:R-:W-:Y:S01]  /*3710*/  F2FP.F16.F32.PACK_AB R177, R12, R177 ;  /* 0x000000b10cb1723e */ /* 0x000fe200000000ff */
[----:B------:R-:W-:Y:S01]  /*3720*/  FADD.FTZ R50, R26, R29 ;  /* 0x0000001d1a327221 */ /* 0x000fe20000010000 */
[----:B------:R-:W-:Y:S01]  /*3730*/  F2FP.F16.F32.PACK_AB R179, R14, R179 ;  /* 0x000000b30eb3723e */ /* 0x000fe200000000ff */
[----:B------:R-:W2:Y:S01]  /*3740*/  MUFU.EX2 R178, R37 ;  /* 0x0000002500b27308 */ /* 0x000ea20000000800 */
[----:B-1----:R-:W-:Y:S01]  /*3750*/  FADD.FTZ R48, R176, R25 ;  /* 0x00000019b0307221 */ /* 0x002fe20000010000 */
[----:B------:R-:W-:Y:S01]  /*3760*/  FADD.FTZ R29, R171, R50 ;  /* 0x00000032ab1d7221 */ /* 0x000fe20000010000 */
[----:B------:R-:W-:-:S02]  /*3770*/  F2FP.F16.F32.PACK_AB R173, R20, R173 ;  /* 0x000000ad14ad723e */ /* 0x000fc400000000ff */
[----:B------:R-:W-:Y:S02]  /*3780*/  F2FP.F16.F32.PACK_AB R175, R24, R175 ;  /* 0x000000af18af723e */ /* 0x000fe400000000ff */
[----:B------:R-:W-:Y:S01]  /*3790*/  F2FP.F16.F32.PACK_AB R169, R26, R169 ;  /* 0x000000a91aa9723e */ /* 0x000fe200000000ff */
[----:B------:R-:W1:Y:S01]  /*37a0*/  MUFU.EX2 R21, R21 ;  /* 0x0000001500157308 */ /* 0x000e620000000800 */
[----:B---3--:R-:W-:Y:S01]  /*37b0*/  FADD.FTZ R25, R15, R48 ;  /* 0x000000300f197221 */ /* 0x008fe20000010000 */
[----:B------:R-:W-:Y:S02]  /*37c0*/  F2FP.F16.F32.PACK_AB R171, R28, R171 ;  /* 0x000000ab1cab723e */ /* 0x000fe400000000ff */
[----:B------:R-:W-:-:S04]  /*37d0*/  F2FP.F16.F32.PACK_AB R176, R176, R13 ;  /* 0x0000000db0b0723e */ /* 0x000fc800000000ff */
[----:B------:R-:W0:Y:S01]  /*37e0*/  MUFU.EX2 R172, R41 ;  /* 0x0000002900ac7308 */ /* 0x000e220000000800 */
[C---:B--2---:R-:W-:Y:S01]  /*37f0*/  FADD.FTZ R48, R178.reuse, R25 ;  /* 0x00000019b2307221 */ /* 0x044fe20000010000 */
[----:B------:R-:W-:-:S06]  /*3800*/  F2FP.F16.F32.PACK_AB R178, R178, R15 ;  /* 0x0000000fb2b2723e */ /* 0x000fcc00000000ff */
[----:B------:R-:W2:Y:S01]  /*3810*/  MUFU.EX2 R27, R27 ;  /* 0x0000001b001b7308 */ /* 0x000ea20000000800 */
[----:B-1----:R-:W-:Y:S01]  /*3820*/  FADD.FTZ R25, R21, R48 ;  /* 0x0000003015197221 */ /* 0x002fe20000010000 */
[----:B------:R-:W-:-:S04]  /*3830*/  FADD.FTZ R48, R28, R29 ;  /* 0x0000001d1c307221 */ /* 0x000fc80000010000 */
[----:B------:R-:W-:Y:S01]  /*3840*/  FADD.FTZ R29, R165, R48 ;  /* 0x00000030a51d7221 */ /* 0x000fe20000010000 */
[----:B------:R-:W-:Y:S01]  /*3850*/  F2FP.F16.F32.PACK_AB R165, R30, R165 ;  /* 0x000000a51ea5723e */ /* 0x000fe200000000ff */
[----:B------:R-:W1:Y:S01]  /*3860*/  MUFU.EX2 R174, R45 ;  /* 0x0000002d00ae7308 */ /* 0x000e620000000800 */
[----:B0-----:R-:W-:Y:S01]  /*3870*/  FADD.FTZ R2, R172, R25 ;  /* 0x00000019ac027221 */ /* 0x001fe20000010000 */
[----:B------:R-:W-:Y:S01]  /*3880*/  FADD.FTZ R48, R30, R29 ;  /* 0x0000001d1e307221 */ /* 0x000fe20000010000 */
[----:B------:R-:W-:-:S03]  /*3890*/  F2FP.F16.F32.PACK_AB R172, R172, R21 ;  /* 0x00000015acac723e */ /* 0x000fc600000000ff */
[----:B------:R-:W-:Y:S01]  /*38a0*/  FADD.FTZ R29, R167, R48 ;  /* 0x00000030a71d7221 */ /* 0x000fe20000010000 */
[C---:B------:R-:W-:Y:S01]  /*38b0*/  F2FP.F16.F32.PACK_AB R167, R32.reuse, R167 ;  /* 0x000000a720a7723e */ /* 0x040fe200000000ff */
[----:B------:R-:W0:Y:S01]  /*38c0*/  MUFU.EX2 R31, R31 ;  /* 0x0000001f001f7308 */ /* 0x000e220000000800 */
[----:B--2---:R-:W-:Y:S01]  /*38d0*/  FADD.FTZ R25, R27, R2 ;  /* 0x000000021b197221 */ /* 0x004fe20000010000 */
[----:B------:R-:W-:-:S06]  /*38e0*/  FADD.FTZ R50, R32, R29 ;  /* 0x0000001d20327221 */ /* 0x000fcc0000010000 */
[----:B------:R-:W2:Y:S01]  /*38f0*/  MUFU.EX2 R168, R49 ;  /* 0x0000003100a87308 */ /* 0x000ea20000000800 */
[C---:B-1----:R-:W-:Y:S01]  /*3900*/  FADD.FTZ R2, R174.reuse, R25 ;  /* 0x00000019ae027221 */ /* 0x042fe20000010000 */
[----:B------:R-:W-:-:S06]  /*3910*/  F2FP.F16.F32.PACK_AB R174, R174, R27 ;  /* 0x0000001baeae723e */ /* 0x000fcc00000000ff */
[----:B------:R-:W1:Y:S01]  /*3920*/  MUFU.EX2 R35, R35 ;  /* 0x0000002300237308 */ /* 0x000e620000000800 */
[----:B0-----:R-:W-:Y:S01]  /*3930*/  FADD.FTZ R25, R31, R2 ;  /* 0x000000021f197221 */ /* 0x001fe20000010000 */
[-CC-:B------:R-:W-:Y:S01]  /*3940*/  FFMA.FTZ R2, R5, R0.reuse, -R34.reuse ;  /* 0x0000000005027223 */ /* 0x180fe20000010822 */
[----:B------:R-:W-:-:S05]  /*3950*/  FFMA.FTZ R34, R85, R0, -R34 ;  /* 0x0000000055227223 */ /* 0x000fca0000010822 */
[----:B------:R-:W0:Y:S01]  /*3960*/  MUFU.EX2 R170, R53 ;  /* 0x0000003500aa7308 */ /* 0x000e220000000800 */
[----:B--2---:R-:W-:Y:S01]  /*3970*/  FADD.FTZ R48, R168, R25 ;  /* 0x00000019a8307221 */ /* 0x004fe20000010000 */
[----:B------:R-:W-:Y:S01]  /*3980*/  FADD.FTZ R25, R161, R50 ;  /* 0x00000032a1197221 */ /* 0x000fe20000010000 */
[----:B------:R-:W-:Y:S02]  /*3990*/  F2FP.F16.F32.PACK_AB R161, R36, R161 ;  /* 0x000000a124a1723e */ /* 0x000fe400000000ff */
[----:B------:R-:W-:Y:S01]  /*39a0*/  F2FP.F16.F32.PACK_AB R168, R168, R31 ;  /* 0x0000001fa8a8723e */ /* 0x000fe200000000ff */
[----:B------:R-:W-:Y:S02]  /*39b0*/  FADD.FTZ R50, R36, R25 ;  /* 0x0000001924327221 */ /* 0x000fe40000010000 */
[----:B------:R-:W2:Y:S01]  /*39c0*/  MUFU.EX2 R39, R39 ;  /* 0x0000002700277308 */ /* 0x000ea20000000800 */
[----:B-1----:R-:W-:Y:S01]  /*39d0*/  FADD.FTZ R5, R35, R48 ;  /* 0x0000003023057221 */ /* 0x002fe20000010000 */
[----:B------:R-:W-:Y:S01]  /*39e0*/  FADD.FTZ R25, R163, R50 ;  /* 0x00000032a3197221 */ /* 0x000fe20000010000 */
[----:B------:R-:W-:-:S03]  /*39f0*/  F2FP.F16.F32.PACK_AB R163, R40, R163 ;  /* 0x000000a328a3723e */ /* 0x000fc600000000ff */
[----:B------:R-:W-:Y:S02]  /*3a00*/  FADD.FTZ R10, R40, R25 ;  /* 0x00000019280a7221 */ /* 0x000fe40000010000 */
[----:B------:R-:W1:Y:S01]  /*3a10*/  MUFU.EX2 R164, R57 ;  /* 0x0000003900a47308 */ /* 0x000e620000000800 */
[C---:B0-----:R-:W-:Y:S01]  /*3a20*/  FADD.FTZ R48, R170.reuse, R5 ;  /* 0x00000005aa307221 */ /* 0x041fe20000010000 */
[----:B------:R-:W-:Y:S01]  /*3a30*/  FADD.FTZ R25, R115, R10 ;  /* 0x0000000a73197221 */ /* 0x000fe20000010000 */
[----:B------:R-:W-:Y:S02]  /*3a40*/  F2FP.F16.F32.PACK_AB R170, R170, R35 ;  /* 0x00000023aaaa723e */ /* 0x000fe400000000ff */
[----:B------:R-:W-:Y:S01]  /*3a50*/  CS2R R114, SRZ ;  /* 0x0000000000727805 */ /* 0x000fe2000001ff00 */
[----:B------:R-:W-:Y:S02]  /*3a60*/  FADD.FTZ R10, R42, R25 ;  /* 0x000000192a0a7221 */ /* 0x000fe40000010000 */
[----:B------:R-:W0:Y:S01]  /*3a70*/  MUFU.EX2 R43, R43 ;  /* 0x0000002b002b7308 */ /* 0x000e220000000800 */
[----:B--2---:R-:W-:Y:S01]  /*3a80*/  FADD.FTZ R5, R39, R48 ;  /* 0x0000003027057221 */ /* 0x004fe20000010000 */
[----:B------:R-:W-:Y:S01]  /*3a90*/  FADD.FTZ R25, R117, R10 ;  /* 0x0000000a75197221 */ /* 0x000fe20000010000 */
[----:B------:R-:W-:-:S03]  /*3aa0*/  CS2R R116, SRZ ;  /* 0x0000000000747805 */ /* 0x000fc6000001ff00 */
[----:B------:R-:W-:Y:S02]  /*3ab0*/  FADD.FTZ R10, R44, R25 ;  /* 0x000000192c0a7221 */ /* 0x000fe40000010000 */
[----:B------:R-:W2:Y:S01]  /*3ac0*/  MUFU.EX2 R166, R61 ;  /* 0x0000003d00a67308 */ /* 0x000ea20000000800 */
[C---:B-1----:R-:W-:Y:S01]  /*3ad0*/  FADD.FTZ R6, R164.reuse, R5 ;  /* 0x00000005a4067221 */ /* 0x042fe20000010000 */
[----:B------:R-:W-:Y:S01]  /*3ae0*/  FADD.FTZ R25, R119, R10 ;  /* 0x0000000a77197221 */ /* 0x000fe20000010000 */
[----:B------:R-:W-:Y:S02]  /*3af0*/  F2FP.F16.F32.PACK_AB R164, R164, R39 ;  /* 0x00000027a4a4723e */ /* 0x000fe400000000ff */
[----:B------:R-:W-:Y:S01]  /*3b00*/  CS2R R118, SRZ ;  /* 0x0000000000767805 */ /* 0x000fe2000001ff00 */
[----:B------:R-:W-:Y:S02]  /*3b10*/  FADD.FTZ R10, R46, R25 ;  /* 0x000000192e0a7221 */ /* 0x000fe40000010000 */
        /* <DEDUP_REMOVED lines=24> */
[----:B------:R-:W-:Y:S02]  /*3ca0*/  F2FP.F16.F32.PACK_AB R155, R38, R121 ;  /* 0x00000079269b723e */ /* 0x000fe400000000ff */
[----:B------:R-:W-:-:S04]  /*3cb0*/  CS2R R120, SRZ ;  /* 0x0000000000787805 */ /* 0x000fc8000001ff00 */
        /* <DEDUP_REMOVED lines=9> */
[----:B------:R-:W-:-:S03]  /*3d50*/  F2FP.F16.F32.PACK_AB R152, R152, R63 ;  /* 0x0000003f9898723e */ /* 0x000fc600000000ff */
[----:B-1----:R-:W-:-:S04]  /*3d60*/  FADD.FTZ R6, R2, R11 ;  /* 0x0000000b02067221 */ /* 0x002fc80000010000 */
[C---:B0-----:R-:W-:Y:S01]  /*3d70*/  FADD.FTZ R6, R3.reuse, R6 ;  /* 0x0000000603067221 */ /* 0x041fe20000010000 */
[----:B------:R-:W-:Y:S01]  /*3d80*/  F2FP.F16.F32.PACK_AB R154, R3, R2 ;  /* 0x00000002039a723e */ /* 0x000fe200000000ff */
[----:B------:R-:W-:Y:S02]  /*3d90*/  IMAD.MOV.U32 R2, RZ, RZ, 0x3f800000 ;  /* 0x3f800000ff027424 */ /* 0x000fe400078e00ff */
[----:B------:R-:W-:Y:S01]  /*3da0*/  IMAD.MOV.U32 R3, RZ, RZ, 0x3f800000 ;  /* 0x3f800000ff037424 */ /* 0x000fe200078e00ff */
[----:B------:R-:W-:Y:S06]  /*3db0*/  @!P3 BRA `(.L_x_2243) ;  /* 0x0000002800c0b947 */ /* 0x000fec0003800000 */
[----:B------:R-:W-:Y:S01]  /*3dc0*/  IMAD.MOV.U32 R10, RZ, RZ, R4 ;  /* 0x000000ffff0a7224 */ /* 0x000fe200078e0004 */
[----:B------:R-:W-:Y:S01]  /*3dd0*/  UMOV UR5, UR37 ;  /* 0x0000002500057c82 */ /* 0x000fe20008000000 */
[----:B------:R-:W-:Y:S01]  /*3de0*/  IMAD.MOV.U32 R11, RZ, RZ, R7 ;  /* 0x000000ffff0b7224 */ /* 0x000fe200078e0007 */
[----:B------:R-:W-:Y:S01]  /*3df0*/  UMOV UR6, UR36 ;  /* 0x0000002400067c82 */ /* 0x000fe20008000000 */
[----:B------:R-:W-:Y:S01]  /*3e00*/  IMAD.MOV.U32 R2, RZ, RZ, 0x3f800000 ;  /* 0x3f800000ff027424 */ /* 0x000fe200078e00ff */
[----:B------:R-:W-:Y:S01]  /*3e10*/  ULDC UR42, c[0x0][0x288] ;  /* 0x0000a200002a7ab9 */ /* 0x000fe20000000800 */
[----:B------:R-:W-:-:S07]  /*3e20*/  IMAD.MOV.U32 R151, RZ, RZ, RZ ;  /* 0x000000ffff977224 */ /* 0x000fce00078e00ff */
.L_x_2252:
[----:B------:R-:W-:-:S04]  /*3e30*/  UIADD3 UR7, UR6, 0x1, URZ ;  /* 0x0000000106077890 */ /* 0x000fc8000fffe03f */
[----:B------:R-:W-:-:S04]  /*3e40*/  UISETP.NE.AND UP1, UPT, UR7, 0x2, UPT ;  /* 0x000000020700788c */ /* 0x000fc8000bf25270 */
[----:B------:R-:W-:Y:S02]  /*3e50*/  USEL UR37, URZ, 0x1, UP1 ;  /* 0x000000013f257887 */ /* 0x000fe40008800000 */
[----:B------:R-:W-:Y:S02]  /*3e60*/  USEL UR36, UR7, URZ, UP1 ;  /* 0x0000003f07247287 */ /* 0x000fe40008800000 */
[----:B------:R-:W-:Y:S01]  /*3e70*/  ULOP3.LUT UR37, UR5, UR37, URZ, 0x3c, !UPT ;  /* 0x0000002505257292 */ /* 0x000fe2000f8e3c3f */
[----:B------:R-:W-:Y:S11]  /*3e80*/  @!P0 BRA `(.L_x_2244) ;  /* 0x0000000000048947 */ /* 0x000ff60003800000 */
[----:B------:R-:W-:Y:S01]  /*3e90*/  BPT.TRAP 0x1 ;  /* 0x000000040000795c */ /* 0x000fe20000300000 */
.L_x_2244:
[----:B------:R-:W-:Y:S01]  /*3ea0*/  ULEA UR7, UR36, UR38, 0x3 ;  /* 0x0000002624077291 */ /* 0x000fe2000f8e183f */
[----:B------:R-:W-:-:S05]  /*3eb0*/  IMAD.U32 R0, RZ, RZ, UR37 ;  /* 0x00000025ff007e24 */ /* 0x000fca000f8e00ff */
[----:B------:R-:W-:-:S04]  /*3ec0*/  SHF.L.U32 R0, R0, 0x1f, RZ ;  /* 0x0000001f00007819 */ /* 0x000fc800000006ff */
[----:B------:R0:W1:Y:S01]  /*3ed0*/  SYNCS.PHASECHK.TRANS64.TRYWAIT P3, [UR7+0x34830], R0 ;  /* 0x03483000ff0075a7 */ /* 0x0000620008060147 */
[----:B------:R-:W-:Y:S05]  /*3ee0*/  @!P0 BRA `(.L_x_2245) ;  /* 0x0000000000048947 */ /* 0x000fea0003800000 */
[----:B------:R-:W-:Y:S01]  /*3ef0*/  BPT.TRAP 0x1 ;  /* 0x000000040000795c */ /* 0x000fe20000300000 */
.L_x_2245:
[----:B-1----:R-:W-:Y:S05]  /*3f00*/  @P3 BRA `(.L_x_2246) ;  /* 0x0000000000083947 */ /* 0x002fea0003800000 */
[----:B------:R-:W1:Y:S02]  /*3f10*/  SYNCS.PHASECHK.TRANS64.TRYWAIT P3, [UR7+0x34830], R0 ;  /* 0x03483000ff0075a7 */ /* 0x000e640008060147 */
[----:B-1----:R-:W-:Y:S05]  /*3f20*/  @!P3 BRA `(.L_x_2247) ;  /* 0x000000c00090b947 */ /* 0x002fea0003800000 */
.L_x_2246:
        /* <DEDUP_REMOVED lines=141> */
.L_x_2248:
[----:B------:R-:W-:Y:S01]  /*4800*/  ULEA UR10, UR6, UR38, 0x3 ;  /* 0x00000026060a7291 */ /* 0x000fe2000f8e183f */
[----:B01----:R-:W-:-:S05]  /*4810*/  IMAD.U32 R0, RZ, RZ, UR5 ;  /* 0x00000005ff007e24 */ /* 0x003fca000f8e00ff */
[----:B------:R-:W-:-:S04]  /*4820*/  SHF.L.U32 R0, R0, 0x1f, RZ ;  /* 0x0000001f00007819 */ /* 0x000fc800000006ff */
[----:B------:R0:W1:Y:S01]  /*4830*/  SYNCS.PHASECHK.TRANS64.TRYWAIT P3, [UR10+0x34850], R0 ;  /* 0x03485000ff0075a7 */ /* 0x000062000806014a */
[----:B------:R-:W-:Y:S05]  /*4840*/  @!P0 BRA `(.L_x_2249) ;  /* 0x0000000000048947 */ /* 0x000fea0003800000 */
[----:B------:R-:W-:Y:S01]  /*4850*/  BPT.TRAP 0x1 ;  /* 0x000000040000795c */ /* 0x000fe20000300000 */
.L_x_2249:
[----:B-1----:R-:W-:Y:S05]  /*4860*/  @P3 BRA `(.L_x_2250) ;  /* 0x0000000000083947 */ /* 0x002fea0003800000 */
[----:B------:R-:W1:Y:S02]  /*4870*/  SYNCS.PHASECHK.TRANS64.TRYWAIT P3, [UR10+0x34850], R0 ;  /* 0x03485000ff0075a7 */ /* 0x000e64000806014a */
[----:B-1----:R-:W-:Y:S05]  /*4880*/  @!P3 BRA `(.L_x_2251) ;  /* 0x000000b80050b947 */ /* 0x002fea0003800000 */
.L_x_2250:
[----:B------:R-:W-:Y:S01]  /*4890*/  UIADD3 UR5, UR38, 0x400, URZ ;  /* 0x0000040026057890 */ /* 0x000fe2000fffe03f */
[----:B------:R-:W-:Y:S01]  /*48a0*/  WARPGROUP.ARRIVE ;  /* 0x00000000000079c5 */ /* 0x000fe20000000000 */
[----:B------:R-:W-:Y:S01]  /*48b0*/  UMOV UR15, 0x40000040 ;  /* 0x40000040000f7882 */ /* 0x000fe20000000000 */
[----:B------:R-:W-:Y:S01]  /*48c0*/  VIADD R14, R18, UR60 ;  /* 0x0000003c120e7c36 */ /* 0x000fe20008000000 */
[----:B------:R-:W-:Y:S01]  /*48d0*/  USHF.R.U32.HI UR5, URZ, 0x4, UR5 ;  /* 0x000000043f057899 */ /* 0x000fe20008011605 */
[----:B------:R-:W2:Y:S01]  /*48e0*/  LDC R7, c[0x0][0x2f0] ;  /* 0x0000bc00ff077b82 */ /* 0x000ea20000000800 */
[----:B------:R-:W-:Y:S02]  /*48f0*/  UISETP.GT.AND UP1, UPT, UR4, UR11, UPT ;  /* 0x0000000b0400728c */ /* 0x000fe4000bf24270 */
[----:B------:R-:W-:-:S04]  /*4900*/  ULOP3.LUT UR5, UR5, 0x3fff, URZ, 0xc0, !UPT ;  /* 0x00003fff05057892 */ /* 0x000fc8000f8ec03f */
[----:B------:R-:W-:-:S04]  /*4910*/  ULOP3.LUT UR5, UR5, 0x4000000, URZ, 0xfc, !UPT ;  /* 0x0400000005057892 */ /* 0x000fc8000f8efc3f */
[----:B------:R-:W-:-:S03]  /*4920*/  ULEA UR5, UR6, UR5, 0xb ;  /* 0x0000000506057291 */ /* 0x000fc6000f8e583f */
[----:B------:R-:W-:Y:S02]  /*4930*/  @UP0 ULDC UR6, c[0x0][0x44c] ;  /* 0x0001130000060ab9 */ /* 0x000fe40000000800 */
[----:B01----:R-:W-:Y:S01]  /*4940*/  @P2 IMAD.HI.U32 R0, R14, UR6, RZ ;  /* 0x000000060e002c27 */ /* 0x003fe2000f8e00ff */
[----:B------:R-:W-:Y:S01]  /*4950*/  @UP0 ULDC UR6, c[0x0][0x450] ;  /* 0x0001140000060ab9 */ /* 0x000fe20000000800 */
[----:B------:R-:W-:Y:S02]  /*4960*/  UMOV UR14, UR5 ;  /* 0x00000005000e7c82 */ /* 0x000fe40008000000 */
[----:B------:R-:W-:Y:S01]  /*4970*/  HGMMA.64x128x16.F32 R88, R180, gdesc[UR12].tnspB, R88, gsb0 ;  /* 0x41e0000cb4587df0 */ /* 0x000fe20008000858 */
[----:B------:R-:W-:Y:S01]  /*4980*/  UIADD3 UR14, UR5, 0x80, URZ ;  /* 0x00000080050e7890 */ /* 0x000fe2000fffe03f */
[----:B------:R-:W-:Y:S01]  /*4990*/  @P2 SHF.R.U32.HI R14, RZ, UR6, R0 ;  /* 0x00000006ff0e2c19 */ /* 0x000fe20008011600 */
[----:B------:R-:W-:Y:S01]  /*49a0*/  UMOV UR15, 0x40000040 ;  /* 0x40000040000f7882 */ /* 0x000fe20000000000 */
[----:B------:R-:W-:-:S02]  /*49b0*/  UMOV UR6, 0xffffff80 ;  /* 0xffffff8000067882 */ /* 0x000fc40000000000 */
[----:B------:R-:W-:Y:S01]  /*49c0*/  UIMAD UR6, UR4, UR6, 0x1 ;  /* 0x00000001040674a4 */ /* 0x000fe2000f8e0206 */
[----:B------:R-:W0:Y:S01]  /*49d0*/  SHFL.IDX PT, R3, R14, 0x1, 0x1c1f ;  /* 0x003c1f000e037f89 */ /* 0x000e2200000e0000 */
[----:B------:R-:W-:-:S04]  /*49e0*/  UIADD3 UR4, UR4, -0x1, URZ ;  /* 0xffffffff04047890 */ /* 0x000fc8000fffe03f */
[----:B------:R-:W-:Y:S01]  /*49f0*/  IMAD.U32 R2, RZ, RZ, UR6 ;  /* 0x00000006ff027e24 */ /* 0x000fe2000f8e00ff */
[----:B------:R-:W-:-:S03]  /*4a00*/  UIADD3 UR6, UR5, 0x380, URZ ;  /* 0x0000038005067890 */ /* 0x000fc6000fffe03f */
[----:B------:R-:W-:-:S04]  /*4a10*/  IMAD R2, R17, -0x2, R2 ;  /* 0xfffffffe11027824 */ /* 0x000fc800078e0202 */
[----:B--2---:R-:W-:-:S05]  /*4a20*/  IMAD R2, R7, UR61, R2 ;  /* 0x0000003d07027c24 */ /* 0x004fca000f8e0202 */
[----:B0-----:R-:W-:-:S04]  /*4a30*/  IADD3 R0, R3, -UR42, R2 ;  /* 0x8000002a03007c10 */ /* 0x001fc8000fffe002 */
[C---:B------:R-:W-:Y:S02]  /*4a40*/  ISETP.GT.AND P3, PT, R0.reuse, RZ, PT ;  /* 0x000000ff0000720c */ /* 0x040fe40003f64270 */
[----:B------:R-:W-:-:S04]  /*4a50*/  ISETP.GT.AND P4, PT, R0, 0x1, PT ;  /* 0x000000010000780c */ /* 0x000fc80003f84270 */
[----:B------:R-:W-:Y:S02]  /*4a60*/  FSEL R199, R27, -INF , P4 ;  /* 0xff8000001bc77808 */ /* 0x000fe40002000000 */
[----:B------:R-:W-:-:S04]  /*4a70*/  ISETP.GT.AND P4, PT, R0, 0x9, PT ;  /* 0x000000090000780c */ /* 0x000fc80003f84270 */
[----:B------:R-:W-:Y:S02]  /*4a80*/  FSEL R197, R31, -INF , P4 ;  /* 0xff8000001fc57808 */ /* 0x000fe40002000000 */
[----:B------:R-:W-:-:S04]  /*4a90*/  ISETP.GT.AND P4, PT, R0, 0x11, PT ;  /* 0x000000110000780c */ /* 0x000fc80003f84270 */
[----:B------:R-:W-:Y:S02]  /*4aa0*/  FSEL R195, R35, -INF , P4 ;  /* 0xff80000023c37808 */ /* 0x000fe40002000000 */
[----:B------:R-:W-:Y:S01]  /*4ab0*/  ISETP.GT.AND P4, PT, R0, 0x19, PT ;  /* 0x000000190000780c */ /* 0x000fe20003f84270 */
[----:B------:R-:W-:Y:S02]  /*4ac0*/  WARPGROUP.DEPBAR.LE gsb0, 0x0 ;  /* 0x00008000000079c5 */ /* 0x000fe40000010000 */
[----:B------:R-:W-:Y:S01]  /*4ad0*/  WARPGROUP.ARRIVE ;  /* 0x00000000000079c5 */ /* 0x000fe20000000000 */
[----:B------:R-:W-:Y:S02]  /*4ae0*/  FSEL R181, R26, -INF , P3 ;  /* 0xff8000001ab57808 */ /* 0x000fe40001800000 */
[----:B------:R-:W-:Y:S02]  /*4af0*/  ISETP.GT.AND P3, PT, R0, 0x8, PT ;  /* 0x000000080000780c */ /* 0x000fe40003f64270 */
[----:B------:R-:W-:Y:S01]  /*4b00*/  FMNMX.FTZ R4, R181, R10, !PT ;  /* 0x0000000ab5047209 */ /* 0x000fe20007810000 */
[----:B------:R-:W-:Y:S01]  /*4b10*/  HGMMA.64x128x16.F32 R88, R176, gdesc[UR12].tnspB, R88, gsb0 ;  /* 0x41e0000cb0587df0 */ /* 0x000fe20008000858 */
[----:B------:R-:W-:Y:S01]  /*4b20*/  UIADD3 UR14, UR5, 0x100, URZ ;  /* 0x00000100050e7890 */ /* 0x000fe2000fffe03f */
[----:B------:R-:W-:Y:S01]  /*4b30*/  FSEL R183, R30, -INF , P3 ;  /* 0xff8000001eb77808 */ /* 0x000fe20001800000 */
[----:B------:R-:W-:Y:S01]  /*4b40*/  UMOV UR15, 0x40000040 ;  /* 0x40000040000f7882 */ /* 0x000fe20000000000 */
[----:B------:R-:W-:-:S02]  /*4b50*/  FMNMX.FTZ R4, R199, R4, !PT ;  /* 0x00000004c7047209 */ /* 0x000fc40007810000 */
[----:B------:R-:W-:Y:S02]  /*4b60*/  ISETP.GT.AND P3, PT, R0, 0x10, PT ;  /* 0x000000100000780c */ /* 0x000fe40003f64270 */
[----:B------:R-:W-:-:S04]  /*4b70*/  FMNMX.FTZ R4, R183, R4, !PT ;  /* 0x00000004b7047209 */ /* 0x000fc80007810000 */
[----:B------:R-:W-:Y:S01]  /*4b80*/  FMNMX.FTZ R4, R197, R4, !PT ;  /* 0x00000004c5047209 */ /* 0x000fe20007810000 */
        /* <DEDUP_REMOVED lines=10> */
[C---:B------:R-:W-:Y:S02]  /*4c30*/  ISETP.GT.AND P3, PT, R0.reuse, 0x20, PT ;  /* 0x000000200000780c */ /* 0x040fe40003f64270 */
[----:B------:R-:W-:Y:S01]  /*4c40*/  FMNMX.FTZ R4, R179, R4, !PT ;  /* 0x00000004b3047209 */ /* 0x000fe20007810000 */
[----:B------:R-:W-:Y:S02]  /*4c50*/  WARPGROUP.DEPBAR.LE gsb0, 0x0 ;  /* 0x00008000000079c5 */ /* 0x000fe40000010000 */
[----:B------:R-:W-:Y:S01]  /*4c60*/  WARPGROUP.ARRIVE ;  /* 0x00000000000079c5 */ /* 0x000fe20000000000 */
[----:B------:R-:W-:Y:S02]  /*4c70*/  FSEL R175, R39, -INF , P4 ;  /* 0xff80000027af7808 */ /* 0x000fe40002000000 */
[----:B------:R-:W-:Y:S02]  /*4c80*/  ISETP.GT.AND P4, PT, R0, 0x21, PT ;  /* 0x000000210000780c */ /* 0x000fe40003f84270 */
[----:B------:R-:W-:Y:S01]  /*4c90*/  FSEL R173, R42, -INF , P3 ;  /* 0xff8000002aad7808 */ /* 0x000fe20001800000 */
[----:B------:R-:W-:Y:S01]  /*4ca0*/  HGMMA.64x128x16.F32 R88, R168, gdesc[UR12].tnspB, R88, gsb0 ;  /* 0x41e0000ca8587df0 */ /* 0x000fe20008000858 */
[----:B------:R-:W-:Y:S01]  /*4cb0*/  UIADD3 UR14, UR5, 0x200, URZ ;  /* 0x00000200050e7890 */ /* 0x000fe2000fffe03f */
[----:B------:R-:W-:Y:S01]  /*4cc0*/  FMNMX.FTZ R4, R175, R4, !PT ;  /* 0x00000004af047209 */ /* 0x000fe20007810000 */
[----:B------:R-:W-:Y:S01]  /*4cd0*/  UMOV UR15, 0x40000040 ;  /* 0x40000040000f7882 */ /* 0x000fe20000000000 */
[----:B------:R-:W-:-:S02]  /*4ce0*/  ISETP.GT.AND P3, PT, R0, 0x28, PT ;  /* 0x000000280000780c */ /* 0x000fc40003f64270 */
[----:B------:R-:W-:Y:S01]  /*4cf0*/  FMNMX.FTZ R4, R173, R4, !PT ;  /* 0x00000004ad047209 */ /* 0x000fe20007810000 */
[----:B------:R-:W-:Y:S02]  /*4d00*/  WARPGROUP.DEPBAR.LE gsb0, 0x0 ;  /* 0x00008000000079c5 */ /* 0x000fe40000010000 */
[----:B------:R-:W-:Y:S01]  /*4d10*/  WARPGROUP.ARRIVE ;  /* 0x00000000000079c5 */ /* 0x000fe20000000000 */
[----:B------:R-:W-:Y:S02]  /*4d20*/  FSEL R171, R43, -INF , P4 ;  /* 0xff8000002bab7808 */ /* 0x000fe40002000000 */
[----:B------:R-:W-:Y:S02]  /*4d30*/  ISETP.GT.AND P4, PT, R0, 0x29, PT ;  /* 0x000000290000780c */ /* 0x000fe40003f84270 */
[----:B------:R-:W-:Y:S01]  /*4d40*/  FSEL R169, R46, -INF , P3 ;  /* 0xff8000002ea97808 */ /* 0x000fe20001800000 */
[----:B------:R-:W-:Y:S01]  /*4d50*/  HGMMA.64x128x16.F32 R88, R164, gdesc[UR12].tnspB, R88, gsb0 ;  /* 0x41e0000ca4587df0 */ /* 0x000fe20008000858 */
[----:B------:R-:W-:Y:S01]  /*4d60*/  FMNMX.FTZ R4, R171, R4, !PT ;  /* 0x00000004ab047209 */ /* 0x000fe20007810000 */
[----:B------:R-:W-:Y:S01]  /*4d70*/  UIADD3 UR14, UR5, 0x280, URZ ;  /* 0x00000280050e7890 */ /* 0x000fe2000fffe03f */
[----:B------:R-:W-:Y:S01]  /*4d80*/  ISETP.GT.AND P3, PT, R0, 0x30, PT ;  /* 0x000000300000780c */ /* 0x000fe20003f64270 */
[----:B------:R-:W-:Y:S01]  /*4d90*/  UMOV UR15, 0x40000040 ;  /* 0x40000040000f7882 */ /* 0x000fe20000000000 */
[----:B------:R-:W-:-:S02]  /*4da0*/  FSEL R47, R47, -INF , P4 ;  /* 0xff8000002f2f7808 */ /* 0x000fc40002000000 */
[----:B------:R-:W-:Y:S02]  /*4db0*/  FMNMX.FTZ R4, R169, R4, !PT ;  /* 0x00000004a9047209 */ /* 0x000fe40007810000 */
[----:B------:R-:W-:Y:S02]  /*4dc0*/  ISETP.GT.AND P4, PT, R0, 0x31, PT ;  /* 0x000000310000780c */ /* 0x000fe40003f84270 */
[----:B------:R-:W-:Y:S02]  /*4dd0*/  FSEL R43, R50, -INF , P3 ;  /* 0xff800000322b7808 */ /* 0x000fe40001800000 */
[----:B------:R-:W-:Y:S02]  /*4de0*/  FMNMX.FTZ R4, R47, R4, !PT ;  /* 0x000000042f047209 */ /* 0x000fe40007810000 */
[----:B------:R-:W-:Y:S02]  /*4df0*/  ISETP.GT.AND P3, PT, R0, 0x38, PT ;  /* 0x000000380000780c */ /* 0x000fe40003f64270 */
[----:B------:R-:W-:-:S02]  /*4e00*/  FSEL R51, R51, -INF , P4 ;  /* 0xff80000033337808 */ /* 0x000fc40002000000 */
[----:B------:R-:W-:Y:S02]  /*4e10*/  FMNMX.FTZ R4, R43, R4, !PT ;  /* 0x000000042b047209 */ /* 0x000fe40007810000 */
[----:B------:R-:W-:Y:S02]  /*4e20*/  ISETP.GT.AND P4, PT, R0, 0x39, PT ;  /* 0x000000390000780c */ /* 0x000fe40003f84270 */
[----:B------:R-:W-:Y:S01]  /*4e30*/  FSEL R39, R54, -INF , P3 ;  /* 0xff80000036277808 */ /* 0x000fe20001800000 */
[----:B------:R-:W-:Y:S01]  /*4e40*/  IMAD.U32 R54, RZ, RZ, UR10 ;  /* 0x0000000aff367e24 */ /* 0x000fe2000f8e00ff */
[----:B------:R-:W-:Y:S02]  /*4e50*/  FMNMX.FTZ R4, R51, R4, !PT ;  /* 0x0000000433047209 */ /* 0x000fe40007810000 */
[----:B------:R-:W-:Y:S02]  /*4e60*/  ISETP.GT.AND P3, PT, R0, 0x40, PT ;  /* 0x000000400000780c */ /* 0x000fe40003f64270 */
        /* <DEDUP_REMOVED lines=46> */
[----:B------:R-:W0:Y:S01]  /*5150*/  LDC R0, c[0x0][0x988] ;  /* 0x00026200ff007b82 */ /* 0x000e220000000800 */
[----:B------:R-:W-:Y:S02]  /*5160*/  FMNMX.FTZ R4, R83, R4, !PT ;  /* 0x0000000453047209 */ /* 0x000fe40007810000 */
[----:B------:R-:W-:Y:S02]  /*5170*/  FSEL R87, R87, -INF , P4 ;  /* 0xff80000057577808 */ /* 0x000fe40002000000 */
[----:B------:R-:W-:-:S04]  /*5180*/  FMNMX.FTZ R4, R35, R4, !PT ;  /* 0x0000000423047209 */ /* 0x000fc80007810000 */
[----:B------:R-:W-:Y:S01]  /*5190*/  FMNMX.FTZ R20, R87, R4, !PT ;  /* 0x0000000457147209 */ /* 0x000fe20007810000 */
[----:B------:R-:W-:Y:S02]  /*51a0*/  WARPGROUP.DEPBAR.LE gsb0, 0x0 ;  /* 0x00008000000079c5 */ /* 0x000fe40000010000 */
[----:B------:R-:W-:Y:S02]  /*51b0*/  WARPGROUP.ARRIVE ;  /* 0x00000000000079c5 */ /* 0x000fe40000000000 */
[----:B------:R-:W1:Y:S04]  /*51c0*/  SHFL.BFLY PT, R165, R20, 0x2, 0x1f ;  /* 0x0c401f0014a57f89 */ /* 0x000e6800000e0000 */
[----:B------:R-:W-:Y:S01]  /*51d0*/  HGMMA.64x128x16.F32 R88, R160, gdesc[UR12].tnspB, R88, gsb0 ;  /* 0x41e0000ca0587df0 */ /* 0x000fe20008000858 */
[----:B------:R-:W-:Y:S01]  /*51e0*/  UIADD3 UR14, UR5, 0x300, URZ ;  /* 0x00000300050e7890 */ /* 0x000fe2000fffe03f */
[----:B------:R-:W-:-:S02]  /*51f0*/  UMOV UR15, 0x40000040 ;  /* 0x40000040000f7882 */ /* 0x000fc40000000000 */
[----:B------:R-:W-:Y:S01]  /*5200*/  UMOV UR5, UR37 ;  /* 0x0000002500057c82 */ /* 0x000fe20008000000 */
[----:B-1----:R-:W-:Y:S02]  /*5210*/  FMNMX.FTZ R26, R20, R165, !PT ;  /* 0x000000a5141a7209 */ /* 0x002fe40007810000 */
[----:B------:R-:W1:Y:S04]  /*5220*/  SHFL.IDX PT, R165, R14, RZ, 0x1c1f ;  /* 0x001c1fff0ea57589 */ /* 0x000e6800000e0000 */
[----:B------:R-:W2:Y:S01]  /*5230*/  SHFL.BFLY PT, R167, R26, 0x1, 0x1f ;  /* 0x0c201f001aa77f89 */ /* 0x000ea200000e0000 */
[----:B-1----:R-:W-:-:S04]  /*5240*/  IADD3 R30, R165, -UR42, R2 ;  /* 0x8000002aa51e7c10 */ /* 0x002fc8000fffe002 */
[C---:B------:R-:W-:Y:S02]  /*5250*/  ISETP.GT.AND P4, PT, R30.reuse, RZ, PT ;  /* 0x000000ff1e00720c */ /* 0x040fe40003f84270 */
[----:B------:R-:W-:Y:S02]  /*5260*/  ISETP.GT.AND P5, PT, R30, 0x1, PT ;  /* 0x000000011e00780c */ /* 0x000fe40003fa4270 */
[----:B------:R-:W-:Y:S02]  /*5270*/  FSEL R2, R24, -INF , P4 ;  /* 0xff80000018027808 */ /* 0x000fe40002000000 */
[----:B------:R-:W-:Y:S02]  /*5280*/  ISETP.GT.AND P4, PT, R30, 0x8, PT ;  /* 0x000000081e00780c */ /* 0x000fe40003f84270 */
[----:B------:R-:W-:Y:S02]  /*5290*/  FSEL R25, R25, -INF , P5 ;  /* 0xff80000019197808 */ /* 0x000fe40002800000 */
[----:B------:R-:W-:-:S02]  /*52a0*/  FMNMX.FTZ R20, R2, R11, !PT ;  /* 0x0000000b02147209 */ /* 0x000fc40007810000 */
[C---:B------:R-:W-:Y:S02]  /*52b0*/  ISETP.GT.AND P5, PT, R30.reuse, 0x9, PT ;  /* 0x000000091e00780c */ /* 0x040fe40003fa4270 */
[----:B------:R-:W-:Y:S02]  /*52c0*/  FMNMX.FTZ R20, R25, R20, !PT ;  /* 0x0000001419147209 */ /* 0x000fe40007810000 */
[----:B------:R-:W-:Y:S02]  /*52d0*/  FSEL R29, R29, -INF , P5 ;  /* 0xff8000001d1d7808 */ /* 0x000fe40002800000 */
[----:B------:R-:W-:Y:S02]  /*52e0*/  ISETP.GT.AND P5, PT, R30, 0x11, PT ;  /* 0x000000111e00780c */ /* 0x000fe40003fa4270 */
[----:B--2---:R-:W-:Y:S02]  /*52f0*/  FMNMX.FTZ R4, R26, R167, !PT ;  /* 0x000000a71a047209 */ /* 0x004fe40007810000 */
[----:B------:R-:W-:-:S02]  /*5300*/  FSEL R33, R33, -INF , P5 ;  /* 0xff80000021217808 */ /* 0x000fc40002800000 */
[----:B------:R-:W-:Y:S01]  /*5310*/  ISETP.GT.AND P5, PT, R30, 0x19, PT ;  /* 0x000000191e00780c */ /* 0x000fe20003fa4270 */
[C---:B0-----:R-:W-:Y:S01]  /*5320*/  FMUL.FTZ R12, R4.reuse, R0 ;  /* 0x00000000040c7220 */ /* 0x041fe20000410000 */
[----:B------:R-:W-:Y:S02]  /*5330*/  FSETP.NEU.FTZ.AND P3, PT, R4, -INF , PT ;  /* 0xff8000000400780b */ /* 0x000fe40003f7d000 */
[----:B------:R-:W-:Y:S02]  /*5340*/  FSEL R37, R37, -INF , P5 ;  /* 0xff80000025257808 */ /* 0x000fe40002800000 */
[----:B------:R-:W-:Y:S02]  /*5350*/  ISETP.GT.AND P5, PT, R30, 0x21, PT ;  /* 0x000000211e00780c */ /* 0x000fe40003fa4270 */
[----:B------:R-:W-:Y:S02]  /*5360*/  FSEL R12, R12, RZ, P3 ;  /* 0x000000ff0c0c7208 */ /* 0x000fe40001800000 */
[----:B------:R-:W-:-:S02]  /*5370*/  FSEL R41, R41, -INF , P5 ;  /* 0xff80000029297808 */ /* 0x000fc40002800000 */
[C---:B------:R-:W-:Y:S01]  /*5380*/  ISETP.GT.AND P5, PT, R30.reuse, 0x29, PT ;  /* 0x000000291e00780c */ /* 0x040fe20003fa4270 */
[-CC-:B------:R-:W-:Y:S01]  /*5390*/  FFMA.FTZ R197, R197, R0.reuse, -R12.reuse ;  /* 0x00000000c5c57223 */ /* 0x180fe2000001080c */
[-CC-:B------:R-:W-:Y:S01]  /*53a0*/  FFMA.FTZ R14, R199, R0.reuse, -R12.reuse ;  /* 0x00000000c70e7223 */ /* 0x180fe2000001080c */
[-CC-:B------:R-:W-:Y:S01]  /*53b0*/  FFMA.FTZ R34, R171, R0.reuse, -R12.reuse ;  /* 0x00000000ab227223 */ /* 0x180fe2000001080c */
[----:B------:R-:W-:Y:S01]  /*53c0*/  FSEL R45, R45, -INF , P5 ;  /* 0xff8000002d2d7808 */ /* 0x000fe20002800000 */
[-CC-:B------:R-:W-:Y:S01]  /*53d0*/  FFMA.FTZ R175, R175, R0.reuse, -R12.reuse ;  /* 0x00000000afaf7223 */ /* 0x180fe2000001080c */
[C---:B------:R-:W-:Y:S01]  /*53e0*/  ISETP.GT.AND P5, PT, R30.reuse, 0x31, PT ;  /* 0x000000311e00780c */ /* 0x040fe20003fa4270 */
[-CC-:B------:R-:W-:Y:S01]  /*53f0*/  FFMA.FTZ R46, R7, R0.reuse, -R12.reuse ;  /* 0x00000000072e7223 */ /* 0x180fe2000001080c */
[-CC-:B------:R-:W-:Y:S01]  /*5400*/  FFMA.FTZ R181, R181, R0.reuse, -R12.reuse ;  /* 0x00000000b5b57223 */ /* 0x180fe2000001080c */
[-CC-:B------:R-:W-:Y:S01]  /*5410*/  FFMA.FTZ R183, R183, R0.reuse, -R12.reuse ;  /* 0x00000000b7b77223 */ /* 0x180fe2000001080c */
[----:B------:R-:W-:Y:S01]  /*5420*/  FSEL R49, R49, -INF , P5 ;  /* 0xff80000031317808 */ /* 0x000fe20002800000 */
[----:B------:R-:W-:Y:S01]  /*5430*/  MUFU.EX2 R14, R14 ;  /* 0x0000000e000e7308 */ /* 0x000fe20000000800 */
[C---:B------:R-:W-:Y:S01]  /*5440*/  ISETP.GT.AND P5, PT, R30.reuse, 0x39, PT ;  /* 0x000000391e00780c */ /* 0x040fe20003fa4270 */
[-CC-:B------:R-:W-:Y:S01]  /*5450*/  FFMA.FTZ R177, R177, R0.reuse, -R12.reuse ;  /* 0x00000000b1b17223 */ /* 0x180fe2000001080c */
[-CC-:B------:R-:W-:Y:S01]  /*5460*/  FFMA.FTZ R179, R179, R0.reuse, -R12.reuse ;  /* 0x00000000b3b37223 */ /* 0x180fe2000001080c */
[-CC-:B------:R-:W-:Y:S01]  /*5470*/  FFMA.FTZ R173, R173, R0.reuse, -R12.reuse ;  /* 0x00000000adad7223 */ /* 0x180fe2000001080c */
[----:B------:R-:W-:Y:S01]  /*5480*/  FSEL R53, R53, -INF , P5 ;  /* 0xff80000035357808 */ /* 0x000fe20002800000 */
[-CC-:B------:R-:W-:Y:S01]  /*5490*/  FFMA.FTZ R51, R51, R0.reuse, -R12.reuse ;  /* 0x0000000033337223 */ /* 0x180fe2000001080c */
[C---:B------:R-:W-:Y:S01]  /*54a0*/  ISETP.GT.AND P5, PT, R30.reuse, 0x41, PT ;  /* 0x000000411e00780c */ /* 0x040fe20003fa4270 */
[----:B------:R-:W-:Y:S01]  /*54b0*/  MUFU.EX2 R181, R181 ;  /* 0x000000b500b57308 */ /* 0x000fe20000000800 */
[-CC-:B------:R-:W-:Y:S01]  /*54c0*/  FFMA.FTZ R27, R27, R0.reuse, -R12.reuse ;  /* 0x000000001b1b7223 */ /* 0x180fe2000001080c */
[-CC-:B------:R-:W-:Y:S01]  /*54d0*/  FFMA.FTZ R15, R15, R0.reuse, -R12.reuse ;  /* 0x000000000f0f7223 */ /* 0x180fe2000001080c */
[----:B------:R-:W-:Y:S01]  /*54e0*/  FSEL R57, R57, -INF , P5 ;  /* 0xff80000039397808 */ /* 0x000fe20002800000 */
[-CC-:B------:R-:W-:Y:S01]  /*54f0*/  FFMA.FTZ R13, R13, R0.reuse, -R12.reuse ;  /* 0x000000000d0d7223 */ /* 0x180fe2000001080c */
[----:B------:R-:W-:Y:S01]  /*5500*/  ISETP.GT.AND P5, PT, R30, 0x49, PT ;  /* 0x000000491e00780c */ /* 0x000fe20003fa4270 */
[-CC-:B------:R-:W-:Y:S01]  /*5510*/  FFMA.FTZ R31, R31, R0.reuse, -R12.reuse ;  /* 0x000000001f1f7223 */ /* 0x180fe2000001080c */
[----:B------:R-:W-:Y:S01]  /*5520*/  FFMA.FTZ R35, R35, R0, -R12 ;  /* 0x0000000023237223 */ /* 0x000fe2000001080c */
[----:B------:R-:W-:Y:S01]  /*5530*/  MUFU.EX2 R183, R183 ;  /* 0x000000b700b77308 */ /* 0x000fe20000000800 */
[----:B------:R-:W-:-:S02]  /*5540*/  FSEL R61, R61, -INF , P5 ;  /* 0xff8000003d3d7808 */ /* 0x000fc40002800000 */
[----:B------:R-:W-:-:S04]  /*5550*/  ISETP.GT.AND P5, PT, R30, 0x51, PT ;  /* 0x000000511e00780c */ /* 0x000fc80003fa4270 */
[----:B------:R-:W-:Y:S01]  /*5560*/  FSEL R65, R65, -INF , P5 ;  /* 0xff80000041417808 */ /* 0x000fe20002800000 */
[----:B------:R-:W-:Y:S01]  /*5570*/  MUFU.EX2 R177, R177 ;  /* 0x000000b100b17308 */ /* 0x000fe20000000800 */
[----:B------:R-:W-:-:S04]  /*5580*/  ISETP.GT.AND P5, PT, R30, 0x59, PT ;  /* 0x000000591e00780c */ /* 0x000fc80003fa4270 */
[----:B------:R-:W-:Y:S02]  /*5590*/  FSEL R69, R69, -INF , P5 ;  /* 0xff80000045457808 */ /* 0x000fe40002800000 */
[C---:B------:R-:W-:Y:S01]  /*55a0*/  ISETP.GT.AND P5, PT, R30.reuse, 0x61, PT ;  /* 0x000000611e00780c */ /* 0x040fe20003fa4270 */
[----:B------:R-:W-:Y:S03]  /*55b0*/  MUFU.EX2 R179, R179 ;  /* 0x000000b300b37308 */ /* 0x000fe60000000800 */
[----:B------:R-:W-:Y:S02]  /*55c0*/  FSEL R73, R73, -INF , P5 ;  /* 0xff80000049497808 */ /* 0x000fe40002800000 */
[----:B------:R-:W-:-:S03]  /*55d0*/  ISETP.GT.AND P5, PT, R30, 0x69, PT ;  /* 0x000000691e00780c */ /* 0x000fc60003fa4270 */
[----:B------:R-:W-:Y:S01]  /*55e0*/  MUFU.EX2 R173, R173 ;  /* 0x000000ad00ad7308 */ /* 0x000fe20000000800 */
[----:B------:R-:W-:Y:S02]  /*55f0*/  FSEL R77, R77, -INF , P5 ;  /* 0xff8000004d4d7808 */ /* 0x000fe40002800000 */
[----:B------:R-:W-:Y:S01]  /*5600*/  ISETP.GT.AND P5, PT, R30, 0x71, PT ;  /* 0x000000711e00780c */ /* 0x000fe20003fa4270 */
[----:B------:R-:W-:Y:S02]  /*5610*/  WARPGROUP.DEPBAR.LE gsb0, 0x0 ;  /* 0x00008000000079c5 */ /* 0x000fe40000010000 */
[----:B------:R-:W-:Y:S01]  /*5620*/  FSEL R161, R28, -INF , P4 ;  /* 0xff8000001ca17808 */ /* 0x000fe20002000000 */
[----:B------:R-:W-:Y:S01]  /*5630*/  FFMA.FTZ R28, R195, R0, -R12 ;  /* 0x00000000c31c7223 */ /* 0x000fe2000001080c */
[----:B------:R-:W-:Y:S01]  /*5640*/  ISETP.GT.AND P4, PT, R30, 0x10, PT ;  /* 0x000000101e00780c */ /* 0x000fe20003f84270 */
[----:B------:R-:W-:Y:S01]  /*5650*/  WARPGROUP.ARRIVE ;  /* 0x00000000000079c5 */ /* 0x000fe20000000000 */
[----:B------:R-:W-:Y:S01]  /*5660*/  FMNMX.FTZ R20, R161, R20, !PT ;  /* 0x00000014a1147209 */ /* 0x000fe20007810000 */
[----:B------:R-:W-:Y:S01]  /*5670*/  MUFU.EX2 R27, R27 ;  /* 0x0000001b001b7308 */ /* 0x000fe20000000800 */
[----:B------:R-:W-:-:S02]  /*5680*/  FSEL R163, R32, -INF , P4 ;  /* 0xff80000020a37808 */ /* 0x000fc40002000000 */
[----:B------:R-:W-:Y:S01]  /*5690*/  FMNMX.FTZ R20, R29, R20, !PT ;  /* 0x000000141d147209 */ /* 0x000fe20007810000 */
[----:B------:R-:W-:Y:S01]  /*56a0*/  HGMMA.64x128x16.F32 R88, R156, gdesc[UR12].tnspB, R88, gsb0 ;  /* 0x41e0000c9c587df0 */ /* 0x000fe20008000858 */
[----:B------:R-:W-:Y:S02]  /*56b0*/  ISETP.GT.AND P4, PT, R30, 0x18, PT ;  /* 0x000000181e00780c */ /* 0x000fe40003f84270 */
[----:B------:R-:W-:Y:S01]  /*56c0*/  FMNMX.FTZ R24, R163, R20, !PT ;  /* 0x00000014a3187209 */ /* 0x000fe20007810000 */
[----:B------:R-:W-:Y:S01]  /*56d0*/  MUFU.EX2 R15, R15 ;  /* 0x0000000f000f7308 */ /* 0x000fe20000000800 */
[----:B------:R-:W-:Y:S01]  /*56e0*/  FSEL R165, R36, -INF , P4 ;  /* 0xff80000024a57808 */ /* 0x000fe20002000000 */
[----:B------:R-:W-:Y:S01]  /*56f0*/  FFMA.FTZ R36, R47, R0, -R12 ;  /* 0x000000002f247223 */ /* 0x000fe2000001080c */
[----:B------:R-:W-:Y:S02]  /*5700*/  FMNMX.FTZ R24, R33, R24, !PT ;  /* 0x0000001821187209 */ /* 0x000fe40007810000 */
[----:B------:R-:W-:-:S02]  /*5710*/  ISETP.GT.AND P4, PT, R30, 0x20, PT ;  /* 0x000000201e00780c */ /* 0x000fc40003f84270 */
[----:B------:R-:W-:Y:S01]  /*5720*/  FMNMX.FTZ R24, R165, R24, !PT ;  /* 0x00000018a5187209 */ /* 0x000fe20007810000 */
[----:B------:R0:W-:Y:S01]  /*5730*/  MUFU.EX2 R20, R197 ;  /* 0x000000c500147308 */ /* 0x0001e20000000800 */
[----:B------:R-:W-:Y:S01]  /*5740*/  FSEL R167, R40, -INF , P4 ;  /* 0xff80000028a77808 */ /* 0x000fe20002000000 */
[--C-:B------:R-:W-:Y:S01]  /*5750*/  FFMA.FTZ R40, R39, R0, -R12.reuse ;  /* 0x0000000027287223 */ /* 0x100fe2000001080c */
[----:B------:R-:W-:Y:S01]  /*5760*/  FMNMX.FTZ R24, R37, R24, !PT ;  /* 0x0000001825187209 */ /* 0x000fe20007810000 */
[--C-:B------:R-:W-:Y:S01]  /*5770*/  FFMA.FTZ R39, R55, R0, -R12.reuse ;  /* 0x0000000037277223 */ /* 0x100fe2000001080c */
[----:B------:R-:W-:Y:S02]  /*5780*/  ISETP.GT.AND P4, PT, R30, 0x28, PT ;  /* 0x000000281e00780c */ /* 0x000fe40003f84270 */
[----:B------:R-:W-:Y:S01]  /*5790*/  FMNMX.FTZ R26, R167, R24, !PT ;  /* 0x00000018a71a7209 */ /* 0x000fe20007810000 */
[----:B------:R-:W-:Y:S01]  /*57a0*/  MUFU.EX2 R13, R13 ;  /* 0x0000000d000d7308 */ /* 0x000fe20000000800 */
[----:B------:R-:W-:Y:S01]  /*57b0*/  FSEL R195, R44, -INF , P4 ;  /* 0xff8000002cc37808 */ /* 0x000fe20002000000 */
[----:B------:R-:W-:Y:S01]  /*57c0*/  FFMA.FTZ R44, R75, R0, -R12 ;  /* 0x000000004b2c7223 */ /* 0x000fe2000001080c */
[----:B------:R-:W-:-:S02]  /*57d0*/  FMNMX.FTZ R26, R41, R26, !PT ;  /* 0x0000001a291a7209 */ /* 0x000fc40007810000 */
[----:B------:R-:W-:Y:S02]  /*57e0*/  ISETP.GT.AND P4, PT, R30, 0x30, PT ;  /* 0x000000301e00780c */ /* 0x000fe40003f84270 */
[----:B------:R-:W-:Y:S01]  /*57f0*/  FMNMX.FTZ R26, R195, R26, !PT ;  /* 0x0000001ac31a7209 */ /* 0x000fe20007810000 */
[----:B------:R1:W-:Y:S01]  /*5800*/  MUFU.EX2 R24, R28 ;  /* 0x0000001c00187308 */ /* 0x0003e20000000800 */
[----:B0-----:R-:W-:Y:S02]  /*5810*/  FSEL R197, R48, -INF , P4 ;  /* 0xff80000030c57808 */ /* 0x001fe40002000000 */
[----:B------:R-:W-:Y:S02]  /*5820*/  FMNMX.FTZ R26, R45, R26, !PT ;  /* 0x0000001a2d1a7209 */ /* 0x000fe40007810000 */
[----:B------:R-:W-:Y:S02]  /*5830*/  ISETP.GT.AND P4, PT, R30, 0x38, PT ;  /* 0x000000381e00780c */ /* 0x000fe40003f84270 */
[----:B------:R-:W-:Y:S01]  /*5840*/  FSEL R81, R81, -INF , P5 ;  /* 0xff80000051517808 */ /* 0x000fe20002800000 */
[----:B------:R-:W-:Y:S01]  /*5850*/  MUFU.EX2 R39, R39 ;  /* 0x0000002700277308 */ /* 0x000fe20000000800 */
[----:B-1----:R-:W-:-:S02]  /*5860*/  FMNMX.FTZ R28, R197, R26, !PT ;  /* 0x0000001ac51c7209 */ /* 0x002fc40007810000 */
[----:B------:R-:W-:Y:S02]  /*5870*/  FSEL R199, R52, -INF , P4 ;  /* 0xff80000034c77808 */ /* 0x000fe40002000000 */
[----:B------:R-:W-:Y:S02]  /*5880*/  FMNMX.FTZ R28, R49, R28, !PT ;  /* 0x0000001c311c7209 */ /* 0x000fe40007810000 */
[----:B------:R-:W-:Y:S01]  /*5890*/  ISETP.GT.AND P4, PT, R30, 0x40, PT ;  /* 0x000000401e00780c */ /* 0x000fe20003f84270 */
[----:B------:R0:W-:Y:S01]  /*58a0*/  MUFU.EX2 R26, R175 ;  /* 0x000000af001a7308 */ /* 0x0001e20000000800 */
[----:B------:R-:W-:Y:S02]  /*58b0*/  FMNMX.FTZ R28, R199, R28, !PT ;  /* 0x0000001cc71c7209 */ /* 0x000fe40007810000 */
[----:B------:R-:W-:Y:S02]  /*58c0*/  FSEL R201, R56, -INF , P4 ;  /* 0xff80000038c97808 */ /* 0x000fe40002000000 */
[----:B------:R-:W-:-:S02]  /*58d0*/  FMNMX.FTZ R28, R53, R28, !PT ;  /* 0x0000001c351c7209 */ /* 0x000fc40007810000 */
[----:B------:R-:W-:Y:S01]  /*58e0*/  ISETP.GT.AND P4, PT, R30, 0x48, PT ;  /* 0x000000481e00780c */ /* 0x000fe20003f84270 */
[----:B------:R-:W1:Y:S01]  /*58f0*/  MUFU.EX2 R44, R44 ;  /* 0x0000002c002c7308 */ /* 0x000e620000000800 */
[----:B------:R-:W-:Y:S01]  /*5900*/  FMNMX.FTZ R32, R201, R28, !PT ;  /* 0x0000001cc9207209 */ /* 0x000fe20007810000 */
[-CC-:B0-----:R-:W-:Y:S01]  /*5910*/  FFMA.FTZ R175, R169, R0.reuse, -R12.reuse ;  /* 0x00000000a9af7223 */ /* 0x181fe2000001080c */
[----:B------:R-:W-:Y:S01]  /*5920*/  FSEL R171, R60, -INF , P4 ;  /* 0xff8000003cab7808 */ /* 0x000fe20002000000 */
[----:B------:R-:W-:Y:S01]  /*5930*/  FFMA.FTZ R169, R43, R0, -R12 ;  /* 0x000000002ba97223 */ /* 0x000fe2000001080c */
[----:B------:R-:W-:Y:S02]  /*5940*/  FMNMX.FTZ R32, R57, R32, !PT ;  /* 0x0000002039207209 */ /* 0x000fe40007810000 */
[----:B------:R-:W-:Y:S01]  /*5950*/  ISETP.GT.AND P4, PT, R30, 0x50, PT ;  /* 0x000000501e00780c */ /* 0x000fe20003f84270 */
[----:B------:R0:W-:Y:S01]  /*5960*/  MUFU.EX2 R28, R34 ;  /* 0x00000022001c7308 */ /* 0x0001e20000000800 */
[----:B------:R-:W-:-:S02]  /*5970*/  FMNMX.FTZ R32, R171, R32, !PT ;  /* 0x00000020ab207209 */ /* 0x000fc40007810000 */
[----:B------:R-:W-:Y:S02]  /*5980*/  FSEL R203, R64, -INF , P4 ;  /* 0xff80000040cb7808 */ /* 0x000fe40002000000 */
[----:B------:R-:W-:Y:S02]  /*5990*/  FMNMX.FTZ R32, R61, R32, !PT ;  /* 0x000000203d207209 */ /* 0x000fe40007810000 */
[----:B------:R-:W-:Y:S01]  /*59a0*/  ISETP.GT.AND P4, PT, R30, 0x58, PT ;  /* 0x000000581e00780c */ /* 0x000fe20003f84270 */
[----:B------:R-:W-:Y:S01]  /*59b0*/  MUFU.EX2 R175, R175 ;  /* 0x000000af00af7308 */ /* 0x000fe20000000800 */
[----:B0-----:R-:W-:Y:S02]  /*59c0*/  FMNMX.FTZ R34, R203, R32, !PT ;  /* 0x00000020cb227209 */ /* 0x001fe40007810000 */
[----:B------:R-:W-:Y:S02]  /*59d0*/  FSEL R47, R68, -INF , P4 ;  /* 0xff800000442f7808 */ /* 0x000fe40002000000 */
[----:B------:R-:W-:-:S02]  /*59e0*/  FMNMX.FTZ R34, R65, R34, !PT ;  /* 0x0000002241227209 */ /* 0x000fc40007810000 */
[----:B------:R-:W-:Y:S01]  /*59f0*/  ISETP.GT.AND P4, PT, R30, 0x60, PT ;  /* 0x000000601e00780c */ /* 0x000fe20003f84270 */
[----:B------:R0:W-:Y:S01]  /*5a00*/  MUFU.EX2 R32, R36 ;  /* 0x0000002400207308 */ /* 0x0001e20000000800 */
[----:B------:R-:W-:Y:S02]  /*5a10*/  FMNMX.FTZ R34, R47, R34, !PT ;  /* 0x000000222f227209 */ /* 0x000fe40007810000 */
[----:B------:R-:W-:Y:S02]  /*5a20*/  FSEL R43, R72, -INF , P4 ;  /* 0xff800000482b7808 */ /* 0x000fe40002000000 */
[----:B------:R-:W-:Y:S02]  /*5a30*/  FMNMX.FTZ R34, R69, R34, !PT ;  /* 0x0000002245227209 */ /* 0x000fe40007810000 */
[----:B------:R-:W-:Y:S01]  /*5a40*/  ISETP.GT.AND P4, PT, R30, 0x68, PT ;  /* 0x000000681e00780c */ /* 0x000fe20003f84270 */
[----:B------:R-:W-:Y:S01]  /*5a50*/  MUFU.EX2 R169, R169 ;  /* 0x000000a900a97308 */ /* 0x000fe20000000800 */
[----:B0-----:R-:W-:-:S02]  /*5a60*/  FMNMX.FTZ R36, R43, R34, !PT ;  /* 0x000000222b247209 */ /* 0x001fc40007810000 */
[----:B------:R-:W-:Y:S02]  /*5a70*/  FSEL R205, R76, -INF , P4 ;  /* 0xff8000004ccd7808 */ /* 0x000fe40002000000 */
[----:B------:R-:W-:Y:S02]  /*5a80*/  FMNMX.FTZ R36, R73, R36, !PT ;  /* 0x0000002449247209 */ /* 0x000fe40007810000 */
[----:B------:R-:W-:Y:S01]  /*5a90*/  ISETP.GT.AND P4, PT, R30, 0x70, PT ;  /* 0x000000701e00780c */ /* 0x000fe20003f84270 */
[----:B------:R0:W-:Y:S01]  /*5aa0*/  MUFU.EX2 R34, R51 ;  /* 0x0000003300227308 */ /* 0x0001e20000000800 */
[----:B------:R-:W-:Y:S02]  /*5ab0*/  FMNMX.FTZ R38, R205, R36, !PT ;  /* 0x00000024cd267209 */ /* 0x000fe40007810000 */
[----:B------:R-:W-:Y:S02]  /*5ac0*/  FSEL R207, R80, -INF , P4 ;  /* 0xff80000050cf7808 */ /* 0x000fe40002000000 */
[----:B------:R-:W-:-:S02]  /*5ad0*/  FMNMX.FTZ R38, R77, R38, !PT ;  /* 0x000000264d267209 */ /* 0x000fc40007810000 */
[C---:B------:R-:W-:Y:S01]  /*5ae0*/  ISETP.GT.AND P4, PT, R30.reuse, 0x78, PT ;  /* 0x000000781e00780c */ /* 0x040fe20003f84270 */
[----:B------:R2:W-:Y:S01]  /*5af0*/  MUFU.EX2 R36, R40 ;  /* 0x0000002800247308 */ /* 0x0005e20000000800 */
[----:B------:R-:W-:Y:S01]  /*5b00*/  FMNMX.FTZ R38, R207, R38, !PT ;  /* 0x00000026cf267209 */ /* 0x000fe20007810000 */
[-CC-:B0-----:R-:W-:Y:S01]  /*5b10*/  FFMA.FTZ R51, R63, R0.reuse, -R12.reuse ;  /* 0x000000003f337223 */ /* 0x181fe2000001080c */
[----:B------:R-:W-:Y:S01]  /*5b20*/  ISETP.GT.AND P5, PT, R30, 0x79, PT ;  /* 0x000000791e00780c */ /* 0x000fe20003fa4270 */
[-CC-:B------:R-:W-:Y:S01]  /*5b30*/  FFMA.FTZ R30, R21, R0.reuse, -R12.reuse ;  /* 0x00000000151e7223 */ /* 0x180fe2000001080c */
[----:B------:R-:W-:Y:S01]  /*5b40*/  FSEL R209, R84, -INF , P4 ;  /* 0xff80000054d17808 */ /* 0x000fe20002000000 */
[--C-:B------:R-:W-:Y:S01]  /*5b50*/  FFMA.FTZ R21, R3, R0, -R12.reuse ;  /* 0x0000000003157223 */ /* 0x100fe2000001080c */
[----:B------:R-:W-:Y:S01]  /*5b60*/  FMNMX.FTZ R38, R81, R38, !PT ;  /* 0x0000002651267209 */ /* 0x000fe20007810000 */
[----:B------:R-:W-:Y:S01]  /*5b70*/  MUFU.EX2 R51, R51 ;  /* 0x0000003300337308 */ /* 0x000fe20000000800 */
[----:B------:R-:W-:Y:S01]  /*5b80*/  FSEL R85, R85, -INF , P5 ;  /* 0xff80000055557808 */ /* 0x000fe20002800000 */
[----:B--2---:R-:W-:Y:S01]  /*5b90*/  FFMA.FTZ R40, R59, R0, -R12 ;  /* 0x000000003b287223 */ /* 0x004fe2000001080c */
[----:B------:R-:W-:-:S04]  /*5ba0*/  FMNMX.FTZ R38, R209, R38, !PT ;  /* 0x00000026d1267209 */ /* 0x000fc80007810000 */
[----:B------:R-:W-:Y:S01]  /*5bb0*/  FMNMX.FTZ R42, R85, R38, !PT ;  /* 0x00000026552a7209 */ /* 0x000fe20007810000 */
[----:B------:R-:W-:Y:S01]  /*5bc0*/  MUFU.EX2 R40, R40 ;  /* 0x0000002800287308 */ /* 0x000fe20000000800 */
[----:B------:R-:W-:-:S03]  /*5bd0*/  FFMA.FTZ R38, R67, R0, -R12 ;  /* 0x0000000043267223 */ /* 0x000fc6000001080c */
[----:B------:R-:W0:Y:S04]  /*5be0*/  SHFL.BFLY PT, R55, R42, 0x2, 0x1f ;  /* 0x0c401f002a377f89 */ /* 0x000e2800000e0000 */
[----:B------:R-:W-:Y:S08]  /*5bf0*/  MUFU.EX2 R30, R30 ;  /* 0x0000001e001e7308 */ /* 0x000ff00000000800 */
[----:B------:R-:W-:Y:S08]  /*5c00*/  MUFU.EX2 R21, R21 ;  /* 0x0000001500157308 */ /* 0x000ff00000000800 */
[----:B------:R-:W-:Y:S01]  /*5c10*/  MUFU.EX2 R38, R38 ;  /* 0x0000002600267308 */ /* 0x000fe20000000800 */
[----:B------:R-:W-:-:S02]  /*5c20*/  WARPGROUP.DEPBAR.LE gsb0, 0x0 ;  /* 0x00008000000079c5 */ /* 0x000fc40000010000 */
[----:B0-----:R-:W-:Y:S01]  /*5c30*/  FMNMX.FTZ R3, R42, R55, !PT ;  /* 0x000000372a037209 */ /* 0x001fe20007810000 */
[----:B------:R-:W-:Y:S01]  /*5c40*/  WARPGROUP.ARRIVE ;  /* 0x00000000000079c5 */ /* 0x000fe20000000000 */
[-CC-:B------:R-:W-:Y:S01]  /*5c50*/  FFMA.FTZ R42, R71, R0.reuse, -R12.reuse ;  /* 0x00000000472a7223 */ /* 0x180fe2000001080c */
[----:B------:R-:W-:Y:S02]  /*5c60*/  FFMA.FTZ R55, R79, R0, -R12 ;  /* 0x000000004f377223 */ /* 0x000fe4000001080c */
[----:B------:R-:W-:Y:S01]  /*5c70*/  MUFU.EX2 R46, R46 ;  /* 0x0000002e002e7308 */ /* 0x000fe20000000800 */
[----:B------:R-:W0:Y:S01]  /*5c80*/  SHFL.BFLY PT, R48, R3, 0x1, 0x1f ;  /* 0x0c201f0003307f89 */ /* 0x000e2200000e0000 */
[----:B-1----:R-:W-:-:S06]  /*5c90*/  F2FP.F16.F32.PACK_AB R157, R44, R13 ;  /* 0x0000000d2c9d723e */ /* 0x002fcc00000000ff */
[----:B------:R-:W-:Y:S08]  /*5ca0*/  MUFU.EX2 R42, R42 ;  /* 0x0000002a002a7308 */ /* 0x000ff00000000800 */
[----:B------:R-:W-:Y:S08]  /*5cb0*/  MUFU.EX2 R55, R55 ;  /* 0x0000003700377308 */ /* 0x000ff00000000800 */
[----:B------:R-:W-:Y:S01]  /*5cc0*/  MUFU.EX2 R31, R31 ;  /* 0x0000001f001f7308 */ /* 0x000fe20000000800 */
[----:B0-----:R-:W-:Y:S01]  /*5cd0*/  FMNMX.FTZ R7, R3, R48, !PT ;  /* 0x0000003003077209 */ /* 0x001fe20007810000 */
[-CC-:B------:R-:W-:Y:S01]  /*5ce0*/  FFMA.FTZ R48, R83, R0.reuse, -R12.reuse ;  /* 0x0000000053307223 */ /* 0x180fe2000001080c */
[----:B------:R-:W-:Y:S01]  /*5cf0*/  FSEL R3, R4, RZ, P3 ;  /* 0x000000ff04037208 */ /* 0x000fe20001800000 */
[-C--:B------:R-:W-:Y:S01]  /*5d00*/  FFMA.FTZ R12, R87, R0.reuse, -R12 ;  /* 0x00000000570c7223 */ /* 0x080fe2000001080c */
[C---:B------:R-:W-:Y:S01]  /*5d10*/  FSETP.NEU.FTZ.AND P4, PT, R7.reuse, -INF , PT ;  /* 0xff8000000700780b */ /* 0x040fe20003f9d000 */
[-C--:B------:R-:W-:Y:S01]  /*5d20*/  FMUL.FTZ R50, R7, R0.reuse ;  /* 0x0000000007327220 */ /* 0x080fe20000410000 */
[----:B------:R-:W-:Y:S01]  /*5d30*/  PLOP3.LUT P3, PT, PT, PT, UP1, 0x80, 0x0 ;  /* 0x000000000000781c */ /* 0x000fe20003f6f018 */
[----:B------:R-:W-:Y:S01]  /*5d40*/  FADD.FTZ R3, -R3, R10 ;  /* 0x0000000a03037221 */ /* 0x000fe20000010100 */
[----:B------:R-:W-:Y:S01]  /*5d50*/  IMAD.U32 R10, RZ, RZ, UR7 ;  /* 0x00000007ff0a7e24 */ /* 0x000fe2000f8e00ff */
[----:B------:R-:W-:Y:S01]  /*5d60*/  UMOV UR7, 0x40000040 ;  /* 0x4000004000077882 */ /* 0x000fe20000000000 */
[----:B------:R-:W-:Y:S01]  /*5d70*/  FSEL R50, R50, RZ, P4 ;  /* 0x000000ff32327208 */ /* 0x000fe20002000000 */
[----:B------:R-:W-:Y:S01]  /*5d80*/  HGMMA.64x128x16.F32 R88, R152, gdesc[UR4].tnspB, R88, gsb0 ;  /* 0x41e0000498587df0 */ /* 0x000fe20008000858 */
[-C--:B------:R-:W-:Y:S01]  /*5d90*/  FMUL.FTZ R52, R3, R0.reuse ;  /* 0x0000000003347220 */ /* 0x080fe20000410000 */
[----:B------:R-:W-:Y:S01]  /*5da0*/  @!P1 VIADD R10, R10, 0x34840 ;  /* 0x000348400a0a9836 */ /* 0x000fe20000000000 */
[----:B------:R-:W-:Y:S01]  /*5db0*/  MUFU.EX2 R48, R48 ;  /* 0x0000003000307308 */ /* 0x000fe20000000800 */
[-CC-:B------:R-:W-:Y:S01]  /*5dc0*/  FFMA.FTZ R180, R2, R0.reuse, -R50.reuse ;  /* 0x0000000002b47223 */ /* 0x180fe20000010832 */
[----:B------:R-:W-:Y:S01]  /*5dd0*/  FSEL R2, R7, RZ, P4 ;  /* 0x000000ff07027208 */ /* 0x000fe20002000000 */
[-CC-:B------:R-:W-:Y:S01]  /*5de0*/  FFMA.FTZ R25, R25, R0.reuse, -R50.reuse ;  /* 0x0000000019197223 */ /* 0x180fe20000010832 */
[-CC-:B------:R-:W-:Y:S01]  /*5df0*/  FFMA.FTZ R182, R161, R0.reuse, -R50.reuse ;  /* 0x00000000a1b67223 */ /* 0x180fe20000010832 */
[-CC-:B------:R-:W-:Y:S01]  /*5e00*/  FFMA.FTZ R29, R29, R0.reuse, -R50.reuse ;  /* 0x000000001d1d7223 */ /* 0x180fe20000010832 */
[-CC-:B------:R-:W-:Y:S01]  /*5e10*/  FFMA.FTZ R176, R163, R0.reuse, -R50.reuse ;  /* 0x00000000a3b07223 */ /* 0x180fe20000010832 */
[----:B------:R-:W-:Y:S01]  /*5e20*/  FADD.FTZ R3, -R2, R11 ;  /* 0x0000000b02037221 */ /* 0x000fe20000010100 */
[----:B------:R-:W-:Y:S01]  /*5e30*/  MUFU.EX2 R180, R180 ;  /* 0x000000b400b47308 */ /* 0x000fe20000000800 */
[-CC-:B------:R-:W-:Y:S01]  /*5e40*/  FFMA.FTZ R33, R33, R0.reuse, -R50.reuse ;  /* 0x0000000021217223 */ /* 0x180fe20000010832 */
[-CC-:B------:R-:W-:Y:S01]  /*5e50*/  FFMA.FTZ R11, R57, R0.reuse, -R50.reuse ;  /* 0x00000000390b7223 */ /* 0x180fe20000010832 */
[-C--:B------:R-:W-:Y:S01]  /*5e60*/  FMUL.FTZ R3, R3, R0.reuse ;  /* 0x0000000003037220 */ /* 0x080fe20000410000 */
[-C--:B------:R-:W-:Y:S01]  /*5e70*/  FFMA.FTZ R178, R165, R0.reuse, -R50 ;  /* 0x00000000a5b27223 */ /* 0x080fe20000010832 */
[----:B------:R-:W-:Y:S01]  /*5e80*/  @!P1 PRMT R10, RZ, 0x654, R10 ;  /* 0x00000654ff0a9816 */ /* 0x000fe2000000000a */
        /* <DEDUP_REMOVED lines=14> */
[-CC-:B------:R-:W-:Y:S01]  /*5f70*/  FFMA.FTZ R61, R61, R0.reuse, -R50.reuse ;  /* 0x000000003d3d7223 */ /* 0x180fe20000010832 */
[-CC-:B------:R-:W-:Y:S01]  /*5f80*/  FFMA.FTZ R160, R203, R0.reuse, -R50.reuse ;  /* 0x00000000cba07223 */ /* 0x180fe20000010832 */
[-CC-:B------:R-:W-:Y:S01]  /*5f90*/  FFMA.FTZ R65, R65, R0.reuse, -R50.reuse ;  /* 0x0000000041417223 */ /* 0x180fe20000010832 */
[-CC-:B------:R-:W-:Y:S01]  /*5fa0*/  FFMA.FTZ R69, R69, R0.reuse, -R50.reuse ;  /* 0x0000000045457223 */ /* 0x180fe20000010832 */
[----:B------:R-:W2:Y:S01]  /*5fb0*/  MUFU.EX2 R25, R25 ;  /* 0x0000001900197308 */ /* 0x000ea20000000800 */
[----:B0-----:R-:W-:Y:S01]  /*5fc0*/  FFMA.FTZ R57, R2, R5, R181 ;  /* 0x0000000502397223 */ /* 0x001fe200000100b5 */
[-CC-:B------:R-:W-:Y:S01]  /*5fd0*/  FFMA.FTZ R43, R43, R0.reuse, -R50.reuse ;  /* 0x000000002b2b7223 */ /* 0x180fe20000010832 */
[-CC-:B------:R-:W-:Y:S01]  /*5fe0*/  FFMA.FTZ R73, R73, R0.reuse, -R50.reuse ;  /* 0x0000000049497223 */ /* 0x180fe20000010832 */
[-CC-:B------:R-:W-:Y:S01]  /*5ff0*/  FFMA.FTZ R205, R205, R0.reuse, -R50.reuse ;  /* 0x00000000cdcd7223 */ /* 0x180fe20000010832 */
[-CC-:B------:R-:W-:Y:S01]  /*6000*/  FFMA.FTZ R77, R77, R0.reuse, -R50.reuse ;  /* 0x000000004d4d7223 */ /* 0x180fe20000010832 */
[-CC-:B------:R-:W-:Y:S01]  /*6010*/  FFMA.FTZ R207, R207, R0.reuse, -R50.reuse ;  /* 0x00000000cfcf7223 */ /* 0x180fe20000010832 */
[----:B------:R-:W-:Y:S01]  /*6020*/  FFMA.FTZ R81, R81, R0, -R50 ;  /* 0x0000000051517223 */ /* 0x000fe20000010832 */
[----:B------:R-:W0:Y:S01]  /*6030*/  MUFU.EX2 R182, R182 ;  /* 0x000000b600b67308 */ /* 0x000e220000000800 */
[----:B-1----:R-:W-:Y:S01]  /*6040*/  FFMA.FTZ R6, R3, R6, R180 ;  /* 0x0000000603067223 */ /* 0x002fe200000100b4 */
[-CC-:B------:R-:W-:Y:S01]  /*6050*/  FFMA.FTZ R209, R209, R0.reuse, -R50.reuse ;  /* 0x00000000d1d17223 */ /* 0x180fe20000010832 */
[----:B------:R-:W-:Y:S01]  /*6060*/  FFMA.FTZ R50, R85, R0, -R50 ;  /* 0x0000000055327223 */ /* 0x000fe20000010832 */
[----:B------:R-:W-:Y:S01]  /*6070*/  @!P1 VIADD R52, R54, 0x34860 ;  /* 0x0003486036349836 */ /* 0x000fe20000000000 */
[----:B------:R-:W-:Y:S01]  /*6080*/  UMOV UR6, UR36 ;  /* 0x0000002400067c82 */ /* 0x000fe20008000000 */
[----:B------:R-:W-:-:S02]  /*6090*/  F2FP.F16.F32.PACK_AB R181, R14, R181 ;  /* 0x000000b50eb5723e */ /* 0x000fc400000000ff */
[----:B------:R-:W1:Y:S01]  /*60a0*/  MUFU.EX2 R29, R29 ;  /* 0x0000001d001d7308 */ /* 0x000e620000000800 */
[C---:B--2---:R-:W-:Y:S01]  /*60b0*/  FADD.FTZ R59, R25.reuse, R6 ;  /* 0x00000006193b7221 */ /* 0x044fe20000010000 */
[----:B------:R-:W-:Y:S01]  /*60c0*/  FADD.FTZ R6, R14, R57 ;  /* 0x000000390e067221 */ /* 0x000fe20000010000 */
[----:B------:R-:W-:Y:S02]  /*60d0*/  F2FP.F16.F32.PACK_AB R180, R25, R180 ;  /* 0x000000b419b4723e */ /* 0x000fe400000000ff */
[----:B------:R-:W-:Y:S01]  /*60e0*/  @!P1 PRMT R52, RZ, 0x654, R52 ;  /* 0x00000654ff349816 */ /* 0x000fe20000000034 */
[----:B------:R-:W-:Y:S01]  /*60f0*/  FADD.FTZ R57, R183, R6 ;  /* 0x00000006b7397221 */ /* 0x000fe20000010000 */
[C---:B------:R-:W-:Y:S01]  /*6100*/  F2FP.F16.F32.PACK_AB R183, R20.reuse, R183 ;  /* 0x000000b714b7723e */ /* 0x040fe200000000ff */
[----:B------:R-:W2:Y:S01]  /*6110*/  MUFU.EX2 R176, R176 ;  /* 0x000000b000b07308 */ /* 0x000ea20000000800 */
[----:B------:R-:W-:Y:S01]  /*6120*/  F2FP.F16.F32.PACK_AB R171, R39, R36 ;  /* 0x0000002427ab723e */ /* 0x000fe200000000ff */
[----:B------:R-:W-:Y:S01]  /*6130*/  FADD.FTZ R6, R20, R57 ;  /* 0x0000003914067221 */ /* 0x000fe20000010000 */
[----:B------:R-:W-:-:S02]  /*6140*/  F2FP.F16.F32.PACK_AB R165, R40, R27 ;  /* 0x0000001b28a5723e */ /* 0x000fc400000000ff */
[----:B------:R-:W-:Y:S01]  /*6150*/  F2FP.F16.F32.PACK_AB R167, R51, R30 ;  /* 0x0000001e33a7723e */ /* 0x000fe200000000ff */
[----:B------:R-:W-:Y:S01]  /*6160*/  FADD.FTZ R57, R177, R6 ;  /* 0x00000006b1397221 */ /* 0x000fe20000010000 */
[----:B------:R-:W-:Y:S01]  /*6170*/  F2FP.F16.F32.PACK_AB R177, R24, R177 ;  /* 0x000000b118b1723e */ /* 0x000fe200000000ff */
[----:B------:R-:W3:Y:S01]  /*6180*/  MUFU.EX2 R33, R33 ;  /* 0x0000002100217308 */ /* 0x000ee20000000800 */
[----:B------:R-:W-:Y:S01]  /*6190*/  F2FP.F16.F32.PACK_AB R161, R38, R21 ;  /* 0x0000001526a1723e */ /* 0x000fe200000000ff */
[----:B------:R-:W-:Y:S01]  /*61a0*/  FADD.FTZ R6, R24, R57 ;  /* 0x0000003918067221 */ /* 0x000fe20000010000 */
[----:B------:R-:W-:Y:S02]  /*61b0*/  F2FP.F16.F32.PACK_AB R163, R42, R15 ;  /* 0x0000000f2aa3723e */ /* 0x000fe400000000ff */
[----:B------:R-:W-:Y:S01]  /*61c0*/  F2FP.F16.F32.PACK_AB R159, R55, R46 ;  /* 0x0000002e379f723e */ /* 0x000fe200000000ff */
[----:B------:R-:W-:Y:S01]  /*61d0*/  FADD.FTZ R57, R179, R6 ;  /* 0x00000006b3397221 */ /* 0x000fe20000010000 */
[C---:B------:R-:W-:Y:S01]  /*61e0*/  F2FP.F16.F32.PACK_AB R179, R26.reuse, R179 ;  /* 0x000000b31ab3723e */ /* 0x040fe200000000ff */
[----:B------:R-:W4:Y:S02]  /*61f0*/  MUFU.EX2 R178, R178 ;  /* 0x000000b200b27308 */ /* 0x000f240000000800 */
[----:B------:R-:W-:-:S04]  /*6200*/  FADD.FTZ R6, R26, R57 ;  /* 0x000000391a067221 */ /* 0x000fc80000010000 */
[----:B------:R-:W-:Y:S01]  /*6210*/  FADD.FTZ R57, R173, R6 ;  /* 0x00000006ad397221 */ /* 0x000fe20000010000 */
[C---:B------:R-:W-:Y:S01]  /*6220*/  F2FP.F16.F32.PACK_AB R173, R28.reuse, R173 ;  /* 0x000000ad1cad723e */ /* 0x040fe200000000ff */
[----:B------:R-:W5:Y:S02]  /*6230*/  MUFU.EX2 R37, R37 ;  /* 0x0000002500257308 */ /* 0x000f640000000800 */
[----:B------:R-:W-:-:S06]  /*6240*/  FADD.FTZ R6, R28, R57 ;  /* 0x000000391c067221 */ /* 0x000fcc0000010000 */
[----:B------:R-:W5:Y:S08]  /*6250*/  MUFU.EX2 R172, R172 ;  /* 0x000000ac00ac7308 */ /* 0x000f700000000800 */
[----:B------:R-:W5:Y:S08]  /*6260*/  MUFU.EX2 R41, R41 ;  /* 0x0000002900297308 */ /* 0x000f700000000800 */
[----:B------:R-:W5:Y:S08]  /*6270*/  MUFU.EX2 R174, R174 ;  /* 0x000000ae00ae7308 */ /* 0x000f700000000800 */
[----:B------:R-:W5:Y:S08]  /*6280*/  MUFU.EX2 R45, R45 ;  /* 0x0000002d002d7308 */ /* 0x000f700000000800 */
[----:B------:R-:W5:Y:S08]  /*6290*/  MUFU.EX2 R168, R168 ;  /* 0x000000a800a87308 */ /* 0x000f700000000800 */
[----:B------:R-:W5:Y:S08]  /*62a0*/  MUFU.EX2 R49, R49 ;  /* 0x0000003100317308 */ /* 0x000f700000000800 */
[----:B------:R-:W5:Y:S01]  /*62b0*/  MUFU.EX2 R170, R170 ;  /* 0x000000aa00aa7308 */ /* 0x000f620000000800 */
[----:B------:R-:W-:-:S02]  /*62c0*/  WARPGROUP.DEPBAR.LE gsb0, 0x0 ;  /* 0x00008000000079c5 */ /* 0x000fc40000010000 */
[----:B------:R0:W-:Y:S01]  /*62d0*/  @!P1 SYNCS.ARRIVE.TRANS64.RED.A1T0 RZ, [R10+URZ], RZ ;  /* 0x000000ff0aff99a7 */ /* 0x0001e2000810043f */
[----:B------:R-:W-:-:S04]  /*62e0*/  F2FP.F16.F32.PACK_AB R153, R48, R31 ;  /* 0x0000001f3099723e */ /* 0x000fc800000000ff */
[----:B------:R2:W-:Y:S01]  /*62f0*/  MUFU.EX2 R162, R47 ;  /* 0x0000002f00a27308 */ /* 0x0005e20000000800 */
[----:B0-----:R-:W-:Y:S01]  /*6300*/  FADD.FTZ R10, R182, R59 ;  /* 0x0000003bb60a7221 */ /* 0x001fe20000010000 */
[C---:B-1----:R-:W-:Y:S01]  /*6310*/  F2FP.F16.F32.PACK_AB R182, R29.reuse, R182 ;  /* 0x000000b61db6723e */ /* 0x042fe200000000ff */
[----:B------:R0:W-:Y:S05]  /*6320*/  @!P1 SYNCS.ARRIVE.TRANS64.RED.A1T0 RZ, [R52+URZ], RZ ;  /* 0x000000ff34ff99a7 */ /* 0x0001ea000810043f */
[----:B------:R-:W1:Y:S01]  /*6330*/  MUFU.EX2 R53, R53 ;  /* 0x0000003500357308 */ /* 0x000e620000000800 */
[----:B------:R-:W-:Y:S01]  /*6340*/  FADD.FTZ R59, R29, R10 ;  /* 0x0000000a1d3b7221 */ /* 0x000fe20000010000 */
[----:B--2---:R-:W-:Y:S01]  /*6350*/  FADD.FTZ R47, R175, R6 ;  /* 0x00000006af2f7221 */ /* 0x004fe20000010000 */
[----:B------:R-:W-:-:S02]  /*6360*/  F2FP.F16.F32.PACK_AB R175, R32, R175 ;  /* 0x000000af20af723e */ /* 0x000fc400000000ff */
[----:B------:R-:W-:Y:S01]  /*6370*/  FADD.FTZ R10, R176, R59 ;  /* 0x0000003bb00a7221 */ /* 0x000fe20000010000 */
[----:B------:R-:W-:Y:S01]  /*6380*/  FADD.FTZ R6, R32, R47 ;  /* 0x0000002f20067221 */ /* 0x000fe20000010000 */
[C---:B---3--:R-:W-:Y:S01]  /*6390*/  F2FP.F16.F32.PACK_AB R176, R33.reuse, R176 ;  /* 0x000000b021b0723e */ /* 0x048fe200000000ff */
[----:B------:R-:W2:Y:S01]  /*63a0*/  MUFU.EX2 R164, R164 ;  /* 0x000000a400a47308 */ /* 0x000ea20000000800 */
[----:B------:R-:W-:Y:S01]  /*63b0*/  FADD.FTZ R59, R33, R10 ;  /* 0x0000000a213b7221 */ /* 0x000fe20000010000 */
[----:B------:R-:W-:Y:S01]  /*63c0*/  FADD.FTZ R25, R169, R6 ;  /* 0x00000006a9197221 */ /* 0x000fe20000010000 */
[----:B------:R-:W-:Y:S02]  /*63d0*/  F2FP.F16.F32.PACK_AB R169, R34, R169 ;  /* 0x000000a922a9723e */ /* 0x000fe400000000ff */
[----:B----4-:R-:W-:Y:S01]  /*63e0*/  FADD.FTZ R10, R178, R59 ;  /* 0x0000003bb20a7221 */ /* 0x010fe20000010000 */
[----:B------:R-:W-:Y:S01]  /*63f0*/  FADD.FTZ R25, R34, R25 ;  /* 0x0000001922197221 */ /* 0x000fe20000010000 */
[C---:B-----5:R-:W-:Y:S01]  /*6400*/  F2FP.F16.F32.PACK_AB R178, R37.reuse, R178 ;  /* 0x000000b225b2723e */ /* 0x060fe200000000ff */
[----:B------:R-:W3:Y:S01]  /*6410*/  MUFU.EX2 R11, R11 ;  /* 0x0000000b000b7308 */ /* 0x000ee20000000800 */
[----:B------:R-:W-:-:S04]  /*6420*/  FADD.FTZ R59, R37, R10 ;  /* 0x0000000a253b7221 */ /* 0x000fc80000010000 */
[----:B------:R-:W-:Y:S01]  /*6430*/  FADD.FTZ R10, R172, R59 ;  /* 0x0000003bac0a7221 */ /* 0x000fe20000010000 */
[C---:B------:R-:W-:Y:S02]  /*6440*/  F2FP.F16.F32.PACK_AB R172, R41.reuse, R172 ;  /* 0x000000ac29ac723e */ /* 0x040fe400000000ff */
[----:B------:R-:W4:Y:S01]  /*6450*/  MUFU.EX2 R166, R166 ;  /* 0x000000a600a67308 */ /* 0x000f220000000800 */
[----:B------:R-:W-:-:S04]  /*6460*/  FADD.FTZ R59, R41, R10 ;  /* 0x0000000a293b7221 */ /* 0x000fc80000010000 */
[----:B------:R-:W-:Y:S01]  /*6470*/  FADD.FTZ R10, R174, R59 ;  /* 0x0000003bae0a7221 */ /* 0x000fe20000010000 */
[C---:B------:R-:W-:Y:S02]  /*6480*/  F2FP.F16.F32.PACK_AB R174, R45.reuse, R174 ;  /* 0x000000ae2dae723e */ /* 0x040fe400000000ff */
[----:B------:R-:W5:Y:S01]  /*6490*/  MUFU.EX2 R5, R61 ;  /* 0x0000003d00057308 */ /* 0x000f620000000800 */
[----:B------:R-:W-:-:S04]  /*64a0*/  FADD.FTZ R57, R45, R10 ;  /* 0x0000000a2d397221 */ /* 0x000fc80000010000 */
[----:B------:R-:W-:Y:S01]  /*64b0*/  FADD.FTZ R10, R168, R57 ;  /* 0x00000039a80a7221 */ /* 0x000fe20000010000 */
[C---:B------:R-:W-:Y:S02]  /*64c0*/  F2FP.F16.F32.PACK_AB R168, R49.reuse, R168 ;  /* 0x000000a831a8723e */ /* 0x040fe400000000ff */
[----:B------:R-:W0:Y:S01]  /*64d0*/  MUFU.EX2 R160, R160 ;  /* 0x000000a000a07308 */ /* 0x000e220000000800 */
[----:B------:R-:W-:Y:S01]  /*64e0*/  FADD.FTZ R47, R49, R10 ;  /* 0x0000000a312f7221 */ /* 0x000fe20000010000 */
[----:B------:R-:W-:-:S03]  /*64f0*/  FADD.FTZ R10, R36, R25 ;  /* 0x00000019240a7221 */ /* 0x000fc60000010000 */
[----:B------:R-:W-:Y:S01]  /*6500*/  FADD.FTZ R6, R170, R47 ;  /* 0x0000002faa067221 */ /* 0x000fe20000010000 */
[----:B------:R-:W-:Y:S01]  /*6510*/  FADD.FTZ R10, R39, R10 ;  /* 0x0000000a270a7221 */ /* 0x000fe20000010000 */
[C---:B-1----:R-:W-:Y:S01]  /*6520*/  F2FP.F16.F32.PACK_AB R170, R53.reuse, R170 ;  /* 0x000000aa35aa723e */ /* 0x042fe200000000ff */
[----:B------:R-:W1:Y:S01]  /*6530*/  MUFU.EX2 R65, R65 ;  /* 0x0000004100417308 */ /* 0x000e620000000800 */
[----:B------:R-:W-:-:S04]  /*6540*/  FADD.FTZ R25, R53, R6 ;  /* 0x0000000635197221 */ /* 0x000fc80000010000 */
[----:B--2---:R-:W-:Y:S01]  /*6550*/  FADD.FTZ R6, R164, R25 ;  /* 0x00000019a4067221 */ /* 0x004fe20000010000 */
[----:B------:R-:W-:Y:S01]  /*6560*/  FADD.FTZ R25, R27, R10 ;  /* 0x0000000a1b197221 */ /* 0x000fe20000010000 */
[C---:B---3--:R-:W-:Y:S01]  /*6570*/  F2FP.F16.F32.PACK_AB R164, R11.reuse, R164 ;  /* 0x000000a40ba4723e */ /* 0x048fe200000000ff */
[----:B------:R-:W2:Y:S01]  /*6580*/  MUFU.EX2 R69, R69 ;  /* 0x0000004500457308 */ /* 0x000ea20000000800 */
[----:B------:R-:W-:Y:S01]  /*6590*/  FADD.FTZ R29, R11, R6 ;  /* 0x000000060b1d7221 */ /* 0x000fe20000010000 */
[----:B------:R-:W-:Y:S01]  /*65a0*/  FADD.FTZ R25, R40, R25 ;  /* 0x0000001928197221 */ /* 0x000fe20000010000 */
[----:B------:R-:W-:Y:S02]  /*65b0*/  IMAD.MOV.U32 R11, RZ, RZ, R7 ;  /* 0x000000ffff0b7224 */ /* 0x000fe400078e0007 */
[----:B----4-:R-:W-:Y:S01]  /*65c0*/  FADD.FTZ R6, R166, R29 ;  /* 0x0000001da6067221 */ /* 0x010fe20000010000 */
[----:B------:R-:W-:Y:S01]  /*65d0*/  FADD.FTZ R10, R30, R25 ;  /* 0x000000191e0a7221 */ /* 0x000fe20000010000 */
[C---:B-----5:R-:W-:Y:S01]  /*65e0*/  F2FP.F16.F32.PACK_AB R166, R5.reuse, R166 ;  /* 0x000000a605a6723e */ /* 0x060fe200000000ff */
[----:B------:R-:W3:Y:S01]  /*65f0*/  MUFU.EX2 R156, R43 ;  /* 0x0000002b009c7308 */ /* 0x000ee20000000800 */
[----:B------:R-:W-:Y:S01]  /*6600*/  FADD.FTZ R25, R5, R6 ;  /* 0x0000000605197221 */ /* 0x000fe20000010000 */
[----:B------:R-:W-:-:S03]  /*6610*/  FADD.FTZ R10, R51, R10 ;  /* 0x0000000a330a7221 */ /* 0x000fc60000010000 */
[----:B0-----:R-:W-:Y:S01]  /*6620*/  FADD.FTZ R25, R160, R25 ;  /* 0x00000019a0197221 */ /* 0x001fe20000010000 */
[----:B------:R-:W-:Y:S01]  /*6630*/  FADD.FTZ R29, R21, R10 ;  /* 0x0000000a151d7221 */ /* 0x000fe20000010000 */
[C---:B-1----:R-:W-:Y:S01]  /*6640*/  F2FP.F16.F32.PACK_AB R160, R65.reuse, R160 ;  /* 0x000000a041a0723e */ /* 0x042fe200000000ff */
[----:B------:R-:W0:Y:S01]  /*6650*/  MUFU.EX2 R73, R73 ;  /* 0x0000004900497308 */ /* 0x000e220000000800 */
[----:B------:R-:W-:Y:S01]  /*6660*/  FADD.FTZ R25, R65, R25 ;  /* 0x0000001941197221 */ /* 0x000fe20000010000 */
[----:B------:R-:W-:Y:S01]  /*6670*/  FADD.FTZ R6, R38, R29 ;  /* 0x0000001d26067221 */ /* 0x000fe20000010000 */
[----:B------:R-:W-:Y:S02]  /*6680*/  IMAD.MOV.U32 R10, RZ, RZ, R4 ;  /* 0x000000ffff0a7224 */ /* 0x000fe400078e0004 */
[----:B------:R-:W-:Y:S01]  /*6690*/  FADD.FTZ R25, R162, R25 ;  /* 0x00000019a2197221 */ /* 0x000fe20000010000 */
[----:B------:R-:W-:Y:S01]  /*66a0*/  FADD.FTZ R5, R15, R6 ;  /* 0x000000060f057221 */ /* 0x000fe20000010000 */
[C---:B--2---:R-:W-:Y:S01]  /*66b0*/  F2FP.F16.F32.PACK_AB R162, R69.reuse, R162 ;  /* 0x000000a245a2723e */ /* 0x044fe200000000ff */
[----:B------:R-:W1:Y:S01]  /*66c0*/  MUFU.EX2 R158, R205 ;  /* 0x000000cd009e7308 */ /* 0x000e620000000800 */
[----:B------:R-:W-:Y:S01]  /*66d0*/  FADD.FTZ R25, R69, R25 ;  /* 0x0000001945197221 */ /* 0x000fe20000010000 */
[----:B------:R-:W-:-:S03]  /*66e0*/  FADD.FTZ R6, R42, R5 ;  /* 0x000000052a067221 */ /* 0x000fc60000010000 */
[----:B---3--:R-:W-:Y:S01]  /*66f0*/  FADD.FTZ R25, R156, R25 ;  /* 0x000000199c197221 */ /* 0x008fe20000010000 */
[----:B------:R-:W-:Y:S02]  /*6700*/  FADD.FTZ R5, R13, R6 ;  /* 0x000000060d057221 */ /* 0x000fe40000010000 */
[----:B------:R-:W2:Y:S01]  /*6710*/  MUFU.EX2 R77, R77 ;  /* 0x0000004d004d7308 */ /* 0x000ea20000000800 */
[C---:B0-----:R-:W-:Y:S01]  /*6720*/  FADD.FTZ R25, R73.reuse, R25 ;  /* 0x0000001949197221 */ /* 0x041fe20000010000 */
[----:B------:R-:W-:Y:S01]  /*6730*/  FADD.FTZ R5, R44, R5 ;  /* 0x000000052c057221 */ /* 0x000fe20000010000 */
[----:B------:R-:W-:-:S03]  /*6740*/  F2FP.F16.F32.PACK_AB R156, R73, R156 ;  /* 0x0000009c499c723e */ /* 0x000fc600000000ff */
[----:B------:R-:W-:Y:S02]  /*6750*/  FADD.FTZ R6, R46, R5 ;  /* 0x000000052e067221 */ /* 0x000fe40000010000 */
[----:B------:R-:W0:Y:S01]  /*6760*/  MUFU.EX2 R152, R207 ;  /* 0x000000cf00987308 */ /* 0x000e220000000800 */
[----:B-1----:R-:W-:Y:S01]  /*6770*/  FADD.FTZ R25, R158, R25 ;  /* 0x000000199e197221 */ /* 0x002fe20000010000 */
[----:B------:R-:W-:-:S04]  /*6780*/  FADD.FTZ R6, R55, R6 ;  /* 0x0000000637067221 */ /* 0x000fc80000010000 */
[----:B------:R-:W-:Y:S02]  /*6790*/  FADD.FTZ R5, R31, R6 ;  /* 0x000000061f057221 */ /* 0x000fe40000010000 */
[----:B------:R-:W1:Y:S01]  /*67a0*/  MUFU.EX2 R81, R81 ;  /* 0x0000005100517308 */ /* 0x000e620000000800 */
[C---:B--2---:R-:W-:Y:S01]  /*67b0*/  FADD.FTZ R25, R77.reuse, R25 ;  /* 0x000000194d197221 */ /* 0x044fe20000010000 */
[----:B------:R-:W-:Y:S01]  /*67c0*/  FADD.FTZ R6, R48, R5 ;  /* 0x0000000530067221 */ /* 0x000fe20000010000 */
[----:B------:R-:W-:-:S05]  /*67d0*/  F2FP.F16.F32.PACK_AB R158, R77, R158 ;  /* 0x0000009e4d9e723e */ /* 0x000fca00000000ff */
        /* <DEDUP_REMOVED lines=8> */
[----:B0-----:R-:W-:-:S04]  /*6860*/  FADD.FTZ R25, R154, R25 ;  /* 0x000000199a197221 */ /* 0x001fc80000010000 */
[C---:B-1----:R-:W-:Y:S01]  /*6870*/  FADD.FTZ R6, R50.reuse, R25 ;  /* 0x0000001932067221 */ /* 0x042fe20000010000 */
[----:B------:R-:W-:Y:S01]  /*6880*/  F2FP.F16.F32.PACK_AB R154, R50, R154 ;  /* 0x0000009a329a723e */ /* 0x000fe200000000ff */
[C---:B--2---:R-:W-:Y:S01]  /*6890*/  FADD.FTZ R5, R12.reuse, R5 ;  /* 0x000000050c057221 */ /* 0x044fe20000010000 */
[----:B------:R-:W-:Y:S01]  /*68a0*/  F2FP.F16.F32.PACK_AB R155, R12, R35 ;  /* 0x000000230c9b723e */ /* 0x000fe200000000ff */
[----:B------:R-:W-:Y:S06]  /*68b0*/  @P3 BRA `(.L_x_2252) ;  /* 0xffffffd4005c3947 */ /* 0x000fec000383ffff */
.L_x_2243:
[----:B------:R-:W-:-:S13]  /*68c0*/  ISETP.LE.AND P2, PT, RZ, UR4, PT ;  /* 0x00000004ff007c0c */ /* 0x000fda000bf43270 */
[----:B------:R-:W-:Y:S05]  /*68d0*/  @!P2 BRA `(.L_x_2253) ;  /* 0x000000200068a947 */ /* 0x000fea0003800000 */
[----:B------:R-:W-:Y:S01]  /*68e0*/  IMAD.MOV.U32 R11, RZ, RZ, R4 ;  /* 0x000000ffff0b7224 */ /* 0x000fe200078e0004 */
[----:B------:R-:W-:Y:S01]  /*68f0*/  UMOV UR5, UR37 ;  /* 0x0000002500057c82 */ /* 0x000fe20008000000 */
[----:B------:R-:W-:Y:S01]  /*6900*/  IMAD.MOV.U32 R10, RZ, RZ, R7 ;  /* 0x000000ffff0a7224 */ /* 0x000fe200078e0007 */
[----:B------:R-:W-:-:S06]  /*6910*/  UMOV UR6, UR36 ;  /* 0x0000002400067c82 */ /* 0x000fcc0008000000 */
.L_x_2262:
        /* <DEDUP_REMOVED lines=8> */
.L_x_2254:
[----:B------:R-:W-:Y:S01]  /*69a0*/  ULEA UR7, UR36, UR38, 0x3 ;  /* 0x0000002624077291 */ /* 0x000fe2000f8e183f */
[----:B------:R-:W-:-:S05]  /*69b0*/  IMAD.U32 R0, RZ, RZ, UR37 ;  /* 0x00000025ff007e24 */ /* 0x000fca000f8e00ff */
[----:B------:R-:W-:-:S04]  /*69c0*/  SHF.L.U32 R0, R0, 0x1f, RZ ;  /* 0x0000001f00007819 */ /* 0x000fc800000006ff */
[----:B------:R0:W1:Y:S01]  /*69d0*/  SYNCS.PHASECHK.TRANS64.TRYWAIT P2, [UR7+0x34830], R0 ;  /* 0x03483000ff0075a7 */ /* 0x0000620008040147 */
[----:B------:R-:W-:Y:S05]  /*69e0*/  @!P0 BRA `(.L_x_2255) ;  /* 0x0000000000048947 */ /* 0x000fea0003800000 */
[----:B------:R-:W-:Y:S01]  /*69f0*/  BPT.TRAP 0x1 ;  /* 0x000000040000795c */ /* 0x000fe20000300000 */
.L_x_2255:
[----:B-1----:R-:W-:Y:S05]  /*6a00*/  @P2 BRA `(.L_x_2256) ;  /* 0x0000000000082947 */ /* 0x002fea0003800000 */
[----:B------:R-:W1:Y:S02]  /*6a10*/  SYNCS.PHASECHK.TRANS64.TRYWAIT P2, [UR7+0x34830], R0 ;  /* 0x03483000ff0075a7 */ /* 0x000e640008040147 */
[----:B-1----:R-:W-:Y:S05]  /*6a20*/  @!P2 BRA `(.L_x_2257) ;  /* 0x000000980000a947 */ /* 0x002fea0003800000 */
.L_x_2256:
        /* <DEDUP_REMOVED lines=141> */
.L_x_2258:
[----:B------:R-:W-:Y:S01]  /*7300*/  ULEA UR11, UR6, UR38, 0x3 ;  /* 0x00000026060b7291 */ /* 0x000fe2000f8e183f */
[----:B01----:R-:W-:-:S05]  /*7310*/  IMAD.U32 R0, RZ, RZ, UR5 ;  /* 0x00000005ff007e24 */ /* 0x003fca000f8e00ff */
[----:B------:R-:W-:-:S04]  /*7320*/  SHF.L.U32 R0, R0, 0x1f, RZ ;  /* 0x0000001f00007819 */ /* 0x000fc800000006ff */
[----:B------:R0:W1:Y:S01]  /*7330*/  SYNCS.PHASECHK.TRANS64.TRYWAIT P2, [UR11+0x34850], R0 ;  /* 0x03485000ff0075a7 */ /* 0x000062000804014b */
[----:B------:R-:W-:Y:S05]  /*7340*/  @!P0 BRA `(.L_x_2259) ;  /* 0x0000000000048947 */ /* 0x000fea0003800000 */
[----:B------:R-:W-:Y:S01]  /*7350*/  BPT.TRAP 0x1 ;  /* 0x000000040000795c */ /* 0x000fe20000300000 */
.L_x_2259:
[----:B-1----:R-:W-:Y:S05]  /*7360*/  @P2 BRA `(.L_x_2260) ;  /* 0x0000000000082947 */ /* 0x002fea0003800000 */
[----:B------:R-:W1:Y:S02]  /*7370*/  SYNCS.PHASECHK.TRANS64.TRYWAIT P2, [UR11+0x34850], R0 ;  /* 0x03485000ff0075a7 */ /* 0x000e64000804014b */
[----:B-1----:R-:W-:Y:S05]  /*7380*/  @!P2 BRA `(.L_x_2261) ;  /* 0x0000008c00c0a947 */ /* 0x002fea0003800000 */
.L_x_2260:
[----:B------:R-:W-:Y:S01]  /*7390*/  UIADD3 UR5, UR38, 0x400, URZ ;  /* 0x0000040026057890 */ /* 0x000fe2000fffe03f */
[----:B------:R-:W-:Y:S01]  /*73a0*/  WARPGROUP.ARRIVE ;  /* 0x00000000000079c5 */ /* 0x000fe20000000000 */
[----:B------:R-:W-:Y:S01]  /*73b0*/  UMOV UR7, 0x40000040 ;  /* 0x4000004000077882 */ /* 0x000fe20000000000 */
[----:B01----:R-:W-:Y:S01]  /*73c0*/  FMNMX.FTZ R0, R24, R10, !PT ;  /* 0x0000000a18007209 */ /* 0x003fe20007810000 */
[----:B------:R-:W-:Y:S01]  /*73d0*/  USHF.R.U32.HI UR5, URZ, 0x4, UR5 ;  /* 0x000000043f057899 */ /* 0x000fe20008011605 */
[----:B------:R-:W-:Y:S02]  /*73e0*/  ISETP.LT.AND P2, PT, RZ, UR4, PT ;  /* 0x00000004ff007c0c */ /* 0x000fe4000bf41270 */
[----:B------:R-:W-:Y:S01]  /*73f0*/  FMNMX.FTZ R3, R25, R0, !PT ;  /* 0x0000000019037209 */ /* 0x000fe20007810000 */
[----:B------:R-:W-:-:S03]  /*7400*/  ULOP3.LUT UR5, UR5, 0x3fff, URZ, 0xc0, !UPT ;  /* 0x00003fff05057892 */ /* 0x000fc6000f8ec03f */
[----:B------:R-:W-:Y:S01]  /*7410*/  FMNMX.FTZ R0, R28, R3, !PT ;  /* 0x000000031c007209 */ /* 0x000fe20007810000 */
[----:B------:R-:W-:-:S03]  /*7420*/  ULOP3.LUT UR5, UR5, 0x4000000, URZ, 0xfc, !UPT ;  /* 0x0400000005057892 */ /* 0x000fc6000f8efc3f */
[----:B------:R-:W-:Y:S01]  /*7430*/  FMNMX.FTZ R3, R29, R0, !PT ;  /* 0x000000001d037209 */ /* 0x000fe20007810000 */
[----:B------:R-:W-:-:S03]  /*7440*/  ULEA UR5, UR6, UR5, 0xb ;  /* 0x0000000506057291 */ /* 0x000fc6000f8e583f */
[----:B------:R-:W-:-:S04]  /*7450*/  FMNMX.FTZ R0, R32, R3, !PT ;  /* 0x0000000320007209 */ /* 0x000fc80007810000 */
[----:B------:R-:W-:Y:S01]  /*7460*/  UMOV UR6, UR5 ;  /* 0x0000000500067c82 */ /* 0x000fe20008000000 */
[----:B------:R-:W-:Y:S01]  /*7470*/  FMNMX.FTZ R3, R33, R0, !PT ;  /* 0x0000000021037209 */ /* 0x000fe20007810000 */
[----:B------:R-:W-:Y:S01]  /*7480*/  HGMMA.64x128x16.F32 R88, R180, gdesc[UR4].tnspB, R88, gsb0 ;  /* 0x41e00004b4587df0 */ /* 0x000fe20008000858 */
[----:B------:R-:W-:Y:S01]  /*7490*/  UIADD3 UR6, UR5, 0x80, URZ ;  /* 0x0000008005067890 */ /* 0x000fe2000fffe03f */
[----:B------:R-:W-:Y:S01]  /*74a0*/  UMOV UR7, 0x40000040 ;  /* 0x4000004000077882 */ /* 0x000fe20000000000 */
        /* <DEDUP_REMOVED lines=26> */
[----:B------:R-:W0:Y:S03]  /*7650*/  LDC R0, c[0x0][0x988] ;  /* 0x00026200ff007b82 */ /* 0x000e260000000800 */
[----:B------:R-:W1:Y:S02]  /*7660*/  SHFL.BFLY PT, R3, R2, 0x2, 0x1f ;  /* 0x0c401f0002037f89 */ /* 0x000e6400000e0000 */
[----:B-1----:R-:W-:Y:S02]  /*7670*/  FMNMX.FTZ R4, R2, R3, !PT ;  /* 0x0000000302047209 */ /* 0x002fe40007810000 */
[----:B------:R-:W-:-:S03]  /*7680*/  FMNMX.FTZ R2, R26, R11, !PT ;  /* 0x0000000b1a027209 */ /* 0x000fc60007810000 */
[----:B------:R-:W1:Y:S01]  /*7690*/  SHFL.BFLY PT, R7, R4, 0x1, 0x1f ;  /* 0x0c201f0004077f89 */ /* 0x000e6200000e0000 */
[----:B------:R-:W-:Y:S01]  /*76a0*/  FMNMX.FTZ R21, R27, R2, !PT ;  /* 0x000000021b157209 */ /* 0x000fe20007810000 */
[----:B------:R-:W-:Y:S02]  /*76b0*/  WARPGROUP.DEPBAR.LE gsb0, 0x0 ;  /* 0x00008000000079c5 */ /* 0x000fe40000010000 */
[----:B------:R-:W-:Y:S01]  /*76c0*/  WARPGROUP.ARRIVE ;  /* 0x00000000000079c5 */ /* 0x000fe20000000000 */
[----:B------:R-:W-:-:S05]  /*76d0*/  FMNMX.FTZ R2, R30, R21, !PT ;  /* 0x000000151e027209 */ /* 0x000fca0007810000 */
[----:B------:R-:W-:Y:S01]  /*76e0*/  HGMMA.64x128x16.F32 R88, R176, gdesc[UR4].tnspB, R88, gsb0 ;  /* 0x41e00004b0587df0 */ /* 0x000fe20008000858 */
[----:B------:R-:W-:Y:S01]  /*76f0*/  UIADD3 UR6, UR5, 0x100, URZ ;  /* 0x0000010005067890 */ /* 0x000fe2000fffe03f */
[----:B------:R-:W-:Y:S01]  /*7700*/  UMOV UR7, 0x40000040 ;  /* 0x4000004000077882 */ /* 0x000fe20000000000 */
[----:B-1----:R-:W-:-:S05]  /*7710*/  FMNMX.FTZ R7, R4, R7, !PT ;  /* 0x0000000704077209 */ /* 0x002fca0007810000 */
[----:B------:R-:W-:-:S04]  /*7720*/  FADD.FTZ R3, -R7, R10 ;  /* 0x0000000a07037221 */ /* 0x000fc80000010100 */
[----:B0-----:R-:W-:-:S06]  /*7730*/  FMUL.FTZ R3, R3, R0 ;  /* 0x0000000003037220 */ /* 0x001fcc0000410000 */
[----:B------:R-:W-:Y:S01]  /*7740*/  MUFU.EX2 R3, R3 ;  /* 0x0000000300037308 */ /* 0x000fe20000000800 */
        /* <DEDUP_REMOVED lines=11> */
[----:B------:R-:W-:Y:S01]  /*7800*/  WARPGROUP.ARRIVE ;  /* 0x00000000000079c5 */ /* 0x000fe20000000000 */
[----:B------:R-:W-:-:S04]  /*7810*/  FMUL.FTZ R169, R7, R0 ;  /* 0x0000000007a97220 */ /* 0x000fc80000410000 */
[--C-:B------:R-:W-:Y:S02]  /*7820*/  FFMA.FTZ R13, R25, R0, -R169.reuse ;  /* 0x00000000190d7223 */ /* 0x100fe400000108a9 */
[----:B------:R-:W-:Y:S01]  /*7830*/  HGMMA.64x128x16.F32 R88, R164, gdesc[UR4].tnspB, R88, gsb0 ;  /* 0x41e00004a4587df0 */ /* 0x000fe20008000858 */
[----:B------:R-:W-:Y:S01]  /*7840*/  UIADD3 UR6, UR5, 0x280, URZ ;  /* 0x0000028005067890 */ /* 0x000fe2000fffe03f */
[----:B------:R-:W-:Y:S01]  /*7850*/  FMNMX.FTZ R25, R31, R2, !PT ;  /* 0x000000021f197209 */ /* 0x000fe20007810000 */
[----:B------:R-:W-:Y:S01]  /*7860*/  UMOV UR7, 0x40000040 ;  /* 0x4000004000077882 */ /* 0x000fe20000000000 */
[-CC-:B------:R-:W-:Y:S01]  /*7870*/  FFMA.FTZ R15, R29, R0.reuse, -R169.reuse ;  /* 0x000000001d0f7223 */ /* 0x180fe200000108a9 */
[-CC-:B------:R-:W-:Y:S01]  /*7880*/  FFMA.FTZ R33, R33, R0.reuse, -R169.reuse ;  /* 0x0000000021217223 */ /* 0x180fe200000108a9 */
[----:B------:R-:W-:Y:S01]  /*7890*/  FMNMX.FTZ R2, R34, R25, !PT ;  /* 0x0000001922027209 */ /* 0x000fe20007810000 */
[-CC-:B------:R-:W-:Y:S01]  /*78a0*/  FFMA.FTZ R37, R37, R0.reuse, -R169.reuse ;  /* 0x0000000025257223 */ /* 0x180fe200000108a9 */
[--C-:B------:R-:W-:Y:S01]  /*78b0*/  FFMA.FTZ R41, R41, R0, -R169.reuse ;  /* 0x0000000029297223 */ /* 0x100fe200000108a9 */
[----:B------:R0:W-:Y:S01]  /*78c0*/  MUFU.EX2 R21, R33 ;  /* 0x0000002100157308 */ /* 0x0001e20000000800 */
[----:B------:R-:W-:Y:S01]  /*78d0*/  FMNMX.FTZ R25, R35, R2, !PT ;  /* 0x0000000223197209 */ /* 0x000fe20007810000 */
[-CC-:B------:R-:W-:Y:S01]  /*78e0*/  FFMA.FTZ R45, R45, R0.reuse, -R169.reuse ;  /* 0x000000002d2d7223 */ /* 0x180fe200000108a9 */
[-CC-:B------:R-:W-:Y:S01]  /*78f0*/  FFMA.FTZ R49, R49, R0.reuse, -R169.reuse ;  /* 0x0000000031317223 */ /* 0x180fe200000108a9 */
[-CC-:B------:R-:W-:Y:S01]  /*7900*/  FFMA.FTZ R4, R61, R0.reuse, -R169.reuse ;  /* 0x000000003d047223 */ /* 0x180fe200000108a9 */
[----:B------:R-:W-:Y:S01]  /*7910*/  FMNMX.FTZ R2, R38, R25, !PT ;  /* 0x0000001926027209 */ /* 0x000fe20007810000 */
[-CC-:B------:R-:W-:Y:S01]  /*7920*/  FFMA.FTZ R180, R24, R0.reuse, -R169.reuse ;  /* 0x0000000018b47223 */ /* 0x180fe200000108a9 */
[--C-:B------:R-:W-:Y:S01]  /*7930*/  FFMA.FTZ R182, R28, R0, -R169.reuse ;  /* 0x000000001cb67223 */ /* 0x100fe200000108a9 */
[----:B------:R-:W-:Y:S01]  /*7940*/  MUFU.EX2 R25, R37 ;  /* 0x0000002500197308 */ /* 0x000fe20000000800 */
[----:B------:R-:W-:Y:S01]  /*7950*/  FMNMX.FTZ R29, R39, R2, !PT ;  /* 0x00000002271d7209 */ /* 0x000fe20007810000 */
[-CC-:B------:R-:W-:Y:S01]  /*7960*/  FFMA.FTZ R176, R32, R0.reuse, -R169.reuse ;  /* 0x0000000020b07223 */ /* 0x180fe200000108a9 */
[-CC-:B------:R-:W-:Y:S01]  /*7970*/  FFMA.FTZ R178, R36, R0.reuse, -R169.reuse ;  /* 0x0000000024b27223 */ /* 0x180fe200000108a9 */
[-CC-:B------:R-:W-:Y:S01]  /*7980*/  FFMA.FTZ R174, R44, R0.reuse, -R169.reuse ;  /* 0x000000002cae7223 */ /* 0x180fe200000108a9 */
[----:B------:R-:W-:Y:S01]  /*7990*/  FMNMX.FTZ R2, R42, R29, !PT ;  /* 0x0000001d2a027209 */ /* 0x000fe20007810000 */
[-CC-:B------:R-:W-:Y:S01]  /*79a0*/  FFMA.FTZ R172, R40, R0.reuse, -R169.reuse ;  /* 0x0000000028ac7223 */ /* 0x180fe200000108a9 */
[--C-:B------:R-:W-:Y:S01]  /*79b0*/  FFMA.FTZ R53, R53, R0, -R169.reuse ;  /* 0x0000000035357223 */ /* 0x100fe200000108a9 */
[----:B------:R-:W1:Y:S01]  /*79c0*/  MUFU.EX2 R180, R180 ;  /* 0x000000b400b47308 */ /* 0x000e620000000800 */
        /* <DEDUP_REMOVED lines=8> */
[----:B0-----:R-:W-:Y:S01]  /*7a50*/  FMNMX.FTZ R33, R47, R2, !PT ;  /* 0x000000022f217209 */ /* 0x001fe20007810000 */
[-CC-:B------:R-:W-:Y:S01]  /*7a60*/  FFMA.FTZ R14, R80, R0.reuse, -R169.reuse ;  /* 0x00000000500e7223 */ /* 0x180fe200000108a9 */
[-CC-:B------:R-:W-:Y:S01]  /*7a70*/  FFMA.FTZ R20, R84, R0.reuse, -R169.reuse ;  /* 0x0000000054147223 */ /* 0x180fe200000108a9 */
[----:B------:R-:W-:Y:S01]  /*7a80*/  FFMA.FTZ R85, R85, R0, -R169 ;  /* 0x0000000055557223 */ /* 0x000fe200000108a9 */
[----:B------:R-:W-:-:S03]  /*7a90*/  FMNMX.FTZ R2, R50, R33, !PT ;  /* 0x0000002132027209 */ /* 0x000fc60007810000 */
[----:B------:R-:W0:Y:S01]  /*7aa0*/  MUFU.EX2 R13, R13 ;  /* 0x0000000d000d7308 */ /* 0x000e220000000800 */
[----:B------:R-:W-:Y:S01]  /*7ab0*/  FMNMX.FTZ R33, R51, R2, !PT ;  /* 0x0000000233217209 */ /* 0x000fe20007810000 */
[----:B-1----:R-:W-:-:S03]  /*7ac0*/  FFMA.FTZ R6, R3, R6, R180 ;  /* 0x0000000603067223 */ /* 0x002fc600000100b4 */
[----:B------:R-:W-:-:S03]  /*7ad0*/  FMNMX.FTZ R2, R54, R33, !PT ;  /* 0x0000002136027209 */ /* 0x000fc60007810000 */
[----:B------:R1:W-:Y:S01]  /*7ae0*/  MUFU.EX2 R33, R45 ;  /* 0x0000002d00217308 */ /* 0x0003e20000000800 */
[----:B------:R-:W-:-:S04]  /*7af0*/  FMNMX.FTZ R37, R55, R2, !PT ;  /* 0x0000000237257209 */ /* 0x000fc80007810000 */
[----:B------:R-:W-:-:S03]  /*7b00*/  FMNMX.FTZ R2, R58, R37, !PT ;  /* 0x000000253a027209 */ /* 0x000fc60007810000 */
[----:B------:R-:W-:Y:S01]  /*7b10*/  MUFU.EX2 R182, R182 ;  /* 0x000000b600b67308 */ /* 0x000fe20000000800 */
[----:B------:R-:W-:Y:S02]  /*7b20*/  FMNMX.FTZ R37, R59, R2, !PT ;  /* 0x000000023b257209 */ /* 0x000fe40007810000 */
[----:B0-----:R-:W-:Y:S02]  /*7b30*/  F2FP.F16.F32.PACK_AB R180, R13, R180 ;  /* 0x000000b40db4723e */ /* 0x001fe400000000ff */
[----:B------:R-:W-:-:S03]  /*7b40*/  FMNMX.FTZ R2, R62, R37, !PT ;  /* 0x000000253e027209 */ /* 0x000fc60007810000 */
[----:B------:R0:W-:Y:S01]  /*7b50*/  MUFU.EX2 R37, R49 ;  /* 0x0000003100257308 */ /* 0x0001e20000000800 */
[----:B------:R-:W-:-:S04]  /*7b60*/  FMNMX.FTZ R41, R63, R2, !PT ;  /* 0x000000023f297209 */ /* 0x000fc80007810000 */
[----:B------:R-:W-:-:S03]  /*7b70*/  FMNMX.FTZ R2, R66, R41, !PT ;  /* 0x0000002942027209 */ /* 0x000fc60007810000 */
[----:B------:R-:W-:Y:S01]  /*7b80*/  MUFU.EX2 R15, R15 ;  /* 0x0000000f000f7308 */ /* 0x000fe20000000800 */
[----:B------:R-:W-:-:S04]  /*7b90*/  FMNMX.FTZ R41, R67, R2, !PT ;  /* 0x0000000243297209 */ /* 0x000fc80007810000 */
[----:B------:R-:W-:-:S03]  /*7ba0*/  FMNMX.FTZ R2, R70, R41, !PT ;  /* 0x0000002946027209 */ /* 0x000fc60007810000 */
[----:B------:R-:W-:Y:S01]  /*7bb0*/  MUFU.EX2 R176, R176 ;  /* 0x000000b000b07308 */ /* 0x000fe20000000800 */
[----:B-1----:R-:W-:-:S04]  /*7bc0*/  FMNMX.FTZ R45, R71, R2, !PT ;  /* 0x00000002472d7209 */ /* 0x002fc80007810000 */
[----:B------:R-:W-:-:S03]  /*7bd0*/  FMNMX.FTZ R2, R74, R45, !PT ;  /* 0x0000002d4a027209 */ /* 0x000fc60007810000 */
[----:B------:R-:W-:Y:S01]  /*7be0*/  MUFU.EX2 R178, R178 ;  /* 0x000000b200b27308 */ /* 0x000fe20000000800 */
[----:B------:R-:W-:-:S04]  /*7bf0*/  FMNMX.FTZ R45, R75, R2, !PT ;  /* 0x000000024b2d7209 */ /* 0x000fc80007810000 */
[----:B------:R-:W-:-:S03]  /*7c00*/  FMNMX.FTZ R2, R78, R45, !PT ;  /* 0x0000002d4e027209 */ /* 0x000fc60007810000 */
[----:B------:R-:W-:Y:S01]  /*7c10*/  MUFU.EX2 R172, R172 ;  /* 0x000000ac00ac7308 */ /* 0x000fe20000000800 */
[----:B0-----:R-:W-:-:S04]  /*7c20*/  FMNMX.FTZ R49, R79, R2, !PT ;  /* 0x000000024f317209 */ /* 0x001fc80007810000 */
[----:B------:R-:W-:-:S03]  /*7c30*/  FMNMX.FTZ R2, R82, R49, !PT ;  /* 0x0000003152027209 */ /* 0x000fc60007810000 */
[----:B------:R-:W-:Y:S01]  /*7c40*/  MUFU.EX2 R174, R174 ;  /* 0x000000ae00ae7308 */ /* 0x000fe20000000800 */
[----:B------:R-:W-:-:S04]  /*7c50*/  FMNMX.FTZ R49, R83, R2, !PT ;  /* 0x0000000253317209 */ /* 0x000fc80007810000 */
[----:B------:R-:W-:-:S03]  /*7c60*/  FMNMX.FTZ R2, R86, R49, !PT ;  /* 0x0000003156027209 */ /* 0x000fc60007810000 */
[----:B------:R0:W-:Y:S01]  /*7c70*/  MUFU.EX2 R49, R4 ;  /* 0x0000000400317308 */ /* 0x0001e20000000800 */
[----:B------:R-:W-:-:S05]  /*7c80*/  FMNMX.FTZ R2, R87, R2, !PT ;  /* 0x0000000257027209 */ /* 0x000fca0007810000 */
[----:B------:R-:W1:Y:S02]  /*7c90*/  SHFL.BFLY PT, R61, R2, 0x2, 0x1f ;  /* 0x0c401f00023d7f89 */ /* 0x000e6400000e0000 */
[----:B------:R2:W-:Y:S01]  /*7ca0*/  MUFU.EX2 R41, R53 ;  /* 0x0000003500297308 */ /* 0x0005e20000000800 */
[----:B0-----:R-:W-:-:S07]  /*7cb0*/  FFMA.FTZ R4, R73, R0, -R169 ;  /* 0x0000000049047223 */ /* 0x001fce00000108a9 */
[----:B------:R0:W-:Y:S01]  /*7cc0*/  MUFU.EX2 R45, R57 ;  /* 0x00000039002d7308 */ /* 0x0001e20000000800 */
[-CC-:B--2---:R-:W-:Y:S01]  /*7cd0*/  FFMA.FTZ R53, R65, R0.reuse, -R169.reuse ;  /* 0x0000000041357223 */ /* 0x184fe200000108a9 */
[----:B------:R-:W-:-:S06]  /*7ce0*/  FFMA.FTZ R65, R77, R0, -R169 ;  /* 0x000000004d417223 */ /* 0x000fcc00000108a9 */
[----:B------:R-:W-:Y:S01]  /*7cf0*/  MUFU.EX2 R168, R168 ;  /* 0x000000a800a87308 */ /* 0x000fe20000000800 */
[-CC-:B0-----:R-:W-:Y:S01]  /*7d00*/  FFMA.FTZ R57, R69, R0.reuse, -R169.reuse ;  /* 0x0000000045397223 */ /* 0x181fe200000108a9 */
[-CC-:B------:R-:W-:Y:S01]  /*7d10*/  FFMA.FTZ R69, R81, R0.reuse, -R169.reuse ;  /* 0x0000000051457223 */ /* 0x180fe200000108a9 */
[----:B------:R-:W-:Y:S02]  /*7d20*/  WARPGROUP.DEPBAR.LE gsb0, 0x0 ;  /* 0x00008000000079c5 */ /* 0x000fe40000010000 */
[----:B------:R-:W-:Y:S01]  /*7d30*/  WARPGROUP.ARRIVE ;  /* 0x00000000000079c5 */ /* 0x000fe20000000000 */
[----:B-1----:R-:W-:Y:S01]  /*7d40*/  FMNMX.FTZ R24, R2, R61, !PT ;  /* 0x0000003d02187209 */ /* 0x002fe20007810000 */
[-CC-:B------:R-:W-:Y:S01]  /*7d50*/  FFMA.FTZ R164, R56, R0.reuse, -R169.reuse ;  /* 0x0000000038a47223 */ /* 0x180fe200000108a9 */
[----:B------:R0:W-:Y:S01]  /*7d60*/  MUFU.EX2 R61, R4 ;  /* 0x00000004003d7308 */ /* 0x0001e20000000800 */
[----:B------:R-:W-:Y:S02]  /*7d70*/  FFMA.FTZ R166, R60, R0, -R169 ;  /* 0x000000003ca67223 */ /* 0x000fe400000108a9 */
[----:B------:R-:W-:Y:S01]  /*7d80*/  HGMMA.64x128x16.F32 R88, R160, gdesc[UR4].tnspB, R88, gsb0 ;  /* 0x41e00004a0587df0 */ /* 0x000fe20008000858 */
[----:B------:R-:W-:Y:S01]  /*7d90*/  UIADD3 UR6, UR5, 0x300, URZ ;  /* 0x0000030005067890 */ /* 0x000fe2000fffe03f */
[----:B------:R-:W0:Y:S01]  /*7da0*/  SHFL.BFLY PT, R73, R24, 0x1, 0x1f ;  /* 0x0c201f0018497f89 */ /* 0x000e2200000e0000 */
[----:B------:R-:W-:-:S02]  /*7db0*/  UMOV UR7, 0x40000040 ;  /* 0x4000004000077882 */ /* 0x000fc40000000000 */
[----:B------:R-:W-:Y:S08]  /*7dc0*/  MUFU.EX2 R170, R170 ;  /* 0x000000aa00aa7308 */ /* 0x000ff00000000800 */
[----:B------:R-:W-:Y:S08]  /*7dd0*/  MUFU.EX2 R164, R164 ;  /* 0x000000a400a47308 */ /* 0x000ff00000000800 */
[----:B------:R-:W-:Y:S01]  /*7de0*/  MUFU.EX2 R166, R166 ;  /* 0x000000a600a67308 */ /* 0x000fe20000000800 */
[----:B0-----:R-:W-:-:S07]  /*7df0*/  FMNMX.FTZ R4, R24, R73, !PT ;  /* 0x0000004918047209 */ /* 0x001fce0007810000 */
[----:B------:R-:W-:Y:S01]  /*7e00*/  MUFU.EX2 R53, R53 ;  /* 0x0000003500357308 */ /* 0x000fe20000000800 */
[----:B------:R-:W-:-:S04]  /*7e10*/  FADD.FTZ R73, -R4, R11 ;  /* 0x0000000b04497221 */ /* 0x000fc80000010100 */
[-C--:B------:R-:W-:Y:S01]  /*7e20*/  FMUL.FTZ R2, R73, R0.reuse ;  /* 0x0000000049027220 */ /* 0x080fe20000410000 */
[-C--:B------:R-:W-:Y:S02]  /*7e30*/  FMUL.FTZ R73, R4, R0.reuse ;  /* 0x0000000004497220 */ /* 0x080fe40000410000 */
[----:B------:R-:W-:Y:S02]  /*7e40*/  MUFU.EX2 R57, R57 ;  /* 0x0000003900397308 */ /* 0x000fe40000000800 */
[-CC-:B------:R-:W-:Y:S01]  /*7e50*/  FFMA.FTZ R24, R27, R0.reuse, -R73.reuse ;  /* 0x000000001b187223 */ /* 0x180fe20000010849 */
[-CC-:B------:R-:W-:Y:S01]  /*7e60*/  FFMA.FTZ R181, R26, R0.reuse, -R73.reuse ;  /* 0x000000001ab57223 */ /* 0x180fe20000010849 */
[----:B------:R-:W-:Y:S02]  /*7e70*/  IMAD.U32 R27, RZ, RZ, UR10 ;  /* 0x0000000aff1b7e24 */ /* 0x000fe4000f8e00ff */
[-CC-:B------:R-:W-:Y:S01]  /*7e80*/  FFMA.FTZ R183, R30, R0.reuse, -R73.reuse ;  /* 0x000000001eb77223 */ /* 0x180fe20000010849 */
[-CC-:B------:R-:W-:Y:S01]  /*7e90*/  FFMA.FTZ R26, R31, R0.reuse, -R73.reuse ;  /* 0x000000001f1a7223 */ /* 0x180fe20000010849 */
[----:B------:R-:W-:Y:S01]  /*7ea0*/  MUFU.EX2 R2, R2 ;  /* 0x0000000200027308 */ /* 0x000fe20000000800 */
[----:B------:R-:W-:Y:S01]  /*7eb0*/  FFMA.FTZ R177, R34, R0, -R73 ;  /* 0x0000000022b17223 */ /* 0x000fe20000010849 */
[----:B------:R-:W-:Y:S01]  /*7ec0*/  @!P1 LEA R27, R27, UR38, 0x3 ;  /* 0x000000261b1b9c11 */ /* 0x000fe2000f8e18ff */
[----:B------:R-:W-:-:S02]  /*7ed0*/  IMAD.U32 R31, RZ, RZ, UR11 ;  /* 0x0000000bff1f7e24 */ /* 0x000fc4000f8e00ff */
[-CC-:B------:R-:W-:Y:S01]  /*7ee0*/  FFMA.FTZ R28, R35, R0.reuse, -R73.reuse ;  /* 0x00000000231c7223 */ /* 0x180fe20000010849 */
[-CC-:B------:R-:W-:Y:S01]  /*7ef0*/  FFMA.FTZ R179, R38, R0.reuse, -R73.reuse ;  /* 0x0000000026b37223 */ /* 0x180fe20000010849 */
[-CC-:B------:R-:W-:Y:S01]  /*7f00*/  FFMA.FTZ R173, R42, R0.reuse, -R73.reuse ;  /* 0x000000002aad7223 */ /* 0x180fe20000010849 */
[----:B------:R-:W-:Y:S01]  /*7f10*/  @!P1 VIADD R27, R27, 0x34840 ;  /* 0x000348401b1b9836 */ /* 0x000fe20000000000 */
[----:B------:R-:W0:Y:S01]  /*7f20*/  MUFU.EX2 R181, R181 ;  /* 0x000000b500b57308 */ /* 0x000e220000000800 */
[-CC-:B------:R-:W-:Y:S01]  /*7f30*/  FFMA.FTZ R30, R39, R0.reuse, -R73.reuse ;  /* 0x00000000271e7223 */ /* 0x180fe20000010849 */
[-CC-:B------:R-:W-:Y:S01]  /*7f40*/  FFMA.FTZ R32, R43, R0.reuse, -R73.reuse ;  /* 0x000000002b207223 */ /* 0x180fe20000010849 */
[-C--:B------:R-:W-:Y:S01]  /*7f50*/  FFMA.FTZ R175, R46, R0.reuse, -R73 ;  /* 0x000000002eaf7223 */ /* 0x080fe20000010849 */
[----:B------:R-:W-:Y:S01]  /*7f60*/  @!P1 PRMT R27, RZ, 0x654, R27 ;  /* 0x00000654ff1b9816 */ /* 0x000fe2000000001b */
        /* <DEDUP_REMOVED lines=12> */
[----:B0-----:R-:W-:Y:S01]  /*8030*/  FFMA.FTZ R5, R2, R5, R181 ;  /* 0x0000000502057223 */ /* 0x001fe200000100b5 */
[-CC-:B------:R-:W-:Y:S01]  /*8040*/  FFMA.FTZ R71, R71, R0.reuse, -R73.reuse ;  /* 0x0000000047477223 */ /* 0x180fe20000010849 */
[-CC-:B------:R-:W-:Y:S01]  /*8050*/  FFMA.FTZ R74, R74, R0.reuse, -R73.reuse ;  /* 0x000000004a4a7223 */ /* 0x180fe20000010849 */
[-CC-:B------:R-:W-:Y:S01]  /*8060*/  FFMA.FTZ R75, R75, R0.reuse, -R73.reuse ;  /* 0x000000004b4b7223 */ /* 0x180fe20000010849 */
[-CC-:B------:R-:W-:Y:S01]  /*8070*/  FFMA.FTZ R78, R78, R0.reuse, -R73.reuse ;  /* 0x000000004e4e7223 */ /* 0x180fe20000010849 */
[-CC-:B------:R-:W-:Y:S01]  /*8080*/  FFMA.FTZ R79, R79, R0.reuse, -R73.reuse ;  /* 0x000000004f4f7223 */ /* 0x180fe20000010849 */
[-C--:B------:R-:W-:Y:S01]  /*8090*/  FFMA.FTZ R82, R82, R0.reuse, -R73 ;  /* 0x0000000052527223 */ /* 0x080fe20000010849 */
[----:B------:R-:W0:Y:S01]  /*80a0*/  MUFU.EX2 R26, R26 ;  /* 0x0000001a001a7308 */ /* 0x000e220000000800 */
[C---:B-1----:R-:W-:Y:S01]  /*80b0*/  FADD.FTZ R42, R24.reuse, R5 ;  /* 0x00000005182a7221 */ /* 0x042fe20000010000 */
[----:B------:R-:W-:Y:S01]  /*80c0*/  F2FP.F16.F32.PACK_AB R181, R24, R181 ;  /* 0x000000b518b5723e */ /* 0x000fe200000000ff */
[-CC-:B------:R-:W-:Y:S01]  /*80d0*/  FFMA.FTZ R83, R83, R0.reuse, -R73.reuse ;  /* 0x0000000053537223 */ /* 0x180fe20000010849 */
[----:B------:R-:W-:-:S04]  /*80e0*/  FFMA.FTZ R86, R86, R0, -R73 ;  /* 0x0000000056567223 */ /* 0x000fc80000010849 */
        /* <DEDUP_REMOVED lines=18> */
[----:B------:R-:W-:Y:S02]  /*8210*/  WARPGROUP.DEPBAR.LE gsb0, 0x0 ;  /* 0x00008000000079c5 */ /* 0x000fe40000010000 */
[----:B------:R-:W-:Y:S01]  /*8220*/  WARPGROUP.ARRIVE ;  /* 0x00000000000079c5 */ /* 0x000fe20000000000 */
[-CC-:B------:R-:W-:Y:S01]  /*8230*/  FFMA.FTZ R160, R64, R0.reuse, -R169.reuse ;  /* 0x0000000040a07223 */ /* 0x180fe200000108a9 */
[-C--:B------:R-:W-:Y:S01]  /*8240*/  FFMA.FTZ R162, R68, R0.reuse, -R169 ;  /* 0x0000000044a27223 */ /* 0x080fe200000108a9 */
[----:B------:R-:W-:Y:S01]  /*8250*/  FFMA.FTZ R169, R50, R0, -R73 ;  /* 0x0000000032a97223 */ /* 0x000fe20000010849 */
[C---:B0-----:R-:W-:Y:S01]  /*8260*/  FADD.FTZ R42, R32.reuse, R5 ;  /* 0x00000005202a7221 */ /* 0x041fe20000010000 */
[----:B------:R-:W-:Y:S01]  /*8270*/  MUFU.EX2 R36, R36 ;  /* 0x0000002400247308 */ /* 0x000fe20000000800 */
[----:B------:R-:W-:Y:S01]  /*8280*/  HGMMA.64x128x16.F32 R88, R156, gdesc[UR4].tnspB, R88, gsb0 ;  /* 0x41e000049c587df0 */ /* 0x000fe20008000858 */
[----:B------:R-:W-:Y:S01]  /*8290*/  UIADD3 UR6, UR5, 0x380, URZ ;  /* 0x0000038005067890 */ /* 0x000fe2000fffe03f */
[----:B-1----:R-:W-:Y:S01]  /*82a0*/  FADD.FTZ R5, R175, R42 ;  /* 0x0000002aaf057221 */ /* 0x002fe20000010000 */
[----:B------:R-:W-:Y:S01]  /*82b0*/  UMOV UR7, 0x40000040 ;  /* 0x4000004000077882 */ /* 0x000fe20000000000 */
[----:B------:R-:W-:Y:S01]  /*82c0*/  UMOV UR5, UR37 ;  /* 0x0000002500057c82 */ /* 0x000fe20008000000 */
[----:B------:R-:W-:-:S02]  /*82d0*/  F2FP.F16.F32.PACK_AB R173, R32, R173 ;  /* 0x000000ad20ad723e */ /* 0x000fc400000000ff */
[----:B------:R-:W0:Y:S01]  /*82e0*/  MUFU.EX2 R169, R169 ;  /* 0x000000a900a97308 */ /* 0x000e220000000800 */
[C---:B--2---:R-:W-:Y:S01]  /*82f0*/  FADD.FTZ R42, R34.reuse, R5 ;  /* 0x00000005222a7221 */ /* 0x044fe20000010000 */
[----:B------:R-:W-:-:S06]  /*8300*/  F2FP.F16.F32.PACK_AB R175, R34, R175 ;  /* 0x000000af22af723e */ /* 0x000fcc00000000ff */
[----:B------:R-:W1:Y:S08]  /*8310*/  MUFU.EX2 R171, R171 ;  /* 0x000000ab00ab7308 */ /* 0x000e700000000800 */
[----:B------:R-:W2:Y:S01]  /*8320*/  MUFU.EX2 R38, R38 ;  /* 0x0000002600267308 */ /* 0x000ea20000000800 */
[----:B0-----:R-:W-:Y:S01]  /*8330*/  FADD.FTZ R5, R169, R42 ;  /* 0x0000002aa9057221 */ /* 0x001fe20000010000 */
[----:B------:R-:W-:-:S03]  /*8340*/  F2FP.F16.F32.PACK_AB R169, R36, R169 ;  /* 0x000000a924a9723e */ /* 0x000fc600000000ff */
[----:B------:R-:W-:-:S03]  /*8350*/  FADD.FTZ R24, R36, R5 ;  /* 0x0000000524187221 */ /* 0x000fc60000010000 */
[----:B------:R-:W0:Y:S01]  /*8360*/  MUFU.EX2 R165, R165 ;  /* 0x000000a500a57308 */ /* 0x000e220000000800 */
[----:B-1----:R-:W-:-:S07]  /*8370*/  FADD.FTZ R5, R171, R24 ;  /* 0x00000018ab057221 */ /* 0x002fce0000010000 */
[----:B------:R-:W1:Y:S01]  /*8380*/  MUFU.EX2 R40, R40 ;  /* 0x0000002800287308 */ /* 0x000e620000000800 */
[C---:B--2---:R-:W-:Y:S01]  /*8390*/  FADD.FTZ R24, R38.reuse, R5 ;  /* 0x0000000526187221 */ /* 0x044fe20000010000 */
[----:B------:R-:W-:-:S06]  /*83a0*/  F2FP.F16.F32.PACK_AB R171, R38, R171 ;  /* 0x000000ab26ab723e */ /* 0x000fcc00000000ff */
[----:B------:R-:W2:Y:S01]  /*83b0*/  MUFU.EX2 R167, R167 ;  /* 0x000000a700a77308 */ /* 0x000ea20000000800 */
[----:B0-----:R-:W-:-:S07]  /*83c0*/  FADD.FTZ R5, R165, R24 ;  /* 0x00000018a5057221 */ /* 0x001fce0000010000 */
[----:B------:R-:W-:Y:S01]  /*83d0*/  MUFU.EX2 R160, R160 ;  /* 0x000000a000a07308 */ /* 0x000fe20000000800 */
[C---:B-1----:R-:W-:Y:S01]  /*83e0*/  FADD.FTZ R24, R40.reuse, R5 ;  /* 0x0000000528187221 */ /* 0x042fe20000010000 */
[----:B------:R-:W-:-:S06]  /*83f0*/  F2FP.F16.F32.PACK_AB R165, R40, R165 ;  /* 0x000000a528a5723e */ /* 0x000fcc00000000ff */
[----:B------:R-:W-:Y:S01]  /*8400*/  MUFU.EX2 R66, R66 ;  /* 0x0000004200427308 */ /* 0x000fe20000000800 */
[----:B--2---:R-:W-:-:S07]  /*8410*/  FADD.FTZ R5, R167, R24 ;  /* 0x00000018a7057221 */ /* 0x004fce0000010000 */
[----:B------:R-:W0:Y:S08]  /*8420*/  MUFU.EX2 R67, R67 ;  /* 0x0000004300437308 */ /* 0x000e300000000800 */
[----:B------:R-:W-:Y:S08]  /*8430*/  MUFU.EX2 R162, R162 ;  /* 0x000000a200a27308 */ /* 0x000ff00000000800 */
[----:B------:R-:W-:Y:S01]  /*8440*/  MUFU.EX2 R70, R70 ;  /* 0x0000004600467308 */ /* 0x000fe20000000800 */
[----:B0-----:R-:W-:-:S07]  /*8450*/  F2FP.F16.F32.PACK_AB R161, R67, R66 ;  /* 0x0000004243a1723e */ /* 0x001fce00000000ff */
[----:B------:R-:W0:Y:S08]  /*8460*/  MUFU.EX2 R71, R71 ;  /* 0x0000004700477308 */ /* 0x000e300000000800 */
[----:B------:R-:W1:Y:S08]  /*8470*/  MUFU.EX2 R10, R10 ;  /* 0x0000000a000a7308 */ /* 0x000e700000000800 */
[----:B------:R-:W-:Y:S01]  /*8480*/  MUFU.EX2 R74, R74 ;  /* 0x0000004a004a7308 */ /* 0x000fe20000000800 */
[----:B0-----:R-:W-:-:S07]  /*8490*/  F2FP.F16.F32.PACK_AB R163, R71, R70 ;  /* 0x0000004647a3723e */ /* 0x001fce00000000ff */
[----:B------:R-:W0:Y:S08]  /*84a0*/  MUFU.EX2 R75, R75 ;  /* 0x0000004b004b7308 */ /* 0x000e300000000800 */
[----:B------:R-:W-:Y:S08]  /*84b0*/  MUFU.EX2 R12, R12 ;  /* 0x0000000c000c7308 */ /* 0x000ff00000000800 */
[----:B------:R-:W-:Y:S01]  /*84c0*/  MUFU.EX2 R78, R78 ;  /* 0x0000004e004e7308 */ /* 0x000fe20000000800 */
[----:B------:R-:W-:-:S02]  /*84d0*/  WARPGROUP.DEPBAR.LE gsb0, 0x0 ;  /* 0x00008000000079c5 */ /* 0x000fc40000010000 */
[----:B------:R-:W-:-:S05]  /*84e0*/  WARPGROUP.ARRIVE ;  /* 0x00000000000079c5 */ /* 0x000fca0000000000 */
[----:B------:R-:W2:Y:S01]  /*84f0*/  MUFU.EX2 R65, R65 ;  /* 0x0000004100417308 */ /* 0x000ea20000000800 */
[----:B-1----:R-:W-:Y:S02]  /*8500*/  F2FP.F16.F32.PACK_AB R156, R61, R10 ;  /* 0x0000000a3d9c723e */ /* 0x002fe400000000ff */
[----:B0-----:R-:W-:Y:S01]  /*8510*/  F2FP.F16.F32.PACK_AB R157, R75, R74 ;  /* 0x0000004a4b9d723e */ /* 0x001fe200000000ff */
[----:B------:R-:W-:Y:S01]  /*8520*/  HGMMA.64x128x16.F32 R88, R152, gdesc[UR4].tnspB, R88, gsb0 ;  /* 0x41e0000498587df0 */ /* 0x000fe20008000858 */
[----:B------:R-:W-:-:S03]  /*8530*/  UIADD3 UR6, UR4, -0x1, URZ ;  /* 0xffffffff04067890 */ /* 0x000fc6000fffe03f */
[----:B------:R-:W0:Y:S04]  /*8540*/  MUFU.EX2 R79, R79 ;  /* 0x0000004f004f7308 */ /* 0x000e280000000800 */
[----:B------:R-:W-:Y:S01]  /*8550*/  UMOV UR4, UR6 ;  /* 0x0000000600047c82 */ /* 0x000fe20008000000 */
[----:B------:R-:W-:-:S03]  /*8560*/  UMOV UR6, UR36 ;  /* 0x0000002400067c82 */ /* 0x000fc60008000000 */
[----:B------:R-:W-:Y:S01]  /*8570*/  MUFU.EX2 R14, R14 ;  /* 0x0000000e000e7308 */ /* 0x000fe20000000800 */
[----:B--2---:R-:W-:-:S07]  /*8580*/  F2FP.F16.F32.PACK_AB R158, R65, R12 ;  /* 0x0000000c419e723e */ /* 0x004fce00000000ff */
[----:B------:R-:W-:Y:S01]  /*8590*/  MUFU.EX2 R82, R82 ;  /* 0x0000005200527308 */ /* 0x000fe20000000800 */
[----:B0-----:R-:W-:-:S07]  /*85a0*/  F2FP.F16.F32.PACK_AB R159, R79, R78 ;  /* 0x0000004e4f9f723e */ /* 0x001fce00000000ff */
[----:B------:R-:W-:Y:S08]  /*85b0*/  MUFU.EX2 R69, R69 ;  /* 0x0000004500457308 */ /* 0x000ff00000000800 */
[----:B------:R-:W-:Y:S08]  /*85c0*/  MUFU.EX2 R83, R83 ;  /* 0x0000005300537308 */ /* 0x000ff00000000800 */
[----:B------:R-:W-:Y:S08]  /*85d0*/  MUFU.EX2 R20, R20 ;  /* 0x0000001400147308 */ /* 0x000ff00000000800 */
[----:B------:R-:W-:Y:S08]  /*85e0*/  MUFU.EX2 R86, R86 ;  /* 0x0000005600567308 */ /* 0x000ff00000000800 */
[----:B------:R-:W0:Y:S01]  /*85f0*/  MUFU.EX2 R11, R85 ;  /* 0x00000055000b7308 */ /* 0x000e220000000800 */
[----:B------:R-:W-:-:S02]  /*8600*/  WARPGROUP.DEPBAR.LE gsb0, 0x0 ;  /* 0x00008000000079c5 */ /* 0x000fc40000010000 */
[----:B------:R1:W-:Y:S01]  /*8610*/  @!P1 SYNCS.ARRIVE.TRANS64.RED.A1T0 RZ, [R27+URZ], RZ ;  /* 0x000000ff1bff99a7 */ /* 0x0003e2000810043f */
[----:B0-----:R-:W-:Y:S02]  /*8620*/  F2FP.F16.F32.PACK_AB R154, R11, R20 ;  /* 0x000000140b9a723e */ /* 0x001fe400000000ff */
[----:B------:R-:W-:Y:S02]  /*8630*/  F2FP.F16.F32.PACK_AB R152, R69, R14 ;  /* 0x0000000e4598723e */ /* 0x000fe400000000ff */
[----:B------:R-:W-:Y:S01]  /*8640*/  F2FP.F16.F32.PACK_AB R153, R83, R82 ;  /* 0x000000525399723e */ /* 0x000fe200000000ff */
[----:B-1----:R-:W-:-:S05]  /*8650*/  @!P1 VIADD R27, R31, 0x34860 ;  /* 0x000348601f1b9836 */ /* 0x002fca0000000000 */
[----:B------:R-:W-:Y:S01]  /*8660*/  @!P1 PRMT R31, RZ, 0x654, R27 ;  /* 0x00000654ff1f9816 */ /* 0x000fe2000000001b */
[----:B------:R-:W-:Y:S01]  /*8670*/  FADD.FTZ R27, R13, R6 ;  /* 0x000000060d1b7221 */ /* 0x000fe20000010000 */
[-CC-:B------:R-:W-:Y:S01]  /*8680*/  FFMA.FTZ R6, R63, R0.reuse, -R73.reuse ;  /* 0x000000003f067223 */ /* 0x180fe20000010849 */
[----:B------:R-:W-:Y:S01]  /*8690*/  FFMA.FTZ R73, R87, R0, -R73 ;  /* 0x0000000057497223 */ /* 0x000fe20000010849 */
[----:B------:R0:W-:Y:S01]  /*86a0*/  @!P1 SYNCS.ARRIVE.TRANS64.RED.A1T0 RZ, [R31+URZ], RZ ;  /* 0x000000ff1fff99a7 */ /* 0x0001e2000810043f */
[----:B------:R-:W-:Y:S01]  /*86b0*/  FADD.FTZ R44, R182, R27 ;  /* 0x0000001bb62c7221 */ /* 0x000fe20000010000 */
[C---:B------:R-:W-:Y:S02]  /*86c0*/  F2FP.F16.F32.PACK_AB R182, R15.reuse, R182 ;  /* 0x000000b60fb6723e */ /* 0x040fe400000000ff */
[----:B------:R-:W1:Y:S01]  /*86d0*/  MUFU.EX2 R6, R6 ;  /* 0x0000000600067308 */ /* 0x000e620000000800 */
[----:B------:R-:W-:-:S04]  /*86e0*/  FADD.FTZ R27, R15, R44 ;  /* 0x0000002c0f1b7221 */ /* 0x000fc80000010000 */
[----:B------:R-:W-:Y:S01]  /*86f0*/  FADD.FTZ R44, R176, R27 ;  /* 0x0000001bb02c7221 */ /* 0x000fe20000010000 */
[C---:B------:R-:W-:Y:S02]  /*8700*/  F2FP.F16.F32.PACK_AB R176, R21.reuse, R176 ;  /* 0x000000b015b0723e */ /* 0x040fe400000000ff */
[----:B------:R-:W2:Y:S01]  /*8710*/  MUFU.EX2 R73, R73 ;  /* 0x0000004900497308 */ /* 0x000ea20000000800 */
[----:B------:R-:W-:-:S04]  /*8720*/  FADD.FTZ R27, R21, R44 ;  /* 0x0000002c151b7221 */ /* 0x000fc80000010000 */
[----:B------:R-:W-:Y:S01]  /*8730*/  FADD.FTZ R44, R178, R27 ;  /* 0x0000001bb22c7221 */ /* 0x000fe20000010000 */
[----:B------:R-:W-:-:S03]  /*8740*/  F2FP.F16.F32.PACK_AB R178, R25, R178 ;  /* 0x000000b219b2723e */ /* 0x000fc600000000ff */
[----:B------:R-:W-:Y:S01]  /*8750*/  FADD.FTZ R27, R25, R44 ;  /* 0x0000002c191b7221 */ /* 0x000fe20000010000 */
[C---:B-1----:R-:W-:Y:S01]  /*8760*/  FADD.FTZ R5, R6.reuse, R5 ;  /* 0x0000000506057221 */ /* 0x042fe20000010000 */
[----:B------:R-:W-:Y:S02]  /*8770*/  F2FP.F16.F32.PACK_AB R167, R6, R167 ;  /* 0x000000a706a7723e */ /* 0x000fe400000000ff */
[----:B------:R-:W-:Y:S01]  /*8780*/  FADD.FTZ R44, R172, R27 ;  /* 0x0000001bac2c7221 */ /* 0x000fe20000010000 */
[----:B------:R-:W-:Y:S01]  /*8790*/  FADD.FTZ R5, R66, R5 ;  /* 0x0000000542057221 */ /* 0x000fe20000010000 */
[C---:B------:R-:W-:Y:S02]  /*87a0*/  F2FP.F16.F32.PACK_AB R172, R29.reuse, R172 ;  /* 0x000000ac1dac723e */ /* 0x040fe400000000ff */
[----:B------:R-:W-:Y:S01]  /*87b0*/  FADD.FTZ R27, R29, R44 ;  /* 0x0000002c1d1b7221 */ /* 0x000fe20000010000 */
[----:B------:R-:W-:Y:S01]  /*87c0*/  FADD.FTZ R5, R67, R5 ;  /* 0x0000000543057221 */ /* 0x000fe20000010000 */
[----:B--2---:R-:W-:-:S02]  /*87d0*/  F2FP.F16.F32.PACK_AB R155, R73, R86 ;  /* 0x00000056499b723e */ /* 0x004fc400000000ff */
[----:B------:R-:W-:Y:S01]  /*87e0*/  FADD.FTZ R44, R174, R27 ;  /* 0x0000001bae2c7221 */ /* 0x000fe20000010000 */
[----:B------:R-:W-:Y:S01]  /*87f0*/  FADD.FTZ R5, R70, R5 ;  /* 0x0000000546057221 */ /* 0x000fe20000010000 */
[C---:B------:R-:W-:Y:S02]  /*8800*/  F2FP.F16.F32.PACK_AB R174, R33.reuse, R174 ;  /* 0x000000ae21ae723e */ /* 0x040fe400000000ff */
        /* <DEDUP_REMOVED lines=23> */
[----:B------:R-:W-:-:S03]  /*8980*/  F2FP.F16.F32.PACK_AB R160, R53, R160 ;  /* 0x000000a035a0723e */ /* 0x000fc600000000ff */
[----:B------:R-:W-:-:S04]  /*8990*/  FADD.FTZ R13, R53, R24 ;  /* 0x00000018350d7221 */ /* 0x000fc80000010000 */
[----:B------:R-:W-:Y:S01]  /*89a0*/  FADD.FTZ R24, R162, R13 ;  /* 0x0000000da2187221 */ /* 0x000fe20000010000 */
[----:B------:R-:W-:-:S03]  /*89b0*/  F2FP.F16.F32.PACK_AB R162, R57, R162 ;  /* 0x000000a239a2723e */ /* 0x000fc600000000ff */
[----:B------:R-:W-:-:S04]  /*89c0*/  FADD.FTZ R13, R57, R24 ;  /* 0x00000018390d7221 */ /* 0x000fc80000010000 */
[----:B------:R-:W-:Y:S01]  /*89d0*/  FADD.FTZ R6, R10, R13 ;  /* 0x0000000d0a067221 */ /* 0x000fe20000010000 */
[----:B------:R-:W-:-:S03]  /*89e0*/  IMAD.MOV.U32 R10, RZ, RZ, R7 ;  /* 0x000000ffff0a7224 */ /* 0x000fc600078e0007 */
        /* <DEDUP_REMOVED lines=8> */
[----:B0-----:R-:W-:Y:S06]  /*8a70*/  @P2 BRA `(.L_x_2262) ;  /* 0xffffffdc00a82947 */ /* 0x001fec000383ffff */
.L_x_2253:
        /* <DEDUP_REMOVED lines=67> */
.L_x_2263:
[----:B------:R-:W-:Y:S01]  /*8eb0*/  ULEA UR5, UR36, UR38, 0x3 ;  /* 0x0000002624057291 */ /* 0x000fe2000f8e183f */
[----:B------:R-:W-:-:S05]  /*8ec0*/  IMAD.U32 R2, RZ, RZ, UR37 ;  /* 0x00000025ff027e24 */ /* 0x000fca000f8e00ff */
[----:B------:R-:W-:-:S04]  /*8ed0*/  SHF.L.U32 R2, R2, 0x1f, RZ ;  /* 0x0000001f02027819 */ /* 0x000fc800000006ff */
[----:B------:R0:W1:Y:S01]  /*8ee0*/  SYNCS.PHASECHK.TRANS64.TRYWAIT P2, [UR5+0x34850], R2 ;  /* 0x03485002ff0075a7 */ /* 0x0000620008040145 */
[----:B------:R-:W-:Y:S05]  /*8ef0*/  @!P0 BRA `(.L_x_2264) ;  /* 0x0000000000048947 */ /* 0x000fea0003800000 */
[----:B------:R-:W-:Y:S01]  /*8f00*/  BPT.TRAP 0x1 ;  /* 0x000000040000795c */ /* 0x000fe20000300000 */
.L_x_2264:
[----:B-1----:R-:W-:Y:S05]  /*8f10*/  @P2 BRA `(.L_x_2265) ;  /* 0x0000000000082947 */ /* 0x002fea0003800000 */
[----:B------:R-:W1:Y:S02]  /*8f20*/  SYNCS.PHASECHK.TRANS64.TRYWAIT P0, [UR5+0x34850], R2 ;  /* 0x03485002ff0075a7 */ /* 0x000e640008000145 */
[----:B-1----:R-:W-:Y:S05]  /*8f30*/  @!P0 BRA `(.L_x_2266) ;  /* 0x0000007000ec8947 */ /* 0x002fea0003800000 */
.L_x_2265:
[----:B------:R-:W-:Y:S01]  /*8f40*/  UIADD3 UR38, UR38, 0x400, URZ ;  /* 0x0000040026267890 */ /* 0x000fe2000fffe03f */
[----:B------:R-:W-:Y:S01]  /*8f50*/  WARPGROUP.ARRIVE ;  /* 0x00000000000079c5 */ /* 0x000fe20000000000 */
[----:B------:R-:W-:Y:S01]  /*8f60*/  UMOV UR7, 0x40000040 ;  /* 0x4000004000077882 */ /* 0x000fe20000000000 */
[----:B-1----:R-:W1:Y:S01]  /*8f70*/  SHFL.BFLY PT, R3, R6, 0x2, 0x1f ;  /* 0x0c401f0006037f89 */ /* 0x002e6200000e0000 */
[----:B------:R-:W-:Y:S01]  /*8f80*/  USHF.R.U32.HI UR38, URZ, 0x4, UR38 ;  /* 0x000000043f267899 */ /* 0x000fe20008011626 */
[----:B------:R-:W-:Y:S01]  /*8f90*/  IMAD.U32 R13, RZ, RZ, UR5 ;  /* 0x00000005ff0d7e24 */ /* 0x000fe2000f8e00ff */
[----:B------:R-:W-:Y:S01]  /*8fa0*/  R2UR UR8, R186 ;  /* 0x00000000ba0872ca */ /* 0x000fe200000e0000 */
[----:B0-----:R-:W0:Y:S01]  /*8fb0*/  SHFL.BFLY PT, R2, R5, 0x2, 0x1f ;  /* 0x0c401f0005027f89 */ /* 0x001e2200000e0000 */
[----:B------:R-:W-:Y:S01]  /*8fc0*/  ULOP3.LUT UR38, UR38, 0x3fff, URZ, 0xc0, !UPT ;  /* 0x00003fff26267892 */ /* 0x000fe2000f8ec03f */
[----:B------:R-:W-:Y:S02]  /*8fd0*/  IMAD.MOV.U32 R89, RZ, RZ, -0x800000 ;  /* 0xff800000ff597424 */ /* 0x000fe400078e00ff */
[----:B------:R-:W-:Y:S01]  /*8fe0*/  IMAD.MOV.U32 R88, RZ, RZ, -0x800000 ;  /* 0xff800000ff587424 */ /* 0x000fe200078e00ff */
[----:B------:R-:W-:-:S04]  /*8ff0*/  ULOP3.LUT UR4, UR38, 0x4000000, URZ, 0xfc, !UPT ;  /* 0x0400000026047892 */ /* 0x000fc8000f8efc3f */
[----:B------:R-:W-:Y:S02]  /*9000*/  ULEA UR4, UR36, UR4, 0xb ;  /* 0x0000000424047291 */ /* 0x000fe4000f8e583f */
[----:B------:R-:W-:Y:S02]  /*9010*/  UIADD3 UR36, UR36, 0x1, URZ ;  /* 0x0000000124247890 */ /* 0x000fe4000fffe03f */
[----:B------:R-:W-:Y:S02]  /*9020*/  UIADD3 UR8, UR8, 0x1, URZ ;  /* 0x0000000108087890 */ /* 0x000fe4000fffe03f */
[----:B------:R-:W-:Y:S01]  /*9030*/  UISETP.NE.AND UP0, UPT, UR36, 0x2, UPT ;  /* 0x000000022400788c */ /* 0x000fe2000bf05270 */
[----:B------:R-:W-:Y:S02]  /*9040*/  UMOV UR6, UR4 ;  /* 0x0000000400067c82 */ /* 0x000fe40008000000 */
[----:B------:R-:W-:Y:S01]  /*9050*/  HGMMA.64x128x16.F32 R24, R180, gdesc[UR4].tnspB, R24, gsb0 ;  /* 0x41e00004b4187df0 */ /* 0x000fe20008000818 */
[----:B------:R-:W-:Y:S01]  /*9060*/  UIADD3 UR6, UR4, 0x80, URZ ;  /* 0x0000008004067890 */ /* 0x000fe2000fffe03f */
[----:B-1----:R-:W-:Y:S01]  /*9070*/  FADD.FTZ R3, R3, R6 ;  /* 0x0000000603037221 */ /* 0x002fe20000010000 */
[----:B------:R-:W-:Y:S01]  /*9080*/  UMOV UR7, 0x40000040 ;  /* 0x4000004000077882 */ /* 0x000fe20000000000 */
[----:B------:R-:W-:-:S02]  /*9090*/  IMAD.U32 R186, RZ, RZ, UR8 ;  /* 0x00000008ffba7e24 */ /* 0x000fc4000f8e00ff */
[----:B0-----:R-:W-:Y:S01]  /*90a0*/  FADD.FTZ R8, R2, R5 ;  /* 0x0000000502087221 */ /* 0x001fe20000010000 */
[----:B------:R-:W-:Y:S01]  /*90b0*/  IMAD.MOV.U32 R5, RZ, RZ, RZ ;  /* 0x000000ffff057224 */ /* 0x000fe200078e00ff */
[----:B------:R-:W0:Y:S01]  /*90c0*/  SHFL.BFLY PT, R2, R3, 0x1, 0x1f ;  /* 0x0c201f0003027f89 */ /* 0x000e2200000e0000 */
[----:B------:R-:W-:-:S03]  /*90d0*/  USEL UR36, UR36, URZ, UP0 ;  /* 0x0000003f24247287 */ /* 0x000fc60008000000 */
[----:B------:R-:W1:Y:S01]  /*90e0*/  SHFL.BFLY PT, R9, R8, 0x1, 0x1f ;  /* 0x0c201f0008097f89 */ /* 0x000e6200000e0000 */
[----:B0-----:R-:W-:Y:S01]  /*90f0*/  FADD.FTZ R11, R3, R2 ;  /* 0x00000002030b7221 */ /* 0x001fe20000010000 */
[----:B------:R-:W-:Y:S02]  /*9100*/  IMAD.MOV.U32 R2, RZ, RZ, RZ ;  /* 0x000000ffff027224 */ /* 0x000fe400078e00ff */
[----:B-1----:R-:W-:Y:S02]  /*9110*/  FADD.FTZ R12, R8, R9 ;  /* 0x00000009080c7221 */ /* 0x002fe40000010000 */
[----:B------:R-:W-:-:S03]  /*9120*/  FSETP.NE.FTZ.AND P0, PT, R11, RZ, PT ;  /* 0x000000ff0b00720b */ /* 0x000fc60003f15000 */
[----:B------:R-:W-:-:S10]  /*9130*/  FSETP.NE.FTZ.AND P2, PT, R12, RZ, PT ;  /* 0x000000ff0c00720b */ /* 0x000fd40003f55000 */
[C---:B------:R-:W-:Y:S01]  /*9140*/  @P0 FMUL.FTZ R6, R0.reuse, 0.69314718246459960938 ;  /* 0x3f31721800060820 */ /* 0x040fe20000410000 */
[----:B------:R-:W0:Y:S02]  /*9150*/  @P0 MUFU.LG2 R9, R11 ;  /* 0x0000000b00090308 */ /* 0x000e240000000c00 */
[----:B------:R-:W-:Y:S01]  /*9160*/  @P2 FMUL.FTZ R8, R0, 0.69314718246459960938 ;  /* 0x3f31721800082820 */ /* 0x000fe20000410000 */
[----:B------:R-:W-:-:S05]  /*9170*/  @!P1 VIADD R0, R13, 0x34860 ;  /* 0x000348600d009836 */ /* 0x000fca0000000000 */
        /* <DEDUP_REMOVED lines=111> */
.L_x_2236:
[----:B------:R-:W0:Y:S01]  /*9870*/  S2R R3, SR_CgaCtaId ;  /* 0x0000000000037919 */ /* 0x000e220000008800 */
[----:B------:R-:W-:Y:S01]  /*9880*/  MOV R0, 0x400 ;  /* 0x0000040000007802 */ /* 0x000fe20000000f00 */
[----:B------:R-:W-:Y:S01]  /*9890*/  BSSY B0, `(.L_x_2267) ;  /* 0x00001d8000007945 */ /* 0x000fe20003800000 */
[----:B------:R-:W-:Y:S02]  /*98a0*/  BAR.SYNC.DEFER_BLOCKING 0x5, 0x180 ;  /* 0x0146000000007b1d */ /* 0x000fe40000010000 */
[----:B0-----:R-:W-:-:S05]  /*98b0*/  LEA R0, R3, R0, 0x18 ;  /* 0x0000000003007211 */ /* 0x001fca00078ec0ff */
[----:B------:R-:W0:Y:S02]  /*98c0*/  LDS R2, [R0+0x348d0] ;  /* 0x0348d00000027984 */ /* 0x000e240000000800 */
[----:B0-----:R-:W-:Y:S01]  /*98d0*/  R2UR UR4, R2 ;  /* 0x00000000020472ca */ /* 0x001fe200000e0000 */
[----:B------:R-:W-:Y:S06]  /*98e0*/  BAR.ARV 0x4, 0x180 ;  /* 0x0106000000007b1d */ /* 0x000fec0000002000 */
[----:B------:R-:W-:Y:S08]  /*98f0*/  @P0 BRA `(.L_x_2268) ;  /* 0x0000001000c40947 */ /* 0x000ff00003800000 */
[----:B------:R-:W0:Y:S01]  /*9900*/  S2R R3, SR_SWINHI ;  /* 0x0000000000037919 */ /* 0x000e220000002f00 */
[----:B------:R-:W-:Y:S01]  /*9910*/  R2UR UR15, R23 ;  /* 0x00000000170f72ca */ /* 0x000fe200000e0000 */
[----:B------:R-:W-:Y:S01]  /*9920*/  ULDC.64 UR8, c[0x0][0xb90] ;  /* 0x0002e40000087ab9 */ /* 0x000fe20000000a00 */
[----:B------:R-:W-:Y:S01]  /*9930*/  R2UR UR14, R184 ;  /* 0x00000000b80e72ca */ /* 0x000fe200000e0000 */
[----:B------:R-:W-:Y:S01]  /*9940*/  ULDC.64 UR10, c[0x0][0xb98] ;  /* 0x0002e600000a7ab9 */ /* 0x000fe20000000a00 */
[----:B------:R-:W-:Y:S01]  /*9950*/  F2FP.F16.F32.PACK_AB R6, R97, R6 ;  /* 0x000000066106723e */ /* 0x000fe200000000ff */
[----:B------:R-:W-:Y:S01]  /*9960*/  ULDC.64 UR16, c[0x0][0x208] ;  /* 0x0000820000107ab9 */ /* 0x000fe20000000a00 */
[----:B------:R-:W-:Y:S02]  /*9970*/  F2FP.F16.F32.PACK_AB R72, R73, R72 ;  /* 0x000000484948723e */ /* 0x000fe400000000ff */
[----:B------:R-:W-:Y:S02]  /*9980*/  F2FP.F16.F32.PACK_AB R73, R75, R74 ;  /* 0x0000004a4b49723e */ /* 0x000fe400000000ff */
[----:B------:R-:W-:-:S02]  /*9990*/  F2FP.F16.F32.PACK_AB R80, R81, R80 ;  /* 0x000000505150723e */ /* 0x000fc400000000ff */
[----:B------:R-:W-:Y:S01]  /*99a0*/  F2FP.F16.F32.PACK_AB R74, R77, R76 ;  /* 0x0000004c4d4a723e */ /* 0x000fe200000000ff */
[----:B------:R-:W-:Y:S01]  /*99b0*/  USHF.R.S32.HI UR12, URZ, 0x1f, UR15 ;  /* 0x0000001f3f0c7899 */ /* 0x000fe2000801140f */
[----:B------:R-:W-:Y:S01]  /*99c0*/  F2FP.F16.F32.PACK_AB R75, R79, R78 ;  /* 0x0000004e4f4b723e */ /* 0x000fe200000000ff */
[----:B------:R-:W-:Y:S01]  /*99d0*/  USHF.R.S32.HI UR13, URZ, 0x1f, UR14 ;  /* 0x0000001f3f0d7899 */ /* 0x000fe2000801140e */
[----:B------:R-:W-:Y:S01]  /*99e0*/  F2FP.F16.F32.PACK_AB R81, R83, R82 ;  /* 0x000000525351723e */ /* 0x000fe200000000ff */
[----:B------:R-:W-:Y:S01]  /*99f0*/  UIMAD UR5, UR12, UR8, URZ ;  /* 0x000000080c0572a4 */ /* 0x000fe2000f8e023f */
[----:B------:R-:W-:Y:S01]  /*9a00*/  F2FP.F16.F32.PACK_AB R82, R85, R84 ;  /* 0x000000545552723e */ /* 0x000fe200000000ff */
[----:B------:R-:W-:Y:S01]  /*9a10*/  UIMAD.WIDE.U32 UR6, UR15, UR8, URZ ;  /* 0x000000080f0672a5 */ /* 0x000fe2000f8e003f */
[----:B------:R-:W-:Y:S01]  /*9a20*/  F2FP.F16.F32.PACK_AB R83, R87, R86 ;  /* 0x000000565753723e */ /* 0x000fe200000000ff */
[----:B------:R-:W-:Y:S02]  /*9a30*/  UIMAD UR5, UR15, UR9, UR5 ;  /* 0x000000090f0572a4 */ /* 0x000fe4000f8e0205 */
[----:B------:R-:W-:-:S02]  /*9a40*/  UIMAD UR8, UR13, UR10, URZ ;  /* 0x0000000a0d0872a4 */ /* 0x000fc4000f8e023f */
[----:B------:R-:W-:Y:S02]  /*9a50*/  UIADD3 UR7, UR7, UR5, URZ ;  /* 0x0000000507077290 */ /* 0x000fe4000fffe03f */
[----:B------:R-:W-:Y:S02]  /*9a60*/  UIMAD UR8, UR14, UR11, UR8 ;  /* 0x0000000b0e0872a4 */ /* 0x000fe4000f8e0208 */
[----:B------:R-:W-:Y:S01]  /*9a70*/  UIMAD.WIDE.U32 UR6, UR14, UR10, UR6 ;  /* 0x0000000a0e0672a5 */ /* 0x000fe2000f8e0006 */
[----:B------:R-:W-:Y:S02]  /*9a80*/  MOV R34, R0 ;  /* 0x0000000000227202 */ /* 0x000fe40000000f00 */
[----:B0-----:R-:W-:Y:S01]  /*9a90*/  MOV R35, R3 ;  /* 0x0000000300237202 */ /* 0x001fe20000000f00 */
[----:B------:R-:W-:Y:S01]  /*9aa0*/  IMAD R3, R185, 0x40, R16 ;  /* 0x00000040b9037824 */ /* 0x000fe200078e0210 */
[----:B------:R-:W-:Y:S01]  /*9ab0*/  ULDC UR5, c[0x0][0xa88] ;  /* 0x0002a20000057ab9 */ /* 0x000fe20000000800 */
[----:B------:R-:W-:Y:S01]  /*9ac0*/  ULDC.64 UR10, c[0x0][0xaf0] ;  /* 0x0002bc00000a7ab9 */ /* 0x000fe20000000a00 */
[----:B------:R-:W-:-:S04]  /*9ad0*/  IMAD.WIDE R4, R190, 0x2, R34 ;  /* 0x00000002be047825 */ /* 0x000fc800078e0222 */
[----:B------:R-:W-:Y:S01]  /*9ae0*/  IMAD.WIDE R34, R3, 0x2, R34 ;  /* 0x0000000203227825 */ /* 0x000fe200078e0222 */
[C---:B------:R-:W-:Y:S02]  /*9af0*/  IADD3 R23, P2, R4.reuse, 0x4020, RZ ;  /* 0x0000402004177810 */ /* 0x040fe40007f5e0ff */
[C---:B------:R-:W-:Y:S02]  /*9b00*/  LOP3.LUT R3, R4.reuse, 0x380, RZ, 0xc0, !PT ;  /* 0x0000038004037812 */ /* 0x040fe400078ec0ff */
[----:B------:R-:W-:Y:S01]  /*9b10*/  LOP3.LUT R12, R23, 0x380, RZ, 0xc0, !PT ;  /* 0x00000380170c7812 */ /* 0x000fe200078ec0ff */
[--C-:B------:R-:W-:Y:S01]  /*9b20*/  IMAD.X R37, RZ, RZ, R5.reuse, P2 ;  /* 0x000000ffff257224 */ /* 0x100fe200010e0605 */
[----:B------:R-:W-:Y:S02]  /*9b30*/  IADD3 R27, P1, R4, 0x4040, RZ ;  /* 0x00004040041b7810 */ /* 0x000fe40007f3e0ff */
[----:B------:R-:W-:Y:S02]  /*9b40*/  SHF.R.U64 R12, R12, 0x3, RZ ;  /* 0x000000030c0c7819 */ /* 0x000fe400000012ff */
[----:B------:R-:W-:Y:S01]  /*9b50*/  IADD3 R21, P6, R4, 0x20, RZ ;  /* 0x0000002004157810 */ /* 0x000fe20007fde0ff */
[----:B------:R-:W-:Y:S01]  /*9b60*/  IMAD.X R39, RZ, RZ, R5, P1 ;  /* 0x000000ffff277224 */ /* 0x000fe200008e0605 */
[----:B------:R-:W-:-:S02]  /*9b70*/  LOP3.LUT R36, R12, R23, RZ, 0x3c, !PT ;  /* 0x000000170c247212 */ /* 0x000fc400078e3cff */
[----:B------:R-:W0:Y:S01]  /*9b80*/  LDC R23, c[0x0][0xbe8] ;  /* 0x0002fa00ff177b82 */ /* 0x000e220000000800 */
[----:B------:R-:W-:Y:S01]  /*9b90*/  SHF.R.U64 R3, R3, 0x3, RZ ;  /* 0x0000000303037819 */ /* 0x000fe200000012ff */
[--C-:B------:R-:W-:Y:S01]  /*9ba0*/  IMAD.X R13, RZ, RZ, R5.reuse, P6 ;  /* 0x000000ffff0d7224 */ /* 0x100fe200030e0605 */
[C---:B------:R-:W-:Y:S02]  /*9bb0*/  IADD3 R10, P3, R4.reuse, 0x4000, RZ ;  /* 0x00004000040a7810 */ /* 0x040fe40007f7e0ff */
[C---:B------:R-:W-:Y:S02]  /*9bc0*/  IADD3 R41, P0, R4.reuse, 0x4060, RZ ;  /* 0x0000406004297810 */ /* 0x040fe40007f1e0ff */
[C---:B------:R-:W-:Y:S01]  /*9bd0*/  IADD3 R8, P4, R4.reuse, 0x60, RZ ;  /* 0x0000006004087810 */ /* 0x040fe20007f9e0ff */
[--C-:B------:R-:W-:Y:S01]  /*9be0*/  IMAD.X R15, RZ, RZ, R5.reuse, P3 ;  /* 0x000000ffff0f7224 */ /* 0x100fe200018e0605 */
[----:B------:R-:W-:Y:S02]  /*9bf0*/  IADD3 R25, P5, R4, 0x40, RZ ;  /* 0x0000004004197810 */ /* 0x000fe40007fbe0ff */
[----:B------:R-:W-:Y:S01]  /*9c00*/  LOP3.LUT R4, R3, R4, RZ, 0x3c, !PT ;  /* 0x0000000403047212 */ /* 0x000fe200078e3cff */
[--C-:B------:R-:W-:Y:S01]  /*9c10*/  IMAD.X R11, RZ, RZ, R5.reuse, P4 ;  /* 0x000000ffff0b7224 */ /* 0x100fe200020e0605 */
[----:B------:R-:W-:Y:S01]  /*9c20*/  LOP3.LUT R14, R27, 0x380, RZ, 0xc0, !PT ;  /* 0x000003801b0e7812 */ /* 0x000fe200078ec0ff */
[----:B------:R-:W-:Y:S01]  /*9c30*/  IMAD.X R9, RZ, RZ, R5, P5 ;  /* 0x000000ffff097224 */ /* 0x000fe200028e0605 */
[----:B------:R-:W-:-:S02]  /*9c40*/  LOP3.LUT R3, R10, 0x380, RZ, 0xc0, !PT ;  /* 0x000003800a037812 */ /* 0x000fc400078ec0ff */
[----:B------:R-:W-:Y:S02]  /*9c50*/  LOP3.LUT R2, R21, 0x380, RZ, 0xc0, !PT ;  /* 0x0000038015027812 */ /* 0x000fe400078ec0ff */
[----:B------:R-:W-:Y:S02]  /*9c60*/  IADD3 R33, P6, R34, 0x1000, RZ ;  /* 0x0000100022217810 */ /* 0x000fe40007fde0ff */
[----:B------:R-:W-:Y:S02]  /*9c70*/  SHF.R.U64 R14, R14, 0x3, RZ ;  /* 0x000000030e0e7819 */ /* 0x000fe400000012ff */
[----:B------:R-:W-:Y:S02]  /*9c80*/  SHF.R.U64 R3, R3, 0x3, RZ ;  /* 0x0000000303037819 */ /* 0x000fe400000012ff */
[----:B------:R-:W-:Y:S02]  /*9c90*/  SHF.R.U64 R2, R2, 0x3, RZ ;  /* 0x0000000302027819 */ /* 0x000fe400000012ff */
[----:B------:R-:W-:-:S02]  /*9ca0*/  LOP3.LUT R32, R33, 0x380, RZ, 0xc0, !PT ;  /* 0x0000038021207812 */ /* 0x000fc400078ec0ff */
[----:B------:R-:W-:Y:S02]  /*9cb0*/  LOP3.LUT R38, R14, R27, RZ, 0x3c, !PT ;  /* 0x0000001b0e267212 */ /* 0x000fe400078e3cff */
[----:B------:R-:W-:Y:S02]  /*9cc0*/  LOP3.LUT R14, R3, R10, RZ, 0x3c, !PT ;  /* 0x0000000a030e7212 */ /* 0x000fe400078e3cff */
[----:B------:R-:W-:Y:S02]  /*9cd0*/  LOP3.LUT R12, R2, R21, RZ, 0x3c, !PT ;  /* 0x00000015020c7212 */ /* 0x000fe400078e3cff */
[----:B------:R-:W-:Y:S02]  /*9ce0*/  LOP3.LUT R3, R8, 0x380, RZ, 0xc0, !PT ;  /* 0x0000038008037812 */ /* 0x000fe400078ec0ff */
[----:B------:R-:W-:Y:S02]  /*9cf0*/  SHF.R.U64 R32, R32, 0x3, RZ ;  /* 0x0000000320207819 */ /* 0x000fe400000012ff */
[----:B------:R-:W-:-:S02]  /*9d00*/  LOP3.LUT R2, R25, 0x380, RZ, 0xc0, !PT ;  /* 0x0000038019027812 */ /* 0x000fc400078ec0ff */
[----:B------:R-:W-:Y:S02]  /*9d10*/  SHF.R.U64 R3, R3, 0x3, RZ ;  /* 0x0000000303037819 */ /* 0x000fe400000012ff */
[----:B------:R-:W-:Y:S01]  /*9d20*/  LOP3.LUT R32, R32, R33, RZ, 0x3c, !PT ;  /* 0x0000002120207212 */ /* 0x000fe200078e3cff */
[----:B------:R-:W-:Y:S01]  /*9d30*/  IMAD.X R33, RZ, RZ, R35, P6 ;  /* 0x000000ffff217224 */ /* 0x000fe200030e0623 */
[----:B------:R-:W-:Y:S02]  /*9d40*/  SHF.R.U64 R2, R2, 0x3, RZ ;  /* 0x0000000302027819 */ /* 0x000fe400000012ff */
[----:B0-----:R-:W-:Y:S02]  /*9d50*/  ISETP.NE.AND P1, PT, R23, 0x1, PT ;  /* 0x000000011700780c */ /* 0x001fe40003f25270 */
[----:B------:R-:W-:Y:S02]  /*9d60*/  IADD3 R107, P6, R34, 0x7000, RZ ;  /* 0x00007000226b7810 */ /* 0x000fe40007fde0ff */
[----:B------:R-:W-:-:S02]  /*9d70*/  LOP3.LUT R10, R3, R8, RZ, 0x3c, !PT ;  /* 0x00000008030a7212 */ /* 0x000fc400078e3cff */
[----:B------:R-:W-:Y:S02]  /*9d80*/  LOP3.LUT R8, R2, R25, RZ, 0x3c, !PT ;  /* 0x0000001902087212 */ /* 0x000fe400078e3cff */
[----:B------:R-:W-:Y:S02]  /*9d90*/  LOP3.LUT R2, R107, 0x380, RZ, 0xc0, !PT ;  /* 0x000003806b027812 */ /* 0x000fe400078ec0ff */
[----:B------:R-:W-:Y:S02]  /*9da0*/  LOP3.LUT R40, R41, 0x380, RZ, 0xc0, !PT ;  /* 0x0000038029287812 */ /* 0x000fe400078ec0ff */
[----:B------:R-:W-:Y:S02]  /*9db0*/  SHF.R.U64 R2, R2, 0x3, RZ ;  /* 0x0000000302027819 */ /* 0x000fe400000012ff */
[----:B------:R-:W-:Y:S02]  /*9dc0*/  SHF.R.U64 R40, R40, 0x3, RZ ;  /* 0x0000000328287819 */ /* 0x000fe400000012ff */
[----:B------:R-:W-:-:S02]  /*9dd0*/  LOP3.LUT R2, R2, R107, RZ, 0x3c, !PT ;  /* 0x0000006b02027212 */ /* 0x000fc400078e3cff */
[----:B------:R-:W0:Y:S01]  /*9de0*/  @P1 LDC R107, c[0x0][0xbec] ;  /* 0x0002fb00ff6b1b82 */ /* 0x000e220000000800 */
[----:B------:R-:W-:Y:S01]  /*9df0*/  LOP3.LUT R40, R40, R41, RZ, 0x3c, !PT ;  /* 0x0000002928287212 */ /* 0x000fe200078e3cff */
[----:B------:R-:W-:Y:S01]  /*9e00*/  IMAD.X R41, RZ, RZ, R5, P0 ;  /* 0x000000ffff297224 */ /* 0x000fe200000e0605 */
[----:B------:R-:W-:Y:S02]  /*9e10*/  MOV R106, R4 ;  /* 0x00000004006a7202 */ /* 0x000fe40000000f00 */
[----:B------:R-:W-:Y:S02]  /*9e20*/  F2FP.F16.F32.PACK_AB R5, R104, R105 ;  /* 0x000000696805723e */ /* 0x000fe400000000ff */
[----:B------:R-:W-:Y:S01]  /*9e30*/  F2FP.F16.F32.PACK_AB R4, R96, R7 ;  /* 0x000000076004723e */ /* 0x000fe200000000ff */
[----:B------:R-:W1:Y:S01]  /*9e40*/  @P1 LDC R104, c[0x0][0xbf0] ;  /* 0x0002fc00ff681b82 */ /* 0x000e620000000800 */
[----:B------:R-:W-:-:S07]  /*9e50*/  F2FP.F16.F32.PACK_AB R7, R102, R103 ;  /* 0x000000676607723e */ /* 0x000fce00000000ff */
[----:B------:R-:W-:Y:S01]  /*9e60*/  BAR.SYNC.DEFER_BLOCKING 0x1, 0x100 ;  /* 0x0044000000007b1d */ /* 0x000fe20000010000 */
[----:B------:R-:W-:Y:S01]  /*9e70*/  MOV R97, R38 ;  /* 0x0000002600617202 */ /* 0x000fe20000000f00 */
[----:B------:R-:W-:Y:S01]  /*9e80*/  VIADD R38, R18, UR60 ;  /* 0x0000003c12267c36 */ /* 0x000fe20008000000 */
[----:B------:R-:W-:Y:S01]  /*9e90*/  IADD3 R21, P0, R34, 0x6000, RZ ;  /* 0x0000600022157810 */ /* 0x000fe20007f1e0ff */
[----:B------:R-:W-:Y:S01]  /*9ea0*/  VIADD R39, R189, UR60 ;  /* 0x0000003cbd277c36 */ /* 0x000fe20008000000 */
[----:B------:R-:W-:Y:S01]  /*9eb0*/  MOV R103, R14 ;  /* 0x0000000e00677202 */ /* 0x000fe20000000f00 */
[----:B------:R-:W-:Y:S01]  /*9ec0*/  IMAD.U32 R14, RZ, RZ, UR8 ;  /* 0x00000008ff0e7e24 */ /* 0x000fe2000f8e00ff */
[----:B------:R-:W-:Y:S01]  /*9ed0*/  LOP3.LUT R20, R21, 0x380, RZ, 0xc0, !PT ;  /* 0x0000038015147812 */ /* 0x000fe200078ec0ff */
[----:B------:R-:W-:Y:S01]  /*9ee0*/  ULDC.64 UR8, c[0x0][0xae8] ;  /* 0x0002ba0000087ab9 */ /* 0x000fe20000000a00 */
[----:B------:R-:W-:Y:S02]  /*9ef0*/  MOV R15, R12 ;  /* 0x0000000c000f7202 */ /* 0x000fe40000000f00 */
[----:B------:R-:W-:-:S02]  /*9f00*/  SHF.R.U64 R20, R20, 0x3, RZ ;  /* 0x0000000314147819 */ /* 0x000fc400000012ff */
[----:B------:R-:W-:Y:S02]  /*9f10*/  IADD3 R27, P3, R34, 0x4000, RZ ;  /* 0x00004000221b7810 */ /* 0x000fe40007f7e0ff */
[----:B------:R-:W-:Y:S01]  /*9f20*/  LOP3.LUT R20, R20, R21, RZ, 0x3c, !PT ;  /* 0x0000001514147212 */ /* 0x000fe200078e3cff */
[----:B------:R-:W-:Y:S01]  /*9f30*/  IMAD.X R21, RZ, RZ, R35, P0 ;  /* 0x000000ffff157224 */ /* 0x000fe200000e0623 */
[----:B------:R-:W-:Y:S02]  /*9f40*/  IADD3 R25, P2, R34, 0x5000, RZ ;  /* 0x0000500022197810 */ /* 0x000fe40007f5e0ff */
[----:B------:R-:W-:Y:S02]  /*9f50*/  LOP3.LUT R26, R27, 0x380, RZ, 0xc0, !PT ;  /* 0x000003801b1a7812 */ /* 0x000fe400078ec0ff */
[----:B------:R-:W-:Y:S02]  /*9f60*/  LOP3.LUT R24, R25, 0x380, RZ, 0xc0, !PT ;  /* 0x0000038019187812 */ /* 0x000fe400078ec0ff */
[----:B------:R-:W-:Y:S01]  /*9f70*/  SHF.R.U64 R26, R26, 0x3, RZ ;  /* 0x000000031a1a7819 */ /* 0x000fe200000012ff */
[----:B------:R0:W-:Y:S01]  /*9f80*/  STSM.16.M88.4 [R106], R4 ;  /* 0x000000046a007844 */ /* 0x0001e20000000200 */
[----:B------:R-:W-:-:S02]  /*9f90*/  MOV R102, R36 ;  /* 0x0000002400667202 */ /* 0x000fc40000000f00 */
[----:B------:R-:W-:Y:S02]  /*9fa0*/  SHF.R.U64 R24, R24, 0x3, RZ ;  /* 0x0000000318187819 */ /* 0x000fe400000012ff */
[----:B------:R-:W-:Y:S01]  /*9fb0*/  LOP3.LUT R26, R26, R27, RZ, 0x3c, !PT ;  /* 0x0000001b1a1a7212 */ /* 0x000fe200078e3cff */
[--C-:B------:R-:W-:Y:S01]  /*9fc0*/  IMAD.X R27, RZ, RZ, R35.reuse, P3 ;  /* 0x000000ffff1b7224 */ /* 0x100fe200018e0623 */
[----:B------:R-:W-:Y:S01]  /*9fd0*/  LOP3.LUT R24, R24, R25, RZ, 0x3c, !PT ;  /* 0x0000001918187212 */ /* 0x000fe200078e3cff */
[----:B------:R-:W-:Y:S01]  /*9fe0*/  IMAD.X R25, RZ, RZ, R35, P2 ;  /* 0x000000ffff197224 */ /* 0x000fe200010e0623 */
[----:B------:R-:W-:Y:S02]  /*9ff0*/  MOV R96, R40 ;  /* 0x0000002800607202 */ /* 0x000fe40000000f00 */
[C---:B------:R-:W-:Y:S02]  /*a000*/  IADD3 R29, P4, R34.reuse, 0x3000, RZ ;  /* 0x00003000221d7810 */ /* 0x040fe40007f9e0ff */
[----:B------:R-:W-:-:S02]  /*a010*/  LOP3.LUT R3, R34, 0x380, RZ, 0xc0, !PT ;  /* 0x0000038022037812 */ /* 0x000fc400078ec0ff */
[----:B------:R-:W-:Y:S01]  /*a020*/  LOP3.LUT R28, R29, 0x380, RZ, 0xc0, !PT ;  /* 0x000003801d1c7812 */ /* 0x000fe200078ec0ff */
[----:B0-----:R-:W-:Y:S01]  /*a030*/  @P1 IMAD.HI.U32 R5, R38, R107, RZ ;  /* 0x0000006b26051227 */ /* 0x001fe200078e00ff */
[----:B------:R-:W-:Y:S02]  /*a040*/  F2FP.F16.F32.PACK_AB R7, R98, R99 ;  /* 0x000000636207723e */ /* 0x000fe400000000ff */
[----:B------:R-:W-:Y:S01]  /*a050*/  SHF.R.U64 R28, R28, 0x3, RZ ;  /* 0x000000031c1c7819 */ /* 0x000fe200000012ff */
[----:B------:R-:W-:Y:S01]  /*a060*/  IMAD.MOV.U32 R4, RZ, RZ, R38 ;  /* 0x000000ffff047224 */ /* 0x000fe200078e0026 */
[----:B-1----:R-:W-:Y:S02]  /*a070*/  @P1 SHF.R.U32.HI R4, RZ, R104, R5 ;  /* 0x00000068ff041219 */ /* 0x002fe40000011605 */
[----:B------:R-:W-:Y:S02]  /*a080*/  MOV R104, R10 ;  /* 0x0000000a00687202 */ /* 0x000fe40000000f00 */
[--C-:B------:R-:W-:Y:S01]  /*a090*/  SHF.R.S32.HI R5, RZ, 0x1f, R4.reuse ;  /* 0x0000001fff057819 */ /* 0x100fe20000011404 */
[----:B------:R-:W-:Y:S01]  /*a0a0*/  IMAD.MOV R6, RZ, RZ, -R4 ;  /* 0x000000ffff067224 */ /* 0x000fe200078e0a04 */
[----:B------:R-:W-:-:S02]  /*a0b0*/  IADD3 R12, P0, R4, UR6, RZ ;  /* 0x00000006040c7c10 */ /* 0x000fc4000ff1e0ff */
[----:B------:R-:W-:Y:S01]  /*a0c0*/  F2FP.F16.F32.PACK_AB R4, R94, R93 ;  /* 0x0000005d5e04723e */ /* 0x000fe200000000ff */
[----:B------:R-:W-:Y:S01]  /*a0d0*/  IMAD R11, R23, R6, R38 ;  /* 0x00000006170b7224 */ /* 0x000fe200078e0226 */
[----:B------:R-:W-:Y:S01]  /*a0e0*/  IADD3.X R13, R5, UR7, R14, P0, !PT ;  /* 0x00000007050d7c10 */ /* 0x000fe200087fe40e */
[----:B------:R-:W-:Y:S01]  /*a0f0*/  ULDC.64 UR6, c[0x0][0xb88] ;  /* 0x0002e20000067ab9 */ /* 0x000fe20000000a00 */
[----:B------:R-:W-:Y:S02]  /*a100*/  F2FP.F16.F32.PACK_AB R5, R100, R101 ;  /* 0x000000656405723e */ /* 0x000fe400000000ff */
[----:B------:R-:W-:Y:S01]  /*a110*/  SHF.R.S32.HI R10, RZ, 0x1f, R11 ;  /* 0x0000001fff0a7819 */ /* 0x000fe2000001140b */
[----:B------:R-:W-:Y:S01]  /*a120*/  IMAD.WIDE.U32 R12, R11, UR6, R12 ;  /* 0x000000060b0c7c25 */ /* 0x000fe2000f8e000c */
[----:B------:R-:W-:Y:S02]  /*a130*/  F2FP.F16.F32.PACK_AB R6, R95, R92 ;  /* 0x0000005c5f06723e */ /* 0x000fe400000000ff */
[----:B------:R-:W-:Y:S01]  /*a140*/  MOV R14, R8 ;  /* 0x00000008000e7202 */ /* 0x000fe20000000f00 */
[----:B------:R-:W-:Y:S01]  /*a150*/  IMAD R10, R10, UR6, RZ ;  /* 0x000000060a0a7c24 */ /* 0x000fe2000f8e02ff */
[----:B------:R-:W-:Y:S01]  /*a160*/  LOP3.LUT P0, RZ, R187, 0x3, RZ, 0xc0, !PT ;  /* 0x00000003bbff7812 */ /* 0x000fe2000780c0ff */
[----:B------:R0:W-:Y:S01]  /*a170*/  STSM.16.M88.4 [R15], R4 ;  /* 0x000000040f007844 */ /* 0x0001e20000000200 */
[----:B------:R-:W-:Y:S01]  /*a180*/  IMAD R92, R23, UR5, RZ ;  /* 0x00000005175c7c24 */ /* 0x000fe2000f8e02ff */
[----:B------:R-:W-:Y:S01]  /*a190*/  F2FP.F16.F32.PACK_AB R8, R91, R90 ;  /* 0x0000005a5b08723e */ /* 0x000fe200000000ff */
[----:B------:R-:W-:Y:S01]  /*a1a0*/  IMAD R37, R11, UR7, R10 ;  /* 0x000000070b257c24 */ /* 0x000fe2000f8e020a */
[----:B------:R-:W-:Y:S01]  /*a1b0*/  ULDC.64 UR6, c[0x0][0xb50] ;  /* 0x0002d40000067ab9 */ /* 0x000fe20000000a00 */
[----:B------:R-:W-:-:S02]  /*a1c0*/  F2FP.F16.F32.PACK_AB R9, R43, R42 ;  /* 0x0000002a2b09723e */ /* 0x000fc400000000ff */
[----:B------:R-:W-:Y:S02]  /*a1d0*/  F2FP.F16.F32.PACK_AB R10, R45, R44 ;  /* 0x0000002c2d0a723e */ /* 0x000fe400000000ff */
[----:B------:R-:W-:Y:S02]  /*a1e0*/  F2FP.F16.F32.PACK_AB R11, R47, R46 ;  /* 0x0000002e2f0b723e */ /* 0x000fe400000000ff */
[----:B------:R-:W-:Y:S02]  /*a1f0*/  LEA R36, P3, R12, UR6, 0x2 ;  /* 0x000000060c247c11 */ /* 0x000fe4000f8610ff */
[C---:B------:R-:W-:Y:S01]  /*a200*/  ISETP.GE.OR P2, PT, R39.reuse, R92, P0 ;  /* 0x0000005c2700720c */ /* 0x040fe20000746670 */
[----:B------:R1:W-:Y:S01]  /*a210*/  STSM.16.M88.4 [R14], R8 ;  /* 0x000000080e007844 */ /* 0x0003e20000000200 */
[----:B------:R-:W-:Y:S01]  /*a220*/  LOP3.LUT R28, R28, R29, RZ, 0x3c, !PT ;  /* 0x0000001d1c1c7212 */ /* 0x000fe200078e3cff */
[----:B0-----:R-:W-:Y:S01]  /*a230*/  VIADD R5, R39, 0x8 ;  /* 0x0000000827057836 */ /* 0x001fe20000000000 */
[----:B------:R-:W-:Y:S01]  /*a240*/  F2FP.F16.F32.PACK_AB R4, R49, R48 ;  /* 0x000000303104723e */ /* 0x000fe200000000ff */
[----:B------:R-:W-:Y:S01]  /*a250*/  IMAD.IADD R7, R13, 0x1, R37 ;  /* 0x000000010d077824 */ /* 0x000fe200078e0225 */
[----:B------:R-:W-:Y:S01]  /*a260*/  F2FP.F16.F32.PACK_AB R6, R53, R52 ;  /* 0x000000343506723e */ /* 0x000fe200000000ff */
[----:B------:R-:W-:Y:S01]  /*a270*/  SHFL.IDX PT, R90, R36, RZ, 0x1c1f ;  /* 0x001c1fff245a7589 */ /* 0x000fe200000e0000 */
[----:B------:R-:W-:Y:S01]  /*a280*/  ISETP.GE.OR P0, PT, R5, R92, P0 ;  /* 0x0000005c0500720c */ /* 0x000fe20000706670 */
[----:B------:R-:W-:Y:S01]  /*a290*/  IMAD.X R29, RZ, RZ, R35, P4 ;  /* 0x000000ffff1d7224 */ /* 0x000fe200020e0623 */
[----:B------:R-:W-:-:S02]  /*a2a0*/  LEA.HI.X R37, R12, UR7, R7, 0x2, P3 ;  /* 0x000000070c257c11 */ /* 0x000fc400098f1407 */
        /* <DEDUP_REMOVED lines=11> */
[----:B------:R-:W-:Y:S01]  /*a360*/  F2FP.F16.F32.PACK_AB R9, R67, R66 ;  /* 0x000000424309723e */ /* 0x000fe200000000ff */
[----:B------:R-:W-:Y:S01]  /*a370*/  STSM.16.M88.4 [R103], R12 ;  /* 0x0000000c67007844 */ /* 0x000fe20000000200 */
[----:B------:R-:W-:Y:S01]  /*a380*/  F2FP.F16.F32.PACK_AB R10, R69, R68 ;  /* 0x00000044450a723e */ /* 0x000fe200000000ff */
[----:B------:R-:W2:Y:S01]  /*a390*/  @P1 LDC R61, c[0x0][0xbf0] ;  /* 0x0002fc00ff3d1b82 */ /* 0x000ea20000000800 */
[----:B------:R-:W-:Y:S01]  /*a3a0*/  F2FP.F16.F32.PACK_AB R11, R71, R70 ;  /* 0x00000046470b723e */ /* 0x000fe200000000ff */
[----:B------:R-:W3:Y:S01]  /*a3b0*/  SHFL.IDX PT, R57, R37, 0x1, 0x1c1f ;  /* 0x003c1f0025397f89 */ /* 0x000ee200000e0000 */
[----:B------:R-:W-:Y:S02]  /*a3c0*/  SHF.R.U64 R3, R3, 0x3, RZ ;  /* 0x0000000303037819 */ /* 0x000fe400000012ff */
[----:B------:R-:W-:Y:S01]  /*a3d0*/  IADD3 R31, P5, R34, 0x2000, RZ ;  /* 0x00002000221f7810 */ /* 0x000fe20007fbe0ff */
[----:B------:R4:W-:Y:S01]  /*a3e0*/  STSM.16.M88.4 [R102], R8 ;  /* 0x0000000866007844 */ /* 0x0009e20000000200 */
[----:B------:R-:W-:Y:S01]  /*a3f0*/  LOP3.LUT R34, R3, R34, RZ, 0x3c, !PT ;  /* 0x0000002203227212 */ /* 0x000fe200078e3cff */
[----:B------:R-:W-:Y:S01]  /*a400*/  IMAD.X R3, RZ, RZ, R35, P6 ;  /* 0x000000ffff037224 */ /* 0x000fe200030e0623 */
[----:B------:R-:W-:Y:S01]  /*a410*/  UIMAD UR5, UR12, UR8, URZ ;  /* 0x000000080c0572a4 */ /* 0x000fe2000f8e023f */
[----:B------:R0:W-:Y:S01]  /*a420*/  STSM.16.M88.4 [R97], R72 ;  /* 0x0000004861007844 */ /* 0x0001e20000000200 */
[----:B------:R-:W-:Y:S01]  /*a430*/  UIMAD.WIDE.U32 UR6, UR15, UR8, URZ ;  /* 0x000000080f0672a5 */ /* 0x000fe2000f8e003f */
[----:B------:R-:W-:-:S02]  /*a440*/  LOP3.LUT R30, R31, 0x380, RZ, 0xc0, !PT ;  /* 0x000003801f1e7812 */ /* 0x000fc400078ec0ff */
[----:B------:R1:W-:Y:S01]  /*a450*/  STSM.16.M88.4 [R96], R80 ;  /* 0x0000005060007844 */ /* 0x0003e20000000200 */
[----:B------:R-:W-:Y:S01]  /*a460*/  UIMAD UR5, UR15, UR9, UR5 ;  /* 0x000000090f0572a4 */ /* 0x000fe2000f8e0205 */
[----:B------:R-:W-:Y:S01]  /*a470*/  SHF.R.U64 R30, R30, 0x3, RZ ;  /* 0x000000031e1e7819 */ /* 0x000fe200000012ff */
[----:B------:R-:W-:Y:S01]  /*a480*/  BAR.SYNC.DEFER_BLOCKING 0x1, 0x100 ;  /* 0x0044000000007b1d */ /* 0x000fe20000010000 */
[----:B------:R-:W-:Y:S02]  /*a490*/  UIMAD UR8, UR13, UR10, URZ ;  /* 0x0000000a0d0872a4 */ /* 0x000fe4000f8e023f */
[----:B------:R-:W-:Y:S01]  /*a4a0*/  LOP3.LUT R30, R30, R31, RZ, 0x3c, !PT ;  /* 0x0000001f1e1e7212 */ /* 0x000fe200078e3cff */
[----:B------:R-:W-:Y:S01]  /*a4b0*/  UIADD3 UR7, UR7, UR5, URZ ;  /* 0x0000000507077290 */ /* 0x000fe2000fffe03f */
[----:B------:R-:W-:Y:S01]  /*a4c0*/  IMAD.X R31, RZ, RZ, R35, P5 ;  /* 0x000000ffff1f7224 */ /* 0x000fe200028e0623 */
[----:B------:R-:W-:Y:S02]  /*a4d0*/  UIMAD UR5, UR14, UR11, UR8 ;  /* 0x0000000b0e0572a4 */ /* 0x000fe4000f8e0208 */
[----:B------:R-:W-:Y:S01]  /*a4e0*/  UIMAD.WIDE.U32 UR6, UR14, UR10, UR6 ;  /* 0x0000000a0e0672a5 */ /* 0x000fe2000f8e0006 */
[----:B------:R-:W-:Y:S01]  /*a4f0*/  ULDC.64 UR8, c[0x0][0xae0] ;  /* 0x0002b80000087ab9 */ /* 0x000fe20000000a00 */
[----:B0-----:R0:W-:Y:S04]  /*a500*/  @!P2 ST.E desc[UR16][R90.64], R89 ;  /* 0x000000595a00a985 */ /* 0x0011e8000c101910 */
[----:B---3--:R0:W-:Y:S04]  /*a510*/  @!P0 ST.E desc[UR16][R56.64], R88 ;  /* 0x0000005838008985 */ /* 0x0081e8000c101910 */
[----:B------:R3:W5:Y:S04]  /*a520*/  LD.E.128 R4, desc[UR16][R28.64] ;  /* 0x000000101c047980 */ /* 0x000768000c101d00 */
[----:B----4-:R1:W5:Y:S04]  /*a530*/  LD.E.128 R8, desc[UR16][R2.64] ;  /* 0x0000001002087980 */ /* 0x010368000c101d00 */
[----:B------:R4:W5:Y:S01]  /*a540*/  LD.E.128 R12, desc[UR16][R20.64] ;  /* 0x00000010140c7980 */ /* 0x000962000c101d00 */
[----:B---3--:R-:W-:Y:S01]  /*a550*/  IMAD R28, R22, 0x20, R185 ;  /* 0x00000020161c7824 */ /* 0x008fe200078e02b9 */
[----:B------:R-:W-:-:S02]  /*a560*/  UIADD3 UR5, UR7, UR5, URZ ;  /* 0x0000000507057290 */ /* 0x000fc4000fffe03f */
[----:B------:R3:W5:Y:S01]  /*a570*/  LD.E.128 R48, desc[UR16][R24.64] ;  /* 0x0000001018307980 */ /* 0x000762000c101d00 */
[----:B------:R-:W-:-:S03]  /*a580*/  VIADD R28, R28, UR60 ;  /* 0x0000003c1c1c7c36 */ /* 0x000fc60008000000 */
[----:B------:R-:W5:Y:S01]  /*a590*/  LD.E.128 R44, desc[UR16][R34.64] ;  /* 0x00000010222c7980 */ /* 0x000f62000c101d00 */
[----:B-1----:R-:W-:-:S03]  /*a5a0*/  @P1 IMAD.HI.U32 R2, R28, R59, RZ ;  /* 0x0000003b1c021227 */ /* 0x002fc600078e00ff */
[----:B------:R-:W5:Y:S01]  /*a5b0*/  LD.E.128 R40, desc[UR16][R32.64] ;  /* 0x0000001020287980 */ /* 0x000f62000c101d00 */
[----:B----4-:R-:W-:Y:S01]  /*a5c0*/  IMAD.MOV.U32 R21, RZ, RZ, R28 ;  /* 0x000000ffff157224 */ /* 0x010fe200078e001c */
[----:B--2---:R-:W-:Y:S02]  /*a5d0*/  @P1 SHF.R.U32.HI R21, RZ, R61, R2 ;  /* 0x0000003dff151219 */ /* 0x004fe40000011602 */
[----:B------:R-:W5:Y:S02]  /*a5e0*/  LD.E.128 R36, desc[UR16][R30.64] ;  /* 0x000000101e247980 */ /* 0x000f64000c101d00 */
[--C-:B------:R-:W-:Y:S01]  /*a5f0*/  SHF.R.S32.HI R20, RZ, 0x1f, R21.reuse ;  /* 0x0000001fff147819 */ /* 0x100fe20000011415 */
[----:B---3--:R-:W-:Y:S01]  /*a600*/  IMAD.MOV R24, RZ, RZ, -R21 ;  /* 0x000000ffff187224 */ /* 0x008fe200078e0a15 */
[----:B------:R1:W5:Y:S01]  /*a610*/  LD.E.128 R52, desc[UR16][R26.64] ;  /* 0x000000101a347980 */ /* 0x000362000c101d00 */
[----:B------:R-:W-:Y:S02]  /*a620*/  IMAD.U32 R3, RZ, RZ, UR7 ;  /* 0x00000007ff037e24 */ /* 0x000fe4000f8e00ff */
[----:B------:R-:W-:Y:S01]  /*a630*/  IMAD R20, R20, UR8, RZ ;  /* 0x0000000814147c24 */ /* 0x000fe2000f8e02ff */
[----:B------:R-:W-:Y:S01]  /*a640*/  @!PT LDS RZ, [RZ] ;  /* 0x00000000fffff984 */ /* 0x000fe20000000800 */
[----:B------:R-:W-:Y:S01]  /*a650*/  @!PT LDS RZ, [RZ] ;  /* 0x00000000fffff984 */ /* 0x000fe20000000800 */
[----:B------:R-:W-:Y:S01]  /*a660*/  @!PT LDS RZ, [RZ] ;  /* 0x00000000fffff984 */ /* 0x000fe20000000800 */
[----:B------:R-:W-:Y:S01]  /*a670*/  @!PT LDS RZ, [RZ] ;  /* 0x00000000fffff984 */ /* 0x000fe20000000800 */
[----:B------:R2:W-:Y:S06]  /*a680*/  MEMBAR.ALL.CTA ;  /* 0x0000000000007992 */ /* 0x0005ec0000008000 */
[----:B--2---:R-:W2:Y:S01]  /*a690*/  FENCE.VIEW.ASYNC.S ;  /* 0x00000000000073c6 */ /* 0x004ea20000000000 */
[----:B------:R-:W-:-:S02]  /*a6a0*/  IMAD R23, R23, R24, R28 ;  /* 0x0000001817177224 */ /* 0x000fc400078e021c */
[----:B------:R-:W-:Y:S01]  /*a6b0*/  IMAD.U32 R2, RZ, RZ, UR6 ;  /* 0x00000006ff027e24 */ /* 0x000fe2000f8e00ff */
[----:B------:R-:W-:Y:S01]  /*a6c0*/  ULDC.64 UR6, c[0x0][0xad8] ;  /* 0x0002b60000067ab9 */ /* 0x000fe20000000a00 */
[----:B------:R-:W-:Y:S02]  /*a6d0*/  IMAD.U32 R3, RZ, RZ, UR5 ;  /* 0x00000005ff037e24 */ /* 0x000fe4000f8e00ff */
[C---:B------:R-:W-:Y:S01]  /*a6e0*/  IMAD R25, R21.reuse, UR9, R20 ;  /* 0x0000000915197c24 */ /* 0x040fe2000f8e0214 */
[----:B------:R-:W-:Y:S01]  /*a6f0*/  SHF.R.S32.HI R20, RZ, 0x1f, R23 ;  /* 0x0000001fff147819 */ /* 0x000fe20000011417 */
[----:B------:R-:W-:-:S04]  /*a700*/  IMAD.WIDE.U32 R2, R21, UR8, R2 ;  /* 0x0000000815027c25 */ /* 0x000fc8000f8e0002 */
[----:B------:R-:W-:Y:S02]  /*a710*/  IMAD.IADD R3, R3, 0x1, R25 ;  /* 0x0000000103037824 */ /* 0x000fe400078e0219 */
[----:B------:R-:W-:Y:S02]  /*a720*/  IMAD R20, R20, UR6, RZ ;  /* 0x0000000614147c24 */ /* 0x000fe4000f8e02ff */
[----:B-1----:R-:W-:Y:S02]  /*a730*/  VIADD R27, R185, UR60 ;  /* 0x0000003cb91b7c36 */ /* 0x002fe40008000000 */
[C---:B------:R-:W-:Y:S02]  /*a740*/  IMAD R25, R23.reuse, UR7, R20 ;  /* 0x0000000717197c24 */ /* 0x040fe4000f8e0214 */
[----:B------:R-:W-:Y:S01]  /*a750*/  IMAD.WIDE.U32 R2, R23, UR6, R2 ;  /* 0x0000000617027c25 */ /* 0x000fe2000f8e0002 */
[----:B------:R-:W-:Y:S01]  /*a760*/  ISETP.GE.AND P2, PT, R27, R92, PT ;  /* 0x0000005c1b00720c */ /* 0x000fe20003f46270 */
[----:B------:R-:W-:-:S02]  /*a770*/  ULDC.64 UR6, c[0x0][0xa80] ;  /* 0x0002a00000067ab9 */ /* 0x000fc40000000a00 */
[----:B------:R-:W-:Y:S01]  /*a780*/  VIADD R0, R0, 0x34820 ;  /* 0x0003482000007836 */ /* 0x000fe20000000000 */
[C---:B------:R-:W-:Y:S01]  /*a790*/  LEA R23, P3, R2.reuse, UR6, 0x1 ;  /* 0x0000000602177c11 */ /* 0x040fe2000f8608ff */
[----:B------:R-:W-:Y:S02]  /*a7a0*/  IMAD.IADD R3, R3, 0x1, R25 ;  /* 0x0000000103037824 */ /* 0x000fe400078e0219 */
[----:B------:R-:W-:Y:S01]  /*a7b0*/  VIADD R21, R27, 0x20 ;  /* 0x000000201b157836 */ /* 0x000fe20000000000 */
[----:B------:R-:W-:Y:S02]  /*a7c0*/  PRMT R0, RZ, 0x654, R0 ;  /* 0x00000654ff007816 */ /* 0x000fe40000000000 */
[----:B------:R-:W-:Y:S02]  /*a7d0*/  LEA.HI.X R24, R2, UR7, R3, 0x1, P3 ;  /* 0x0000000702187c11 */ /* 0x000fe400098f0c03 */
[-C--:B------:R-:W-:Y:S01]  /*a7e0*/  ISETP.GE.AND P0, PT, R21, R92.reuse, PT ;  /* 0x0000005c1500720c */ /* 0x080fe20003f06270 */
[----:B------:R-:W-:Y:S01]  /*a7f0*/  VIADD R21, R27, 0x40 ;  /* 0x000000401b157836 */ /* 0x000fe20000000000 */
[----:B--2---:R1:W-:Y:S01]  /*a800*/  SYNCS.ARRIVE.TRANS64.RED.A1T0 RZ, [R0+URZ], RZ ;  /* 0x000000ff00ff79a7 */ /* 0x0043e2000810043f */
[----:B------:R0:W2:Y:S01]  /*a810*/  SHFL.IDX PT, R20, R23, RZ, 0x181f ;  /* 0x00181fff17147589 */ /* 0x0000a200000e0000 */
[----:B------:R-:W-:Y:S02]  /*a820*/  BSSY B1, `(.L_x_2269) ;  /* 0x000000e000017945 */ /* 0x000fe40003800000 */
[----:B------:R-:W-:Y:S01]  /*a830*/  ISETP.GE.AND P1, PT, R21, R92, PT ;  /* 0x0000005c1500720c */ /* 0x000fe20003f26270 */
[----:B-1----:R0:W1:Y:S01]  /*a840*/  SHFL.IDX PT, R0, R24, RZ, 0x181f ;  /* 0x00181fff18007589 */ /* 0x00206200000e0000 */
[----:B------:R-:W-:Y:S11]  /*a850*/  @P2 BRA `(.L_x_2270) ;  /* 0x0000000000282947 */ /* 0x000ff60003800000 */
[----:B------:R-:W-:Y:S01]  /*a860*/  ULDC UR5, c[0x0][0xac8] ;  /* 0x0002b20000057ab9 */ /* 0x000fe20000000800 */
[----:B------:R-:W-:Y:S01]  /*a870*/  ULDC.64 UR6, c[0x0][0x208] ;  /* 0x0000820000067ab9 */ /* 0x000fe20000000a00 */
[----:B------:R-:W-:Y:S02]  /*a880*/  ISETP.GE.AND P2, PT, R16, UR5, PT ;  /* 0x0000000510007c0c */ /* 0x000fe4000bf46270 */
[----:B------:R-:W-:-:S11]  /*a890*/  ISETP.GE.AND P3, PT, R19, UR5, PT ;  /* 0x0000000513007c0c */ /* 0x000fd6000bf66270 */
[CC--:B--2---:R-:W-:Y:S02]  /*a8a0*/  @!P2 LEA R2, P4, R16.reuse, R20.reuse, 0x1 ;  /* 0x000000141002a211 */ /* 0x0c4fe400078808ff */
[C---:B------:R-:W-:Y:S02]  /*a8b0*/  @!P3 LEA R20, P5, R19.reuse, R20, 0x1 ;  /* 0x000000141314b211 */ /* 0x040fe400078a08ff */
[-C--:B-1----:R-:W-:Y:S02]  /*a8c0*/  @!P2 LEA.HI.X R3, R16, R0.reuse, R193, 0x1, P4 ;  /* 0x000000001003a211 */ /* 0x082fe400020f0cc1 */
[----:B------:R-:W-:-:S03]  /*a8d0*/  @!P3 LEA.HI.X R21, R19, R0, R192, 0x1, P5 ;  /* 0x000000001315b211 */ /* 0x000fc600028f0cc0 */
[----:B-----5:R3:W-:Y:S04]  /*a8e0*/  @!P2 ST.E.128 desc[UR6][R2.64], R44 ;  /* 0x0000002c0200a985 */ /* 0x0207e8000c101d06 */
[----:B------:R3:W-:Y:S02]  /*a8f0*/  @!P3 ST.E.128 desc[UR6][R20.64], R52 ;  /* 0x000000341400b985 */ /* 0x0007e4000c101d06 */
.L_x_2270:
[----:B------:R-:W-:Y:S05]  /*a900*/  BSYNC B1 ;  /* 0x0000000000017941 */ /* 0x000fea0003800000 */
.L_x_2269:
[----:B-1----:R1:W4:Y:S01]  /*a910*/  SHFL.IDX PT, R0, R24, 0x1, 0x181f ;  /* 0x00381f0018007f89 */ /* 0x00232200000e0000 */
[----:B------:R-:W-:Y:S03]  /*a920*/  BSSY B1, `(.L_x_2271) ;  /* 0x000000d000017945 */ /* 0x000fe60003800000 */
[----:B--23--:R1:W2:Y:S01]  /*a930*/  SHFL.IDX PT, R20, R23, 0x1, 0x181f ;  /* 0x00381f0017147f89 */ /* 0x00c2a200000e0000 */
[----:B------:R-:W-:Y:S05]  /*a940*/  @P0 BRA `(.L_x_2272) ;  /* 0x0000000000280947 */ /* 0x000fea0003800000 */
[----:B------:R-:W-:Y:S01]  /*a950*/  ULDC UR5, c[0x0][0xac8] ;  /* 0x0002b20000057ab9 */ /* 0x000fe20000000800 */
[----:B------:R-:W-:Y:S01]  /*a960*/  ULDC.64 UR6, c[0x0][0x208] ;  /* 0x0000820000067ab9 */ /* 0x000fe20000000a00 */
[----:B------:R-:W-:Y:S02]  /*a970*/  ISETP.GE.AND P3, PT, R16, UR5, PT ;  /* 0x0000000510007c0c */ /* 0x000fe4000bf66270 */
[----:B------:R-:W-:-:S11]  /*a980*/  ISETP.GE.AND P4, PT, R19, UR5, PT ;  /* 0x0000000513007c0c */ /* 0x000fd6000bf86270 */
[CC--:B--2---:R-:W-:Y:S02]  /*a990*/  @!P3 LEA R2, P0, R16.reuse, R20.reuse, 0x1 ;  /* 0x000000141002b211 */ /* 0x0c4fe400078008ff */
[C---:B------:R-:W-:Y:S02]  /*a9a0*/  @!P4 LEA R20, P2, R19.reuse, R20, 0x1 ;  /* 0x000000141314c211 */ /* 0x040fe400078408ff */
[-C--:B----4-:R-:W-:Y:S02]  /*a9b0*/  @!P3 LEA.HI.X R3, R16, R0.reuse, R193, 0x1, P0 ;  /* 0x000000001003b211 */ /* 0x090fe400000f0cc1 */
[----:B------:R-:W-:-:S03]  /*a9c0*/  @!P4 LEA.HI.X R21, R19, R0, R192, 0x1, P2 ;  /* 0x000000001315c211 */ /* 0x000fc600010f0cc0 */
[----:B-----5:R3:W-:Y:S04]  /*a9d0*/  @!P3 ST.E.128 desc[UR6][R2.64], R40 ;  /* 0x000000280200b985 */ /* 0x0207e8000c101d06 */
[----:B------:R3:W-:Y:S02]  /*a9e0*/  @!P4 ST.E.128 desc[UR6][R20.64], R48 ;  /* 0x000000301400c985 */ /* 0x0007e4000c101d06 */
.L_x_2272:
[----:B------:R-:W-:Y:S05]  /*a9f0*/  BSYNC B1 ;  /* 0x0000000000017941 */ /* 0x000fea0003800000 */
.L_x_2271:
[----:B----4-:R4:W0:Y:S01]  /*aa00*/  SHFL.IDX PT, R0, R24, 0x2, 0x181f ;  /* 0x00581f0018007f89 */ /* 0x01082200000e0000 */
        /* <DEDUP_REMOVED lines=11> */
[----:B-----5:R3:W-:Y:S04]  /*aac0*/  @!P2 ST.E.128 desc[UR6][R2.64], R36 ;  /* 0x000000240200a985 */ /* 0x0207e8000c101d06 */
[----:B------:R3:W-:Y:S02]  /*aad0*/  @!P3 ST.E.128 desc[UR6][R20.64], R12 ;  /* 0x0000000c1400b985 */ /* 0x0007e4000c101d06 */
.L_x_2274:
[----:B------:R-:W-:Y:S05]  /*aae0*/  BSYNC B1 ;  /* 0x0000000000017941 */ /* 0x000fea0003800000 */
.L_x_2273:
[----:B---3--:R-:W-:Y:S01]  /*aaf0*/  VIADD R3, R27, 0x60 ;  /* 0x000000601b037836 */ /* 0x008fe20000000000 */
[----:B01--4-:R-:W3:Y:S04]  /*ab00*/  SHFL.IDX PT, R24, R24, 0x3, 0x181f ;  /* 0x00781f0018187f89 */ /* 0x013ee800000e0000 */
[----:B------:R-:W-:Y:S01]  /*ab10*/  ISETP.GE.AND P0, PT, R3, R92, PT ;  /* 0x0000005c0300720c */ /* 0x000fe20003f06270 */
[----:B------:R-:W4:-:S12]  /*ab20*/  SHFL.IDX PT, R23, R23, 0x3, 0x181f ;  /* 0x00781f0017177f89 */ /* 0x000f1800000e0000 */
[----:B------:R-:W-:Y:S05]  /*ab30*/  @P0 BRA `(.L_x_2275) ;  /* 0x0000000800b40947 */ /* 0x000fea0003800000 */
[----:B------:R-:W-:Y:S01]  /*ab40*/  ULDC UR5, c[0x0][0xac8] ;  /* 0x0002b20000057ab9 */ /* 0x000fe20000000800 */
[----:B------:R-:W-:Y:S01]  /*ab50*/  ULDC.64 UR6, c[0x0][0x208] ;  /* 0x0000820000067ab9 */ /* 0x000fe20000000a00 */
[----:B------:R-:W-:-:S13]  /*ab60*/  ISETP.GE.AND P1, PT, R16, UR5, PT ;  /* 0x0000000510007c0c */ /* 0x000fda000bf26270 */
[----:B----4-:R-:W-:-:S04]  /*ab70*/  @!P1 LEA R2, P0, R16, R23, 0x1 ;  /* 0x0000001710029211 */ /* 0x010fc800078008ff */
[----:B---3--:R-:W-:Y:S02]  /*ab80*/  @!P1 LEA.HI.X R3, R16, R24, R193, 0x1, P0 ;  /* 0x0000001810039211 */ /* 0x008fe400000f0cc1 */
        /* <DEDUP_REMOVED lines=8> */
.L_x_2268:
[----:B------:R-:W0:Y:S01]  /*ac10*/  LDC R8, c[0x0][0xbe8] ;  /* 0x0002fa00ff087b82 */ /* 0x000e220000000800 */
[----:B------:R-:W-:Y:S01]  /*ac20*/  R2UR UR6, R23 ;  /* 0x00000000170672ca */ /* 0x000fe200000e0000 */
[----:B------:R-:W-:Y:S01]  /*ac30*/  BSSY B1, `(.L_x_2276) ;  /* 0x0000035000017945 */ /* 0x000fe20003800000 */
[----:B------:R-:W-:Y:S01]  /*ac40*/  R2UR UR5, R184 ;  /* 0x00000000b80572ca */ /* 0x000fe200000e0000 */
[----:B------:R-:W-:Y:S01]  /*ac50*/  IMAD R6, R22, 0x20, R185 ;  /* 0x0000002016067824 */ /* 0x000fe200078e02b9 */
[----:B------:R-:W-:-:S09]  /*ac60*/  ISETP.GE.AND P0, PT, R194, 0x80, PT ;  /* 0x00000080c200780c */ /* 0x000fd20003f06270 */
[----:B------:R-:W-:Y:S02]  /*ac70*/  USHF.R.S32.HI UR8, URZ, 0x1f, UR6 ;  /* 0x0000001f3f087899 */ /* 0x000fe40008011406 */
[----:B------:R-:W-:Y:S01]  /*ac80*/  USHF.R.S32.HI UR9, URZ, 0x1f, UR5 ;  /* 0x0000001f3f097899 */ /* 0x000fe20008011405 */
[----:B0-----:R-:W-:-:S13]  /*ac90*/  ISETP.NE.AND P1, PT, R8, 0x1, PT ;  /* 0x000000010800780c */ /* 0x001fda0003f25270 */
[----:B------:R-:W0:Y:S08]  /*aca0*/  @P1 LDC R9, c[0x0][0xbec] ;  /* 0x0002fb00ff091b82 */ /* 0x000e300000000800 */
[----:B------:R-:W1:Y:S01]  /*acb0*/  @P1 LDC R11, c[0x0][0xbf0] ;  /* 0x0002fc00ff0b1b82 */ /* 0x000e620000000800 */
[----:B------:R-:W-:Y:S05]  /*acc0*/  @P0 BRA `(.L_x_2277) ;  /* 0x0000000000ac0947 */ /* 0x000fea0003800000 */
[----:B------:R-:W2:Y:S01]  /*acd0*/  S2R R0, SR_TID.X ;  /* 0x0000000000007919 */ /* 0x000ea20000002100 */
[----:B------:R-:W3:Y:S01]  /*ace0*/  LDC R3, c[0x0][0xbe8] ;  /* 0x0002fa00ff037b82 */ /* 0x000ee20000000800 */
[----:B------:R-:W-:Y:S01]  /*acf0*/  IMAD.U32 R4, RZ, RZ, UR60 ;  /* 0x0000003cff047e24 */ /* 0x000fe2000f8e00ff */
[----:B------:R-:W-:Y:S02]  /*ad00*/  ULDC UR5, c[0x0][0xa88] ;  /* 0x0002a20000057ab9 */ /* 0x000fe40000000800 */
[----:B---3--:R-:W-:Y:S02]  /*ad10*/  IMAD R5, R3, UR5, RZ ;  /* 0x0000000503057c24 */ /* 0x008fe4000f8e02ff */
[----:B--2---:R-:W-:-:S04]  /*ad20*/  IADD3 R4, R4, -0x80, R0 ;  /* 0xffffff8004047810 */ /* 0x004fc80007ffe000 */
[----:B------:R-:W-:-:S13]  /*ad30*/  ISETP.GE.AND P0, PT, R4, R5, PT ;  /* 0x000000050400720c */ /* 0x000fda0003f06270 */
[----:B------:R-:W-:Y:S05]  /*ad40*/  @P0 BRA `(.L_x_2277) ;  /* 0x00000000008c0947 */ /* 0x000fea0003800000 */
[----:B------:R-:W-:Y:S01]  /*ad50*/  ISETP.NE.AND P0, PT, R3, 0x1, PT ;  /* 0x000000010300780c */ /* 0x000fe20003f05270 */
[----:B------:R-:W-:Y:S01]  /*ad60*/  ULDC.64 UR10, c[0x0][0xb90] ;  /* 0x0002e400000a7ab9 */ /* 0x000fe20000000a00 */
[----:B------:R-:W-:Y:S01]  /*ad70*/  R2UR UR13, R23 ;  /* 0x00000000170d72ca */ /* 0x000fe200000e0000 */
[----:B------:R-:W-:Y:S01]  /*ad80*/  UIMAD UR5, UR8, UR10, URZ ;  /* 0x0000000a080572a4 */ /* 0x000fe2000f8e023f */
[----:B------:R-:W-:Y:S01]  /*ad90*/  R2UR UR12, R184 ;  /* 0x00000000b80c72ca */ /* 0x000fe200000e0000 */
[----:B------:R-:W-:-:S08]  /*ada0*/  IMAD.MOV.U32 R2, RZ, RZ, R4 ;  /* 0x000000ffff027224 */ /* 0x000fd000078e0004 */
[----:B------:R-:W2:Y:S02]  /*adb0*/  @P0 LDC R5, c[0x0][0xbec] ;  /* 0x0002fb00ff050b82 */ /* 0x000ea40000000800 */
[----:B------:R-:W-:Y:S02]  /*adc0*/  UIMAD.WIDE.U32 UR6, UR13, UR10, URZ ;  /* 0x0000000a0d0672a5 */ /* 0x000fe4000f8e003f */
[----:B------:R-:W-:-:S03]  /*add0*/  UIMAD UR5, UR13, UR11, UR5 ;  /* 0x0000000b0d0572a4 */ /* 0x000fc6000f8e0205 */
[----:B------:R-:W-:Y:S01]  /*ade0*/  ULDC.64 UR10, c[0x0][0xb98] ;  /* 0x0002e600000a7ab9 */ /* 0x000fe20000000a00 */
[----:B------:R-:W3:Y:S01]  /*adf0*/  @P0 LDC R7, c[0x0][0xbf0] ;  /* 0x0002fc00ff070b82 */ /* 0x000ee20000000800 */
[----:B------:R-:W-:Y:S02]  /*ae00*/  UIADD3 UR7, UR7, UR5, URZ ;  /* 0x0000000507077290 */ /* 0x000fe4000fffe03f */
[----:B------:R-:W-:Y:S02]  /*ae10*/  UIMAD UR5, UR9, UR10, URZ ;  /* 0x0000000a090572a4 */ /* 0x000fe4000f8e023f */
[----:B------:R-:W-:Y:S02]  /*ae20*/  UIMAD.WIDE.U32 UR6, UR12, UR10, UR6 ;  /* 0x0000000a0c0672a5 */ /* 0x000fe4000f8e0006 */
[----:B------:R-:W-:-:S03]  /*ae30*/  UIMAD UR5, UR12, UR11, UR5 ;  /* 0x0000000b0c0572a4 */ /* 0x000fc6000f8e0205 */
[----:B------:R-:W-:Y:S01]  /*ae40*/  ULDC.64 UR10, c[0x0][0xb88] ;  /* 0x0002e200000a7ab9 */ /* 0x000fe20000000a00 */
[----:B------:R-:W-:Y:S01]  /*ae50*/  ULDC.64 UR12, c[0x0][0x208] ;  /* 0x00008200000c7ab9 */ /* 0x000fe20000000a00 */
[----:B--2---:R-:W-:-:S05]  /*ae60*/  @P0 IMAD.HI.U32 R0, R4, R5, RZ ;  /* 0x0000000504000227 */ /* 0x004fca00078e00ff */
[----:B---3--:R-:W-:-:S05]  /*ae70*/  @P0 SHF.R.U32.HI R2, RZ, R7, R0 ;  /* 0x00000007ff020219 */ /* 0x008fca0000011600 */
[----:B------:R-:W-:-:S04]  /*ae80*/  IMAD.MOV R5, RZ, RZ, -R2 ;  /* 0x000000ffff057224 */ /* 0x000fc800078e0a02 */
[----:B------:R-:W-:Y:S01]  /*ae90*/  IMAD R5, R3, R5, R4 ;  /* 0x0000000503057224 */ /* 0x000fe200078e0204 */
[----:B------:R-:W-:Y:S01]  /*aea0*/  SHF.R.S32.HI R3, RZ, 0x1f, R2 ;  /* 0x0000001fff037819 */ /* 0x000fe20000011402 */
[----:B------:R-:W-:Y:S01]  /*aeb0*/  IMAD.U32 R4, RZ, RZ, UR5 ;  /* 0x00000005ff047e24 */ /* 0x000fe2000f8e00ff */
        /* <DEDUP_REMOVED lines=12> */
.L_x_2277:
[----:B------:R-:W-:Y:S05]  /*af80*/  BSYNC B1 ;  /* 0x0000000000017941 */ /* 0x000fea0003800000 */
.L_x_2276:
[----:B------:R-:W-:Y:S01]  /*af90*/  R2UR UR13, R23 ;  /* 0x00000000170d72ca */ /* 0x000fe200000e0000 */
[----:B------:R-:W-:Y:S01]  /*afa0*/  ULDC.64 UR10, c[0x0][0xae8] ;  /* 0x0002ba00000a7ab9 */ /* 0x000fe20000000a00 */
[----:B------:R-:W-:Y:S01]  /*afb0*/  R2UR UR12, R184 ;  /* 0x00000000b80c72ca */ /* 0x000fe200000e0000 */
[----:B------:R-:W-:Y:S01]  /*afc0*/  UIMAD UR5, UR8, UR10, URZ ;  /* 0x0000000a080572a4 */ /* 0x000fe2000f8e023f */
[----:B------:R-:W-:Y:S01]  /*afd0*/  VIADD R6, R6, UR60 ;  /* 0x0000003c06067c36 */ /* 0x000fe20008000000 */
[----:B------:R-:W-:Y:S03]  /*afe0*/  BSSY B1, `(.L_x_2278) ;  /* 0x0000035000017945 */ /* 0x000fe60003800000 */
[----:B0-----:R-:W-:-:S04]  /*aff0*/  @P1 IMAD.HI.U32 R0, R6, R9, RZ ;  /* 0x0000000906001227 */ /* 0x001fc800078e00ff */
[----:B--2---:R-:W-:Y:S01]  /*b000*/  IMAD.MOV.U32 R5, RZ, RZ, R6 ;  /* 0x000000ffff057224 */ /* 0x004fe200078e0006 */
[----:B------:R-:W-:Y:S01]  /*b010*/  UIMAD.WIDE.U32 UR6, UR13, UR10, URZ ;  /* 0x0000000a0d0672a5 */ /* 0x000fe2000f8e003f */
[----:B-1----:R-:W-:Y:S01]  /*b020*/  @P1 SHF.R.U32.HI R5, RZ, R11, R0 ;  /* 0x0000000bff051219 */ /* 0x002fe20000011600 */
[----:B------:R-:W-:-:S03]  /*b030*/  UIMAD UR5, UR13, UR11, UR5 ;  /* 0x0000000b0d0572a4 */ /* 0x000fc6000f8e0205 */
[----:B------:R-:W-:Y:S01]  /*b040*/  ULDC.64 UR10, c[0x0][0xaf0] ;  /* 0x0002bc00000a7ab9 */ /* 0x000fe20000000a00 */
[----:B------:R-:W-:Y:S01]  /*b050*/  UIADD3 UR7, UR7, UR5, URZ ;  /* 0x0000000507077290 */ /* 0x000fe2000fffe03f */
[--C-:B------:R-:W-:Y:S01]  /*b060*/  SHF.R.S32.HI R0, RZ, 0x1f, R5.reuse ;  /* 0x0000001fff007819 */ /* 0x100fe20000011405 */
[----:B------:R-:W-:Y:S01]  /*b070*/  UIMAD UR5, UR9, UR10, URZ ;  /* 0x0000000a090572a4 */ /* 0x000fe2000f8e023f */
[----:B------:R-:W-:Y:S01]  /*b080*/  IMAD.MOV R7, RZ, RZ, -R5 ;  /* 0x000000ffff077224 */ /* 0x000fe200078e0a05 */
[----:B------:R-:W-:Y:S02]  /*b090*/  UIMAD.WIDE.U32 UR6, UR12, UR10, UR6 ;  /* 0x0000000a0c0672a5 */ /* 0x000fe4000f8e0006 */
[----:B------:R-:W-:Y:S01]  /*b0a0*/  UIMAD UR5, UR12, UR11, UR5 ;  /* 0x0000000b0c0572a4 */ /* 0x000fe2000f8e0205 */
[----:B------:R-:W-:Y:S01]  /*b0b0*/  IMAD R7, R8, R7, R6 ;  /* 0x0000000708077224 */ /* 0x000fe200078e0206 */
[----:B------:R-:W-:Y:S01]  /*b0c0*/  ULDC.64 UR8, c[0x0][0xae0] ;  /* 0x0002b80000087ab9 */ /* 0x000fe20000000a00 */
[----:B------:R-:W-:Y:S01]  /*b0d0*/  VIADD R6, R185, UR60 ;  /* 0x0000003cb9067c36 */ /* 0x000fe20008000000 */
[----:B------:R-:W-:Y:S01]  /*b0e0*/  UIADD3 UR5, UR7, UR5, URZ ;  /* 0x0000000507057290 */ /* 0x000fe2000fffe03f */
[----:B------:R-:W-:-:S02]  /*b0f0*/  IMAD R0, R0, UR8, RZ ;  /* 0x0000000800007c24 */ /* 0x000fc4000f8e02ff */
[----:B------:R-:W-:Y:S02]  /*b100*/  IMAD.U32 R3, RZ, RZ, UR7 ;  /* 0x00000007ff037e24 */ /* 0x000fe4000f8e00ff */
[----:B------:R-:W-:Y:S01]  /*b110*/  IMAD.U32 R2, RZ, RZ, UR6 ;  /* 0x00000006ff027e24 */ /* 0x000fe2000f8e00ff */
[----:B------:R-:W-:Y:S01]  /*b120*/  ULDC.64 UR6, c[0x0][0xad8] ;  /* 0x0002b60000067ab9 */ /* 0x000fe20000000a00 */
[----:B------:R-:W-:Y:S01]  /*b130*/  IMAD.U32 R3, RZ, RZ, UR5 ;  /* 0x00000005ff037e24 */ /* 0x000fe2000f8e00ff */
[----:B------:R-:W-:Y:S01]  /*b140*/  ULDC UR5, c[0x0][0xa88] ;  /* 0x0002a20000057ab9 */ /* 0x000fe20000000800 */
[C---:B------:R-:W-:Y:S01]  /*b150*/  IMAD R9, R5.reuse, UR9, R0 ;  /* 0x0000000905097c24 */ /* 0x040fe2000f8e0200 */
[----:B------:R-:W-:Y:S01]  /*b160*/  SHF.R.S32.HI R0, RZ, 0x1f, R7 ;  /* 0x0000001fff007819 */ /* 0x000fe20000011407 */
[----:B------:R-:W-:-:S04]  /*b170*/  IMAD.WIDE.U32 R2, R5, UR8, R2 ;  /* 0x0000000805027c25 */ /* 0x000fc8000f8e0002 */
[----:B------:R-:W-:Y:S02]  /*b180*/  IMAD.IADD R3, R3, 0x1, R9 ;  /* 0x0000000103037824 */ /* 0x000fe400078e0209 */
[----:B------:R-:W-:Y:S02]  /*b190*/  IMAD R4, R0, UR6, RZ ;  /* 0x0000000600047c24 */ /* 0x000fe4000f8e02ff */
[----:B------:R-:W-:Y:S02]  /*b1a0*/  IMAD R9, R8, UR5, RZ ;  /* 0x0000000508097c24 */ /* 0x000fe4000f8e02ff */
        /* <DEDUP_REMOVED lines=24> */
.L_x_2279:
[----:B------:R-:W-:Y:S05]  /*b330*/  BSYNC B1 ;  /* 0x0000000000017941 */ /* 0x000fea0003800000 */
.L_x_2278:
        /* <DEDUP_REMOVED lines=14> */
.L_x_2281:
[----:B------:R-:W-:Y:S05]  /*b420*/  BSYNC B1 ;  /* 0x0000000000017941 */ /* 0x000fea0003800000 */
.L_x_2280:
        /* <DEDUP_REMOVED lines=14> */
.L_x_2283:
[----:B------:R-:W-:Y:S05]  /*b510*/  BSYNC B1 ;  /* 0x0000000000017941 */ /* 0x000fea0003800000 */
.L_x_2282:
        /* <DEDUP_REMOVED lines=15> */
.L_x_2275:
[----:B------:R-:W-:Y:S05]  /*b610*/  BSYNC B0 ;  /* 0x0000000000007941 */ /* 0x000fea0003800000 */
.L_x_2267:
[----:B------:R-:W-:Y:S02]  /*b620*/  ULDC UR5, c[0x0][0xc38] ;  /* 0x00030e0000057ab9 */ /* 0x000fe40000000800 */
[----:B------:R-:W-:-:S06]  /*b630*/  UISETP.GE.AND UP0, UPT, UR4, UR5, UPT ;  /* 0x000000050400728c */ /* 0x000fcc000bf06270 */
[----:B------:R-:W-:-:S13]  /*b640*/  PLOP3.LUT P0, PT, PT, PT, UP0, 0x80, 0x0 ;  /* 0x000000000000781c */ /* 0x000fda0003f0f008 */
[----:B------:R-:W-:Y:S05]  /*b650*/  @!P0 BRA `(.L_x_2284) ;  /* 0xffffff5400d88947 */ /* 0x000fea000383ffff */
[----:B------:R-:W-:Y:S05]  /*b660*/  EXIT ;  /* 0x000000000000794d */ /* 0x000fea0003800000 */
.L_x_2232:
[----:B------:R-:W-:-:S08]  /*b670*/  NOP ;  /* 0x0000000000007918 */ /* 0x000fd00000000000 */
[----:B0-----:R-:W0:-:S00]  /*b680*/  USETMAXREG.DEALLOC.CTAPOOL 0x18 ;  /* 0x00000018000079c8 */ /* 0x001e0000080e0500 */
[----:B0-----:R-:W-:-:S06]  /*b690*/  LOP3.LUT R0, R0, 0x3, RZ, 0xc0, !PT ;  /* 0x0000000300007812 */ /* 0x001fcc00078ec0ff */
[----:B------:R-:W0:Y:S01]  /*b6a0*/  S2UR UR6, SR_CTAID.X ;  /* 0x00000000000679c3 */ /* 0x000e220000002500 */
[----:B------:R-:W-:Y:S01]  /*b6b0*/  IMAD.MOV.U32 R18, RZ, RZ, RZ ;  /* 0x000000ffff127224 */ /* 0x000fe200078e00ff */
[----:B------:R-:W1:Y:S02]  /*b6c0*/  SHFL.IDX PT, R0, R0, RZ, 0x1f ;  /* 0x00001fff00007589 */ /* 0x000e6400000e0000 */
[----:B-1----:R-:W-:-:S04]  /*b6d0*/  ISETP.NE.AND P0, PT, R0, RZ, PT ;  /* 0x000000ff0000720c */ /* 0x002fc80003f05270 */
[----:B------:R-:W0:Y:S01]  /*b6e0*/  LDC R0, c[0x0][0xc38] ;  /* 0x00030e00ff007b82 */ /* 0x000e220000000800 */
[----:B------:R-:W-:-:S05]  /*b6f0*/  P2R R2, PR, RZ, 0x1 ;  /* 0x00000001ff027803 */ /* 0x000fca0000000000 */
[----:B------:R1:W-:Y:S03]  /*b700*/  STL [R1+0x20], R2 ;  /* 0x0000200201007387 */ /* 0x0003e60000100800 */
[----:B------:R-:W-:Y:S06]  /*b710*/  @P0 BAR.ARV 0x4, 0x180 ;  /* 0x0106000000000b1d */ /* 0x000fec0000002000 */
[----:B------:R1:W-:Y:S01]  /*b720*/  STL [R1+0x1c], RZ ;  /* 0x00001cff01007387 */ /* 0x0003e20000100800 */
[----:B0-----:R-:W-:Y:S01]  /*b730*/  ISETP.LE.AND P0, PT, R0, UR6, PT ;  /* 0x0000000600007c0c */ /* 0x001fe2000bf03270 */
[----:B------:R-:W-:-:S05]  /*b740*/  IMAD.MOV.U32 R0, RZ, RZ, 0x1 ;  /* 0x00000001ff007424 */ /* 0x000fca00078e00ff */
[----:B------:R1:W-:Y:S07]  /*b750*/  STL [R1+0x4], R0 ;  /* 0x0000040001007387 */ /* 0x0003ee0000100800 */
[----:B------:R-:W-:Y:S05]  /*b760*/  @P0 BRA `(.L_x_2285) ;  /* 0x0000004400600947 */ /* 0x000fea0003800000 */
[----:B------:R-:W0:Y:S01]  /*b770*/  S2R R6, SR_TID.X ;  /* 0x0000000000067919 */ /* 0x000e220000002100 */
[----:B------:R-:W2:Y:S01]  /*b780*/  S2UR UR5, SR_CgaCtaId ;  /* 0x00000000000579c3 */ /* 0x000ea20000008800 */
[----:B------:R-:W-:Y:S01]  /*b790*/  UMOV UR4, 0x400 ;  /* 0x0000040000047882 */ /* 0x000fe20000000000 */
[----:B------:R-:W-:Y:S01]  /*b7a0*/  IMAD.MOV.U32 R18, RZ, RZ, RZ ;  /* 0x000000ffff127224 */ /* 0x000fe200078e00ff */
[----:B------:R-:W-:Y:S01]  /*b7b0*/  ULDC UR43, c[0x0][0xc] ;  /* 0x00000300002b7ab9 */ /* 0x000fe20000000800 */
[----:B------:R-:W-:Y:S01]  /*b7c0*/  ULDC.64 UR38, c[0x0][0x198] ;  /* 0x0000660000267ab9 */ /* 0x000fe20000000a00 */
[----:B--2---:R-:W-:-:S06]  /*b7d0*/  ULEA UR4, UR5, UR4, 0x18 ;  /* 0x0000000405047291 */ /* 0x004fcc000f8ec03f */
[----:B------:R-:W-:Y:S01]  /*b7e0*/  IMAD.U32 R17, RZ, RZ, UR4 ;  /* 0x00000004ff117e24 */ /* 0x000fe2000f8e00ff */
[C---:B0-----:R-:W-:Y:S01]  /*b7f0*/  LOP3.LUT R5, R6.reuse, 0x7f, RZ, 0xc0, !PT ;  /* 0x0000007f06057812 */ /* 0x041fe200078ec0ff */
[----:B-1----:R-:W-:-:S05]  /*b800*/  IMAD.SHL.U32 R0, R6, 0x8, RZ ;  /* 0x0000000806007824 */ /* 0x002fca00078e00ff */
        /* <DEDUP_REMOVED lines=13> */
[----:B------:R0:W-:Y:S04]  /*b8e0*/  STL [R1+0x4], R2 ;  /* 0x0000040201007387 */ /* 0x0001e80000100800 */
[----:B------:R1:W-:Y:S01]  /*b8f0*/  STL [R1+0x1c], RZ ;  /* 0x00001cff01007387 */ /* 0x0003e20000100800 */
[----:B0-----:R-:W-:-:S02]  /*b900*/  LOP3.LUT R2, R0, 0x40, RZ, 0xfc, !PT ;  /* 0x0000004000027812 */ /* 0x001fc400078efcff */
[----:B-1----:R-:W-:-:S07]  /*b910*/  LOP3.LUT R0, R0, 0x80, RZ, 0xfc, !PT ;  /* 0x0000008000007812 */ /* 0x002fce00078efcff */
.L_x_2375:
        /* <DEDUP_REMOVED lines=23> */
.L_x_2286:
[----:B------:R-:W-:Y:S01]  /*ba90*/  ULDC UR8, c[0x0][0xc54] ;  /* 0x0003150000087ab9 */ /* 0x000fe20000000800 */
[----:B------:R-:W-:Y:S01]  /*baa0*/  UMOV UR7, UR9 ;  /* 0x0000000900077c82 */ /* 0x000fe20008000000 */
[----:B------:R-:W-:-:S11]  /*bab0*/  UISETP.NE.AND UP0, UPT, UR8, 0x1, UPT ;  /* 0x000000010800788c */ /* 0x000fd6000bf05270 */
[----:B------:R-:W-:Y:S02]  /*bac0*/  @UP0 ULDC.64 UR10, c[0x0][0xc58] ;  /* 0x00031600000a0ab9 */ /* 0x000fe40000000a00 */
[----:B------:R-:W-:-:S04]  /*bad0*/  UIMAD.WIDE.U32 UR4, UR9, UR10, URZ ;  /* 0x0000000a090472a5 */ /* 0x000fc8000f8e003f */
[----:B------:R-:W-:-:S04]  /*bae0*/  @UP0 USHF.R.U32.HI UR7, URZ, UR11, UR5 ;  /* 0x0000000b3f070299 */ /* 0x000fc80008011605 */
[----:B------:R-:W-:-:S12]  /*baf0*/  UIMAD UR8, UR7, UR8, URZ ;  /* 0x00000008070872a4 */ /* 0x000fd8000f8e023f */
.L_x_2287:
[----:B------:R-:W-:Y:S01]  /*bb00*/  ULOP3.LUT UR42, URZ, UR7, URZ, 0x33, !UPT ;  /* 0x000000073f2a7292 */ /* 0x000fe2000f8e333f */
[----:B------:R-:W-:Y:S01]  /*bb10*/  BSSY B7, `(.L_x_2288) ;  /* 0x0000400000077945 */ /* 0x000fe20003800000 */
[----:B------:R-:W-:Y:S01]  /*bb20*/  ULDC UR5, c[0x0][0x448] ;  /* 0x0001120000057ab9 */ /* 0x000fe20000000800 */
[----:B------:R-:W-:Y:S01]  /*bb30*/  ULDC UR4, c[0x0][0xc3c] ;  /* 0x00030f0000047ab9 */ /* 0x000fe20000000800 */
[----:B------:R-:W-:Y:S02]  /*bb40*/  UISETP.NE.AND UP1, UPT, UR5, 0x1, UPT ;  /* 0x000000010500788c */ /* 0x000fe4000bf25270 */
[----:B------:R-:W-:Y:S01]  /*bb50*/  UIADD3 UR42, UR42, UR4, URZ ;  /* 0x000000042a2a7290 */ /* 0x000fe2000fffe03f */
[----:B------:R-:W-:Y:S01]  /*bb60*/  ULDC.64 UR10, c[0x0][0x418] ;  /* 0x00010600000a7ab9 */ /* 0x000fe20000000a00 */
[----:B------:R-:W-:Y:S01]  /*bb70*/  ULDC UR5, c[0x0][0x288] ;  /* 0x0000a20000057ab9 */ /* 0x000fe20000000800 */
[----:B------:R-:W-:Y:S02]  /*bb80*/  UISETP.NE.U32.AND UP0, UPT, UR10, URZ, UPT ;  /* 0x0000003f0a00728c */ /* 0x000fe4000bf05070 */
[----:B------:R-:W-:-:S02]  /*bb90*/  USHF.L.U32 UR7, UR42, 0x7, URZ ;  /* 0x000000072a077899 */ /* 0x000fc4000800063f */
[----:B------:R-:W-:Y:S02]  /*bba0*/  UISETP.NE.AND.EX UP0, UPT, UR11, URZ, UPT, UP0 ;  /* 0x0000003f0b00728c */ /* 0x000fe4000bf05300 */
[----:B------:R-:W-:Y:S01]  /*bbb0*/  UIADD3 UR7, UR7, 0x7f, URZ ;  /* 0x0000007f07077890 */ /* 0x000fe2000fffe03f */
[----:B------:R-:W-:Y:S01]  /*bbc0*/  ULDC UR4, c[0x0][0x424] ;  /* 0x0001090000047ab9 */ /* 0x000fe20000000800 */
[----:B------:R-:W-:Y:S02]  /*bbd0*/  UIADD3 UR13, -UR5, 0x80, URZ ;  /* 0x00000080050d7890 */ /* 0x000fe4000fffe13f */
[----:B------:R-:W-:Y:S01]  /*bbe0*/  USEL UR11, UR4, 0x1, UP0 ;  /* 0x00000001040b7887 */ /* 0x000fe20008000000 */
[----:B------:R-:W-:Y:S01]  /*bbf0*/  @UP1 ULDC UR5, c[0x0][0x44c] ;  /* 0x0001130000051ab9 */ /* 0x000fe20000000800 */
[----:B------:R-:W-:Y:S01]  /*bc00*/  ULDC UR12, c[0x0][0x2f0] ;  /* 0x0000bc00000c7ab9 */ /* 0x000fe20000000800 */
[----:B------:R-:W-:Y:S01]  /*bc10*/  UIMAD.WIDE.U32 UR4, UR7, UR5, URZ ;  /* 0x00000005070472a5 */ /* 0x000fe2000f8e003f */
[----:B------:R-:W-:Y:S01]  /*bc20*/  @UP1 ULDC UR14, c[0x0][0x450] ;  /* 0x00011400000e1ab9 */ /* 0x000fe20000000800 */
[----:B------:R-:W-:-:S02]  /*bc30*/  UIMAD UR13, UR11, UR12, UR13 ;  /* 0x0000000c0b0d72a4 */ /* 0x000fc4000f8e020d */
[----:B------:R-:W-:Y:S02]  /*bc40*/  @UP1 USHF.R.U32.HI UR7, URZ, UR14, UR5 ;  /* 0x0000000e3f071299 */ /* 0x000fe40008011605 */
[----:B------:R-:W-:Y:S02]  /*bc50*/  UIMAD UR11, UR11, UR12, 0x7f ;  /* 0x0000007f0b0b74a4 */ /* 0x000fe4000f8e020c */
[----:B------:R-:W-:Y:S02]  /*bc60*/  UIADD3 UR7, UR13, UR7, URZ ;  /* 0x000000070d077290 */ /* 0x000fe4000fffe03f */
[----:B------:R-:W-:Y:S02]  /*bc70*/  UIADD3 UR8, UR9, -UR8, URZ ;  /* 0x8000000809087290 */ /* 0x000fe4000fffe03f */
[----:B------:R-:W-:Y:S02]  /*bc80*/  USHF.R.S32.HI UR9, URZ, 0x1f, UR11 ;  /* 0x0000001f3f097899 */ /* 0x000fe4000801140b */
[----:B------:R-:W-:-:S02]  /*bc90*/  USHF.R.S32.HI UR4, URZ, 0x1f, UR7 ;  /* 0x0000001f3f047899 */ /* 0x000fc40008011407 */
[----:B------:R-:W-:Y:S02]  /*bca0*/  ULEA.HI UR9, UR9, UR11, URZ, 0x7 ;  /* 0x0000000b09097291 */ /* 0x000fe4000f8f383f */
[----:B------:R-:W-:Y:S01]  /*bcb0*/  ULEA.HI UR7, UR4, UR7, URZ, 0x7 ;  /* 0x0000000704077291 */ /* 0x000fe2000f8f383f */
[----:B------:R-:W-:Y:S01]  /*bcc0*/  ULDC UR10, c[0x0][0xc48] ;  /* 0x00031200000a7ab9 */ /* 0x000fe20000000800 */
[----:B------:R-:W-:Y:S02]  /*bcd0*/  USHF.R.S32.HI UR9, URZ, 0x7, UR9 ;  /* 0x000000073f097899 */ /* 0x000fe40008011409 */
[----:B------:R-:W-:Y:S02]  /*bce0*/  USHF.R.S32.HI UR7, URZ, 0x7, UR7 ;  /* 0x000000073f077899 */ /* 0x000fe40008011407 */
[----:B------:R-:W-:Y:S02]  /*bcf0*/  UISETP.NE.AND UP0, UPT, UR10, 0x1, UPT ;  /* 0x000000010a00788c */ /* 0x000fe4000bf05270 */
[----:B------:R-:W-:Y:S01]  /*bd00*/  UISETP.LT.AND UP1, UPT, UR9, UR7, UPT ;  /* 0x000000070900728c */ /* 0x000fe2000bf21270 */
[----:B------:R-:W-:-:S03]  /*bd10*/  ULDC UR5, c[0x0][0xc54] ;  /* 0x0003150000057ab9 */ /* 0x000fc60000000800 */
[----:B------:R-:W-:Y:S02]  /*bd20*/  USEL UR41, UR9, UR7, UP1 ;  /* 0x0000000709297287 */ /* 0x000fe40008800000 */
[----:B------:R-:W-:-:S03]  /*bd30*/  UIMAD UR8, UR6, UR5, UR8 ;  /* 0x00000005060872a4 */ /* 0x000fc6000f8e0208 */
[----:B------:R-:W-:Y:S01]  /*bd40*/  @UP0 ULDC UR5, c[0x0][0xc4c] ;  /* 0x0003130000050ab9 */ /* 0x000fe20000000800 */
[----:B------:R-:W-:Y:S01]  /*bd50*/  ISETP.LT.AND P0, PT, RZ, UR41, PT ;  /* 0x00000029ff007c0c */ /* 0x000fe2000bf01270 */
[----:B------:R-:W-:Y:S01]  /*bd60*/  UIMAD.WIDE.U32 UR4, UR8, UR5, URZ ;  /* 0x00000005080472a5 */ /* 0x000fe2000f8e003f */
[----:B------:R-:W-:Y:S01]  /*bd70*/  @UP0 ULDC UR6, c[0x0][0xc50] ;  /* 0x0003140000060ab9 */ /* 0x000fe20000000800 */
[----:B------:R-:W-:Y:S02]  /*bd80*/  UMOV UR40, UR8 ;  /* 0x0000000800287c82 */ /* 0x000fe40008000000 */
[----:B------:R-:W-:-:S04]  /*bd90*/  @UP0 USHF.R.U32.HI UR40, URZ, UR6, UR5 ;  /* 0x000000063f280299 */ /* 0x000fc80008011605 */
[----:B------:R-:W-:-:S04]  /*bda0*/  UIADD3 UR36, -UR40, URZ, URZ ;  /* 0x0000003f28247290 */ /* 0x000fc8000fffe13f */
[----:B------:R-:W-:Y:S01]  /*bdb0*/  UIMAD UR36, UR10, UR36, UR8 ;  /* 0x000000240a2472a4 */ /* 0x000fe2000f8e0208 */
[----:B------:R-:W-:Y:S11]  /*bdc0*/  @P0 BRA `(.L_x_2289) ;  /* 0x00000000004c0947 */ /* 0x000ff60003800000 */
        /* <DEDUP_REMOVED lines=19> */
.L_x_2289:
        /* <DEDUP_REMOVED lines=20> */
.L_x_2292:
[----:B------:R-:W-:Y:S05]  /*c040*/  BSYNC B6 ;  /* 0x0000000000067941 */ /* 0x000fea0003800000 */
.L_x_2291:
        /* <DEDUP_REMOVED lines=20> */
.L_x_2295:
        /* <DEDUP_REMOVED lines=15> */
.L_x_2294:
[----:B------:R-:W-:Y:S05]  /*c280*/  BSYNC B6 ;  /* 0x0000000000067941 */ /* 0x000fea0003800000 */
.L_x_2293:
[----:B------:R-:W-:Y:S01]  /*c290*/  ULDC.64 UR4, c[0x0][0x9f8] ;  /* 0x00027e0000047ab9 */ /* 0x000fe20000000a00 */
[----:B------:R-:W-:Y:S01]  /*c2a0*/  IMAD.U32 R7, RZ, RZ, UR40 ;  /* 0x00000028ff077e24 */ /* 0x000fe2000f8e00ff */
[----:B------:R-:W-:Y:S01]  /*c2b0*/  UISETP.NE.U32.AND UP0, UPT, UR4, URZ, UPT ;  /* 0x0000003f0400728c */ /* 0x000fe2000bf05070 */
[----:B------:R-:W-:-:S03]  /*c2c0*/  ULDC.64 UR6, c[0x0][0x208] ;  /* 0x0000820000067ab9 */ /* 0x000fc60000000a00 */
[----:B------:R-:W-:-:S06]  /*c2d0*/  UISETP.NE.AND.EX UP0, UPT, UR5, URZ, UPT, UP0 ;  /* 0x0000003f0500728c */ /* 0x000fcc000bf05300 */
[----:B------:R-:W-:-:S05]  /*c2e0*/  PLOP3.LUT P0, PT, PT, PT, UP0, 0x80, 0x0 ;  /* 0x000000000000781c */ /* 0x000fca0003f0f008 */
[----:B------:R-:W-:Y:S02]  /*c2f0*/  @UP0 ULDC.64 UR4, c[0x0][0x9f8] ;  /* 0x00027e0000040ab9 */ /* 0x000fe40000000a00 */
[----:B------:R-:W-:-:S06]  /*c300*/  @UP0 UIMAD.WIDE UR4, UR40, 0x4, UR4 ;  /* 0x00000004280408a5 */ /* 0x000fcc000f8e0204 */
[----:B------:R-:W-:Y:S02]  /*c310*/  IMAD.U32 R2, RZ, RZ, UR4 ;  /* 0x00000004ff027e24 */ /* 0x000fe4000f8e00ff */
[----:B------:R-:W-:-:S05]  /*c320*/  IMAD.U32 R3, RZ, RZ, UR5 ;  /* 0x00000005ff037e24 */ /* 0x000fca000f8e00ff */
[----:B------:R0:W2:Y:S01]  /*c330*/  @P0 LDG.E R7, desc[UR6][R2.64] ;  /* 0x0000000602070981 */ /* 0x0000a2000c1e1900 */
        /* <DEDUP_REMOVED lines=9> */
[----:B------:R-:W-:Y:S02]  /*c3d0*/  P2R R4, PR, RZ, 0x2 ;  /* 0x00000002ff047803 */ /* 0x000fe40000000000 */
[----:B--2---:R-:W-:Y:S01]  /*c3e0*/  SHF.R.S32.HI R8, RZ, 0x1f, R7 ;  /* 0x0000001fff087819 */ /* 0x004fe20000011407 */
[----:B------:R0:W-:Y:S01]  /*c3f0*/  STL [R1], R7 ;  /* 0x0000000701007387 */ /* 0x0001e20000100800 */
[----:B------:R-:W-:-:S03]  /*c400*/  SEL R16, R7, RZ, !P1 ;  /* 0x000000ff07107207 */ /* 0x000fc60004800000 */
[----:B------:R0:W-:Y:S04]  /*c410*/  STL [R1+0x10], R4 ;  /* 0x0000100401007387 */ /* 0x0001e80000100800 */
[----:B------:R0:W-:Y:S01]  /*c420*/  STL [R1+0x8], R8 ;  /* 0x0000080801007387 */ /* 0x0001e20000100800 */
[----:B------:R-:W-:Y:S05]  /*c430*/  BRA.DIV UR4, `(.L_x_2296) ;  /* 0x0000003e04c47947 */ /* 0x000fea000b800000 */
[----:B------:R1:W2:Y:S02]  /*c440*/  SHFL.IDX PT, R14, R0, RZ, 0x1f ;  /* 0x00001fff000e7589 */ /* 0x0002a400000e0000 */
.L_x_2390:
[----:B------:R-:W-:Y:S02]  /*c450*/  PLOP3.LUT P2, PT, PT, PT, PT, 0x8, 0x0 ;  /* 0x000000000000781c */ /* 0x000fe40003f4e170 */
[----:B--2---:R-:W-:Y:S02]  /*c460*/  ISETP.NE.AND P0, PT, R14, RZ, PT ;  /* 0x000000ff0e00720c */ /* 0x004fe40003f05270 */
[----:B-1----:R-:W-:-:S05]  /*c470*/  P2R R0, PR, RZ, 0x4 ;  /* 0x00000004ff007803 */ /* 0x002fca0000000000 */
[----:B------:R1:W-:Y:S06]  /*c480*/  STL [R1+0xc], R0 ;  /* 0x00000c0001007387 */ /* 0x0003ec0000100800 */
[----:B------:R-:W-:Y:S05]  /*c490*/  @P0 BRA `(.L_x_2297) ;  /* 0x0000000400200947 */ /* 0x000fea0003800000 */
[----:B------:R-:W-:-:S03]  /*c4a0*/  UMOV UR4, 0xffffffff ;  /* 0xffffffff00047882 */ /* 0x000fc60000000000 */
[----:B------:R-:W-:Y:S05]  /*c4b0*/  BRA.DIV UR4, `(.L_x_2298) ;  /* 0x0000003e04c47947 */ /* 0x000fea000b800000 */
[----:B------:R-:W-:-:S13]  /*c4c0*/  ELECT P6, URZ, PT ;  /* 0x00000000003f782f */ /* 0x000fda00038c0000 */
.L_x_2393:
[----:B------:R-:W-:Y:S05]  /*c4d0*/  @!P6 BRA `(.L_x_2297) ;  /* 0x000000040010e947 */ /* 0x000fea0003800000 */
[----:B------:R-:W-:Y:S01]  /*c4e0*/  IMAD.MOV.U32 R16, RZ, RZ, R7 ;  /* 0x000000ffff107224 */ /* 0x000fe200078e0007 */
[----:B------:R-:W-:Y:S06]  /*c4f0*/  @!P1 BRA `(.L_x_2299) ;  /* 0x0000000000489947 */ /* 0x000fec0003800000 */
[----:B------:R-:W2:Y:S01]  /*c500*/  LDC R6, c[0x0][0x43c] ;  /* 0x00010f00ff067b82 */ /* 0x000ea20000000800 */
[----:B------:R-:W-:Y:S01]  /*c510*/  ULDC.64 UR4, c[0x0][0x428] ;  /* 0x00010a0000047ab9 */ /* 0x000fe20000000a00 */
[----:B------:R-:W-:Y:S01]  /*c520*/  ULDC.64 UR6, c[0x0][0x208] ;  /* 0x0000820000067ab9 */ /* 0x000fe20000000a00 */
[----:B--2---:R-:W-:-:S13]  /*c530*/  ISETP.NE.AND P0, PT, R6, 0x1, PT ;  /* 0x000000010600780c */ /* 0x004fda0003f05270 */
[----:B0-----:R-:W1:Y:S02]  /*c540*/  @P0 LDC.64 R4, c[0x0][0x440] ;  /* 0x00011000ff040b82 */ /* 0x001e640000000a00 */
[----:B-1----:R-:W-:-:S04]  /*c550*/  @P0 IMAD.HI.U32 R0, R19, R4, RZ ;  /* 0x0000000413000227 */ /* 0x002fc800078e00ff */
        /* <DEDUP_REMOVED lines=12> */
.L_x_2299:
[----:B--2---:R-:W2:Y:S01]  /*c620*/  LDL R2, [R1+0x4] ;  /* 0x0000040001027983 */ /* 0x004ea20000100800 */
[----:B-1----:R-:W-:Y:S01]  /*c630*/  IMAD R0, R18, 0x8, R17 ;  /* 0x0000000812007824 */ /* 0x002fe200078e0211 */
[----:B--2---:R-:W-:-:S04]  /*c640*/  SHF.L.U32 R2, R2, 0x1f, RZ ;  /* 0x0000001f02027819 */ /* 0x004fc800000006ff */
[----:B------:R-:W1:Y:S02]  /*c650*/  SYNCS.PHASECHK.TRANS64.TRYWAIT P0, [R0+URZ+0x34840], R2 ;  /* 0x03484002000075a7 */ /* 0x000e64000800017f */
[----:B-1----:R-:W-:Y:S05]  /*c660*/  @!P0 BRA `(.L_x_2300) ;  /* 0x0000003c00788947 */ /* 0x002fea0003800000 */
.L_x_2394:
        /* <DEDUP_REMOVED lines=11> */
.L_x_2301:
[----:B------:R-:W-:Y:S01]  /*c720*/  R2UR UR33, R0 ;  /* 0x00000000002172ca */ /* 0x000fe200000e0000 */
[----:B-1----:R-:W-:Y:S01]  /*c730*/  IMAD R0, R18, 0xc000, R17 ;  /* 0x0000c00012007824 */ /* 0x002fe200078e0211 */
[----:B------:R-:W-:Y:S01]  /*c740*/  R2UR UR35, R19 ;  /* 0x00000000132372ca */ /* 0x000fe200000e0000 */
[----:B------:R-:W-:Y:S01]  /*c750*/  UIADD3 UR4, UP0, UR38, 0x370, URZ ;  /* 0x0000037026047890 */ /* 0x000fe2000ff1e03f */
[----:B-----5:R-:W-:Y:S01]  /*c760*/  R2UR UR37, R16 ;  /* 0x00000000102572ca */ /* 0x020fe200000e0000 */
[----:B------:R-:W-:Y:S01]  /*c770*/  UMOV UR6, 0x0 ;  /* 0x0000000000067882 */ /* 0x000fe20000000000 */
[----:B------:R-:W-:Y:S01]  /*c780*/  R2UR UR8, R0 ;  /* 0x00000000000872ca */ /* 0x000fe200000e0000 */
[----:B------:R-:W-:Y:S01]  /*c790*/  UIADD3.X UR5, URZ, UR39, URZ, UP0, !UPT ;  /* 0x000000273f057290 */ /* 0x000fe200087fe43f */
[----:B------:R-:W-:Y:S01]  /*c7a0*/  PLOP3.LUT P0, PT, PT, PT, PT, 0x80, 0x0 ;  /* 0x000000000000781c */ /* 0x000fe20003f0f070 */
[----:B------:R-:W-:Y:S01]  /*c7b0*/  UMOV UR7, 0x14f00000 ;  /* 0x14f0000000077882 */ /* 0x000fe20000000000 */
[----:B------:R-:W-:Y:S01]  /*c7c0*/  UMOV UR34, URZ ;  /* 0x0000003f00227c82 */ /* 0x000fe20008000000 */
[----:B------:R-:W-:Y:S01]  /*c7d0*/  UMOV UR18, 0x40 ;  /* 0x0000004000127882 */ /* 0x000fe20000000000 */
[----:B------:R-:W-:Y:S01]  /*c7e0*/  P2R R0, PR, RZ, 0x1 ;  /* 0x00000001ff007803 */ /* 0x000fe20000000000 */
[----:B------:R-:W-:-:S02]  /*c7f0*/  UIADD3 UR33, UR33, 0x34830, URZ ;  /* 0x0003483021217890 */ /* 0x000fc4000fffe03f */
[----:B------:R-:W-:Y:S01]  /*c800*/  USHF.L.U32 UR35, UR35, 0x7, URZ ;  /* 0x0000000723237899 */ /* 0x000fe2000800063f */
[----:B------:R-:W-:Y:S01]  /*c810*/  UMOV UR20, UR36 ;  /* 0x0000002400147c82 */ /* 0x000fe20008000000 */
[----:B------:R-:W-:Y:S02]  /*c820*/  UMOV UR21, UR37 ;  /* 0x0000002500157c82 */ /* 0x000fe40008000000 */
[----:B------:R-:W-:Y:S01]  /*c830*/  UIADD3 UR32, UR8, 0x1c400, URZ ;  /* 0x0001c40008207890 */ /* 0x000fe2000fffe03f */
[----:B------:R2:W-:Y:S01]  /*c840*/  STL [R1+0xc], R0 ;  /* 0x00000c0001007387 */ /* 0x0005e20000100800 */
[----:B------:R-:W-:Y:S02]  /*c850*/  UIADD3 UR16, UR8, 0x20400, URZ ;  /* 0x0002040008107890 */ /* 0x000fe4000fffe03f */
[----:B------:R-:W-:Y:S01]  /*c860*/  UIADD3 UR8, UR8, 0x24400, URZ ;  /* 0x0002440008087890 */ /* 0x000fe2000fffe03f */
[----:B------:R-:W-:Y:S01]  /*c870*/  UMOV UR17, UR33 ;  /* 0x0000002100117c82 */ /* 0x000fe20008000000 */
[----:B------:R-:W-:Y:S01]  /*c880*/  UMOV UR19, UR35 ;  /* 0x0000002300137c82 */ /* 0x000fe20008000000 */
[----:B------:R-:W-:Y:S01]  /*c890*/  UMOV UR10, 0x80 ;  /* 0x00000080000a7882 */ /* 0x000fe20000000000 */
[----:B------:R-:W-:Y:S01]  /*c8a0*/  UMOV UR12, UR36 ;  /* 0x00000024000c7c82 */ /* 0x000fe20008000000 */
[----:B------:R-:W-:Y:S01]  /*c8b0*/  UMOV UR13, UR37 ;  /* 0x00000025000d7c82 */ /* 0x000fe20008000000 */
[----:B------:R-:W-:Y:S01]  /*c8c0*/  UMOV UR9, UR33 ;  /* 0x0000002100097c82 */ /* 0x000fe20008000000 */
[----:B------:R-:W-:Y:S01]  /*c8d0*/  UMOV UR11, UR35 ;  /* 0x00000023000b7c82 */ /* 0x000fe20008000000 */
[----:B------:R2:W-:Y:S01]  /*c8e0*/  UTMALDG.4D [UR32], [UR4], desc[UR6] ;  /* 0x00000620040075b4 */ /* 0x0005e20008019000 */
[----:B------:R2:W-:Y:S01]  /*c8f0*/  UTMALDG.4D [UR16], [UR4], desc[UR6] ;  /* 0x00000610040075b4 */ /* 0x0005e20008019000 */
[----:B------:R2:W-:Y:S02]  /*c900*/  UTMALDG.4D [UR8], [UR4], desc[UR6] ;  /* 0x00000608040075b4 */ /* 0x0005e40008019000 */
[----:B--2---:R-:W-:Y:S01]  /*c910*/  NOP ;  /* 0x0000000000007918 */ /* 0x004fe20000000000 */
.L_x_2297:
[----:B-1----:R-:W-:Y:S01]  /*c920*/  VIADD R0, R17, 0x10400 ;  /* 0x0001040011007836 */ /* 0x002fe20000000000 */
[----:B------:R-:W-:Y:S05]  /*c930*/  WARPSYNC.ALL ;  /* 0x0000000000007948 */ /* 0x000fea0003800000 */
[----:B------:R-:W-:Y:S01]  /*c940*/  BAR.SYNC.DEFER_BLOCKING 0x8, 0x180 ;  /* 0x0206000000007b1d */ /* 0x000fe20000010000 */
[----:B------:R-:W-:-:S05]  /*c950*/  LOP3.LUT P0, RZ, R0, 0x3ff, RZ, 0xc0, !PT ;  /* 0x000003ff00ff7812 */ /* 0x000fca000780c0ff */
[----:B------:R-:W-:Y:S08]  /*c960*/  BSSY B6, `(.L_x_2302) ;  /* 0x0000012000067945 */ /* 0x000ff00003800000 */
        /* <DEDUP_REMOVED lines=17> */
.L_x_2303:
[----:B------:R-:W-:Y:S05]  /*ca80*/  BSYNC B6 ;  /* 0x0000000000067941 */ /* 0x000fea0003800000 */
.L_x_2302:
[----:B0-----:R-:W0:Y:S01]  /*ca90*/  LDC R7, c[0x0][0x448] ;  /* 0x00011200ff077b82 */ /* 0x001e220000000800 */
[----:B------:R-:W1:Y:S01]  /*caa0*/  S2R R0, SR_TID.X ;  /* 0x0000000000007919 */ /* 0x000e620000002100 */
[----:B------:R-:W-:Y:S01]  /*cab0*/  USHF.R.S32.HI UR4, URZ, 0x1f, UR36 ;  /* 0x0000001f3f047899 */ /* 0x000fe20008011424 */
[----:B------:R-:W-:Y:S01]  /*cac0*/  ULDC.64 UR8, c[0x0][0x2d8] ;  /* 0x0000b60000087ab9 */ /* 0x000fe20000000a00 */
[----:B------:R-:W2:Y:S02]  /*cad0*/  S2R R2, SR_TID.X ;  /* 0x0000000000027919 */ /* 0x000ea40000002100 */
[----:B------:R-:W-:Y:S02]  /*cae0*/  UIMAD UR6, UR4, UR8, URZ ;  /* 0x00000008040672a4 */ /* 0x000fe4000f8e023f */
[----:B------:R-:W-:Y:S01]  /*caf0*/  UIMAD.WIDE.U32 UR4, UR36, UR8, URZ ;  /* 0x00000008240472a5 */ /* 0x000fe2000f8e003f */
[----:B------:R-:W3:Y:S01]  /*cb00*/  S2R R8, SR_TID.X ;  /* 0x0000000000087919 */ /* 0x000ee20000002100 */
[----:B------:R-:W-:-:S02]  /*cb10*/  UIMAD UR6, UR36, UR9, UR6 ;  /* 0x00000009240672a4 */ /* 0x000fc4000f8e0206 */
[----:B------:R-:W-:Y:S01]  /*cb20*/  USHF.R.S32.HI UR7, URZ, 0x1f, UR40 ;  /* 0x0000001f3f077899 */ /* 0x000fe20008011428 */
[----:B------:R-:W4:Y:S01]  /*cb30*/  S2R R10, SR_TID.X ;  /* 0x00000000000a7919 */ /* 0x000f220000002100 */
[----:B------:R-:W-:Y:S01]  /*cb40*/  UIADD3 UR5, UR5, UR6, URZ ;  /* 0x0000000605057290 */ /* 0x000fe2000fffe03f */
[----:B------:R-:W-:-:S03]  /*cb50*/  ULDC.64 UR8, c[0x0][0x2e0] ;  /* 0x0000b80000087ab9 */ /* 0x000fc60000000a00 */
[----:B------:R-:W-:Y:S02]  /*cb60*/  UIMAD.WIDE.U32 UR4, UR40, UR8, UR4 ;  /* 0x00000008280472a5 */ /* 0x000fe4000f8e0004 */
[----:B------:R-:W-:Y:S01]  /*cb70*/  UIMAD UR6, UR7, UR8, URZ ;  /* 0x00000008070672a4 */ /* 0x000fe2000f8e023f */
[----:B0-----:R-:W-:-:S03]  /*cb80*/  ISETP.NE.AND P0, PT, R7, 0x1, PT ;  /* 0x000000010700780c */ /* 0x001fc60003f05270 */
[----:B------:R-:W-:Y:S01]  /*cb90*/  UIMAD UR6, UR40, UR9, UR6 ;  /* 0x00000009280672a4 */ /* 0x000fe2000f8e0206 */
[----:B------:R-:W-:-:S03]  /*cba0*/  IMAD.U32 R5, RZ, RZ, UR5 ;  /* 0x00000005ff057e24 */ /* 0x000fc6000f8e00ff */
[----:B------:R-:W-:Y:S01]  /*cbb0*/  UIADD3 UR6, UR5, UR6, URZ ;  /* 0x0000000605067290 */ /* 0x000fe2000fffe03f */
[----:B-1----:R-:W-:-:S05]  /*cbc0*/  IMAD.SHL.U32 R4, R0, 0x10, RZ ;  /* 0x0000001000047824 */ /* 0x002fca00078e00ff */
[----:B------:R-:W0:Y:S01]  /*cbd0*/  @P0 LDC R3, c[0x0][0x44c] ;  /* 0x00011300ff030b82 */ /* 0x000e220000000800 */
[----:B--2---:R-:W-:Y:S01]  /*cbe0*/  LOP3.LUT R2, R2, 0x7f, RZ, 0xc0, !PT ;  /* 0x0000007f02027812 */ /* 0x004fe200078ec0ff */
[----:B---3--:R-:W-:-:S03]  /*cbf0*/  IMAD.SHL.U32 R8, R8, 0x8, RZ ;  /* 0x0000000808087824 */ /* 0x008fc600078e00ff */
[----:B------:R-:W-:-:S03]  /*cc00*/  SHF.R.U32.HI R2, RZ, 0x3, R2 ;  /* 0x00000003ff027819 */ /* 0x000fc60000011602 */
[----:B------:R-:W1:Y:S01]  /*cc10*/  @P0 LDC R0, c[0x0][0x450] ;  /* 0x00011400ff000b82 */ /* 0x000e620000000800 */
[----:B------:R-:W-:Y:S01]  /*cc20*/  LOP3.LUT R4, R2, 0x70, R4, 0xf8, !PT ;  /* 0x0000007002047812 */ /* 0x000fe200078ef804 */
[----:B------:R-:W-:Y:S01]  /*cc30*/  IMAD.U32 R2, RZ, RZ, UR42 ;  /* 0x0000002aff027e24 */ /* 0x000fe2000f8e00ff */
[----:B------:R-:W-:Y:S01]  /*cc40*/  LOP3.LUT R8, R8, 0x38, RZ, 0xc0, !PT ;  /* 0x0000003808087812 */ /* 0x000fe200078ec0ff */
[----:B----4-:R-:W-:Y:S02]  /*cc50*/  IMAD.SHL.U32 R9, R10, 0x8, RZ ;  /* 0x000000080a097824 */ /* 0x010fe400078e00ff */
[----:B------:R-:W-:Y:S01]  /*cc60*/  IMAD R2, R2, 0x80, R4 ;  /* 0x0000008002027824 */ /* 0x000fe200078e0204 */
[C---:B------:R-:W-:Y:S01]  /*cc70*/  LOP3.LUT R11, R8.reuse, 0x40, RZ, 0xfc, !PT ;  /* 0x00000040080b7812 */ /* 0x040fe200078efcff */
[----:B------:R-:W-:Y:S01]  /*cc80*/  IMAD.U32 R4, RZ, RZ, UR4 ;  /* 0x00000004ff047e24 */ /* 0x000fe2000f8e00ff */
[----:B------:R-:W-:Y:S01]  /*cc90*/  ULDC.64 UR4, c[0x0][0x2d0] ;  /* 0x0000b40000047ab9 */ /* 0x000fe20000000a00 */
[----:B------:R-:W-:Y:S01]  /*cca0*/  IMAD.MOV.U32 R6, RZ, RZ, R2 ;  /* 0x000000ffff067224 */ /* 0x000fe200078e0002 */
[----:B------:R-:W-:-:S02]  /*ccb0*/  LOP3.LUT R8, R8, 0x80, RZ, 0xfc, !PT ;  /* 0x0000008008087812 */ /* 0x000fc400078efcff */
        /* <DEDUP_REMOVED lines=26> */
[----:B------:R-:W-:-:S02]  /*ce60*/  LOP3.LUT R10, R10, 0x7f, RZ, 0xc0, !PT ;  /* 0x0000007f0a0a7812 */ /* 0x000fc400078ec0ff */
[----:B------:R-:W-:Y:S02]  /*ce70*/  LEA.HI.X R4, R2, UR7, R4, 0x1, P3 ;  /* 0x0000000702047c11 */ /* 0x000fe400098f0c04 */
[----:B------:R-:W-:Y:S01]  /*ce80*/  SHF.R.U32.HI R10, RZ, 0x3, R10 ;  /* 0x00000003ff0a7819 */ /* 0x000fe2000001160a */
[----:B0-----:R-:W-:Y:S06]  /*ce90*/  BRA.DIV UR4, `(.L_x_2304) ;  /* 0x0000003604807947 */ /* 0x001fec000b800000 */
[----:B------:R-:W0:Y:S01]  /*cea0*/  SHFL.IDX PT, R6, R0, RZ, 0x181f ;  /* 0x00181fff00067589 */ /* 0x000e2200000e0000 */
[----:B------:R-:W-:Y:S01]  /*ceb0*/  IMAD.U32 R2, RZ, RZ, UR42 ;  /* 0x0000002aff027e24 */ /* 0x000fe2000f8e00ff */
[----:B------:R-:W-:Y:S01]  /*cec0*/  ULDC UR4, c[0x0][0x288] ;  /* 0x0000a20000047ab9 */ /* 0x000fe20000000800 */
[----:B------:R-:W-:Y:S01]  /*ced0*/  ULDC.64 UR6, c[0x0][0x208] ;  /* 0x0000820000067ab9 */ /* 0x000fe20000000a00 */
[----:B------:R-:W1:Y:S01]  /*cee0*/  SHFL.IDX PT, R5, R4, RZ, 0x181f ;  /* 0x00181fff04057589 */ /* 0x000e6200000e0000 */
[----:B------:R-:W-:Y:S02]  /*cef0*/  IMAD R3, R7, UR4, RZ ;  /* 0x0000000407037c24 */ /* 0x000fe4000f8e02ff */
[----:B------:R-:W-:-:S05]  /*cf00*/  IMAD R2, R2, 0x80, R10 ;  /* 0x0000008002027824 */ /* 0x000fca00078e020a */
[----:B------:R-:W-:-:S13]  /*cf10*/  ISETP.GE.AND P4, PT, R2, R3, PT ;  /* 0x000000030200720c */ /* 0x000fda0003f86270 */
[----:B0-----:R-:W-:-:S05]  /*cf20*/  @!P4 LEA R6, P3, R9, R6, 0x1 ;  /* 0x000000060906c211 */ /* 0x001fca00078608ff */
[----:B-1----:R-:W-:-:S04]  /*cf30*/  @!P4 IMAD.X R5, RZ, RZ, R5, P3 ;  /* 0x000000ffff05c224 */ /* 0x002fc800018e0605 */
[----:B------:R-:W-:Y:S02]  /*cf40*/  @!P4 IMAD.MOV.U32 R7, RZ, RZ, R5 ;  /* 0x000000ffff07c224 */ /* 0x000fe400078e0005 */
[----:B------:R-:W-:-:S03]  /*cf50*/  VIADD R5, R2, 0x10 ;  /* 0x0000001002057836 */ /* 0x000fc60000000000 */
[----:B------:R-:W-:Y:S01]  /*cf60*/  @!PT LDS RZ, [RZ] ;  /* 0x00000000fffff984 */ /* 0x000fe20000000800 */
[----:B-----5:R-:W-:Y:S04]  /*cf70*/  @!P4 LDGSTS.E.BYPASS.LTC128B.128 [R8+0x10400], desc[UR6][R6.64], !P0 ;  /* 0x104000000608cfae */ /* 0x020fe8000c101d46 */
        /* <DEDUP_REMOVED lines=63> */
.L_x_2411:
[----:B------:R-:W-:Y:S01]  /*d370*/  VIADD R2, R2, 0x70 ;  /* 0x0000007002027836 */ /* 0x000fe20000000000 */
[----:B------:R-:W-:Y:S04]  /*d380*/  BSSY B0, `(.L_x_2305) ;  /* 0x000000c000007945 */ /* 0x000fe80003800000 */
[----:B------:R-:W-:-:S13]  /*d390*/  ISETP.GE.AND P3, PT, R2, R3, PT ;  /* 0x000000030200720c */ /* 0x000fda0003f66270 */
[----:B------:R-:W-:Y:S05]  /*d3a0*/  @P3 BRA `(.L_x_2306) ;  /* 0x0000000000243947 */ /* 0x000fea0003800000 */
[----:B------:R-:W-:Y:S01]  /*d3b0*/  LEA R2, P3, R9, R0, 0x1 ;  /* 0x0000000009027211 */ /* 0x000fe200078608ff */
        /* <DEDUP_REMOVED lines=8> */
.L_x_2306:
[----:B------:R-:W-:Y:S05]  /*d440*/  BSYNC B0 ;  /* 0x0000000000007941 */ /* 0x000fea0003800000 */
.L_x_2305:
[----:B------:R-:W-:Y:S01]  /*d450*/  NOP ;  /* 0x0000000000007918 */ /* 0x000fe20000000000 */
[----:B------:R-:W-:Y:S01]  /*d460*/  PLOP3.LUT P0, PT, PT, PT, PT, 0x80, 0x0 ;  /* 0x000000000000781c */ /* 0x000fe20003f0f070 */
[----:B0-----:R-:W-:-:S12]  /*d470*/  VIADD R6, R17, 0x34800 ;  /* 0x0003480011067836 */ /* 0x001fd80000000000 */
.L_x_2307:
[----:B------:R-:W-:Y:S02]  /*d480*/  PLOP3.LUT P1, PT, P1, P0, PT, 0xa2, 0x0 ;  /* 0x000000000000781c */ /* 0x000fe40000f21472 */
[----:B------:R-:W-:-:S08]  /*d490*/  @P0 R2UR P1, UR4, R17 ;  /* 0x00000000110402ca */ /* 0x000fd00000020000 */
[----:B------:R-:W-:-:S05]  /*d4a0*/  @P0 PLOP3.LUT P0, PT, P1, PT, PT, 0x80, 0x0 ;  /* 0x000000000000081c */ /* 0x000fca0000f0f070 */
[----:B------:R-:W-:Y:S01]  /*d4b0*/  @!P1 SYNCS.ARRIVE.TRANS64.RED.A0T1 RZ, [UR4+0x34800], RZ ;  /* 0x034800ffffff99a7 */ /* 0x000fe20008200404 */
[----:B------:R-:W-:Y:S07]  /*d4c0*/  @!P1 ARRIVES.LDGSTSBAR.64.TRANSCNT [UR4+0x34800] ;  /* 0x03480000ff0099b0 */ /* 0x000fee0008000a84 */
[----:B------:R-:W-:Y:S05]  /*d4d0*/  @P0 BRA.U.ANY `(.L_x_2307) ;  /* 0xfffffffd00e80947 */ /* 0x000fea000393ffff */
[----:B-1----:R-:W2:Y:S02]  /*d4e0*/  LDL.LU R2, [R1+0x1c] ;  /* 0x00001c0001027983 */ /* 0x002ea40000300800 */
        /* <DEDUP_REMOVED lines=11> */
.L_x_2412:
[----:B------:R-:W-:Y:S05]  /*d5a0*/  BSYNC B0 ;  /* 0x0000000000007941 */ /* 0x000fea0003800000 */
.L_x_2308:
[----:B------:R-:W-:-:S06]  /*d5b0*/  UISETP.GE.AND UP0, UPT, UR41, 0x2, UPT ;  /* 0x000000022900788c */ /* 0x000fcc000bf06270 */
[----:B------:R-:W-:-:S13]  /*d5c0*/  PLOP3.LUT P0, PT, PT, PT, UP0, 0x80, 0x0 ;  /* 0x000000000000781c */ /* 0x000fda0003f0f008 */
[----:B------:R-:W-:Y:S05]  /*d5d0*/  @!P0 BRA `(.L_x_2310) ;  /* 0x0000001c00f88947 */ /* 0x000fea0003800000 */
[----:B------:R-:W-:Y:S02]  /*d5e0*/  ULOP3.LUT UR4, UR41, 0x1, URZ, 0xc0, !UPT ;  /* 0x0000000129047892 */ /* 0x000fe4000f8ec03f */
[----:B------:R-:W-:Y:S02]  /*d5f0*/  IMAD.U32 R7, RZ, RZ, UR41 ;  /* 0x00000029ff077e24 */ /* 0x000fe4000f8e00ff */
[----:B------:R-:W-:Y:S02]  /*d600*/  UISETP.NE.U32.AND UP0, UPT, UR4, 0x1, UPT ;  /* 0x000000010400788c */ /* 0x000fe4000bf05070 */
[----:B------:R-:W-:-:S04]  /*d610*/  VIADD R7, R7, 0xfffffffe ;  /* 0xfffffffe07077836 */ /* 0x000fc80000000000 */
[----:B0-----:R-:W-:Y:S01]  /*d620*/  IMAD.MOV.U32 R0, RZ, RZ, R7 ;  /* 0x000000ffff007224 */ /* 0x001fe200078e0007 */
[----:B------:R-:W-:-:S13]  /*d630*/  PLOP3.LUT P0, PT, PT, PT, UP0, 0x80, 0x0 ;  /* 0x000000000000781c */ /* 0x000fda0003f0f008 */
[----:B------:R-:W-:Y:S05]  /*d640*/  @!P0 BRA `(.L_x_2311) ;  /* 0x0000000800a08947 */ /* 0x000fea0003800000 */
[----:B------:R-:W2:Y:S04]  /*d650*/  LDL R3, [R1+0xc] ;  /* 0x00000c0001037983 */ /* 0x000ea80000100800 */
[----:B------:R-:W3:Y:S01]  /*d660*/  LDL R2, [R1+0x4] ;  /* 0x0000040001027983 */ /* 0x000ee20000100800 */
[----:B------:R-:W-:Y:S01]  /*d670*/  VIADD R0, R18, 0x1 ;  /* 0x0000000112007836 */ /* 0x000fe20000000000 */
[----:B------:R-:W-:Y:S04]  /*d680*/  BSSY B0, `(.L_x_2312) ;  /* 0x00000a0000007945 */ /* 0x000fe80003800000 */
[----:B------:R-:W-:-:S04]  /*d690*/  ISETP.NE.AND P0, PT, R0, 0x2, PT ;  /* 0x000000020000780c */ /* 0x000fc80003f05270 */
[----:B------:R-:W-:Y:S02]  /*d6a0*/  SEL R9, RZ, 0x1, P0 ;  /* 0x00000001ff097807 */ /* 0x000fe40000000000 */
[----:B------:R-:W-:Y:S02]  /*d6b0*/  SEL R0, R0, RZ, P0 ;  /* 0x000000ff00007207 */ /* 0x000fe40000000000 */
[----:B--2---:R-:W-:Y:S02]  /*d6c0*/  ISETP.NE.AND P1, PT, R3, RZ, PT ;  /* 0x000000ff0300720c */ /* 0x004fe40003f25270 */
[----:B---3--:R-:W-:-:S11]  /*d6d0*/  LOP3.LUT R9, R2, R9, RZ, 0x3c, !PT ;  /* 0x0000000902097212 */ /* 0x008fd600078e3cff */
[----:B------:R-:W-:Y:S05]  /*d6e0*/  @!P1 BRA `(.L_x_2313) ;  /* 0x0000000800649947 */ /* 0x000fea0003800000 */
[----:B------:R-:W2:Y:S01]  /*d6f0*/  LDL R2, [R1+0x10] ;  /* 0x0000100001027983 */ /* 0x000ea20000100800 */
[----:B------:R-:W-:Y:S02]  /*d700*/  IMAD.MOV.U32 R4, RZ, RZ, R16 ;  /* 0x000000ffff047224 */ /* 0x000fe400078e0010 */
[----:B------:R-:W-:Y:S01]  /*d710*/  IMAD.MOV.U32 R8, RZ, RZ, R7 ;  /* 0x000000ffff087224 */ /* 0x000fe200078e0007 */
[----:B--2---:R-:W-:-:S13]  /*d720*/  ISETP.NE.AND P1, PT, R2, RZ, PT ;  /* 0x000000ff0200720c */ /* 0x004fda0003f25270 */
        /* <DEDUP_REMOVED lines=10> */
[----:B------:R-:W-:Y:S02]  /*d7d0*/  @P0 SHF.R.U32.HI R4, RZ, R3, R2 ;  /* 0x00000003ff040219 */ /* 0x000fe40000011602 */
[----:B------:R-:W0:Y:S03]  /*d7e0*/  LDC.64 R2, c[0x0][0x418] ;  /* 0x00010600ff027b82 */ /* 0x000e260000000a00 */
[----:B------:R-:W-:-:S04]  /*d7f0*/  IMAD.MOV R8, RZ, RZ, -R4 ;  /* 0x000000ffff087224 */ /* 0x000fc800078e0a04 */
[----:B------:R-:W-:Y:S01]  /*d800*/  IMAD R8, R5, R8, R7 ;  /* 0x0000000805087224 */ /* 0x000fe200078e0207 */
[----:B------:R-:W-:Y:S01]  /*d810*/  SHF.R.S32.HI R5, RZ, 0x1f, R4 ;  /* 0x0000001fff057819 */ /* 0x000fe20000011404 */
[----:B--2---:R-:W-:-:S04]  /*d820*/  IMAD R10, R10, UR4, RZ ;  /* 0x000000040a0a7c24 */ /* 0x004fc8000f8e02ff */
[C---:B---3--:R-:W-:Y:S02]  /*d830*/  IMAD R10, R11.reuse, UR5, R10 ;  /* 0x000000050b0a7c24 */ /* 0x048fe4000f8e020a */
[----:B------:R-:W-:-:S04]  /*d840*/  IMAD.WIDE.U32 R4, R11, UR4, R4 ;  /* 0x000000040b047c25 */ /* 0x000fc8000f8e0004 */
[----:B------:R-:W-:Y:S01]  /*d850*/  IMAD.IADD R5, R10, 0x1, R5 ;  /* 0x000000010a057824 */ /* 0x000fe200078e0205 */
[----:B0-----:R-:W-:-:S04]  /*d860*/  LEA R2, P0, R4, R2, 0x2 ;  /* 0x0000000204027211 */ /* 0x001fc800078010ff */
[----:B------:R-:W-:-:S05]  /*d870*/  LEA.HI.X R3, R4, R3, R5, 0x2, P0 ;  /* 0x0000000304037211 */ /* 0x000fca00000f1405 */
[----:B------:R0:W5:Y:S04]  /*d880*/  LDG.E R4, desc[UR6][R2.64] ;  /* 0x0000000602047981 */ /* 0x000168000c1e1900 */
.L_x_2314:
[----:B0-----:R-:W-:Y:S01]  /*d890*/  IMAD R2, R0, 0x8, R17 ;  /* 0x0000000800027824 */ /* 0x001fe200078e0211 */
[----:B------:R-:W-:Y:S01]  /*d8a0*/  SHF.L.U32 R3, R9, 0x1f, RZ ;  /* 0x0000001f09037819 */ /* 0x000fe200000006ff */
[----:B------:R-:W-:Y:S03]  /*d8b0*/  BSSY B1, `(.L_x_2315) ;  /* 0x0000003000017945 */ /* 0x000fe60003800000 */
[----:B------:R-:W0:Y:S02]  /*d8c0*/  SYNCS.PHASECHK.TRANS64.TRYWAIT P0, [R2+URZ+0x34840], R3 ;  /* 0x03484003020075a7 */ /* 0x000e24000800017f */
[----:B0-----:R-:W-:Y:S05]  /*d8d0*/  @!P0 BRA `(.L_x_2316) ;  /* 0x0000003400cc8947 */ /* 0x001fea0003800000 */
.L_x_2413:
[----:B------:R-:W-:Y:S05]  /*d8e0*/  BSYNC B1 ;  /* 0x0000000000017941 */ /* 0x000fea0003800000 */
.L_x_2315:
        /* <DEDUP_REMOVED lines=12> */
.L_x_2318:
[----:B------:R-:W-:Y:S05]  /*d9b0*/  BSYNC B1 ;  /* 0x0000000000017941 */ /* 0x000fea0003800000 */
.L_x_2317:
[----:B------:R-:W-:Y:S01]  /*d9c0*/  IMAD.MOV.U32 R10, RZ, RZ, RZ ;  /* 0x000000ffff0a7224 */ /* 0x000fe200078e00ff */
[----:B------:R-:W-:Y:S01]  /*d9d0*/  R2UR UR11, R8 ;  /* 0x00000000080b72ca */ /* 0x000fe200000e0000 */
[----:B0-----:R-:W-:Y:S01]  /*d9e0*/  IMAD R3, R0, 0xc000, R17 ;  /* 0x0000c00000037824 */ /* 0x001fe200078e0211 */
[----:B------:R-:W-:Y:S01]  /*d9f0*/  UIADD3 UR4, UP0, UR38, 0x370, URZ ;  /* 0x0000037026047890 */ /* 0x000fe2000ff1e03f */
[----:B------:R-:W-:Y:S01]  /*da00*/  PLOP3.LUT P0, PT, PT, PT, PT, 0x80, 0x0 ;  /* 0x000000000000781c */ /* 0x000fe20003f0f070 */
[----:B------:R-:W-:Y:S01]  /*da10*/  VIADD R2, R2, 0x34830 ;  /* 0x0003483002027836 */ /* 0x000fe20000000000 */
[----:B------:R-:W-:Y:S01]  /*da20*/  R2UR UR10, R10 ;  /* 0x000000000a0a72ca */ /* 0x000fe200000e0000 */
[----:B------:R-:W-:Y:S01]  /*da30*/  VIADD R5, R3, 0x1c400 ;  /* 0x0001c40003057836 */ /* 0x000fe20000000000 */
[----:B------:R-:W-:Y:S01]  /*da40*/  UIADD3.X UR5, URZ, UR39, URZ, UP0, !UPT ;  /* 0x000000273f057290 */ /* 0x000fe200087fe43f */
[----:B------:R-:W-:Y:S01]  /*da50*/  UMOV UR6, 0x0 ;  /* 0x0000000000067882 */ /* 0x000fe20000000000 */
[----:B------:R-:W-:-:S04]  /*da60*/  UMOV UR7, 0x14f00000 ;  /* 0x14f0000000077882 */ /* 0x000fc80000000000 */
[----:B------:R-:W-:-:S12]  /*da70*/  USHF.L.U32 UR11, UR11, 0x7, URZ ;  /* 0x000000070b0b7899 */ /* 0x000fd8000800063f */
.L_x_2319:
[----:B------:R-:W-:-:S13]  /*da80*/  @P0 ELECT P2, URZ, PT ;  /* 0x00000000003f082f */ /* 0x000fda0003840000 */
[----:B-----5:R-:W-:Y:S01]  /*da90*/  @P2 R2UR UR13, R4 ;  /* 0x00000000040d22ca */ /* 0x020fe200000e0000 */
[----:B------:R-:W-:Y:S01]  /*daa0*/  UMOV UR12, UR36 ;  /* 0x00000024000c7c82 */ /* 0x000fe20008000000 */
        /* <DEDUP_REMOVED lines=12> */
.L_x_2320:
[----:B------:R-:W-:-:S13]  /*db70*/  @P0 ELECT P2, URZ, PT ;  /* 0x00000000003f082f */ /* 0x000fda0003840000 */
[----:B------:R-:W-:Y:S01]  /*db80*/  @P2 R2UR UR13, R4 ;  /* 0x00000000040d22ca */ /* 0x000fe200000e0000 */
[----:B------:R-:W-:Y:S01]  /*db90*/  UMOV UR12, UR36 ;  /* 0x00000024000c7c82 */ /* 0x000fe20008000000 */
        /* <DEDUP_REMOVED lines=11> */
.L_x_2321:
        /* <DEDUP_REMOVED lines=15> */
.L_x_2414:
[----:B------:R-:W-:Y:S05]  /*dd40*/  BSYNC B1 ;  /* 0x0000000000017941 */ /* 0x000fea0003800000 */
.L_x_2322:
        /* <DEDUP_REMOVED lines=12> */
.L_x_2325:
[----:B------:R-:W-:Y:S05]  /*de10*/  BSYNC B1 ;  /* 0x0000000000017941 */ /* 0x000fea0003800000 */
.L_x_2324:
[----:B------:R-:W-:Y:S01]  /*de20*/  R2UR UR6, R12 ;  /* 0x000000000c0672ca */ /* 0x000fe200000e0000 */
[C-C-:B0-----:R-:W-:Y:S01]  /*de30*/  IMAD R2, R18.reuse, 0x8, R17.reuse ;  /* 0x0000000812027824 */ /* 0x141fe200078e0211 */
[----:B------:R-:W-:Y:S01]  /*de40*/  R2UR UR7, R13 ;  /* 0x000000000d0772ca */ /* 0x000fe200000e0000 */
[----:B------:R-:W-:Y:S01]  /*de50*/  IMAD R3, R18, 0x8000, R17 ;  /* 0x0000800012037824 */ /* 0x000fe200078e0211 */
[----:B------:R-:W-:Y:S01]  /*de60*/  R2UR UR10, R10 ;  /* 0x000000000a0a72ca */ /* 0x000fe200000e0000 */
[----:B------:R-:W-:Y:S01]  /*de70*/  UIADD3 UR4, UP0, UR38, 0x470, URZ ;  /* 0x0000047026047890 */ /* 0x000fe2000ff1e03f */
[----:B------:R-:W-:Y:S01]  /*de80*/  PLOP3.LUT P0, PT, PT, PT, PT, 0x80, 0x0 ;  /* 0x000000000000781c */ /* 0x000fe20003f0f070 */
[----:B------:R-:W-:Y:S02]  /*de90*/  IMAD.SHL.U32 R5, R19, 0x80, RZ ;  /* 0x0000008013057824 */ /* 0x000fe400078e00ff */
[----:B------:R-:W-:Y:S01]  /*dea0*/  VIADD R2, R2, 0x34850 ;  /* 0x0003485002027836 */ /* 0x000fe20000000000 */
[----:B------:R-:W-:Y:S01]  /*deb0*/  UIADD3.X UR5, URZ, UR39, URZ, UP0, !UPT ;  /* 0x000000273f057290 */ /* 0x000fe200087fe43f */
[----:B------:R-:W-:-:S11]  /*dec0*/  VIADD R10, R3, 0x400 ;  /* 0x00000400030a7836 */ /* 0x000fd60000000000 */
.L_x_2326:
        /* <DEDUP_REMOVED lines=15> */
.L_x_2327:
        /* <DEDUP_REMOVED lines=12> */
.L_x_2313:
[----:B------:R-:W-:Y:S05]  /*e080*/  BSYNC B0 ;  /* 0x0000000000007941 */ /* 0x000fea0003800000 */
.L_x_2312:
[----:B------:R0:W-:Y:S01]  /*e090*/  STL [R1+0x4], R9 ;  /* 0x0000040901007387 */ /* 0x0001e20000100800 */
[----:B------:R-:W-:Y:S01]  /*e0a0*/  UIADD3 UR4, UR41, -0x3, URZ ;  /* 0xfffffffd29047890 */ /* 0x000fe2000fffe03f */
[----:B------:R-:W-:-:S05]  /*e0b0*/  IMAD.MOV.U32 R18, RZ, RZ, R0 ;  /* 0x000000ffff127224 */ /* 0x000fca00078e0000 */
[----:B------:R-:W-:-:S07]  /*e0c0*/  IMAD.U32 R0, RZ, RZ, UR4 ;  /* 0x00000004ff007e24 */ /* 0x000fce000f8e00ff */
.L_x_2311:
[----:B------:R-:W-:Y:S01]  /*e0d0*/  ISETP.NE.AND P0, PT, R7, RZ, PT ;  /* 0x000000ff0700720c */ /* 0x000fe20003f05270 */
[----:B------:R-:W-:-:S12]  /*e0e0*/  BSSY B0, `(.L_x_2310) ;  /* 0x000014d000007945 */ /* 0x000fd80003800000 */
[----:B------:R-:W-:Y:S05]  /*e0f0*/  @!P0 BRA `(.L_x_2328) ;  /* 0x00000014002c8947 */ /* 0x000fea0003800000 */
[----:B------:R-:W-:-:S07]  /*e100*/  IMAD.MOV.U32 R8, RZ, RZ, R16 ;  /* 0x000000ffff087224 */ /* 0x000fce00078e0010 */
.L_x_2361:
        /* <DEDUP_REMOVED lines=8> */
[----:B--2---:R-:W-:Y:S02]  /*e190*/  ISETP.NE.AND P1, PT, R3, RZ, PT ;  /* 0x000000ff0300720c */ /* 0x004fe40003f25270 */
[----:B---3--:R-:W-:-:S11]  /*e1a0*/  LOP3.LUT R5, R2, R5, RZ, 0x3c, !PT ;  /* 0x0000000502057212 */ /* 0x008fd600078e3cff */
[----:B-1----:R-:W-:Y:S05]  /*e1b0*/  @!P1 BRA `(.L_x_2330) ;  /* 0x0000000800609947 */ /* 0x002fea0003800000 */
[----:B------:R-:W2:Y:S01]  /*e1c0*/  LDL R2, [R1+0x10] ;  /* 0x0000100001027983 */ /* 0x000ea20000100800 */
[----:B------:R-:W-:Y:S01]  /*e1d0*/  IMAD.MOV.U32 R7, RZ, RZ, R0 ;  /* 0x000000ffff077224 */ /* 0x000fe200078e0000 */
[----:B--2---:R-:W-:-:S13]  /*e1e0*/  ISETP.NE.AND P1, PT, R2, RZ, PT ;  /* 0x000000ff0200720c */ /* 0x004fda0003f25270 */
[----:B------:R-:W-:Y:S05]  /*e1f0*/  @!P1 BRA `(.L_x_2331) ;  /* 0x0000000000549947 */ /* 0x000fea0003800000 */
[----:B------:R-:W2:Y:S01]  /*e200*/  LDL R10, [R1+0x8] ;  /* 0x00000800010a7983 */ /* 0x000ea20000100800 */
[----:B------:R-:W1:Y:S01]  /*e210*/  LDC R8, c[0x0][0x43c] ;  /* 0x00010f00ff087b82 */ /* 0x000e620000000800 */
[----:B------:R-:W-:Y:S02]  /*e220*/  ULDC.64 UR4, c[0x0][0x428] ;  /* 0x00010a0000047ab9 */ /* 0x000fe40000000a00 */
[----:B0-----:R-:W3:Y:S01]  /*e230*/  LDL R9, [R1] ;  /* 0x0000000001097983 */ /* 0x001ee20000100800 */
[----:B------:R-:W-:Y:S01]  /*e240*/  ULDC.64 UR6, c[0x0][0x208] ;  /* 0x0000820000067ab9 */ /* 0x000fe20000000a00 */
[----:B-1----:R-:W-:-:S13]  /*e250*/  ISETP.NE.AND P0, PT, R8, 0x1, PT ;  /* 0x000000010800780c */ /* 0x002fda0003f05270 */
        /* <DEDUP_REMOVED lines=15> */
.L_x_2331:
[----:B------:R-:W-:Y:S01]  /*e350*/  IMAD R3, R4, 0x8, R17 ;  /* 0x0000000804037824 */ /* 0x000fe200078e0211 */
[----:B------:R-:W-:Y:S01]  /*e360*/  SHF.L.U32 R2, R5, 0x1f, RZ ;  /* 0x0000001f05027819 */ /* 0x000fe200000006ff */
[----:B------:R-:W-:Y:S03]  /*e370*/  BSSY B2, `(.L_x_2332) ;  /* 0x0000003000027945 */ /* 0x000fe60003800000 */
[----:B------:R-:W2:Y:S02]  /*e380*/  SYNCS.PHASECHK.TRANS64.TRYWAIT P0, [R3+URZ+0x34840], R2 ;  /* 0x03484002030075a7 */ /* 0x000ea4000800017f */
[----:B--2---:R-:W-:Y:S05]  /*e390*/  @!P0 BRA `(.L_x_2333) ;  /* 0x0000002c00448947 */ /* 0x004fea0003800000 */
.L_x_2415:
[----:B------:R-:W-:Y:S05]  /*e3a0*/  BSYNC B2 ;  /* 0x0000000000027941 */ /* 0x000fea0003800000 */
.L_x_2332:
[----:B01----:R-:W0:Y:S01]  /*e3b0*/  S2R R9, SR_TID.X ;  /* 0x0000000000097919 */ /* 0x003e220000002100 */
        /* <DEDUP_REMOVED lines=9> */
[----:B-1----:R-:W-:Y:S05]  /*e450*/  @!P0 BRA `(.L_x_2335) ;  /* 0x0000000000048947 */ /* 0x002fea0003800000 */
[----:B------:R-:W-:Y:S01]  /*e460*/  BPT.TRAP 0x1 ;  /* 0x000000040000795c */ /* 0x000fe20000300000 */
.L_x_2335:
[----:B------:R-:W-:Y:S05]  /*e470*/  BSYNC B2 ;  /* 0x0000000000027941 */ /* 0x000fea0003800000 */
.L_x_2334:
[----:B------:R-:W-:Y:S01]  /*e480*/  IMAD.MOV.U32 R12, RZ, RZ, RZ ;  /* 0x000000ffff0c7224 */ /* 0x000fe200078e00ff */
[----:B------:R-:W-:Y:S01]  /*e490*/  UIADD3 UR4, UP0, UR38, 0x370, URZ ;  /* 0x0000037026047890 */ /* 0x000fe2000ff1e03f */
[----:B------:R-:W-:Y:S01]  /*e4a0*/  IMAD R9, R4, 0xc000, R17 ;  /* 0x0000c00004097824 */ /* 0x000fe200078e0211 */
[----:B------:R-:W-:Y:S01]  /*e4b0*/  PLOP3.LUT P0, PT, PT, PT, PT, 0x80, 0x0 ;  /* 0x000000000000781c */ /* 0x000fe20003f0f070 */
[----:B--2---:R-:W-:Y:S01]  /*e4c0*/  VIADD R3, R3, 0x34830 ;  /* 0x0003483003037836 */ /* 0x004fe20000000000 */
[----:B------:R-:W-:Y:S01]  /*e4d0*/  R2UR UR10, R12 ;  /* 0x000000000c0a72ca */ /* 0x000fe200000e0000 */
[----:B------:R-:W-:Y:S01]  /*e4e0*/  IMAD.SHL.U32 R2, R7, 0x80, RZ ;  /* 0x0000008007027824 */ /* 0x000fe200078e00ff */
[----:B------:R-:W-:Y:S01]  /*e4f0*/  UIADD3.X UR5, URZ, UR39, URZ, UP0, !UPT ;  /* 0x000000273f057290 */ /* 0x000fe200087fe43f */
[----:B------:R-:W-:Y:S01]  /*e500*/  VIADD R10, R9, 0x1c400 ;  /* 0x0001c400090a7836 */ /* 0x000fe20000000000 */
[----:B------:R-:W-:Y:S01]  /*e510*/  UMOV UR6, 0x0 ;  /* 0x0000000000067882 */ /* 0x000fe20000000000 */
[----:B------:R-:W-:-:S10]  /*e520*/  UMOV UR7, 0x14f00000 ;  /* 0x14f0000000077882 */ /* 0x000fd40000000000 */
.L_x_2336:
        /* <DEDUP_REMOVED lines=16> */
.L_x_2337:
        /* <DEDUP_REMOVED lines=15> */
.L_x_2338:
        /* <DEDUP_REMOVED lines=16> */
.L_x_2416:
[----:B------:R-:W-:Y:S05]  /*e820*/  BSYNC B2 ;  /* 0x0000000000027941 */ /* 0x000fea0003800000 */
.L_x_2339:
        /* <DEDUP_REMOVED lines=11> */
.L_x_2342:
[----:B------:R-:W-:Y:S05]  /*e8e0*/  BSYNC B2 ;  /* 0x0000000000027941 */ /* 0x000fea0003800000 */
.L_x_2341:
[----:B------:R-:W-:Y:S01]  /*e8f0*/  R2UR UR10, R12 ;  /* 0x000000000c0a72ca */ /* 0x000fe200000e0000 */
[----:B------:R-:W-:Y:S01]  /*e900*/  IMAD R18, R18, 0x8000, R17 ;  /* 0x0000800012127824 */ /* 0x000fe200078e0211 */
[----:B------:R-:W-:Y:S01]  /*e910*/  R2UR UR6, R10 ;  /* 0x000000000a0672ca */ /* 0x000fe200000e0000 */
[----:B------:R-:W-:Y:S01]  /*e920*/  UIADD3 UR4, UP0, UR38, 0x470, URZ ;  /* 0x0000047026047890 */ /* 0x000fe2000ff1e03f */
[----:B------:R-:W-:Y:S01]  /*e930*/  R2UR UR7, R11 ;  /* 0x000000000b0772ca */ /* 0x000fe200000e0000 */
[----:B0-----:R-:W-:Y:S01]  /*e940*/  IMAD.SHL.U32 R3, R19, 0x80, RZ ;  /* 0x0000008013037824 */ /* 0x001fe200078e00ff */
[----:B------:R-:W-:Y:S01]  /*e950*/  PLOP3.LUT P0, PT, PT, PT, PT, 0x80, 0x0 ;  /* 0x000000000000781c */ /* 0x000fe20003f0f070 */
[----:B------:R-:W-:Y:S01]  /*e960*/  VIADD R2, R2, 0x50 ;  /* 0x0000005002027836 */ /* 0x000fe20000000000 */
[----:B------:R-:W-:Y:S01]  /*e970*/  UIADD3.X UR5, URZ, UR39, URZ, UP0, !UPT ;  /* 0x000000273f057290 */ /* 0x000fe200087fe43f */
[----:B------:R-:W-:-:S11]  /*e980*/  VIADD R9, R18, 0x400 ;  /* 0x0000040012097836 */ /* 0x000fd60000000000 */
.L_x_2343:
        /* <DEDUP_REMOVED lines=15> */
.L_x_2344:
        /* <DEDUP_REMOVED lines=12> */
.L_x_2330:
[----:B------:R-:W-:Y:S05]  /*eb40*/  BSYNC B1 ;  /* 0x0000000000017941 */ /* 0x000fea0003800000 */
.L_x_2329:
[----:B------:R-:W2:Y:S01]  /*eb50*/  LDL R2, [R1+0xc] ;  /* 0x00000c0001027983 */ /* 0x000ea20000100800 */
[----:B------:R-:W-:Y:S01]  /*eb60*/  VIADD R18, R4, 0x1 ;  /* 0x0000000104127836 */ /* 0x000fe20000000000 */
[----:B------:R-:W-:Y:S04]  /*eb70*/  BSSY B1, `(.L_x_2345) ;  /* 0x00000a0000017945 */ /* 0x000fe80003800000 */
[----:B------:R-:W-:-:S04]  /*eb80*/  ISETP.NE.AND P0, PT, R18, 0x2, PT ;  /* 0x000000021200780c */ /* 0x000fc80003f05270 */
[----:B------:R-:W-:Y:S02]  /*eb90*/  SEL R18, R18, RZ, P0 ;  /* 0x000000ff12127207 */ /* 0x000fe40000000000 */
[----:B--2---:R-:W-:Y:S02]  /*eba0*/  ISETP.NE.AND P1, PT, R2, RZ, PT ;  /* 0x000000ff0200720c */ /* 0x004fe40003f25270 */
[----:B------:R-:W-:-:S04]  /*ebb0*/  SEL R2, RZ, 0x1, P0 ;  /* 0x00000001ff027807 */ /* 0x000fc80000000000 */
[----:B------:R-:W-:-:S05]  /*ebc0*/  LOP3.LUT R10, R5, R2, RZ, 0x3c, !PT ;  /* 0x00000002050a7212 */ /* 0x000fca00078e3cff */
[----:B------:R1:W-:Y:S02]  /*ebd0*/  STL [R1+0x4], R10 ;  /* 0x0000040a01007387 */ /* 0x0003e40000100800 */
[----:B------:R-:W-:Y:S05]  /*ebe0*/  @!P1 BRA `(.L_x_2346) ;  /* 0x0000000800609947 */ /* 0x000fea0003800000 */
[----:B------:R-:W2:Y:S01]  /*ebf0*/  LDL R3, [R1+0x10] ;  /* 0x0000100001037983 */ /* 0x000ea20000100800 */
[----:B------:R-:W-:Y:S01]  /*ec00*/  VIADD R7, R0, 0xffffffff ;  /* 0xffffffff00077836 */ /* 0x000fe20000000000 */
[----:B--2---:R-:W-:-:S13]  /*ec10*/  ISETP.NE.AND P1, PT, R3, RZ, PT ;  /* 0x000000ff0300720c */ /* 0x004fda0003f25270 */
[----:B------:R-:W-:Y:S05]  /*ec20*/  @!P1 BRA `(.L_x_2347) ;  /* 0x0000000000549947 */ /* 0x000fea0003800000 */
[----:B------:R-:W2:Y:S01]  /*ec30*/  LDL R12, [R1+0x8] ;  /* 0x00000800010c7983 */ /* 0x000ea20000100800 */
[----:B0-----:R-:W0:Y:S01]  /*ec40*/  LDC R9, c[0x0][0x43c] ;  /* 0x00010f00ff097b82 */ /* 0x001e220000000800 */
[----:B------:R-:W-:Y:S02]  /*ec50*/  ULDC.64 UR4, c[0x0][0x428] ;  /* 0x00010a0000047ab9 */ /* 0x000fe40000000a00 */
[----:B------:R-:W3:Y:S01]  /*ec60*/  LDL R11, [R1] ;  /* 0x00000000010b7983 */ /* 0x000ee20000100800 */
[----:B------:R-:W-:Y:S01]  /*ec70*/  ULDC.64 UR6, c[0x0][0x208] ;  /* 0x0000820000067ab9 */ /* 0x000fe20000000a00 */
        /* <DEDUP_REMOVED lines=16> */
.L_x_2347:
[----:B------:R-:W-:Y:S01]  /*ed80*/  IMAD R2, R18, 0x8, R17 ;  /* 0x0000000812027824 */ /* 0x000fe200078e0211 */
[----:B------:R-:W-:Y:S01]  /*ed90*/  SHF.L.U32 R3, R10, 0x1f, RZ ;  /* 0x0000001f0a037819 */ /* 0x000fe200000006ff */
[----:B------:R-:W-:Y:S03]  /*eda0*/  BSSY B2, `(.L_x_2348) ;  /* 0x0000003000027945 */ /* 0x000fe60003800000 */
[----:B------:R-:W3:Y:S02]  /*edb0*/  SYNCS.PHASECHK.TRANS64.TRYWAIT P0, [R2+URZ+0x34840], R3 ;  /* 0x03484003020075a7 */ /* 0x000ee4000800017f */
[----:B---3--:R-:W-:Y:S05]  /*edc0*/  @!P0 BRA `(.L_x_2349) ;  /* 0x0000002000e08947 */ /* 0x008fea0003800000 */
.L_x_2417:
[----:B------:R-:W-:Y:S05]  /*edd0*/  BSYNC B2 ;  /* 0x0000000000027941 */ /* 0x000fea0003800000 */
.L_x_2348:
[----:B0-2---:R-:W0:Y:S01]  /*ede0*/  S2R R9, SR_TID.X ;  /* 0x0000000000097919 */ /* 0x005e220000002100 */
[----:B------:R-:W-:Y:S01]  /*edf0*/  BSSY B2, `(.L_x_2350) ;  /* 0x000000b000027945 */ /* 0x000fe20003800000 */
[----:B0-----:R-:W-:-:S04]  /*ee00*/  LOP3.LUT R9, R9, 0x7f, RZ, 0xc0, !PT ;  /* 0x0000007f09097812 */ /* 0x001fc800078ec0ff */
[----:B------:R-:W-:-:S13]  /*ee10*/  ISETP.NE.AND P1, PT, R9, RZ, PT ;  /* 0x000000ff0900720c */ /* 0x000fda0003f25270 */
[----:B------:R-:W-:Y:S05]  /*ee20*/  @P1 BRA `(.L_x_2351) ;  /* 0x00000000001c1947 */ /* 0x000fea0003800000 */
[----:B------:R-:W0:Y:S01]  /*ee30*/  S2R R9, SR_TID.X ;  /* 0x0000000000097919 */ /* 0x000e220000002100 */
[----:B---3--:R-:W-:-:S04]  /*ee40*/  IMAD.MOV.U32 R3, RZ, RZ, 0xc000 ;  /* 0x0000c000ff037424 */ /* 0x008fc800078e00ff */
[----:B------:R2:W-:Y:S01]  /*ee50*/  SYNCS.ARRIVE.TRANS64 RZ, [R2+URZ+0x34830], R3 ;  /* 0x0348300302ff79a7 */ /* 0x0005e2000800003f */
[----:B0-----:R-:W-:-:S04]  /*ee60*/  LOP3.LUT R9, R9, 0x1f, RZ, 0xc0, !PT ;  /* 0x0000001f09097812 */ /* 0x001fc800078ec0ff */
[----:B------:R-:W-:-:S13]  /*ee70*/  ISETP.NE.AND P0, PT, R9, RZ, PT ;  /* 0x000000ff0900720c */ /* 0x000fda0003f05270 */
[----:B--2---:R-:W-:Y:S05]  /*ee80*/  @!P0 BRA `(.L_x_2351) ;  /* 0x0000000000048947 */ /* 0x004fea0003800000 */
[----:B------:R-:W-:Y:S01]  /*ee90*/  BPT.TRAP 0x1 ;  /* 0x000000040000795c */ /* 0x000fe20000300000 */
.L_x_2351:
[----:B------:R-:W-:Y:S05]  /*eea0*/  BSYNC B2 ;  /* 0x0000000000027941 */ /* 0x000fea0003800000 */
.L_x_2350:
[----:B------:R-:W-:Y:S01]  /*eeb0*/  IMAD.MOV.U32 R12, RZ, RZ, RZ ;  /* 0x000000ffff0c7224 */ /* 0x000fe200078e00ff */
[----:B------:R-:W-:Y:S01]  /*eec0*/  UIADD3 UR4, UP0, UR38, 0x370, URZ ;  /* 0x0000037026047890 */ /* 0x000fe2000ff1e03f */
[C---:B---3--:R-:W-:Y:S01]  /*eed0*/  IMAD R3, R18.reuse, 0x8, R6 ;  /* 0x0000000812037824 */ /* 0x048fe200078e0206 */
        /* <DEDUP_REMOVED lines=9> */
.L_x_2352:
        /* <DEDUP_REMOVED lines=16> */
.L_x_2353:
        /* <DEDUP_REMOVED lines=15> */
.L_x_2354:
        /* <DEDUP_REMOVED lines=15> */
.L_x_2418:
[----:B------:R-:W-:Y:S05]  /*f250*/  BSYNC B2 ;  /* 0x0000000000027941 */ /* 0x000fea0003800000 */
.L_x_2355:
        /* <DEDUP_REMOVED lines=11> */
.L_x_2358:
[----:B------:R-:W-:Y:S05]  /*f310*/  BSYNC B2 ;  /* 0x0000000000027941 */ /* 0x000fea0003800000 */
.L_x_2357:
[----:B------:R-:W-:Y:S01]  /*f320*/  R2UR UR10, R12 ;  /* 0x000000000c0a72ca */ /* 0x000fe200000e0000 */
[----:B------:R-:W-:Y:S01]  /*f330*/  IMAD R4, R4, 0x8000, R17 ;  /* 0x0000800004047824 */ /* 0x000fe200078e0211 */
[----:B------:R-:W-:Y:S01]  /*f340*/  R2UR UR6, R10 ;  /* 0x000000000a0672ca */ /* 0x000fe200000e0000 */
[----:B------:R-:W-:Y:S01]  /*f350*/  UIADD3 UR4, UP0, UR38, 0x470, URZ ;  /* 0x0000047026047890 */ /* 0x000fe2000ff1e03f */
[----:B------:R-:W-:Y:S01]  /*f360*/  R2UR UR7, R11 ;  /* 0x000000000b0772ca */ /* 0x000fe200000e0000 */
[----:B------:R-:W-:Y:S01]  /*f370*/  IMAD.SHL.U32 R3, R19, 0x80, RZ ;  /* 0x0000008013037824 */ /* 0x000fe200078e00ff */
[----:B------:R-:W-:Y:S01]  /*f380*/  PLOP3.LUT P0, PT, PT, PT, PT, 0x80, 0x0 ;  /* 0x000000000000781c */ /* 0x000fe20003f0f070 */
[----:B0-----:R-:W-:Y:S01]  /*f390*/  VIADD R2, R2, 0x50 ;  /* 0x0000005002027836 */ /* 0x001fe20000000000 */
[----:B------:R-:W-:Y:S01]  /*f3a0*/  UIADD3.X UR5, URZ, UR39, URZ, UP0, !UPT ;  /* 0x000000273f057290 */ /* 0x000fe200087fe43f */
[----:B------:R-:W-:-:S11]  /*f3b0*/  VIADD R5, R4, 0x400 ;  /* 0x0000040004057836 */ /* 0x000fd60000000000 */
.L_x_2359:
        /* <DEDUP_REMOVED lines=15> */
.L_x_2360:
        /* <DEDUP_REMOVED lines=12> */
.L_x_2346:
[----:B------:R-:W-:Y:S05]  /*f570*/  BSYNC B1 ;  /* 0x0000000000017941 */ /* 0x000fea0003800000 */
.L_x_2345:
[C---:B------:R-:W-:Y:S01]  /*f580*/  ISETP.GT.AND P0, PT, R0.reuse, 0x1, PT ;  /* 0x000000010000780c */ /* 0x040fe20003f04270 */
[----:B------:R-:W-:-:S12]  /*f590*/  VIADD R0, R0, 0xfffffffe ;  /* 0xfffffffe00007836 */ /* 0x000fd80000000000 */
[----:B------:R-:W-:Y:S05]  /*f5a0*/  @P0 BRA `(.L_x_2361) ;  /* 0xffffffe800d80947 */ /* 0x000fea000383ffff */
.L_x_2328:
[----:B------:R-:W-:Y:S05]  /*f5b0*/  BSYNC B0 ;  /* 0x0000000000007941 */ /* 0x000fea0003800000 */
.L_x_2310:
[----:B0-----:R-:W0:Y:S01]  /*f5c0*/  S2R R0, SR_TID.X ;  /* 0x0000000000007919 */ /* 0x001e220000002100 */
[----:B------:R-:W-:Y:S01]  /*f5d0*/  BSSY B0, `(.L_x_2362) ;  /* 0x0000012000007945 */ /* 0x000fe20003800000 */
[----:B0-----:R-:W-:-:S04]  /*f5e0*/  LOP3.LUT R6, R0, 0x7f, RZ, 0xc0, !PT ;  /* 0x0000007f00067812 */ /* 0x001fc800078ec0ff */
[----:B------:R-:W-:-:S13]  /*f5f0*/  ISETP.NE.AND P1, PT, R6, RZ, PT ;  /* 0x000000ff0600720c */ /* 0x000fda0003f25270 */
[----:B------:R-:W-:Y:S05]  /*f600*/  @P1 BRA `(.L_x_2363) ;  /* 0x0000000000381947 */ /* 0x000fea0003800000 */
[----:B------:R-:W0:Y:S01]  /*f610*/  S2R R3, SR_LANEID ;  /* 0x0000000000037919 */ /* 0x000e220000000000 */
[----:B------:R-:W-:Y:S01]  /*f620*/  VOTEU.ANY UR4, UPT, PT ;  /* 0x0000000000047886 */ /* 0x000fe200038e0100 */
[----:B------:R-:W2:Y:S01]  /*f630*/  LDC.64 R4, c[0x0][0xc80] ;  /* 0x00032000ff047b82 */ /* 0x000ea20000000a00 */
[----:B------:R-:W0:Y:S01]  /*f640*/  FLO.U32 R0, UR4 ;  /* 0x0000000400007d00 */ /* 0x000e2200080e0000 */
[----:B------:R-:W-:-:S07]  /*f650*/  ULDC.64 UR6, c[0x0][0x208] ;  /* 0x0000820000067ab9 */ /* 0x000fce0000000a00 */
[----:B------:R-:W2:Y:S01]  /*f660*/  POPC R2, UR4 ;  /* 0x0000000400027d09 */ /* 0x000ea20008000000 */
[----:B0-----:R-:W-:-:S13]  /*f670*/  ISETP.EQ.U32.AND P0, PT, R0, R3, PT ;  /* 0x000000030000720c */ /* 0x001fda0003f02070 */
[----:B--2---:R-:W2:Y:S01]  /*f680*/  @P0 ATOMG.E.ADD.STRONG.GPU PT, R5, desc[UR6][R4.64], R2 ;  /* 0x00000002040509a8 */ /* 0x004ea200081ee1c6 */
[----:B------:R-:W0:Y:S02]  /*f690*/  S2R R3, SR_LTMASK ;  /* 0x0000000000037919 */ /* 0x000e240000003900 */
[----:B0-----:R-:W-:-:S06]  /*f6a0*/  LOP3.LUT R3, R3, UR4, RZ, 0xc0, !PT ;  /* 0x0000000403037c12 */ /* 0x001fcc000f8ec0ff */
[----:B------:R-:W0:Y:S01]  /*f6b0*/  POPC R3, R3 ;  /* 0x0000000300037309 */ /* 0x000e220000000000 */
[----:B--2---:R-:W0:Y:S02]  /*f6c0*/  SHFL.IDX PT, R0, R5, R0, 0x1f ;  /* 0x00001f0005007589 */ /* 0x004e2400000e0000 */
[----:B0-----:R-:W-:-:S05]  /*f6d0*/  IADD3 R0, R0, UR43, R3 ;  /* 0x0000002b00007c10 */ /* 0x001fca000fffe003 */
[----:B------:R0:W-:Y:S02]  /*f6e0*/  STL [R1+0x18], R0 ;  /* 0x0000180001007387 */ /* 0x0001e40000100800 */
.L_x_2363:
[----:B------:R-:W-:Y:S05]  /*f6f0*/  BSYNC B0 ;  /* 0x0000000000007941 */ /* 0x000fea0003800000 */
.L_x_2362:
[----:B0-----:R-:W2:Y:S01]  /*f700*/  LDL.LU R0, [R1+0xc] ;  /* 0x00000c0001007983 */ /* 0x001ea20000300800 */
[----:B------:R-:W-:Y:S01]  /*f710*/  BSSY B0, `(.L_x_2364) ;  /* 0x0000038000007945 */ /* 0x000fe20003800000 */
[----:B--2---:R-:W-:-:S13]  /*f720*/  ISETP.NE.AND P0, PT, R0, RZ, PT ;  /* 0x000000ff0000720c */ /* 0x004fda0003f05270 */
        /* <DEDUP_REMOVED lines=8> */
.L_x_2419:
[----:B------:R-:W-:Y:S05]  /*f7b0*/  BSYNC B1 ;  /* 0x0000000000017941 */ /* 0x000fea0003800000 */
.L_x_2366:
        /* <DEDUP_REMOVED lines=9> */
.L_x_2369:
[----:B------:R-:W-:Y:S05]  /*f850*/  BSYNC B1 ;  /* 0x0000000000017941 */ /* 0x000fea0003800000 */
.L_x_2368:
[----:B------:R-:W-:Y:S01]  /*f860*/  IMAD R2, R18, 0x8000, R17 ;  /* 0x0000800012027824 */ /* 0x000fe200078e0211 */
[----:B------:R-:W-:Y:S01]  /*f870*/  UIADD3 UR4, UP0, UR38, 0x470, URZ ;  /* 0x0000047026047890 */ /* 0x000fe2000ff1e03f */
[----:B------:R-:W-:Y:S01]  /*f880*/  IMAD.SHL.U32 R19, R19, 0x80, RZ ;  /* 0x0000008013137824 */ /* 0x000fe200078e00ff */
[----:B------:R-:W-:Y:S01]  /*f890*/  PLOP3.LUT P0, PT, PT, PT, PT, 0x80, 0x0 ;  /* 0x000000000000781c */ /* 0x000fe20003f0f070 */
[----:B0-----:R-:W-:Y:S01]  /*f8a0*/  VIADD R0, R0, 0x34850 ;  /* 0x0003485000007836 */ /* 0x001fe20000000000 */
[----:B------:R-:W-:Y:S01]  /*f8b0*/  UIADD3.X UR5, URZ, UR39, URZ, UP0, !UPT ;  /* 0x000000273f057290 */ /* 0x000fe200087fe43f */
[----:B------:R-:W-:Y:S01]  /*f8c0*/  VIADD R3, R2, 0x400 ;  /* 0x0000040002037836 */ /* 0x000fe20000000000 */
[----:B------:R-:W-:Y:S01]  /*f8d0*/  UMOV UR6, 0x0 ;  /* 0x0000000000067882 */ /* 0x000fe20000000000 */
[----:B------:R-:W-:Y:S01]  /*f8e0*/  UMOV UR7, 0x14f00000 ;  /* 0x14f0000000077882 */ /* 0x000fe20000000000 */
[----:B------:R-:W-:-:S08]  /*f8f0*/  UMOV UR10, URZ ;  /* 0x0000003f000a7c82 */ /* 0x000fd00008000000 */
.L_x_2370:
        /* <DEDUP_REMOVED lines=15> */
.L_x_2371:
        /* <DEDUP_REMOVED lines=10> */
.L_x_2365:
[----:B------:R-:W-:Y:S05]  /*fa90*/  BSYNC B0 ;  /* 0x0000000000007941 */ /* 0x000fea0003800000 */
.L_x_2364:
[----:B------:R-:W2:Y:S01]  /*faa0*/  LDL.LU R3, [R1+0x4] ;  /* 0x0000040001037983 */ /* 0x000ea20000300800 */
[----:B------:R-:W-:-:S05]  /*fab0*/  VIADD R18, R18, 0x1 ;  /* 0x0000000112127836 */ /* 0x000fca0000000000 */
[----:B------:R-:W-:-:S04]  /*fac0*/  ISETP.NE.AND P0, PT, R18, 0x2, PT ;  /* 0x000000021200780c */ /* 0x000fc80003f05270 */
[----:B------:R-:W-:Y:S02]  /*fad0*/  SEL R0, RZ, 0x1, P0 ;  /* 0x00000001ff007807 */ /* 0x000fe40000000000 */
[----:B------:R-:W-:Y:S02]  /*fae0*/  SEL R18, R18, RZ, P0 ;  /* 0x000000ff12127207 */ /* 0x000fe40000000000 */
[----:B--2---:R-:W-:-:S05]  /*faf0*/  LOP3.LUT R3, R3, R0, RZ, 0x3c, !PT ;  /* 0x0000000003037212 */ /* 0x004fca00078e3cff */
[----:B------:R2:W-:Y:S02]  /*fb00*/  STL [R1+0x4], R3 ;  /* 0x0000040301007387 */ /* 0x0005e40000100800 */
.L_x_2290:
[----:B------:R-:W-:Y:S05]  /*fb10*/  BSYNC B7 ;  /* 0x0000000000077941 */ /* 0x000fea0003800000 */
.L_x_2288:
[----:B0-----:R-:W3:Y:S04]  /*fb20*/  LDL R0, [R1+0x20] ;  /* 0x0000200001007983 */ /* 0x001ee80000100800 */
[----:B------:R0:W5:Y:S01]  /*fb30*/  LDL R2, [R1+0x18] ;  /* 0x0000180001027983 */ /* 0x0001620000100800 */
[----:B---3--:R-:W-:-:S13]  /*fb40*/  ISETP.NE.AND P0, PT, R0, RZ, PT ;  /* 0x000000ff0000720c */ /* 0x008fda0003f05270 */
[----:B0-----:R-:W-:Y:S05]  /*fb50*/  @!P0 BRA `(.L_x_2372) ;  /* 0x0000000000288947 */ /* 0x001fea0003800000 */
[----:B------:R-:W-:Y:S05]  /*fb60*/  WARPSYNC.ALL ;  /* 0x0000000000007948 */ /* 0x000fea0003800000 */
[----:B------:R-:W0:Y:S08]  /*fb70*/  S2UR UR5, SR_CgaCtaId ;  /* 0x00000000000579c3 */ /* 0x000e300000008800 */
[----:B------:R-:W-:Y:S06]  /*fb80*/  BAR.SYNC.DEFER_BLOCKING 0x5, 0x180 ;  /* 0x0146000000007b1d */ /* 0x000fec0000010000 */
[----:B------:R-:W-:-:S02]  /*fb90*/  UMOV UR4, 0x400 ;  /* 0x0000040000047882 */ /* 0x000fc40000000000 */
[----:B0-----:R-:W-:-:S06]  /*fba0*/  ULEA UR4, UR5, UR4, 0x18 ;  /* 0x0000000405047291 */ /* 0x001fcc000f8ec03f */
[----:B------:R-:W-:-:S05]  /*fbb0*/  IMAD.U32 R17, RZ, RZ, UR4 ;  /* 0x00000004ff117e24 */ /* 0x000fca000f8e00ff */
[----:B-----5:R-:W0:Y:S04]  /*fbc0*/  LDS R2, [R17+0x348d0] ;  /* 0x0348d00011027984 */ /* 0x020e280000000800 */
[----:B0-----:R0:W-:Y:S01]  /*fbd0*/  STL [R1+0x18], R2 ;  /* 0x0000180201007387 */ /* 0x0011e20000100800 */
[----:B------:R-:W-:Y:S06]  /*fbe0*/  BAR.ARV 0x4, 0x180 ;  /* 0x0106000000007b1d */ /* 0x000fec0000002000 */
[----:B------:R-:W-:Y:S05]  /*fbf0*/  BRA `(.L_x_2373) ;  /* 0x00000000002c7947 */ /* 0x000fea0003800000 */
.L_x_2372:
[----:B------:R-:W-:-:S03]  /*fc00*/  UMOV UR4, 0xffffffff ;  /* 0xffffffff00047882 */ /* 0x000fc60000000000 */
[----:B------:R-:W-:Y:S05]  /*fc10*/  BRA.DIV UR4, `(.L_x_2374) ;  /* 0x0000001604887947 */ /* 0x000fea000b800000 */
[----:B-----5:R0:W3:Y:S02]  /*fc20*/  SHFL.IDX PT, R14, R2, RZ, 0x1f ;  /* 0x00001fff020e7589 */ /* 0x0200e400000e0000 */
.L_x_2422:
[----:B--2---:R-:W2:Y:S01]  /*fc30*/  @!P1 S2R R3, SR_CgaCtaId ;  /* 0x0000000000039919 */ /* 0x004ea20000008800 */
[----:B------:R-:W-:Y:S05]  /*fc40*/  WARPSYNC.ALL ;  /* 0x0000000000007948 */ /* 0x000fea0003800000 */
[----:B------:R-:W-:Y:S01]  /*fc50*/  BAR.SYNC.DEFER_BLOCKING 0x4, 0x180 ;  /* 0x0106000000007b1d */ /* 0x000fe20000010000 */
[----:B------:R-:W-:-:S05]  /*fc60*/  @!P1 MOV R0, 0x400 ;  /* 0x0000040000009802 */ /* 0x000fca0000000f00 */
[----:B---3--:R3:W-:Y:S01]  /*fc70*/  STL [R1+0x18], R14 ;  /* 0x0000180e01007387 */ /* 0x0087e20000100800 */
[----:B--2---:R-:W-:-:S05]  /*fc80*/  @!P1 LEA R17, R3, R0, 0x18 ;  /* 0x0000000003119211 */ /* 0x004fca00078ec0ff */
[----:B------:R3:W-:Y:S01]  /*fc90*/  @!P1 STS [R17+0x348d0], R2 ;  /* 0x0348d00211009388 */ /* 0x0007e20000000800 */
[----:B------:R-:W-:Y:S06]  /*fca0*/  BAR.ARV 0x5, 0x180 ;  /* 0x0146000000007b1d */ /* 0x000fec0000002000 */
.L_x_2373:
[----:B------:R-:W4:Y:S01]  /*fcb0*/  LDL R0, [R1+0x18] ;  /* 0x0000180001007983 */ /* 0x000f220000100800 */
[----:B------:R-:W-:Y:S02]  /*fcc0*/  ULDC UR4, c[0x0][0xc38] ;  /* 0x00030e0000047ab9 */ /* 0x000fe40000000800 */
[----:B----4-:R-:W-:-:S13]  /*fcd0*/  ISETP.GE.AND P0, PT, R0, UR4, PT ;  /* 0x0000000400007c0c */ /* 0x010fda000bf06270 */
[----:B------:R-:W-:Y:S05]  /*fce0*/  @!P0 BRA `(.L_x_2375) ;  /* 0xffffffbc000c8947 */ /* 0x000fea000383ffff */
.L_x_2285:
[----:B-1----:R-:W4:Y:S01]  /*fcf0*/  LDL.LU R0, [R1+0x1c] ;  /* 0x00001c0001007983 */ /* 0x002f220000300800 */
[----:B------:R-:W-:Y:S01]  /*fd00*/  BSSY B0, `(.L_x_2376) ;  /* 0x000000b000007945 */ /* 0x000fe20003800000 */
[----:B------:R-:W1:Y:S01]  /*fd10*/  S2R R5, SR_CgaCtaId ;  /* 0x0000000000057919 */ /* 0x000e620000008800 */
[----:B----4-:R-:W-:-:S05]  /*fd20*/  VIADD R0, R0, 0x1 ;  /* 0x0000000100007836 */ /* 0x010fca0000000000 */
[----:B0--3--:R-:W-:-:S04]  /*fd30*/  LEA.HI R2, R0, R0, RZ, 0x1 ;  /* 0x0000000000027211 */ /* 0x009fc800078f08ff */
[----:B--2---:R-:W-:-:S05]  /*fd40*/  LOP3.LUT R3, R2, 0xfffffffe, RZ, 0xc0, !PT ;  /* 0xfffffffe02037812 */ /* 0x004fca00078ec0ff */
[----:B------:R-:W-:Y:S01]  /*fd50*/  IMAD.IADD R3, R0, 0x1, -R3 ;  /* 0x0000000100037824 */ /* 0x000fe200078e0a03 */
[----:B------:R-:W-:-:S04]  /*fd60*/  MOV R0, 0x400 ;  /* 0x0000040000007802 */ /* 0x000fc80000000f00 */
[----:B-1----:R-:W-:Y:S02]  /*fd70*/  LEA R0, R5, R0, 0x18 ;  /* 0x0000000005007211 */ /* 0x002fe400078ec0ff */
[----:B------:R-:W-:-:S04]  /*fd80*/  SHF.L.U32 R3, R3, 0x1f, RZ ;  /* 0x0000001f03037819 */ /* 0x000fc800000006ff */
[----:B------:R-:W0:Y:S02]  /*fd90*/  SYNCS.PHASECHK.TRANS64.TRYWAIT P0, [R0+URZ+0x34820], R3 ;  /* 0x03482003000075a7 */ /* 0x000e24000800017f */
[----:B0-----:R-:W-:Y:S05]  /*fda0*/  @!P0 BRA `(.L_x_2377) ;  /* 0x00000014004c8947 */ /* 0x001fea0003800000 */
.L_x_2423:
[----:B------:R-:W-:Y:S05]  /*fdb0*/  BSYNC B0 ;  /* 0x0000000000007941 */ /* 0x000fea0003800000 */
.L_x_2376:
[----:B------:R-:W-:-:S03]  /*fdc0*/  UMOV UR4, 0xffffffff ;  /* 0xffffffff00047882 */ /* 0x000fc60000000000 */
[----:B------:R-:W-:Y:S05]  /*fdd0*/  BRA.DIV UR4, `(.L_x_2378) ;  /* 0x0000001604547947 */ /* 0x000fea000b800000 */
[----:B------:R-:W1:Y:S02]  /*fde0*/  S2R R2, SR_TID.X ;  /* 0x0000000000027919 */ /* 0x000e640000002100 */
[----:B-1----:R-:W-:-:S04]  /*fdf0*/  SHF.R.U32.HI R2, RZ, 0x5, R2 ;  /* 0x00000005ff027819 */ /* 0x002fc80000011602 */
[----:B------:R-:W-:-:S05]  /*fe00*/  LOP3.LUT R2, R2, 0x3, RZ, 0xc0, !PT ;  /* 0x0000000302027812 */ /* 0x000fca00078ec0ff */
[----:B------:R1:W2:Y:S02]  /*fe10*/  SHFL.IDX PT, R14, R2, RZ, 0x1f ;  /* 0x00001fff020e7589 */ /* 0x0002a400000e0000 */
.L_x_2426:
[----:B--2---:R-:W-:Y:S01]  /*fe20*/  ISETP.NE.AND P0, PT, R14, RZ, PT ;  /* 0x000000ff0e00720c */ /* 0x004fe20003f05270 */
[----:B------:R-:W-:-:S12]  /*fe30*/  BSSY B0, `(.L_x_2379) ;  /* 0x0000027000007945 */ /* 0x000fd80003800000 */
[----:B------:R-:W-:Y:S05]  /*fe40*/  @P0 BRA `(.L_x_2380) ;  /* 0x0000000000940947 */ /* 0x000fea0003800000 */
[----:B------:R-:W-:-:S03]  /*fe50*/  UMOV UR4, 0xffffffff ;  /* 0xffffffff00047882 */ /* 0x000fc60000000000 */
[----:B------:R-:W-:Y:S05]  /*fe60*/  BRA.DIV UR4, `(.L_x_2381) ;  /* 0x0000001604647947 */ /* 0x000fea000b800000 */
[----:B------:R-:W-:-:S13]  /*fe70*/  ELECT P6, URZ, PT ;  /* 0x00000000003f782f */ /* 0x000fda00038c0000 */
.L_x_2429:
        /* <DEDUP_REMOVED lines=8> */
.L_x_2382:
        /* <DEDUP_REMOVED lines=13> */
.L_x_2430:
[----:B------:R-:W1:Y:S02]  /*ffd0*/  SYNCS.PHASECHK.TRANS64.TRYWAIT P0, [R3+URZ], R2 ;  /* 0x00000002030075a7 */ /* 0x000e64000800017f */
[----:B-1----:R-:W-:Y:S05]  /*ffe0*/  @!P0 BRA `(.L_x_2384) ;  /* 0x0000001400388947 */ /* 0x002fea0003800000 */
.L_x_2431:
[----:B------:R-:W-:Y:S05]  /*fff0*/  @!P2 BRA `(.L_x_2385) ;  /* 0x000000000004a947 */ /* 0x000fea0003800000 */
[----:B------:R-:W-:Y:S01]  /*10000*/  BPT.TRAP 0x1 ;  /* 0x000000040000795c */ /* 0x000fe20000300000 */
.L_x_2385:
[----:B-1----:R-:W-:-:S04]  /*10010*/  VIADD R3, R0, 0x34860 ;  /* 0x0003486000037836 */ /* 0x002fc80000000000 */
[----:B------:R-:W-:-:S04]  /*10020*/  IMAD R18, R18, 0x8, R3 ;  /* 0x0000000812127824 */ /* 0x000fc800078e0203 */
[----:B------:R-:W1:Y:S02]  /*10030*/  SYNCS.PHASECHK.TRANS64.TRYWAIT P0, [R18+URZ], R5 ;  /* 0x00000005120075a7 */ /* 0x000e64000800017f */
[----:B-1----:R-:W-:Y:S05]  /*10040*/  @!P0 BRA `(.L_x_2386) ;  /* 0x0000001400348947 */ /* 0x002fea0003800000 */
.L_x_2432:
[----:B------:R-:W-:-:S07]  /*10050*/  IMAD R3, R4, 0x8, R3 ;  /* 0x0000000804037824 */ /* 0x000fce00078e0203 */
.L_x_2387:
[----:B--2---:R2:W3:Y:S02]  /*10060*/  SYNCS.PHASECHK.TRANS64.TRYWAIT P0, [R3+URZ], R2 ;  /* 0x00000002030075a7 */ /* 0x0044e4000800017f */
[----:B---3--:R-:W-:Y:S05]  /*10070*/  @!P0 NANOSLEEP.SYNCS 0x989680 ;  /* 0x009896800000895d */ /* 0x008fea0003900000 */
[----:B------:R-:W3:Y:S02]  /*10080*/  @!P0 SYNCS.PHASECHK.TRANS64 P0, [R3+URZ], R2 ;  /* 0x00000002030085a7 */ /* 0x000ee4000800007f */
[----:B---3--:R-:W-:Y:S05]  /*10090*/  @!P0 BRA `(.L_x_2387) ;  /* 0xfffffffc00f08947 */ /* 0x008fea000383ffff */
.L_x_2380:
[----:B------:R-:W-:Y:S05]  /*100a0*/  BSYNC B0 ;  /* 0x0000000000007941 */ /* 0x000fea0003800000 */
.L_x_2379:
[----:B------:R-:W-:Y:S05]  /*100b0*/  EXIT ;  /* 0x000000000000794d */ /* 0x000fea0003800000 */
.L_x_2238:
[----:B0-----:R-:W-:-:S04]  /*100c0*/  IMAD.U32 R3, RZ, RZ, UR38 ;  /* 0x00000026ff037e24 */ /* 0x001fc8000f8e00ff */
[----:B------:R0:W1:Y:S03]  /*100d0*/  SYNCS.PHASECHK.TRANS64.TRYWAIT P1, [R3+URZ+0x34800], R0 ;  /* 0x03480000030075a7 */ /* 0x000066000802017f */
[----:B-1----:R-:W-:Y:S05]  /*100e0*/  @!P1 NANOSLEEP.SYNCS 0x989680 ;  /* 0x009896800000995d */ /* 0x002fea0003900000 */
[----:B------:R-:W1:Y:S02]  /*100f0*/  @!P1 SYNCS.PHASECHK.TRANS64 P1, [R3+URZ+0x34800], R0 ;  /* 0x03480000030095a7 */ /* 0x000e64000802007f */
[----:B-1----:R-:W-:Y:S05]  /*10100*/  @!P1 BRA `(.L_x_2238) ;  /* 0xfffffffc00ec9947 */ /* 0x002fea000383ffff */
[----:B------:R-:W-:Y:S05]  /*10110*/  BRA `(.L_x_2388) ;  /* 0xffffff1400887947 */ /* 0x000fea000383ffff */
.L_x_2242:
[----:B-1----:R1:W2:Y:S02]  /*10120*/  SYNCS.PHASECHK.TRANS64.TRYWAIT P2, [R2+URZ+0x34830], R3 ;  /* 0x03483003020075a7 */ /* 0x0022a4000804017f */
[----:B--2---:R-:W-:Y:S05]  /*10130*/  @!P2 NANOSLEEP.SYNCS 0x989680 ;  /* 0x009896800000a95d */ /* 0x004fea0003900000 */
[----:B------:R-:W2:Y:S02]  /*10140*/  @!P2 SYNCS.PHASECHK.TRANS64 P2, [R2+URZ+0x34830], R3 ;  /* 0x034830030200a5a7 */ /* 0x000ea4000804007f */
[----:B--2---:R-:W-:Y:S05]  /*10150*/  @!P2 BRA `(.L_x_2242) ;  /* 0xfffffffc00f0a947 */ /* 0x004fea000383ffff */
[----:B------:R-:W-:Y:S05]  /*10160*/  BRA `(.L_x_2241) ;  /* 0xffffff1400ac7947 */ /* 0x000fea000383ffff */
.L_x_2247:
[----:B-1----:R-:W-:-:S04]  /*10170*/  IMAD.U32 R7, RZ, RZ, UR7 ;  /* 0x00000007ff077e24 */ /* 0x002fc8000f8e00ff */
[----:B------:R1:W2:Y:S03]  /*10180*/  SYNCS.PHASECHK.TRANS64.TRYWAIT P3, [R7+URZ+0x34830], R0 ;  /* 0x03483000070075a7 */ /* 0x0002a6000806017f */
[----:B--2---:R-:W-:Y:S05]  /*10190*/  @!P3 NANOSLEEP.SYNCS 0x989680 ;  /* 0x009896800000b95d */ /* 0x004fea0003900000 */
[----:B------:R-:W2:Y:S02]  /*101a0*/  @!P3 SYNCS.PHASECHK.TRANS64 P3, [R7+URZ+0x34830], R0 ;  /* 0x034830000700b5a7 */ /* 0x000ea4000806007f */
[----:B--2---:R-:W-:Y:S05]  /*101b0*/  @!P3 BRA `(.L_x_2247) ;  /* 0xfffffffc00ecb947 */ /* 0x004fea000383ffff */
[----:B------:R-:W-:Y:S05]  /*101c0*/  BRA `(.L_x_2246) ;  /* 0xffffff3c00587947 */ /* 0x000fea000383ffff */
.L_x_2251:
[----:B-1----:R-:W-:-:S04]  /*101d0*/  IMAD.U32 R3, RZ, RZ, UR10 ;  /* 0x0000000aff037e24 */ /* 0x002fc8000f8e00ff */
[----:B------:R1:W2:Y:S03]  /*101e0*/  SYNCS.PHASECHK.TRANS64.TRYWAIT P3, [R3+URZ+0x34850], R0 ;  /* 0x03485000030075a7 */ /* 0x0002a6000806017f */
[----:B--2---:R-:W-:Y:S05]  /*101f0*/  @!P3 NANOSLEEP.SYNCS 0x989680 ;  /* 0x009896800000b95d */ /* 0x004fea0003900000 */
[----:B------:R-:W2:Y:S02]  /*10200*/  @!P3 SYNCS.PHASECHK.TRANS64 P3, [R3+URZ+0x34850], R0 ;  /* 0x034850000300b5a7 */ /* 0x000ea4000806007f */
[----:B--2---:R-:W-:Y:S05]  /*10210*/  @!P3 BRA `(.L_x_2251) ;  /* 0xfffffffc00ecb947 */ /* 0x004fea000383ffff */
[----:B------:R-:W-:Y:S05]  /*10220*/  BRA `(.L_x_2250) ;  /* 0xffffff4400987947 */ /* 0x000fea000383ffff */
.L_x_2257:
[----:B-1----:R-:W-:-:S04]  /*10230*/  IMAD.U32 R7, RZ, RZ, UR7 ;  /* 0x00000007ff077e24 */ /* 0x002fc8000f8e00ff */
[----:B------:R1:W2:Y:S03]  /*10240*/  SYNCS.PHASECHK.TRANS64.TRYWAIT P2, [R7+URZ+0x34830], R0 ;  /* 0x03483000070075a7 */ /* 0x0002a6000804017f */
[----:B--2---:R-:W-:Y:S05]  /*10250*/  @!P2 NANOSLEEP.SYNCS 0x989680 ;  /* 0x009896800000a95d */ /* 0x004fea0003900000 */
[----:B------:R-:W2:Y:S02]  /*10260*/  @!P2 SYNCS.PHASECHK.TRANS64 P2, [R7+URZ+0x34830], R0 ;  /* 0x034830000700a5a7 */ /* 0x000ea4000804007f */
[----:B--2---:R-:W-:Y:S05]  /*10270*/  @!P2 BRA `(.L_x_2257) ;  /* 0xfffffffc00eca947 */ /* 0x004fea000383ffff */
[----:B------:R-:W-:Y:S05]  /*10280*/  BRA `(.L_x_2256) ;  /* 0xffffff6400e87947 */ /* 0x000fea000383ffff */
.L_x_2261:
[----:B-1----:R-:W-:-:S04]  /*10290*/  IMAD.U32 R3, RZ, RZ, UR11 ;  /* 0x0000000bff037e24 */ /* 0x002fc8000f8e00ff */
[----:B------:R1:W2:Y:S03]  /*102a0*/  SYNCS.PHASECHK.TRANS64.TRYWAIT P2, [R3+URZ+0x34850], R0 ;  /* 0x03485000030075a7 */ /* 0x0002a6000804017f */
[----:B--2---:R-:W-:Y:S05]  /*102b0*/  @!P2 NANOSLEEP.SYNCS 0x989680 ;  /* 0x009896800000a95d */ /* 0x004fea0003900000 */
[----:B------:R-:W2:Y:S02]  /*102c0*/  @!P2 SYNCS.PHASECHK.TRANS64 P2, [R3+URZ+0x34850], R0 ;  /* 0x034850000300a5a7 */ /* 0x000ea4000804007f */
[----:B--2---:R-:W-:Y:S05]  /*102d0*/  @!P2 BRA `(.L_x_2261) ;  /* 0xfffffffc00eca947 */ /* 0x004fea000383ffff */
[----:B------:R-:W-:Y:S05]  /*102e0*/  BRA `(.L_x_2260) ;  /* 0xffffff7000287947 */ /* 0x000fea000383ffff */
.L_x_2266:
[----:B-1----:R-:W-:-:S04]  /*102f0*/  IMAD.U32 R3, RZ, RZ, UR5 ;  /* 0x00000005ff037e24 */ /* 0x002fc8000f8e00ff */
[----:B------:R1:W2:Y:S03]  /*10300*/  SYNCS.PHASECHK.TRANS64.TRYWAIT P0, [R3+URZ+0x34850], R2 ;  /* 0x03485002030075a7 */ /* 0x0002a6000800017f */
[----:B--2---:R-:W-:Y:S05]  /*10310*/  @!P0 NANOSLEEP.SYNCS 0x989680 ;  /* 0x009896800000895d */ /* 0x004fea0003900000 */
[----:B------:R-:W2:Y:S02]  /*10320*/  @!P0 SYNCS.PHASECHK.TRANS64 P0, [R3+URZ+0x34850], R2 ;  /* 0x03485002030085a7 */ /* 0x000ea4000800007f */
[----:B--2---:R-:W-:Y:S05]  /*10330*/  @!P0 BRA `(.L_x_2266) ;  /* 0xfffffffc00ec8947 */ /* 0x004fea000383ffff */
[----:B------:R-:W-:Y:S05]  /*10340*/  BRA `(.L_x_2265) ;  /* 0xffffff8800fc7947 */ /* 0x000fea000383ffff */
.L_x_2296:
[----:B------:R-:W-:Y:S02]  /*10350*/  IMAD.MOV.U32 R13, RZ, RZ, R0 ;  /* 0x000000ffff0d7224 */ /* 0x000fe400078e0000 */
[----:B------:R-:W-:Y:S02]  /*10360*/  IMAD.MOV.U32 R12, RZ, RZ, RZ ;  /* 0x000000ffff0c7224 */ /* 0x000fe400078e00ff */
[----:B------:R-:W-:Y:S02]  /*10370*/  IMAD.MOV.U32 R11, RZ, RZ, 0x1f ;  /* 0x0000001fff0b7424 */ /* 0x000fe400078e00ff */
[----:B------:R-:W-:-:S07]  /*10380*/  IMAD.MOV.U32 R15, RZ, RZ, -0x1 ;  /* 0xffffffffff0f7424 */ /* 0x000fce00078e00ff */
[----:B0-----:R-:W-:Y:S05]  /*10390*/  WARPSYNC.COLLECTIVE R15, `(.L_x_2389) ;  /* 0x000000000f087348 */ /* 0x001fea0003c00000 */
[----:B------:R1:W2:Y:S02]  /*103a0*/  SHFL.IDX P6, R14, R13, R12, R11 ;  /* 0x0000000c0d0e7389 */ /* 0x0002a400000c000b */
[----:B012---:R-:W-:Y:S01]  /*103b0*/  ENDCOLLECTIVE ;  /* 0x000000000000791b */ /* 0x007fe20003800000 */
.L_x_2389:
[----:B------:R-:W-:Y:S05]  /*103c0*/  BRA `(.L_x_2390) ;  /* 0xffffffc000207947 */ /* 0x000fea000383ffff */
.L_x_2298:
[----:B------:R-:W-:Y:S01]  /*103d0*/  BSSY B0, `(.L_x_2391) ;  /* 0x0000006000007945 */ /* 0x000fe20003800000 */
[----:B------:R-:W-:-:S07]  /*103e0*/  IMAD.MOV.U32 R15, RZ, RZ, -0x1 ;  /* 0xffffffffff0f7424 */ /* 0x000fce00078e00ff */
[----:B01----:R-:W-:Y:S05]  /*103f0*/  WARPSYNC.COLLECTIVE R15, `(.L_x_2392) ;  /* 0x000000000f0c7348 */ /* 0x003fea0003c00000 */
[----:B------:R-:W-:Y:S02]  /*10400*/  ELECT P6, UR62, PT ;  /* 0x00000000003e782f */ /* 0x000fe400038c0000 */
[----:B------:R-:W-:Y:S01]  /*10410*/  MOV R14, UR62 ;  /* 0x0000003e000e7c02 */ /* 0x000fe20008000f00 */
[----:B01----:R-:W-:Y:S10]  /*10420*/  ENDCOLLECTIVE ;  /* 0x000000000000791b */ /* 0x003ff40003800000 */
.L_x_2392:
[----:B------:R-:W-:Y:S05]  /*10430*/  BSYNC B0 ;  /* 0x0000000000007941 */ /* 0x000fea0003800000 */
.L_x_2391:
[----:B------:R-:W-:Y:S05]  /*10440*/  BRA `(.L_x_2393) ;  /* 0xffffffc000207947 */ /* 0x000fea000383ffff */
.L_x_2300:
[----:B-1----:R1:W2:Y:S02]  /*10450*/  SYNCS.PHASECHK.TRANS64.TRYWAIT P0, [R0+URZ+0x34840], R2 ;  /* 0x03484002000075a7 */ /* 0x0022a4000800017f */
[----:B--2---:R-:W-:Y:S05]  /*10460*/  @!P0 NANOSLEEP.SYNCS 0x989680 ;  /* 0x009896800000895d */ /* 0x004fea0003900000 */
[----:B------:R-:W2:Y:S02]  /*10470*/  @!P0 SYNCS.PHASECHK.TRANS64 P0, [R0+URZ+0x34840], R2 ;  /* 0x03484002000085a7 */ /* 0x000ea4000800007f */
[----:B--2---:R-:W-:Y:S05]  /*10480*/  @!P0 BRA `(.L_x_2300) ;  /* 0xfffffffc00f08947 */ /* 0x004fea000383ffff */
[----:B------:R-:W-:Y:S05]  /*10490*/  BRA `(.L_x_2394) ;  /* 0xffffffc000747947 */ /* 0x000fea000383ffff */
.L_x_2304:
[----:B------:R-:W-:Y:S02]  /*104a0*/  IMAD.MOV.U32 R13, RZ, RZ, R4 ;  /* 0x000000ffff0d7224 */ /* 0x000fe400078e0004 */
[----:B------:R-:W-:Y:S02]  /*104b0*/  IMAD.MOV.U32 R12, RZ, RZ, RZ ;  /* 0x000000ffff0c7224 */ /* 0x000fe400078e00ff */
[----:B------:R-:W-:Y:S02]  /*104c0*/  IMAD.MOV.U32 R11, RZ, RZ, 0x181f ;  /* 0x0000181fff0b7424 */ /* 0x000fe400078e00ff */
[----:B------:R-:W-:Y:S02]  /*104d0*/  IMAD.MOV.U32 R15, RZ, RZ, -0x1 ;  /* 0xffffffffff0f7424 */ /* 0x000fe400078e00ff */
[----:B------:R-:W-:-:S07]  /*104e0*/  IMAD.U32 R2, RZ, RZ, UR42 ;  /* 0x0000002aff027e24 */ /* 0x000fce000f8e00ff */
[----:B-----5:R-:W-:Y:S05]  /*104f0*/  WARPSYNC.COLLECTIVE R15, `(.L_x_2395) ;  /* 0x000000000f087348 */ /* 0x020fea0003c00000 */
[----:B------:R0:W1:Y:S02]  /*10500*/  SHFL.IDX P6, R14, R13, R12, R11 ;  /* 0x0000000c0d0e7389 */ /* 0x00006400000c000b */
[----:B01---5:R-:W-:Y:S01]  /*10510*/  ENDCOLLECTIVE ;  /* 0x000000000000791b */ /* 0x023fe20003800000 */
.L_x_2395:
[----:B------:R-:W-:Y:S02]  /*10520*/  IMAD R2, R2, 0x80, R10 ;  /* 0x0000008002027824 */ /* 0x000fe400078e020a */
[----:B------:R-:W-:Y:S02]  /*10530*/  IMAD.MOV.U32 R13, RZ, RZ, R0 ;  /* 0x000000ffff0d7224 */ /* 0x000fe400078e0000 */
[----:B------:R-:W-:-:S07]  /*10540*/  IMAD.MOV.U32 R5, RZ, RZ, R14 ;  /* 0x000000ffff057224 */ /* 0x000fce00078e000e */
[----:B------:R-:W-:Y:S05]  /*10550*/  WARPSYNC.COLLECTIVE R15, `(.L_x_2396) ;  /* 0x000000000f087348 */ /* 0x000fea0003c00000 */
[----:B------:R0:W1:Y:S02]  /*10560*/  SHFL.IDX P6, R14, R13, R12, R11 ;  /* 0x0000000c0d0e7389 */ /* 0x00006400000c000b */
[----:B01----:R-:W-:Y:S01]  /*10570*/  ENDCOLLECTIVE ;  /* 0x000000000000791b */ /* 0x003fe20003800000 */
.L_x_2396:
        /* <DEDUP_REMOVED lines=8> */
[----:B------:R-:W-:-:S04]  /*10600*/  @!P4 IMAD.X R5, RZ, RZ, R5, P3 ;  /* 0x000000ffff05c224 */ /* 0x000fc800018e0605 */
        /* <DEDUP_REMOVED lines=12> */
.L_x_2397:
[----:B------:R-:W-:Y:S02]  /*106d0*/  IMAD.MOV.U32 R13, RZ, RZ, R0 ;  /* 0x000000ffff0d7224 */ /* 0x000fe400078e0000 */
[----:B------:R-:W-:-:S07]  /*106e0*/  IMAD.MOV.U32 R5, RZ, RZ, R14 ;  /* 0x000000ffff057224 */ /* 0x000fce00078e000e */
[----:B------:R-:W-:Y:S05]  /*106f0*/  WARPSYNC.COLLECTIVE R15, `(.L_x_2398) ;  /* 0x000000000f087348 */ /* 0x000fea0003c00000 */
[----:B------:R0:W1:Y:S02]  /*10700*/  SHFL.IDX P6, R14, R13, R12, R11 ;  /* 0x0000000c0d0e7389 */ /* 0x00006400000c000b */
[----:B01----:R-:W-:Y:S01]  /*10710*/  ENDCOLLECTIVE ;  /* 0x000000000000791b */ /* 0x003fe20003800000 */
.L_x_2398:
[----:B------:R-:W-:Y:S01]  /*10720*/  ULDC.64 UR4, c[0x0][0x208] ;  /* 0x0000820000047ab9 */ /* 0x000fe20000000a00 */
[----:B------:R-:W-:Y:S02]  /*10730*/  IMAD.MOV.U32 R13, RZ, RZ, R4 ;  /* 0x000000ffff0d7224 */ /* 0x000fe400078e0004 */
[----:B------:R-:W-:Y:S02]  /*10740*/  IMAD.MOV.U32 R12, RZ, RZ, 0x2 ;  /* 0x00000002ff0c7424 */ /* 0x000fe400078e00ff */
[----:B------:R-:W-:-:S05]  /*10750*/  IMAD.MOV.U32 R6, RZ, RZ, R14 ;  /* 0x000000ffff067224 */ /* 0x000fca00078e000e */
        /* <DEDUP_REMOVED lines=14> */
.L_x_2399:
[----:B------:R-:W-:Y:S02]  /*10840*/  IMAD.MOV.U32 R13, RZ, RZ, R0 ;  /* 0x000000ffff0d7224 */ /* 0x000fe400078e0000 */
[----:B------:R-:W-:-:S07]  /*10850*/  IMAD.MOV.U32 R5, RZ, RZ, R14 ;  /* 0x000000ffff057224 */ /* 0x000fce00078e000e */
[----:B------:R-:W-:Y:S05]  /*10860*/  WARPSYNC.COLLECTIVE R15, `(.L_x_2400) ;  /* 0x000000000f087348 */ /* 0x000fea0003c00000 */
[----:B------:R0:W1:Y:S02]  /*10870*/  SHFL.IDX P6, R14, R13, R12, R11 ;  /* 0x0000000c0d0e7389 */ /* 0x00006400000c000b */
[----:B01----:R-:W-:Y:S01]  /*10880*/  ENDCOLLECTIVE ;  /* 0x000000000000791b */ /* 0x003fe20003800000 */
.L_x_2400:
        /* <DEDUP_REMOVED lines=18> */
.L_x_2401:
[----:B------:R-:W-:Y:S02]  /*109b0*/  IMAD.MOV.U32 R13, RZ, RZ, R0 ;  /* 0x000000ffff0d7224 */ /* 0x000fe400078e0000 */
[----:B------:R-:W-:-:S07]  /*109c0*/  IMAD.MOV.U32 R5, RZ, RZ, R14 ;  /* 0x000000ffff057224 */ /* 0x000fce00078e000e */
[----:B------:R-:W-:Y:S05]  /*109d0*/  WARPSYNC.COLLECTIVE R15, `(.L_x_2402) ;  /* 0x000000000f087348 */ /* 0x000fea0003c00000 */
[----:B------:R0:W1:Y:S02]  /*109e0*/  SHFL.IDX P6, R14, R13, R12, R11 ;  /* 0x0000000c0d0e7389 */ /* 0x00006400000c000b */
[----:B01----:R-:W-:Y:S01]  /*109f0*/  ENDCOLLECTIVE ;  /* 0x000000000000791b */ /* 0x003fe20003800000 */
.L_x_2402:
        /* <DEDUP_REMOVED lines=18> */
.L_x_2403:
[----:B------:R-:W-:Y:S02]  /*10b20*/  IMAD.MOV.U32 R13, RZ, RZ, R0 ;  /* 0x000000ffff0d7224 */ /* 0x000fe400078e0000 */
[----:B------:R-:W-:-:S07]  /*10b30*/  IMAD.MOV.U32 R5, RZ, RZ, R14 ;  /* 0x000000ffff057224 */ /* 0x000fce00078e000e */
[----:B------:R-:W-:Y:S05]  /*10b40*/  WARPSYNC.COLLECTIVE R15, `(.L_x_2404) ;  /* 0x000000000f087348 */ /* 0x000fea0003c00000 */
[----:B------:R0:W1:Y:S02]  /*10b50*/  SHFL.IDX P6, R14, R13, R12, R11 ;  /* 0x0000000c0d0e7389 */ /* 0x00006400000c000b */
[----:B01----:R-:W-:Y:S01]  /*10b60*/  ENDCOLLECTIVE ;  /* 0x000000000000791b */ /* 0x003fe20003800000 */
.L_x_2404:
        /* <DEDUP_REMOVED lines=18> */
.L_x_2405:
[----:B------:R-:W-:Y:S02]  /*10c90*/  IMAD.MOV.U32 R13, RZ, RZ, R0 ;  /* 0x000000ffff0d7224 */ /* 0x000fe400078e0000 */
[----:B------:R-:W-:-:S07]  /*10ca0*/  IMAD.MOV.U32 R5, RZ, RZ, R14 ;  /* 0x000000ffff057224 */ /* 0x000fce00078e000e */
[----:B------:R-:W-:Y:S05]  /*10cb0*/  WARPSYNC.COLLECTIVE R15, `(.L_x_2406) ;  /* 0x000000000f087348 */ /* 0x000fea0003c00000 */
[----:B------:R0:W1:Y:S02]  /*10cc0*/  SHFL.IDX P6, R14, R13, R12, R11 ;  /* 0x0000000c0d0e7389 */ /* 0x00006400000c000b */
[----:B01----:R-:W-:Y:S01]  /*10cd0*/  ENDCOLLECTIVE ;  /* 0x000000000000791b */ /* 0x003fe20003800000 */
.L_x_2406:
        /* <DEDUP_REMOVED lines=18> */
.L_x_2407:
[----:B------:R-:W-:Y:S02]  /*10e00*/  IMAD.MOV.U32 R13, RZ, RZ, R0 ;  /* 0x000000ffff0d7224 */ /* 0x000fe400078e0000 */
[----:B------:R-:W-:-:S07]  /*10e10*/  IMAD.MOV.U32 R5, RZ, RZ, R14 ;  /* 0x000000ffff057224 */ /* 0x000fce00078e000e */
[----:B------:R-:W-:Y:S05]  /*10e20*/  WARPSYNC.COLLECTIVE R15, `(.L_x_2408) ;  /* 0x000000000f087348 */ /* 0x000fea0003c00000 */
[----:B------:R0:W1:Y:S02]  /*10e30*/  SHFL.IDX P6, R14, R13, R12, R11 ;  /* 0x0000000c0d0e7389 */ /* 0x00006400000c000b */
[----:B01----:R-:W-:Y:S01]  /*10e40*/  ENDCOLLECTIVE ;  /* 0x000000000000791b */ /* 0x003fe20003800000 */
.L_x_2408:
[----:B------:R-:W-:Y:S01]  /*10e50*/  ULDC.64 UR4, c[0x0][0x208] ;  /* 0x0000820000047ab9 */ /* 0x000fe20000000a00 */
[----:B------:R-:W-:Y:S02]  /*10e60*/  IMAD.MOV.U32 R13, RZ, RZ, R4 ;  /* 0x000000ffff0d7224 */ /* 0x000fe400078e0004 */
[----:B------:R-:W-:Y:S02]  /*10e70*/  IMAD.MOV.U32 R12, RZ, RZ, 0x7 ;  /* 0x00000007ff0c7424 */ /* 0x000fe400078e00ff */
[----:B------:R-:W-:-:S05]  /*10e80*/  IMAD.MOV.U32 R6, RZ, RZ, R14 ;  /* 0x000000ffff067224 */ /* 0x000fca00078e000e */
[----:B------:R-:W-:-:S05]  /*10e90*/  @!P4 LEA R6, P3, R9, R6, 0x1 ;  /* 0x000000060906c211 */ /* 0x000fca00078608ff */
[----:B------:R-:W-:-:S04]  /*10ea0*/  @!P4 IMAD.X R5, RZ, RZ, R5, P3 ;  /* 0x000000ffff05c224 */ /* 0x000fc800018e0605 */
        /* <DEDUP_REMOVED lines=10> */
.L_x_2409:
[----:B------:R-:W-:Y:S02]  /*10f50*/  IMAD.MOV.U32 R13, RZ, RZ, R0 ;  /* 0x000000ffff0d7224 */ /* 0x000fe400078e0000 */
[----:B------:R-:W-:-:S07]  /*10f60*/  IMAD.MOV.U32 R4, RZ, RZ, R14 ;  /* 0x000000ffff047224 */ /* 0x000fce00078e000e */
[----:B------:R-:W-:Y:S05]  /*10f70*/  WARPSYNC.COLLECTIVE R15, `(.L_x_2410) ;  /* 0x000000000f087348 */ /* 0x000fea0003c00000 */
[----:B------:R0:W1:Y:S02]  /*10f80*/  SHFL.IDX P6, R14, R13, R12, R11 ;  /* 0x0000000c0d0e7389 */ /* 0x00006400000c000b */
[----:B01----:R-:W-:Y:S01]  /*10f90*/  ENDCOLLECTIVE ;  /* 0x000000000000791b */ /* 0x003fe20003800000 */
.L_x_2410:
[----:B------:R-:W-:Y:S01]  /*10fa0*/  IMAD.MOV.U32 R0, RZ, RZ, R14 ;  /* 0x000000ffff007224 */ /* 0x000fe200078e000e */
[----:B------:R-:W-:Y:S06]  /*10fb0*/  BRA `(.L_x_2411) ;  /* 0xffffffc000ec7947 */ /* 0x000fec000383ffff */
.L_x_2309:
[----:B0-----:R0:W1:Y:S02]  /*10fc0*/  SYNCS.PHASECHK.TRANS64.TRYWAIT P0, [R17+URZ+0x34820], R0 ;  /* 0x03482000110075a7 */ /* 0x001064000800017f */
[----:B-1----:R-:W-:Y:S05]  /*10fd0*/  @!P0 NANOSLEEP.SYNCS 0x989680 ;  /* 0x009896800000895d */ /* 0x002fea0003900000 */
[----:B------:R-:W1:Y:S02]  /*10fe0*/  @!P0 SYNCS.PHASECHK.TRANS64 P0, [R17+URZ+0x34820], R0 ;  /* 0x03482000110085a7 */ /* 0x000e64000800007f */
[----:B-1----:R-:W-:Y:S05]  /*10ff0*/  @!P0 BRA `(.L_x_2309) ;  /* 0xfffffffc00f08947 */ /* 0x002fea000383ffff */
[----:B------:R-:W-:Y:S05]  /*11000*/  BRA `(.L_x_2412) ;  /* 0xffffffc400647947 */ /* 0x000fea000383ffff */
.L_x_2316:
[----:B0-----:R0:W1:Y:S02]  /*11010*/  SYNCS.PHASECHK.TRANS64.TRYWAIT P0, [R2+URZ+0x34840], R3 ;  /* 0x03484003020075a7 */ /* 0x001064000800017f */
[----:B-1----:R-:W-:Y:S05]  /*11020*/  @!P0 NANOSLEEP.SYNCS 0x989680 ;  /* 0x009896800000895d */ /* 0x002fea0003900000 */
[----:B------:R-:W1:Y:S02]  /*11030*/  @!P0 SYNCS.PHASECHK.TRANS64 P0, [R2+URZ+0x34840], R3 ;  /* 0x03484003020085a7 */ /* 0x000e64000800007f */
[----:B-1----:R-:W-:Y:S05]  /*11040*/  @!P0 BRA `(.L_x_2316) ;  /* 0xfffffffc00f08947 */ /* 0x002fea000383ffff */
[----:B------:R-:W-:Y:S05]  /*11050*/  BRA `(.L_x_2413) ;  /* 0xffffffc800207947 */ /* 0x000fea000383ffff */
.L_x_2323:
[----:B0-----:R0:W1:Y:S02]  /*11060*/  SYNCS.PHASECHK.TRANS64.TRYWAIT P0, [R3+URZ+0x60], R2 ;  /* 0x00006002030075a7 */ /* 0x001064000800017f */
[----:B-1----:R-:W-:Y:S05]  /*11070*/  @!P0 NANOSLEEP.SYNCS 0x989680 ;  /* 0x009896800000895d */ /* 0x002fea0003900000 */
[----:B------:R-:W1:Y:S02]  /*11080*/  @!P0 SYNCS.PHASECHK.TRANS64 P0, [R3+URZ+0x60], R2 ;  /* 0x00006002030085a7 */ /* 0x000e64000800007f */
[----:B-1----:R-:W-:Y:S05]  /*11090*/  @!P0 BRA `(.L_x_2323) ;  /* 0xfffffffc00f08947 */ /* 0x002fea000383ffff */
[----:B------:R-:W-:Y:S05]  /*110a0*/  BRA `(.L_x_2414) ;  /* 0xffffffcc00247947 */ /* 0x000fea000383ffff */
.L_x_2333:
[----:B--2---:R2:W3:Y:S02]  /*110b0*/  SYNCS.PHASECHK.TRANS64.TRYWAIT P0, [R3+URZ+0x34840], R2 ;  /* 0x03484002030075a7 */ /* 0x0044e4000800017f */
[----:B---3--:R-:W-:Y:S05]  /*110c0*/  @!P0 NANOSLEEP.SYNCS 0x989680 ;  /* 0x009896800000895d */ /* 0x008fea0003900000 */
[----:B------:R-:W3:Y:S02]  /*110d0*/  @!P0 SYNCS.PHASECHK.TRANS64 P0, [R3+URZ+0x34840], R2 ;  /* 0x03484002030085a7 */ /* 0x000ee4000800007f */
[----:B---3--:R-:W-:Y:S05]  /*110e0*/  @!P0 BRA `(.L_x_2333) ;  /* 0xfffffffc00f08947 */ /* 0x008fea000383ffff */
[----:B------:R-:W-:Y:S05]  /*110f0*/  BRA `(.L_x_2415) ;  /* 0xffffffd000a87947 */ /* 0x000fea000383ffff */
.L_x_2340:
[----:B0-----:R0:W1:Y:S02]  /*11100*/  SYNCS.PHASECHK.TRANS64.TRYWAIT P0, [R2+URZ+0x60], R3 ;  /* 0x00006003020075a7 */ /* 0x001064000800017f */
[----:B-1----:R-:W-:Y:S05]  /*11110*/  @!P0 NANOSLEEP.SYNCS 0x989680 ;  /* 0x009896800000895d */ /* 0x002fea0003900000 */
[----:B------:R-:W1:Y:S02]  /*11120*/  @!P0 SYNCS.PHASECHK.TRANS64 P0, [R2+URZ+0x60], R3 ;  /* 0x00006003020085a7 */ /* 0x000e64000800007f */
[----:B-1----:R-:W-:Y:S05]  /*11130*/  @!P0 BRA `(.L_x_2340) ;  /* 0xfffffffc00f08947 */ /* 0x002fea000383ffff */
[----:B------:R-:W-:Y:S05]  /*11140*/  BRA `(.L_x_2416) ;  /* 0xffffffd400b47947 */ /* 0x000fea000383ffff */
.L_x_2349:
[----:B---3--:R3:W4:Y:S02]  /*11150*/  SYNCS.PHASECHK.TRANS64.TRYWAIT P0, [R2+URZ+0x34840], R3 ;  /* 0x03484003020075a7 */ /* 0x008724000800017f */
[----:B----4-:R-:W-:Y:S05]  /*11160*/  @!P0 NANOSLEEP.SYNCS 0x989680 ;  /* 0x009896800000895d */ /* 0x010fea0003900000 */
[----:B------:R-:W4:Y:S02]  /*11170*/  @!P0 SYNCS.PHASECHK.TRANS64 P0, [R2+URZ+0x34840], R3 ;  /* 0x03484003020085a7 */ /* 0x000f24000800007f */
[----:B----4-:R-:W-:Y:S05]  /*11180*/  @!P0 BRA `(.L_x_2349) ;  /* 0xfffffffc00f08947 */ /* 0x010fea000383ffff */
[----:B------:R-:W-:Y:S05]  /*11190*/  BRA `(.L_x_2417) ;  /* 0xffffffdc000c7947 */ /* 0x000fea000383ffff */
.L_x_2356:
[----:B0-----:R0:W1:Y:S02]  /*111a0*/  SYNCS.PHASECHK.TRANS64.TRYWAIT P0, [R2+URZ+0x60], R5 ;  /* 0x00006005020075a7 */ /* 0x001064000800017f */
[----:B-1----:R-:W-:Y:S05]  /*111b0*/  @!P0 NANOSLEEP.SYNCS 0x989680 ;  /* 0x009896800000895d */ /* 0x002fea0003900000 */
[----:B------:R-:W1:Y:S02]  /*111c0*/  @!P0 SYNCS.PHASECHK.TRANS64 P0, [R2+URZ+0x60], R5 ;  /* 0x00006005020085a7 */ /* 0x000e64000800007f */
[----:B-1----:R-:W-:Y:S05]  /*111d0*/  @!P0 BRA `(.L_x_2356) ;  /* 0xfffffffc00f08947 */ /* 0x002fea000383ffff */
[----:B------:R-:W-:Y:S05]  /*111e0*/  BRA `(.L_x_2418) ;  /* 0xffffffe000187947 */ /* 0x000fea000383ffff */
.L_x_2367:
[----:B0-----:R0:W2:Y:S02]  /*111f0*/  SYNCS.PHASECHK.TRANS64.TRYWAIT P0, [R0+URZ+0x34860], R3 ;  /* 0x03486003000075a7 */ /* 0x0010a4000800017f */
[----:B--2---:R-:W-:Y:S05]  /*11200*/  @!P0 NANOSLEEP.SYNCS 0x989680 ;  /* 0x009896800000895d */ /* 0x004fea0003900000 */
[----:B------:R-:W2:Y:S02]  /*11210*/  @!P0 SYNCS.PHASECHK.TRANS64 P0, [R0+URZ+0x34860], R3 ;  /* 0x03486003000085a7 */ /* 0x000ea4000800007f */
[----:B--2---:R-:W-:Y:S05]  /*11220*/  @!P0 BRA `(.L_x_2367) ;  /* 0xfffffffc00f08947 */ /* 0x004fea000383ffff */
[----:B------:R-:W-:Y:S05]  /*11230*/  BRA `(.L_x_2419) ;  /* 0xffffffe4005c7947 */ /* 0x000fea000383ffff */
.L_x_2374:
[----:B------:R-:W-:Y:S01]  /*11240*/  BSSY B0, `(.L_x_2420) ;  /* 0x0000008000007945 */ /* 0x000fe20003800000 */
[----:B-----5:R-:W-:Y:S02]  /*11250*/  IMAD.MOV.U32 R13, RZ, RZ, R2 ;  /* 0x000000ffff0d7224 */ /* 0x020fe400078e0002 */
[----:B------:R-:W-:Y:S02]  /*11260*/  IMAD.MOV.U32 R12, RZ, RZ, RZ ;  /* 0x000000ffff0c7224 */ /* 0x000fe400078e00ff */
[----:B------:R-:W-:Y:S02]  /*11270*/  IMAD.MOV.U32 R11, RZ, RZ, 0x1f ;  /* 0x0000001fff0b7424 */ /* 0x000fe400078e00ff */
[----:B------:R-:W-:-:S07]  /*11280*/  IMAD.MOV.U32 R15, RZ, RZ, -0x1 ;  /* 0xffffffffff0f7424 */ /* 0x000fce00078e00ff */
[----:B-12---:R-:W-:Y:S05]  /*11290*/  WARPSYNC.COLLECTIVE R15, `(.L_x_2421) ;  /* 0x000000000f087348 */ /* 0x006fea0003c00000 */
[----:B------:R0:W3:Y:S02]  /*112a0*/  SHFL.IDX P6, R14, R13, R12, R11 ;  /* 0x0000000c0d0e7389 */ /* 0x0000e400000c000b */
[----:B0123--:R-:W-:Y:S01]  /*112b0*/  ENDCOLLECTIVE ;  /* 0x000000000000791b */ /* 0x00ffe20003800000 */
.L_x_2421:
[----:B------:R-:W-:Y:S05]  /*112c0*/  BSYNC B0 ;  /* 0x0000000000007941 */ /* 0x000fea0003800000 */
.L_x_2420:
[----:B------:R-:W-:Y:S05]  /*112d0*/  BRA `(.L_x_2422) ;  /* 0xffffffe800547947 */ /* 0x000fea000383ffff */
.L_x_2377:
[----:B0-----:R0:W1:Y:S02]  /*112e0*/  SYNCS.PHASECHK.TRANS64.TRYWAIT P0, [R0+URZ+0x34820], R3 ;  /* 0x03482003000075a7 */ /* 0x001064000800017f */
[----:B-1----:R-:W-:Y:S05]  /*112f0*/  @!P0 NANOSLEEP.SYNCS 0x989680 ;  /* 0x009896800000895d */ /* 0x002fea0003900000 */
[----:B------:R-:W1:Y:S02]  /*11300*/  @!P0 SYNCS.PHASECHK.TRANS64 P0, [R0+URZ+0x34820], R3 ;  /* 0x03482003000085a7 */ /* 0x000e64000800007f */
[----:B-1----:R-:W-:Y:S05]  /*11310*/  @!P0 BRA `(.L_x_2377) ;  /* 0xfffffffc00f08947 */ /* 0x002fea000383ffff */
[----:B------:R-:W-:Y:S05]  /*11320*/  BRA `(.L_x_2423) ;  /* 0xffffffe800a07947 */ /* 0x000fea000383ffff */
.L_x_2378:
        /* <DEDUP_REMOVED lines=11> */
.L_x_2425:
[----:B------:R-:W-:Y:S05]  /*113e0*/  BSYNC B0 ;  /* 0x0000000000007941 */ /* 0x000fea0003800000 */
.L_x_2424:
[----:B------:R-:W-:Y:S05]  /*113f0*/  BRA `(.L_x_2426) ;  /* 0xffffffe800887947 */ /* 0x000fea000383ffff */
.L_x_2381:
[----:B------:R-:W-:Y:S01]  /*11400*/  BSSY B1, `(.L_x_2427) ;  /* 0x0000006000017945 */ /* 0x000fe20003800000 */
[----:B------:R-:W-:-:S07]  /*11410*/  IMAD.MOV.U32 R15, RZ, RZ, -0x1 ;  /* 0xffffffffff0f7424 */ /* 0x000fce00078e00ff */
[----:B01----:R-:W-:Y:S05]  /*11420*/  WARPSYNC.COLLECTIVE R15, `(.L_x_2428) ;  /* 0x000000000f0c7348 */ /* 0x003fea0003c00000 */
[----:B------:R-:W-:Y:S02]  /*11430*/  ELECT P6, UR62, PT ;  /* 0x00000000003e782f */ /* 0x000fe400038c0000 */
[----:B------:R-:W-:Y:S01]  /*11440*/  MOV R14, UR62 ;  /* 0x0000003e000e7c02 */ /* 0x000fe20008000f00 */
[----:B01----:R-:W-:Y:S10]  /*11450*/  ENDCOLLECTIVE ;  /* 0x000000000000791b */ /* 0x003ff40003800000 */
.L_x_2428:
[----:B------:R-:W-:Y:S05]  /*11460*/  BSYNC B1 ;  /* 0x0000000000017941 */ /* 0x000fea0003800000 */
.L_x_2427:
[----:B------:R-:W-:Y:S05]  /*11470*/  BRA `(.L_x_2429) ;  /* 0xffffffe800807947 */ /* 0x000fea000383ffff */
.L_x_2383:
[----:B0-----:R0:W1:Y:S02]  /*11480*/  SYNCS.PHASECHK.TRANS64.TRYWAIT P0, [R6+URZ], R5 ;  /* 0x00000005060075a7 */ /* 0x001064000800017f */
[----:B-1----:R-:W-:Y:S05]  /*11490*/  @!P0 NANOSLEEP.SYNCS 0x989680 ;  /* 0x009896800000895d */ /* 0x002fea0003900000 */
[----:B------:R-:W1:Y:S02]  /*114a0*/  @!P0 SYNCS.PHASECHK.TRANS64 P0, [R6+URZ], R5 ;  /* 0x00000005060085a7 */ /* 0x000e64000800007f */
[----:B-1----:R-:W-:Y:S05]  /*114b0*/  @!P0 BRA `(.L_x_2383) ;  /* 0xfffffffc00f08947 */ /* 0x002fea000383ffff */
[----:B------:R-:W-:Y:S05]  /*114c0*/  BRA `(.L_x_2430) ;  /* 0xffffffe800c07947 */ /* 0x000fea000383ffff */
.L_x_2384:
[----:B-1----:R1:W2:Y:S02]  /*114d0*/  SYNCS.PHASECHK.TRANS64.TRYWAIT P0, [R3+URZ], R2 ;  /* 0x00000002030075a7 */ /* 0x0022a4000800017f */
[----:B--2---:R-:W-:Y:S05]  /*114e0*/  @!P0 NANOSLEEP.SYNCS 0x989680 ;  /* 0x009896800000895d */ /* 0x004fea0003900000 */
[----:B------:R-:W2:Y:S02]  /*114f0*/  @!P0 SYNCS.PHASECHK.TRANS64 P0, [R3+URZ], R2 ;  /* 0x00000002030085a7 */ /* 0x000ea4000800007f */
[----:B--2---:R-:W-:Y:S05]  /*11500*/  @!P0 BRA `(.L_x_2384) ;  /* 0xfffffffc00f08947 */ /* 0x004fea000383ffff */
[----:B------:R-:W-:Y:S05]  /*11510*/  BRA `(.L_x_2431) ;  /* 0xffffffe800b47947 */ /* 0x000fea000383ffff */
.L_x_2386:
[----:B-1----:R1:W2:Y:S02]  /*11520*/  SYNCS.PHASECHK.TRANS64.TRYWAIT P0, [R18+URZ], R5 ;  /* 0x00000005120075a7 */ /* 0x0022a4000800017f */
[----:B--2---:R-:W-:Y:S05]  /*11530*/  @!P0 NANOSLEEP.SYNCS 0x989680 ;  /* 0x009896800000895d */ /* 0x004fea0003900000 */
[----:B------:R-:W2:Y:S02]  /*11540*/  @!P0 SYNCS.PHASECHK.TRANS64 P0, [R18+URZ], R5 ;  /* 0x00000005120085a7 */ /* 0x000ea4000800007f */
[----:B--2---:R-:W-:Y:S05]  /*11550*/  @!P0 BRA `(.L_x_2386) ;  /* 0xfffffffc00f08947 */ /* 0x004fea000383ffff */
[----:B------:R-:W-:Y:S05]  /*11560*/  BRA `(.L_x_2432) ;  /* 0xffffffe800b87947 */ /* 0x000fea000383ffff */
.L_x_2433:
        /* <DEDUP_REMOVED lines=9> */
.L_x_3200:


//--------------------- .text._ZN7cutlass13device_kernelIN5flash11enable_sm90INS1_16FlashAttnFwdSm90INS1_25CollectiveMainloopFwdSm90ILi2EN4cute5tupleIJNS5_1CILi1EEES8_S8_EEENS6_IJNS7_ILi128EEESA_NS7_ILi192EEEEEELi128ENS_6half_tEfNS_4arch4Sm90ELb1ELb0ELb0ELb1ELb0ELb0ELb0ELb1ELb1ELb1ELb0ELb0EEENS1_21CollectiveEpilogueFwdINS6_IJSA_SA_SA_EEES9_SD_SF_Li256ELb1ELb1ELb0ELb0EEENS1_36VarlenDynamicPersistentTileSchedulerILi128ELi128ELi256ELi128ELb0ELb1ELb1ELb1ELb1ELb1EEEEEEEEEvNT_6ParamsE --------------------------
	.section	.text._ZN7cutlass13device_kernelIN5flash11enable_sm90INS1_16FlashAttnFwdSm90INS1_25CollectiveMainloopFwdSm90ILi2EN4cute5tupleIJNS5_1CILi1EEES8_S8_EEENS6_IJNS7_ILi128EEESA_NS7_ILi192EEEEEELi128ENS_6half_tEfNS_4arch4Sm90ELb1ELb0ELb0ELb1ELb0ELb0ELb0ELb1ELb1ELb1ELb0ELb0EEENS1_21CollectiveEpilogueFwdINS6_IJSA_SA_SA_EEES9_SD_SF_Li256ELb1ELb1ELb0ELb0EEENS1_36VarlenDynamicPersistentTileSchedulerILi128ELi128ELi256ELi128ELb0ELb1ELb1ELb1ELb1ELb1EEEEEEEEEvNT_6ParamsE,"ax",@progbits
	.align	128
.text._ZN7cutlass13device_kernelIN5flash11enable_sm90INS1_16FlashAttnFwdSm90INS1_25CollectiveMainloopFwdSm90ILi2EN4cute5tupleIJNS5_1CILi1EEES8_S8_EEENS6_IJNS7_ILi128EEESA_NS7_ILi192EEEEEELi128ENS_6half_tEfNS_4arch4Sm90ELb1ELb0ELb0ELb1ELb0ELb0ELb0ELb1ELb1ELb1ELb0ELb0EEENS1_21CollectiveEpilogueFwdINS6_IJSA_SA_SA_EEES9_SD_SF_Li256ELb1ELb1ELb0ELb0EEENS1_36VarlenDynamicPersistentTileSchedulerILi128ELi128ELi256ELi128ELb0ELb1ELb1ELb1ELb1ELb1EEEEEEEEEvNT_6ParamsE:
        .type           _ZN7cutlass13device_kernelIN5flash11enable_sm90INS1_16FlashAttnFwdSm90INS1_25CollectiveMainloopFwdSm90ILi2EN4cute5tupleIJNS5_1CILi1EEES8_S8_EEENS6_IJNS7_ILi128EEESA_NS7_ILi192EEEEEELi128ENS_6half_tEfNS_4arch4Sm90ELb1ELb0ELb0ELb1ELb0ELb0ELb0ELb1ELb1ELb1ELb0ELb0EEENS1_21CollectiveEpilogueFwdINS6_IJSA_SA_SA_EEES9_SD_SF_Li256ELb1ELb1ELb0ELb0EEENS1_36VarlenDynamicPersistentTileSchedulerILi128ELi128ELi256ELi128ELb0ELb1ELb1ELb1ELb1ELb1EEEEEEEEEvNT_6ParamsE,@function
        .size           _ZN7cutlass13device_kernelIN5flash11enable_sm90INS1_16FlashAttnFwdSm90INS1_25CollectiveMainloopFwdSm90ILi2EN4cute5tupleIJNS5_1CILi1EEES8_S8_EEENS6_IJNS7_ILi128EEESA_NS7_ILi192EEEEEELi128ENS_6half_tEfNS_4arch4Sm90ELb1ELb0ELb0ELb1ELb0ELb0ELb0ELb1ELb1ELb1ELb0ELb0EEENS1_21CollectiveEpilogueFwdINS6_IJSA_SA_SA_EEES9_SD_SF_Li256ELb1ELb1ELb0ELb0EEENS1_36VarlenDynamicPersistentTileSchedulerILi128ELi128ELi256ELi128ELb0ELb1ELb1ELb1ELb1ELb1EEEEEEEEEvNT_6ParamsE,(.L_x_3201 - _ZN7cutlass13device_kernelIN5flash11enable_sm90INS1_16FlashAttnFwdSm90INS1_25CollectiveMainloopFwdSm90ILi2EN4cute5tupleIJNS5_1CILi1EEES8_S8_EEENS6_IJNS7_ILi128EEESA_NS7_ILi192EEEEEELi128ENS_6half_tEfNS_4arch4Sm90ELb1ELb0ELb0ELb1ELb0ELb0ELb0ELb1ELb1ELb1ELb0ELb0EEENS1_21CollectiveEpilogueFwdINS6_IJSA_SA_SA_EEES9_SD_SF_Li256ELb1ELb1ELb0ELb0EEENS1_36VarlenDynamicPersistentTileSchedulerILi128ELi128ELi256ELi128ELb0ELb1ELb1ELb1ELb1ELb1EEEEEEEEEvNT_6ParamsE)
        .other          _ZN7cutlass13device_kernelIN5flash11enable_sm90INS1_16FlashAttnFwdSm90INS1_25CollectiveMainloopFwdSm90ILi2EN4cute5tupleIJNS5_1CILi1EEES8_S8_EEENS6_IJNS7_ILi128EEESA_NS7_ILi192EEEEEELi128ENS_6half_tEfNS_4arch4Sm90ELb1ELb0ELb0ELb1ELb0ELb0ELb0ELb1ELb1ELb1ELb0ELb0EEENS1_21CollectiveEpilogueFwdINS6_IJSA_SA_SA_EEES9_SD_SF_Li256ELb1ELb1ELb0ELb0EEENS1_36VarlenDynamicPersistentTileSchedulerILi128ELi128ELi256ELi128ELb0ELb1ELb1ELb1ELb1ELb1EEEEEEEEEvNT_6ParamsE,@"STO_CUDA_ENTRY STV_DEFAULT"
_ZN7cutlass13device_kernelIN5flash11enable_sm90INS1_16FlashAttnFwdSm90INS1_25CollectiveMainloopFwdSm90ILi2EN4cute5tupleIJNS5_1CILi1EEES8_S8_EEENS6_IJNS7_ILi128EEESA_NS7_ILi192EEEEEELi128ENS_6half_tEfNS_4arch4Sm90ELb1ELb0ELb0ELb1ELb0ELb0ELb0ELb1ELb1ELb1ELb0ELb0EEENS1_21CollectiveEpilogueFwdINS6_IJSA_SA_SA_EEES9_SD_SF_Li256ELb1ELb1ELb0ELb0EEENS1_36VarlenDynamicPersistentTileSchedulerILi128ELi128ELi256ELi128ELb0ELb1ELb1ELb1ELb1ELb1EEEEEEEEEvNT_6ParamsE:
        /* <DEDUP_REMOVED lines=17> */
.L_x_2435:
[----:B------:R-:W-:Y:S05]  /*0110*/  BSYNC B0 ;  /* 0x0000000000007941 */ /* 0x000fea0003800000 */
.L_x_2434:
        /* <DEDUP_REMOVED lines=40> */
.L_x_2436:
        /* <DEDUP_REMOVED lines=22> */
.L_x_2437:
        /* <DEDUP_REMOVED lines=18> */
.L_x_2438:
        /* <DEDUP_REMOVED lines=22> */
.L_x_2439:
        /* <DEDUP_REMOVED lines=22> */
.L_x_2440:
        /* <DEDUP_REMOVED lines=8> */
.L_x_2442:
        /* <DEDUP_REMOVED lines=14> */
[----:B------:R-:W2:Y:S01]  /*0a40*/  LDL.LU R12, [R1+0x54] ;  /* 0x00005400010c7983 */ /* 0x000ea20000300800 */
[----:B------:R-:W1:Y:S02]  /*0a50*/  S2R R0, SR_TID.X ;  /* 0x0000000000007919 */ /* 0x000e640000002100 */
[----:B-1----:R-:W-:-:S05]  /*0a60*/  VIADD R198, R0, 0xffffff80 ;  /* 0xffffff8000c67836 */ /* 0x002fca0000000000 */
[----:B------:R-:W-:-:S04]  /*0a70*/  SHF.R.S32.HI R3, RZ, 0x1f, R198 ;  /* 0x0000001fff037819 */ /* 0x000fc800000114c6 */
[CC--:B------:R-:W-:Y:S02]  /*0a80*/  LEA.HI R0, R3.reuse, R198.reuse, RZ, 0x7 ;  /* 0x000000c603007211 */ /* 0x0c0fe400078f38ff */
[----:B0-----:R-:W-:Y:S02]  /*0a90*/  LEA.HI R2, R3, R198, RZ, 0x4 ;  /* 0x000000c603027211 */ /* 0x001fe400078f20ff */
[----:B------:R-:W-:Y:S02]  /*0aa0*/  LOP3.LUT R5, R0, 0xffffff80, RZ, 0xc0, !PT ;  /* 0xffffff8000057812 */ /* 0x000fe400078ec0ff */
[----:B------:R-:W-:-:S03]  /*0ab0*/  SHF.R.S32.HI R7, RZ, 0x4, R2 ;  /* 0x00000004ff077819 */ /* 0x000fc60000011402 */
[----:B------:R-:W-:Y:S01]  /*0ac0*/  IMAD.IADD R192, R198, 0x1, -R5 ;  /* 0x00000001c6c07824 */ /* 0x000fe200078e0a05 */
[C---:B------:R-:W-:Y:S02]  /*0ad0*/  LOP3.LUT R5, R2.reuse, 0x3fffff0, RZ, 0xc0, !PT ;  /* 0x03fffff002057812 */ /* 0x040fe400078ec0ff */
[----:B------:R-:W-:Y:S02]  /*0ae0*/  LEA.HI R2, R2, R7, RZ, 0x1 ;  /* 0x0000000702027211 */ /* 0x000fe400078f08ff */
[----:B------:R-:W-:Y:S02]  /*0af0*/  SHF.R.S32.HI R9, RZ, 0x1f, R192 ;  /* 0x0000001fff097819 */ /* 0x000fe400000114c0 */
[----:B------:R-:W-:Y:S02]  /*0b00*/  LEA.HI R4, R3, R198, RZ, 0x5 ;  /* 0x000000c603047211 */ /* 0x000fe400078f28ff */
[----:B------:R-:W-:Y:S02]  /*0b10*/  LEA.HI R6, R9, R192, RZ, 0x2 ;  /* 0x000000c009067211 */ /* 0x000fe400078f10ff */
[----:B------:R-:W-:-:S02]  /*0b20*/  LOP3.LUT R2, R2, 0x1ffffffe, RZ, 0xc0, !PT ;  /* 0x1ffffffe02027812 */ /* 0x000fc400078ec0ff */
[-C--:B------:R-:W-:Y:S01]  /*0b30*/  LEA.HI R10, R3, R198.reuse, RZ, 0x2 ;  /* 0x000000c6030a7211 */ /* 0x080fe200078f10ff */
[----:B------:R-:W-:Y:S01]  /*0b40*/  IMAD.SHL.U32 R4, R4, 0x20, RZ ;  /* 0x0000002004047824 */ /* 0x000fe200078e00ff */
[----:B------:R-:W-:Y:S01]  /*0b50*/  SHF.R.S32.HI R8, RZ, 0x2, R6 ;  /* 0x00000002ff087819 */ /* 0x000fe20000011406 */
[----:B------:R-:W-:Y:S01]  /*0b60*/  IMAD.IADD R2, R7, 0x1, -R2 ;  /* 0x0000000107027824 */ /* 0x000fe200078e0a02 */
[----:B------:R-:W-:Y:S02]  /*0b70*/  SHF.R.S32.HI R11, RZ, 0x1f, R6 ;  /* 0x0000001fff0b7819 */ /* 0x000fe40000011406 */
[----:B------:R-:W-:Y:S02]  /*0b80*/  LOP3.LUT R7, R10, 0xfffffffc, RZ, 0xc0, !PT ;  /* 0xfffffffc0a077812 */ /* 0x000fe400078ec0ff */
[----:B------:R-:W-:Y:S02]  /*0b90*/  LEA.HI R3, R3, R198, RZ, 0x3 ;  /* 0x000000c603037211 */ /* 0x000fe400078f18ff */
[----:B------:R-:W-:-:S02]  /*0ba0*/  LEA.HI R11, R11, R8, RZ, 0x3 ;  /* 0x000000080b0b7211 */ /* 0x000fc400078f18ff */
[----:B------:R-:W-:Y:S01]  /*0bb0*/  SHF.R.S32.HI R193, RZ, 0x7, R0 ;  /* 0x00000007ffc17819 */ /* 0x000fe20000011400 */
[----:B------:R-:W-:Y:S01]  /*0bc0*/  IMAD.IADD R5, R198, 0x1, -R5 ;  /* 0x00000001c6057824 */ /* 0x000fe200078e0a05 */
[----:B------:R-:W-:Y:S01]  /*0bd0*/  LOP3.LUT R4, R4, 0xfffffc00, RZ, 0xc0, !PT ;  /* 0xfffffc0004047812 */ /* 0x000fe200078ec0ff */
[----:B------:R-:W-:Y:S01]  /*0be0*/  IMAD.IADD R7, R198, 0x1, -R7 ;  /* 0x00000001c6077824 */ /* 0x000fe200078e0a07 */
[----:B------:R-:W-:Y:S02]  /*0bf0*/  LOP3.LUT R187, R3, 0xfffffff8, RZ, 0xc0, !PT ;  /* 0xfffffff803bb7812 */ /* 0x000fe400078ec0ff */
[----:B------:R-:W-:Y:S02]  /*0c00*/  LOP3.LUT R11, R11, 0xfffffff8, RZ, 0xc0, !PT ;  /* 0xfffffff80b0b7812 */ /* 0x000fe400078ec0ff */
[----:B------:R-:W-:Y:S02]  /*0c10*/  LEA.HI R9, R9, R192, RZ, 0x5 ;  /* 0x000000c009097211 */ /* 0x000fe400078f28ff */
[----:B------:R-:W-:Y:S01]  /*0c20*/  LEA.HI R0, R0, R193, RZ, 0x1 ;  /* 0x000000c100007211 */ /* 0x000fe200078f08ff */
[----:B------:R-:W-:Y:S01]  /*0c30*/  IMAD R5, R5, 0x40, R4 ;  /* 0x0000004005057824 */ /* 0x000fe200078e0204 */
[----:B------:R-:W-:Y:S01]  /*0c40*/  SHF.R.S32.HI R9, RZ, 0x5, R9 ;  /* 0x00000005ff097819 */ /* 0x000fe20000011409 */
[----:B------:R-:W-:Y:S01]  /*0c50*/  IMAD.IADD R187, R198, 0x1, -R187 ;  /* 0x00000001c6bb7824 */ /* 0x000fe200078e0abb */
[----:B------:R-:W-:Y:S01]  /*0c60*/  LEA.HI R4, R7, R7, RZ, 0x1 ;  /* 0x0000000707047211 */ /* 0x000fe200078f08ff */
[----:B------:R-:W-:Y:S01]  /*0c70*/  IMAD.IADD R8, R8, 0x1, -R11 ;  /* 0x0000000108087824 */ /* 0x000fe200078e0a0b */
[----:B------:R-:W-:Y:S01]  /*0c80*/  LOP3.LUT R0, R0, 0x3fffffe, RZ, 0xc0, !PT ;  /* 0x03fffffe00007812 */ /* 0x000fe200078ec0ff */
[----:B------:R-:W-:Y:S01]  /*0c90*/  IMAD.SHL.U32 R22, R187, 0x8, RZ ;  /* 0x00000008bb167824 */ /* 0x000fe200078e00ff */
[----:B------:R-:W-:Y:S01]  /*0ca0*/  LOP3.LUT R4, R4, 0x1ffffffe, RZ, 0xc0, !PT ;  /* 0x1ffffffe04047812 */ /* 0x000fe200078ec0ff */
[----:B------:R-:W-:-:S02]  /*0cb0*/  IMAD R9, R9, 0x10, R8 ;  /* 0x0000001009097824 */ /* 0x000fc400078e0208 */
[----:B------:R-:W-:Y:S01]  /*0cc0*/  IMAD.IADD R0, R193, 0x1, -R0 ;  /* 0x00000001c1007824 */ /* 0x000fe200078e0a00 */
[----:B------:R-:W-:Y:S01]  /*0cd0*/  LOP3.LUT R23, R6, 0x7ffffffc, RZ, 0xc0, !PT ;  /* 0x7ffffffc06177812 */ /* 0x000fe200078ec0ff */
[----:B------:R-:W-:Y:S02]  /*0ce0*/  VIADD R186, R22, 0x40 ;  /* 0x0000004016ba7836 */ /* 0x000fe40000000000 */
[----:B------:R-:W-:Y:S02]  /*0cf0*/  IMAD.IADD R7, R7, 0x1, -R4 ;  /* 0x0000000107077824 */ /* 0x000fe400078e0a04 */
[----:B------:R-:W-:Y:S01]  /*0d00*/  IMAD R194, R0, 0x40, R9 ;  /* 0x0000004000c27824 */ /* 0x000fe200078e0209 */
[----:B------:R-:W-:Y:S01]  /*0d10*/  SHF.R.S32.HI R190, RZ, 0x3, R3 ;  /* 0x00000003ffbe7819 */ /* 0x000fe20000011403 */
[----:B------:R-:W-:Y:S01]  /*0d20*/  IMAD R195, R2, 0x8, R5 ;  /* 0x0000000802c37824 */ /* 0x000fe200078e0205 */
[----:B------:R-:W-:Y:S01]  /*0d30*/  SHF.R.S32.HI R197, RZ, 0x1f, R22 ;  /* 0x0000001fffc57819 */ /* 0x000fe20000011416 */
[----:B------:R-:W-:Y:S01]  /*0d40*/  IMAD.MOV.U32 R191, RZ, RZ, RZ ;  /* 0x000000ffffbf7224 */ /* 0x000fe200078e00ff */
[----:B------:R-:W-:Y:S01]  /*0d50*/  SHF.R.S32.HI R196, RZ, 0x1f, R186 ;  /* 0x0000001fffc47819 */ /* 0x000fe200000114ba */
[----:B------:R-:W-:-:S02]  /*0d60*/  IMAD.IADD R23, R192, 0x1, -R23 ;  /* 0x00000001c0177824 */ /* 0x000fc400078e0a17 */
[----:B------:R-:W-:Y:S01]  /*0d70*/  IMAD R184, R7, 0x8, R194 ;  /* 0x0000000807b87824 */ /* 0x000fe200078e02c2 */
[----:B------:R-:W-:Y:S01]  /*0d80*/  UMOV UR38, URZ ;  /* 0x0000003f00267c82 */ /* 0x000fe20008000000 */
[----:B------:R-:W-:Y:S01]  /*0d90*/  UMOV UR36, URZ ;  /* 0x0000003f00247c82 */ /* 0x000fe20008000000 */
[----:B--2---:R-:W-:-:S07]  /*0da0*/  LOP3.LUT R19, R12, 0x1, RZ, 0xfc, !PT ;  /* 0x000000010c137812 */ /* 0x004fce00078efcff */
.L_x_2496:
[----:B0--3--:R-:W0:Y:S01]  /*0db0*/  LDC.64 R2, c[0x0][0xc88] ;  /* 0x00032200ff027b82 */ /* 0x009e220000000a00 */
[----:B------:R-:W-:Y:S01]  /*0dc0*/  ULDC.64 UR4, c[0x0][0xa28] ;  /* 0x00028a0000047ab9 */ /* 0x000fe20000000a00 */
[----:B------:R-:W-:Y:S01]  /*0dd0*/  ULDC.64 UR6, c[0x0][0xa18] ;  /* 0x0002860000067ab9 */ /* 0x000fe20000000a00 */
[----:B------:R-:W-:Y:S01]  /*0de0*/  IMAD.MOV.U32 R7, RZ, RZ, RZ ;  /* 0x000000ffff077224 */ /* 0x000fe200078e00ff */
[----:B------:R-:W-:Y:S01]  /*0df0*/  ULDC.64 UR8, c[0x0][0xa20] ;  /* 0x0002880000087ab9 */ /* 0x000fe20000000a00 */
[----:B0-----:R-:W-:-:S05]  /*0e00*/  IMAD.WIDE R2, R47, 0x4, R2 ;  /* 0x000000042f027825 */ /* 0x001fca00078e0202 */
[----:B--2---:R-:W2:Y:S01]  /*0e10*/  LDG.E R185, desc[UR56][R2.64] ;  /* 0x0000003802b97981 */ /* 0x004ea2000c1e1900 */
[----:B------:R-:W-:Y:S02]  /*0e20*/  ISETP.NE.U32.AND P0, PT, RZ, UR4, PT ;  /* 0x00000004ff007c0c */ /* 0x000fe4000bf05070 */
[----:B------:R-:W-:Y:S02]  /*0e30*/  ISETP.NE.U32.AND P1, PT, RZ, UR6, PT ;  /* 0x00000006ff007c0c */ /* 0x000fe4000bf25070 */
[----:B------:R-:W-:Y:S02]  /*0e40*/  ISETP.NE.AND.EX P0, PT, RZ, UR5, PT, P0 ;  /* 0x00000005ff007c0c */ /* 0x000fe4000bf05300 */
[----:B------:R-:W-:Y:S02]  /*0e50*/  ISETP.NE.AND.EX P1, PT, RZ, UR7, PT, P1 ;  /* 0x00000007ff007c0c */ /* 0x000fe4000bf25310 */
[----:B--2---:R-:W-:-:S09]  /*0e60*/  SHF.R.S32.HI R189, RZ, 0x1f, R185 ;  /* 0x0000001fffbd7819 */ /* 0x004fd200000114b9 */
[----:B------:R-:W-:Y:S01]  /*0e70*/  @P0 LEA R4, P2, R185, UR4, 0x2 ;  /* 0x00000004b9040c11 */ /* 0x000fe2000f8410ff */
[----:B------:R-:W-:-:S03]  /*0e80*/  ULDC UR4, c[0x0][0x288] ;  /* 0x0000a20000047ab9 */ /* 0x000fc60000000800 */
[C-C-:B------:R-:W-:Y:S02]  /*0e90*/  @P0 LEA.HI.X R5, R185.reuse, UR5, R189.reuse, 0x2, P2 ;  /* 0x00000005b9050c11 */ /* 0x140fe400090f14bd */
[C---:B------:R-:W-:Y:S01]  /*0ea0*/  @P1 LEA R2, P2, R185.reuse, UR6, 0x2 ;  /* 0x00000006b9021c11 */ /* 0x040fe2000f8410ff */
[----:B------:R-:W-:Y:S01]  /*0eb0*/  IMAD.U32 R17, RZ, RZ, UR4 ;  /* 0x00000004ff117e24 */ /* 0x000fe2000f8e00ff */
[----:B------:R-:W-:Y:S01]  /*0ec0*/  ULDC.64 UR4, c[0x0][0x418] ;  /* 0x0001060000047ab9 */ /* 0x000fe20000000a00 */
[----:B------:R0:W5:Y:S01]  /*0ed0*/  @P0 LDG.E R7, desc[UR56][R4.64] ;  /* 0x0000003804070981 */ /* 0x000162000c1e1900 */
[----:B------:R-:W-:-:S05]  /*0ee0*/  @P1 LEA.HI.X R3, R185, UR7, R189, 0x2, P2 ;  /* 0x00000007b9031c11 */ /* 0x000fca00090f14bd */
[----:B------:R0:W5:Y:S01]  /*0ef0*/  @P1 LDG.E R17, desc[UR56][R2.64] ;  /* 0x0000003802111981 */ /* 0x000162000c1e1900 */
[----:B------:R-:W-:Y:S01]  /*0f00*/  UISETP.NE.U32.AND UP0, UPT, UR4, URZ, UPT ;  /* 0x0000003f0400728c */ /* 0x000fe2000bf05070 */
[----:B------:R-:W-:Y:S02]  /*0f10*/  ISETP.NE.U32.AND P2, PT, RZ, UR8, PT ;  /* 0x00000008ff007c0c */ /* 0x000fe4000bf45070 */
[----:B------:R-:W-:Y:S01]  /*0f20*/  ULDC UR4, c[0x0][0x424] ;  /* 0x0001090000047ab9 */ /* 0x000fe20000000800 */
[----:B------:R-:W-:Y:S01]  /*0f30*/  UISETP.NE.AND.EX UP0, UPT, UR5, URZ, UPT, UP0 ;  /* 0x0000003f0500728c */ /* 0x000fe2000bf05300 */
[----:B------:R-:W-:Y:S02]  /*0f40*/  ISETP.NE.AND.EX P2, PT, RZ, UR9, PT, P2 ;  /* 0x00000009ff007c0c */ /* 0x000fe4000bf45320 */
[----:B------:R-:W-:Y:S01]  /*0f50*/  ULDC UR5, c[0x0][0x2f0] ;  /* 0x0000bc0000057ab9 */ /* 0x000fe20000000800 */
[----:B------:R-:W-:-:S04]  /*0f60*/  USEL UR4, UR4, 0x1, UP0 ;  /* 0x0000000104047887 */ /* 0x000fc80008000000 */
[----:B------:R-:W-:Y:S01]  /*0f70*/  UIMAD UR4, UR4, UR5, URZ ;  /* 0x00000005040472a4 */ /* 0x000fe2000f8e023f */
[----:B0---4-:R-:W-:Y:S11]  /*0f80*/  @P1 BRA `(.L_x_2443) ;  /* 0x0000000000241947 */ /* 0x011ff60003800000 */
        /* <DEDUP_REMOVED lines=9> */
.L_x_2443:
[----:B------:R-:W-:Y:S02]  /*1020*/  IMAD.U32 R16, RZ, RZ, UR4 ;  /* 0x00000004ff107e24 */ /* 0x000fe4000f8e00ff */
[----:B------:R-:W-:Y:S01]  /*1030*/  IMAD.MOV.U32 R188, RZ, RZ, R46 ;  /* 0x000000ffffbc7224 */ /* 0x000fe200078e002e */
[----:B------:R-:W-:Y:S06]  /*1040*/  @!P2 BRA `(.L_x_2444) ;  /* 0x000000000010a947 */ /* 0x000fec0003800000 */
[----:B------:R-:W-:-:S04]  /*1050*/  LEA R2, P0, R185, UR8, 0x2 ;  /* 0x00000008b9027c11 */ /* 0x000fc8000f8010ff */
[----:B------:R-:W-:-:S05]  /*1060*/  LEA.HI.X R3, R185, UR9, R189, 0x2, P0 ;  /* 0x00000009b9037c11 */ /* 0x000fca00080f14bd */
[----:B------:R0:W5:Y:S01]  /*1070*/  LDG.E R16, desc[UR56][R2.64] ;  /* 0x0000003802107981 */ /* 0x000162000c1e1900 */
[----:B------:R-:W-:Y:S05]  /*1080*/  BRA `(.L_x_2445) ;  /* 0x0000000000247947 */ /* 0x000fea0003800000 */
.L_x_2444:
        /* <DEDUP_REMOVED lines=9> */
.L_x_2445:
[----:B------:R-:W1:Y:S01]  /*1120*/  LDC R0, c[0x0][0x448] ;  /* 0x00011200ff007b82 */ /* 0x000e620000000800 */
[----:B------:R-:W-:Y:S01]  /*1130*/  IMAD.SHL.U32 R18, R45, 0x80, RZ ;  /* 0x000000802d127824 */ /* 0x000fe200078e00ff */
[----:B------:R-:W-:Y:S01]  /*1140*/  CS2R R86, SRZ ;  /* 0x0000000000567805 */ /* 0x000fe2000001ff00 */
[----:B-----5:R-:W-:Y:S01]  /*1150*/  IMAD.IADD R16, R16, 0x1, -R7 ;  /* 0x0000000110107824 */ /* 0x020fe200078e0a07 */
        /* <DEDUP_REMOVED lines=20> */
[----:B-1----:R-:W-:Y:S01]  /*12a0*/  ISETP.NE.AND P0, PT, R0, 0x1, PT ;  /* 0x000000010000780c */ /* 0x002fe20003f05270 */
[----:B------:R-:W-:Y:S01]  /*12b0*/  VIADD R0, R18, 0x7f ;  /* 0x0000007f12007836 */ /* 0x000fe20000000000 */
[----:B------:R-:W-:-:S02]  /*12c0*/  CS2R R32, SRZ ;  /* 0x0000000000207805 */ /* 0x000fc4000001ff00 */
[----:B------:R-:W-:Y:S02]  /*12d0*/  CS2R R42, SRZ ;  /* 0x00000000002a7805 */ /* 0x000fe4000001ff00 */
[----:B------:R-:W-:Y:S02]  /*12e0*/  CS2R R40, SRZ ;  /* 0x0000000000287805 */ /* 0x000fe4000001ff00 */
[----:B------:R-:W-:Y:S02]  /*12f0*/  CS2R R38, SRZ ;  /* 0x0000000000267805 */ /* 0x000fe4000001ff00 */
[----:B------:R-:W-:Y:S02]  /*1300*/  CS2R R36, SRZ ;  /* 0x0000000000247805 */ /* 0x000fe4000001ff00 */
[----:B------:R-:W-:Y:S01]  /*1310*/  CS2R R34, SRZ ;  /* 0x0000000000227805 */ /* 0x000fe2000001ff00 */
[----:B------:R-:W-:Y:S01]  /*1320*/  IMAD.MOV.U32 R89, RZ, RZ, RZ ;  /* 0x000000ffff597224 */ /* 0x000fe200078e00ff */
[----:B------:R-:W-:-:S02]  /*1330*/  CS2R R90, SRZ ;  /* 0x00000000005a7805 */ /* 0x000fc4000001ff00 */
[----:B------:R-:W-:Y:S01]  /*1340*/  CS2R R6, SRZ ;  /* 0x0000000000067805 */ /* 0x000fe2000001ff00 */
[----:B------:R-:W-:Y:S01]  /*1350*/  IMAD.MOV.U32 R30, RZ, RZ, RZ ;  /* 0x000000ffff1e7224 */ /* 0x000fe200078e00ff */
[----:B0-----:R-:W0:Y:S01]  /*1360*/  @P0 LDC R3, c[0x0][0x44c] ;  /* 0x00011300ff030b82 */ /* 0x001e220000000800 */
[----:B------:R-:W-:Y:S02]  /*1370*/  IMAD.MOV.U32 R8, RZ, RZ, RZ ;  /* 0x000000ffff087224 */ /* 0x000fe400078e00ff */
[----:B------:R-:W-:Y:S02]  /*1380*/  IMAD.MOV.U32 R93, RZ, RZ, RZ ;  /* 0x000000ffff5d7224 */ /* 0x000fe400078e00ff */
[----:B------:R-:W-:Y:S02]  /*1390*/  IMAD.MOV.U32 R10, RZ, RZ, RZ ;  /* 0x000000ffff0a7224 */ /* 0x000fe400078e00ff */
[----:B------:R-:W-:Y:S01]  /*13a0*/  IMAD.MOV.U32 R95, RZ, RZ, RZ ;  /* 0x000000ffff5f7224 */ /* 0x000fe200078e00ff */
[----:B------:R-:W1:Y:S01]  /*13b0*/  @P0 LDC R5, c[0x0][0x450] ;  /* 0x00011400ff050b82 */ /* 0x000e620000000800 */
[----:B0-----:R-:W-:Y:S01]  /*13c0*/  @P0 IMAD.HI.U32 R2, R0, R3, RZ ;  /* 0x0000000300020227 */ /* 0x001fe200078e00ff */
[----:B------:R-:W-:-:S04]  /*13d0*/  IADD3 R3, R16, 0x80, -R17 ;  /* 0x0000008010037810 */ /* 0x000fc80007ffe811 */
[----:B-1----:R-:W-:Y:S01]  /*13e0*/  @P0 SHF.R.U32.HI R0, RZ, R5, R2 ;  /* 0x00000005ff000219 */ /* 0x002fe20000011602 */
[----:B------:R-:W-:Y:S01]  /*13f0*/  VIADD R2, R16, 0x7f ;  /* 0x0000007f10027836 */ /* 0x000fe20000000000 */
[----:B------:R-:W-:-:S03]  /*1400*/  PLOP3.LUT P0, PT, PT, PT, PT, 0x80, 0x0 ;  /* 0x000000000000781c */ /* 0x000fc60003f0f070 */
[----:B------:R-:W-:Y:S01]  /*1410*/  IMAD.IADD R0, R3, 0x1, R0 ;  /* 0x0000000103007824 */ /* 0x000fe200078e0200 */
[----:B------:R-:W-:-:S04]  /*1420*/  SHF.R.S32.HI R3, RZ, 0x1f, R2 ;  /* 0x0000001fff037819 */ /* 0x000fc80000011402 */
[----:B------:R-:W-:Y:S02]  /*1430*/  SHF.R.S32.HI R5, RZ, 0x1f, R0 ;  /* 0x0000001fff057819 */ /* 0x000fe40000011400 */
[----:B------:R-:W-:Y:S02]  /*1440*/  LEA.HI R3, R3, R2, RZ, 0x7 ;  /* 0x0000000203037211 */ /* 0x000fe400078f38ff */
[----:B------:R-:W-:Y:S02]  /*1450*/  LEA.HI R5, R5, R0, RZ, 0x7 ;  /* 0x0000000005057211 */ /* 0x000fe400078f38ff */
[----:B------:R-:W-:Y:S02]  /*1460*/  SHF.R.S32.HI R3, RZ, 0x7, R3 ;  /* 0x00000007ff037819 */ /* 0x000fe40000011403 */
[----:B------:R-:W-:-:S04]  /*1470*/  SHF.R.S32.HI R88, RZ, 0x7, R5 ;  /* 0x00000007ff587819 */ /* 0x000fc80000011405 */
[----:B------:R-:W-:Y:S02]  /*1480*/  VIMNMX R88, R3, R88, PT ;  /* 0x0000005803587248 */ /* 0x000fe40003fe0100 */
[----:B------:R-:W-:Y:S02]  /*1490*/  CS2R R2, SRZ ;  /* 0x0000000000027805 */ /* 0x000fe4000001ff00 */
[----:B------:R-:W-:-:S13]  /*14a0*/  ISETP.GE.AND P1, PT, R88, 0x1, PT ;  /* 0x000000015800780c */ /* 0x000fda0003f26270 */
[----:B------:R-:W-:Y:S05]  /*14b0*/  @!P1 BRA `(.L_x_2446) ;  /* 0x0000008000089947 */ /* 0x000fea0003800000 */
        /* <DEDUP_REMOVED lines=31> */
.L_x_2447:
[----:B------:R-:W-:Y:S02]  /*16b0*/  LEA.HI R0, R191, R191, RZ, 0x1 ;  /* 0x000000bfbf007211 */ /* 0x000fe400078f08ff */
[----:B------:R-:W-:Y:S02]  /*16c0*/  ISETP.NE.AND P0, PT, R19, 0x3, PT ;  /* 0x000000031300780c */ /* 0x000fe40003f05270 */
[----:B------:R-:W-:-:S05]  /*16d0*/  LOP3.LUT R0, R0, 0xfffffffe, RZ, 0xc0, !PT ;  /* 0xfffffffe00007812 */ /* 0x000fca00078ec0ff */
[----:B------:R-:W-:-:S05]  /*16e0*/  IMAD.IADD R0, R191, 0x1, -R0 ;  /* 0x00000001bf007824 */ /* 0x000fca00078e0a00 */
[----:B------:R-:W-:-:S04]  /*16f0*/  SHF.L.U32 R0, R0, 0x1f, RZ ;  /* 0x0000001f00007819 */ /* 0x000fc800000006ff */
[----:B------:R-:W0:Y:S02]  /*1700*/  SYNCS.PHASECHK.TRANS64.TRYWAIT P1, [UR37+0x34800], R0 ;  /* 0x03480000ff0075a7 */ /* 0x000e240008020165 */
[----:B0-----:R-:W-:Y:S05]  /*1710*/  @!P1 BRA `(.L_x_2448) ;  /* 0x0000010000c89947 */ /* 0x001fea0003800000 */
.L_x_2621:
[----:B------:R-:W-:Y:S05]  /*1720*/  @!P0 BRA `(.L_x_2449) ;  /* 0x0000000000048947 */ /* 0x000fea0003800000 */
[----:B------:R-:W-:Y:S01]  /*1730*/  BPT.TRAP 0x1 ;  /* 0x000000040000795c */ /* 0x000fe20000300000 */
.L_x_2449:
[----:B------:R-:W-:Y:S02]  /*1740*/  IMAD.U32 R2, RZ, RZ, UR36 ;  /* 0x00000024ff027e24 */ /* 0x000fe4000f8e00ff */
[----:B0-----:R-:W-:-:S03]  /*1750*/  IMAD.U32 R3, RZ, RZ, UR38 ;  /* 0x00000026ff037e24 */ /* 0x001fc6000f8e00ff */
[----:B------:R-:W-:Y:S02]  /*1760*/  LEA R2, R2, UR37, 0x3 ;  /* 0x0000002502027c11 */ /* 0x000fe4000f8e18ff */
[----:B------:R-:W-:-:S04]  /*1770*/  SHF.L.U32 R3, R3, 0x1f, RZ ;  /* 0x0000001f03037819 */ /* 0x000fc800000006ff */
[----:B------:R0:W1:Y:S01]  /*1780*/  SYNCS.PHASECHK.TRANS64.TRYWAIT P2, [R2+URZ+0x34830], R3 ;  /* 0x03483003020075a7 */ /* 0x000062000804017f */
[----:B------:R-:W-:Y:S05]  /*1790*/  @!P0 BRA `(.L_x_2450) ;  /* 0x0000000000048947 */ /* 0x000fea0003800000 */
[----:B------:R-:W-:Y:S01]  /*17a0*/  BPT.TRAP 0x1 ;  /* 0x000000040000795c */ /* 0x000fe20000300000 */
.L_x_2450:
[----:B------:R-:W2:Y:S02]  /*17b0*/  S2R R0, SR_TID.X ;  /* 0x0000000000007919 */ /* 0x000ea40000002100 */
[----:B--2---:R-:W-:Y:S01]  /*17c0*/  LOP3.LUT P1, RZ, R0, 0x7f, RZ, 0xc0, !PT ;  /* 0x0000007f00ff7812 */ /* 0x004fe2000782c0ff */
[----:B-1----:R-:W-:-:S12]  /*17d0*/  @P2 BRA `(.L_x_2451) ;  /* 0x0000000000082947 */ /* 0x002fd80003800000 */
[----:B------:R-:W1:Y:S02]  /*17e0*/  SYNCS.PHASECHK.TRANS64.TRYWAIT P2, [R2+URZ+0x34830], R3 ;  /* 0x03483003020075a7 */ /* 0x000e64000804017f */
[----:B-1----:R-:W-:Y:S05]  /*17f0*/  @!P2 BRA `(.L_x_2452) ;  /* 0x0000010000a8a947 */ /* 0x002fea0003800000 */
.L_x_2451:
[----:B------:R-:W-:Y:S05]  /*1800*/  WARPSYNC.ALL ;  /* 0x0000000000007948 */ /* 0x000fea0003800000 */
[----:B------:R-:W-:Y:S01]  /*1810*/  UIADD3 UR4, UR37, 0x1c400, URZ ;  /* 0x0001c40025047890 */ /* 0x000fe2000fffe03f */
[----:B------:R-:W-:Y:S01]  /*1820*/  WARPGROUP.ARRIVE ;  /* 0x00000000000079c5 */ /* 0x000fe20000000000 */
[----:B------:R-:W-:Y:S01]  /*1830*/  ULOP3.LUT UR52, UR52, 0x10000, URZ, 0xfc, !UPT ;  /* 0x0001000034347892 */ /* 0x000fe2000f8efc3f */
[----:B------:R-:W2:Y:S01]  /*1840*/  LDC R0, c[0x0][0x448] ;  /* 0x00011200ff007b82 */ /* 0x000ea20000000800 */
[----:B------:R-:W-:Y:S01]  /*1850*/  USHF.R.U32.HI UR4, URZ, 0x4, UR4 ;  /* 0x000000043f047899 */ /* 0x000fe20008011604 */
[----:B01----:R-:W-:Y:S01]  /*1860*/  @!P1 VIADD R2, R2, 0x34840 ;  /* 0x0003484002029836 */ /* 0x003fe20000000000 */
[----:B------:R-:W-:Y:S01]  /*1870*/  UMOV UR53, 0x40000040 ;  /* 0x4000004000357882 */ /* 0x000fe20000000000 */
[----:B------:R-:W-:Y:S01]  /*1880*/  UMOV UR55, 0x40000040 ;  /* 0x4000004000377882 */ /* 0x000fe20000000000 */
[----:B------:R-:W-:Y:S01]  /*1890*/  ULOP3.LUT UR4, UR4, 0x3fff, URZ, 0xc0, !UPT ;  /* 0x00003fff04047892 */ /* 0x000fe2000f8ec03f */
[----:B------:R-:W-:Y:S01]  /*18a0*/  CS2R R150, SRZ ;  /* 0x0000000000967805 */ /* 0x000fe2000001ff00 */
[----:B------:R-:W-:Y:S01]  /*18b0*/  UMOV UR5, 0x40000040 ;  /* 0x4000004000057882 */ /* 0x000fe20000000000 */
[----:B------:R-:W-:Y:S01]  /*18c0*/  UMOV UR7, 0x40000040 ;  /* 0x4000004000077882 */ /* 0x000fe20000000000 */
[----:B------:R-:W-:Y:S01]  /*18d0*/  ULOP3.LUT UR39, UR4, 0x10000, URZ, 0xfc, !UPT ;  /* 0x0001000004277892 */ /* 0x000fe2000f8efc3f */
[----:B------:R-:W-:Y:S01]  /*18e0*/  @!P1 PRMT R2, RZ, 0x654, R2 ;  /* 0x00000654ff029816 */ /* 0x000fe20000000002 */
[----:B------:R-:W-:Y:S01]  /*18f0*/  UIADD3 UR4, UR52, 0x2, URZ ;  /* 0x0000000234047890 */ /* 0x000fe2000fffe03f */
[----:B------:R-:W-:Y:S01]  /*1900*/  CS2R R148, SRZ ;  /* 0x0000000000947805 */ /* 0x000fe2000001ff00 */
[----:B------:R-:W-:Y:S01]  /*1910*/  UIMAD UR54, UR36, 0xc00, UR39 ;  /* 0x00000c00243678a4 */ /* 0x000fe2000f8e0227 */
[----:B------:R-:W-:Y:S01]  /*1920*/  CS2R R146, SRZ ;  /* 0x0000000000927805 */ /* 0x000fe2000001ff00 */
[----:B------:R-:W-:Y:S01]  /*1930*/  UIADD3 UR8, UR52, 0x4, URZ ;  /* 0x0000000434087890 */ /* 0x000fe2000fffe03f */
[----:B------:R-:W-:Y:S01]  /*1940*/  CS2R R144, SRZ ;  /* 0x0000000000907805 */ /* 0x000fe2000001ff00 */
[----:B------:R-:W-:Y:S01]  /*1950*/  UIADD3 UR6, UR54, 0x2, URZ ;  /* 0x0000000236067890 */ /* 0x000fe2000fffe03f */
[----:B------:R-:W-:Y:S01]  /*1960*/  CS2R R142, SRZ ;  /* 0x00000000008e7805 */ /* 0x000fe2000001ff00 */
[----:B------:R-:W-:Y:S01]  /*1970*/  UIADD3 UR10, UR54, 0x4, URZ ;  /* 0x00000004360a7890 */ /* 0x000fe2000fffe03f */
[----:B------:R-:W-:Y:S01]  /*1980*/  CS2R R140, SRZ ;  /* 0x00000000008c7805 */ /* 0x000fe2000001ff00 */
[----:B------:R-:W-:Y:S01]  /*1990*/  UMOV UR9, 0x40000040 ;  /* 0x4000004000097882 */ /* 0x000fe20000000000 */
[----:B------:R-:W-:Y:S01]  /*19a0*/  HGMMA.64x128x16.F32 R24, gdesc[UR52], RZ, !UPT, gsb0 ;  /* 0x01e00000341879f0 */ /* 0x000fe2000c0008ff */
[----:B------:R-:W-:Y:S01]  /*19b0*/  UMOV UR11, 0x40000040 ;  /* 0x40000040000b7882 */ /* 0x000fe20000000000 */
[----:B------:R-:W-:Y:S01]  /*19c0*/  UIADD3 UR12, UR52, 0x6, URZ ;  /* 0x00000006340c7890 */ /* 0x000fe2000fffe03f */
[----:B--2---:R-:W-:Y:S01]  /*19d0*/  ISETP.NE.AND P2, PT, R0, 0x1, PT ;  /* 0x000000010000780c */ /* 0x004fe20003f45270 */
[----:B------:R-:W-:Y:S01]  /*19e0*/  UIADD3 UR14, UR54, 0x6, URZ ;  /* 0x00000006360e7890 */ /* 0x000fe2000fffe03f */
[----:B------:R-:W-:Y:S01]  /*19f0*/  IMAD.IADD R0, R184, 0x1, R18 ;  /* 0x00000001b8007824 */ /* 0x000fe200078e0212 */
        /* <DEDUP_REMOVED lines=11> */
[----:B------:R-:W0:Y:S01]  /*1ab0*/  @P2 LDC R3, c[0x0][0x44c] ;  /* 0x00011300ff032b82 */ /* 0x000e220000000800 */
        /* <DEDUP_REMOVED lines=9> */
[----:B------:R-:W1:Y:S01]  /*1b50*/  @P2 LDC R4, c[0x0][0x450] ;  /* 0x00011400ff042b82 */ /* 0x000e620000000800 */
        /* <DEDUP_REMOVED lines=13> */
[----:B0-----:R-:W-:Y:S01]  /*1c30*/  @P2 IMAD.HI.U32 R3, R0, R3, RZ ;  /* 0x0000000300032227 */ /* 0x001fe200078e00ff */
        /* <DEDUP_REMOVED lines=9> */
[----:B-1----:R-:W-:Y:S01]  /*1cd0*/  @P2 SHF.R.U32.HI R0, RZ, R4, R3 ;  /* 0x00000004ff002219 */ /* 0x002fe20000011603 */
[----:B------:R-:W-:Y:S01]  /*1ce0*/  UIADD3 UR50, UR54, 0x806, URZ ;  /* 0x0000080636327890 */ /* 0x000fe2000fffe03f */
[----:B------:R-:W-:Y:S01]  /*1cf0*/  IMAD.MOV.U32 R3, RZ, RZ, -0x80 ;  /* 0xffffff80ff037424 */ /* 0x000fe200078e00ff */
[----:B------:R-:W-:Y:S01]  /*1d00*/  UMOV UR49, 0x40000040 ;  /* 0x4000004000317882 */ /* 0x000fe20000000000 */
[----:B------:R-:W-:Y:S01]  /*1d10*/  UMOV UR51, 0x40000040 ;  /* 0x4000004000337882 */ /* 0x000fe20000000000 */
[----:B------:R-:W0:Y:S01]  /*1d20*/  SHFL.IDX PT, R5, R0, 0x1, 0x1c1f ;  /* 0x003c1f0000057f89 */ /* 0x000e2200000e0000 */
[----:B------:R-:W-:Y:S01]  /*1d30*/  IMAD R3, R88, R3, 0x80 ;  /* 0x0000008058037424 */ /* 0x000fe200078e0203 */
[----:B------:R-:W-:-:S03]  /*1d40*/  CS2R R116, SRZ ;  /* 0x0000000000747805 */ /* 0x000fc6000001ff00 */
[----:B------:R-:W-:Y:S02]  /*1d50*/  VIADD R6, R3, 0x1 ;  /* 0x0000000103067836 */ /* 0x000fe40000000000 */
[----:B------:R-:W-:Y:S02]  /*1d60*/  IMAD.IADD R4, R16, 0x1, R3 ;  /* 0x0000000110047824 */ /* 0x000fe400078e0203 */
[C---:B------:R-:W-:Y:S02]  /*1d70*/  IMAD R6, R23.reuse, -0x2, R6 ;  /* 0xfffffffe17067824 */ /* 0x040fe400078e0206 */
[----:B------:R-:W-:-:S03]  /*1d80*/  IMAD R3, R23, -0x2, R4 ;  /* 0xfffffffe17037824 */ /* 0x000fc600078e0204 */
[----:B------:R-:W-:-:S04]  /*1d90*/  IADD3 R6, -R17, R6, R16 ;  /* 0x0000000611067210 */ /* 0x000fc80007ffe110 */
[----:B0-----:R-:W-:-:S04]  /*1da0*/  VIADDMNMX R5, R5, R6, R3, PT ;  /* 0x0000000605057246 */ /* 0x001fc80003800103 */
[C---:B------:R-:W-:Y:S02]  /*1db0*/  ISETP.GT.AND P3, PT, R5.reuse, RZ, PT ;  /* 0x000000ff0500720c */ /* 0x040fe40003f64270 */
[C---:B------:R-:W-:Y:S02]  /*1dc0*/  ISETP.GT.AND P4, PT, R5.reuse, 0x1, PT ;  /* 0x000000010500780c */ /* 0x040fe40003f84270 */
[----:B------:R-:W-:Y:S01]  /*1dd0*/  ISETP.GT.AND P5, PT, R5, 0x8, PT ;  /* 0x000000080500780c */ /* 0x000fe20003fa4270 */
        /* <DEDUP_REMOVED lines=70> */
[----:B------:R-:W-:Y:S01]  /*2240*/  FMNMX.FTZ R4, R47, R4, !PT ;  /* 0x000000042f047209 */ /* 0x000fe20007810000 */
[----:B------:R-:W1:Y:S01]  /*2250*/  @P2 LDC R50, c[0x0][0x450] ;  /* 0x00011400ff322b82 */ /* 0x000e620000000800 */
        /* <DEDUP_REMOVED lines=54> */
[----:B------:R-:W-:Y:S02]  /*25c0*/  FSEL R87, R87, -INF , P3 ;  /* 0xff80000057577808 */ /* 0x000fe40001800000 */
[----:B------:R-:W-:-:S04]  /*25d0*/  FMNMX.FTZ R4, R115, R4, !PT ;  /* 0x0000000473047209 */ /* 0x000fc80007810000 */
[----:B------:R-:W-:-:S05]  /*25e0*/  FMNMX.FTZ R8, R87, R4, !PT ;  /* 0x0000000457087209 */ /* 0x000fca0007810000 */
[----:B------:R-:W2:Y:S02]  /*25f0*/  SHFL.BFLY PT, R5, R8, 0x2, 0x1f ;  /* 0x0c401f0008057f89 */ /* 0x000ea400000e0000 */
[----:B--2---:R-:W-:Y:S02]  /*2600*/  FMNMX.FTZ R10, R8, R5, !PT ;  /* 0x00000005080a7209 */ /* 0x004fe40007810000 */
[----:B------:R2:W3:Y:S04]  /*2610*/  SHFL.IDX PT, R5, R0, RZ, 0x1c1f ;  /* 0x001c1fff00057589 */ /* 0x0004e800000e0000 */
[----:B------:R-:W4:Y:S01]  /*2620*/  SHFL.BFLY PT, R11, R10, 0x1, 0x1f ;  /* 0x0c201f000a0b7f89 */ /* 0x000f2200000e0000 */
[----:B--2---:R-:W-:Y:S01]  /*2630*/  IMAD.U32 R0, RZ, RZ, UR6 ;  /* 0x00000006ff007e24 */ /* 0x004fe2000f8e00ff */
[----:B---3--:R-:W-:-:S02]  /*2640*/  VIADDMNMX R5, R5, R6, R3, PT ;  /* 0x0000000605057246 */ /* 0x008fc40003800103 */
[----:B----4-:R-:W-:Y:S02]  /*2650*/  FMNMX.FTZ R4, R10, R11, !PT ;  /* 0x0000000b0a047209 */ /* 0x010fe40007810000 */
[C---:B------:R-:W-:Y:S02]  /*2660*/  ISETP.GT.AND P4, PT, R5.reuse, 0x1, PT ;  /* 0x000000010500780c */ /* 0x040fe40003f84270 */
[C---:B------:R-:W-:Y:S01]  /*2670*/  FSETP.NEU.FTZ.AND P3, PT, R4.reuse, -INF , PT ;  /* 0xff8000000400780b */ /* 0x040fe20003f7d000 */
[----:B------:R-:W-:Y:S01]  /*2680*/  FMUL.FTZ R11, R4, R0 ;  /* 0x00000000040b7220 */ /* 0x000fe20000410000 */
[----:B------:R-:W-:Y:S02]  /*2690*/  ISETP.GT.AND P5, PT, R5, 0x8, PT ;  /* 0x000000080500780c */ /* 0x000fe40003fa4270 */
[----:B------:R-:W-:Y:S02]  /*26a0*/  FSEL R25, R25, -INF , P4 ;  /* 0xff80000019197808 */ /* 0x000fe40002000000 */
[----:B------:R-:W-:-:S02]  /*26b0*/  FSEL R42, R11, RZ, P3 ;  /* 0x000000ff0b2a7208 */ /* 0x000fc40001800000 */
[C---:B------:R-:W-:Y:S02]  /*26c0*/  ISETP.GT.AND P3, PT, R5.reuse, RZ, PT ;  /* 0x000000ff0500720c */ /* 0x040fe40003f64270 */
[----:B------:R-:W-:Y:S01]  /*26d0*/  ISETP.GT.AND P4, PT, R5, 0x10, PT ;  /* 0x000000100500780c */ /* 0x000fe20003f84270 */
        /* <DEDUP_REMOVED lines=8> */
[--C-:B------:R-:W-:Y:S01]  /*2760*/  FFMA.FTZ R8, R31, R0, -R42.reuse ;  /* 0x000000001f087223 */ /* 0x100fe2000001082a */
[----:B------:R-:W-:Y:S01]  /*2770*/  FSEL R29, R29, -INF , P3 ;  /* 0xff8000001d1d7808 */ /* 0x000fe20001800000 */
[----:B------:R-:W-:Y:S01]  /*2780*/  MUFU.EX2 R6, R27 ;  /* 0x0000001b00067308 */ /* 0x000fe20000000800 */
[----:B------:R-:W-:Y:S01]  /*2790*/  FMNMX.FTZ R10, R9, R10, !PT ;  /* 0x0000000a090a7209 */ /* 0x000fe20007810000 */
[-CC-:B------:R-:W-:Y:S01]  /*27a0*/  FFMA.FTZ R35, R35, R0.reuse, -R42.reuse ;  /* 0x0000000023237223 */ /* 0x180fe2000001082a */
[----:B------:R-:W-:Y:S01]  /*27b0*/  ISETP.GT.AND P3, PT, R5, 0x11, PT ;  /* 0x000000110500780c */ /* 0x000fe20003f64270 */
[-CC-:B------:R-:W-:Y:S01]  /*27c0*/  FFMA.FTZ R39, R39, R0.reuse, -R42.reuse ;  /* 0x0000000027277223 */ /* 0x180fe2000001082a */
[----:B------:R-:W-:Y:S01]  /*27d0*/  FSEL R11, R32, -INF , P4 ;  /* 0xff800000200b7808 */ /* 0x000fe20002000000 */
[--C-:B------:R-:W-:Y:S01]  /*27e0*/  FFMA.FTZ R43, R43, R0, -R42.reuse ;  /* 0x000000002b2b7223 */ /* 0x100fe2000001082a */
        /* <DEDUP_REMOVED lines=31> */
[----:B------:R-:W3:Y:S01]  /*29e0*/  MUFU.EX2 R8, R8 ;  /* 0x0000000800087308 */ /* 0x000ee20000000800 */
[----:B------:R-:W-:Y:S01]  /*29f0*/  ISETP.GT.AND P3, PT, R5, 0x29, PT ;  /* 0x000000290500780c */ /* 0x000fe20003f64270 */
[-CC-:B------:R-:W-:Y:S01]  /*2a00*/  FFMA.FTZ R32, R67, R0.reuse, -R42.reuse ;  /* 0x0000000043207223 */ /* 0x180fe2000001082a */
[----:B------:R-:W-:Y:S01]  /*2a10*/  FSEL R21, R44, -INF , P4 ;  /* 0xff8000002c157808 */ /* 0x000fe20002000000 */
[--C-:B------:R-:W-:Y:S01]  /*2a20*/  FFMA.FTZ R163, R107, R0, -R42.reuse ;  /* 0x000000006ba37223 */ /* 0x100fe2000001082a */
[----:B------:R-:W-:Y:S01]  /*2a30*/  FMNMX.FTZ R14, R41, R12, !PT ;  /* 0x0000000c290e7209 */ /* 0x000fe20007810000 */
[----:B------:R-:W-:Y:S01]  /*2a40*/  FFMA.FTZ R34, R71, R0, -R42 ;  /* 0x0000000047227223 */ /* 0x000fe2000001082a */
[----:B------:R-:W-:Y:S01]  /*2a50*/  ISETP.GT.AND P4, PT, R5, 0x30, PT ;  /* 0x000000300500780c */ /* 0x000fe20003f84270 */
[----:B------:R4:W-:Y:S01]  /*2a60*/  MUFU.EX2 R12, R39 ;  /* 0x00000027000c7308 */ /* 0x0009e20000000800 */
[----:B------:R-:W-:Y:S01]  /*2a70*/  FSEL R45, R45, -INF , P3 ;  /* 0xff8000002d2d7808 */ /* 0x000fe20001800000 */
[----:B--2---:R-:W-:Y:S01]  /*2a80*/  FADD.FTZ R46, R181, R6 ;  /* 0x00000006b52e7221 */ /* 0x004fe20000010000 */
        /* <DEDUP_REMOVED lines=13> */
[----:B------:R-:W5:Y:S01]  /*2b60*/  MUFU.EX2 R179, R179 ;  /* 0x000000b300b37308 */ /* 0x000f620000000800 */
[----:B------:R-:W-:Y:S01]  /*2b70*/  ISETP.GT.AND P3, PT, R5, 0x39, PT ;  /* 0x000000390500780c */ /* 0x000fe20003f64270 */
[----:B------:R-:W-:Y:S01]  /*2b80*/  FFMA.FTZ R155, R115, R0, -R42 ;  /* 0x00000000739b7223 */ /* 0x000fe2000001082a */
[----:B------:R-:W-:-:S02]  /*2b90*/  FSEL R31, R52, -INF , P4 ;  /* 0xff800000341f7808 */ /* 0x000fc40002000000 */
[----:B------:R-:W-:Y:S02]  /*2ba0*/  CS2R R114, SRZ ;  /* 0x0000000000727805 */ /* 0x000fe4000001ff00 */
[----:B------:R-:W-:Y:S02]  /*2bb0*/  FMNMX.FTZ R20, R49, R14, !PT ;  /* 0x0000000e31147209 */ /* 0x000fe40007810000 */
[----:B------:R-:W-:Y:S02]  /*2bc0*/  CS2R R112, SRZ ;  /* 0x0000000000707805 */ /* 0x000fe4000001ff00 */
[----:B------:R-:W-:Y:S01]  /*2bd0*/  ISETP.GT.AND P4, PT, R5, 0x40, PT ;  /* 0x000000400500780c */ /* 0x000fe20003f84270 */
[----:B------:R0:W-:Y:S01]  /*2be0*/  MUFU.EX2 R14, R43 ;  /* 0x0000002b000e7308 */ /* 0x0001e20000000800 */
[----:B------:R-:W-:Y:S02]  /*2bf0*/  FSEL R53, R53, -INF , P3 ;  /* 0xff80000035357808 */ /* 0x000fe40001800000 */
[----:B------:R-:W-:-:S02]  /*2c00*/  CS2R R110, SRZ ;  /* 0x00000000006e7805 */ /* 0x000fc4000001ff00 */
[----:B------:R-:W-:Y:S02]  /*2c10*/  FMNMX.FTZ R20, R31, R20, !PT ;  /* 0x000000141f147209 */ /* 0x000fe40007810000 */
[----:B------:R-:W-:Y:S02]  /*2c20*/  CS2R R108, SRZ ;  /* 0x00000000006c7805 */ /* 0x000fe4000001ff00 */
[----:B------:R-:W-:Y:S02]  /*2c30*/  ISETP.GT.AND P3, PT, R5, 0x41, PT ;  /* 0x000000410500780c */ /* 0x000fe40003f64270 */
[----:B------:R-:W-:Y:S02]  /*2c40*/  CS2R R106, SRZ ;  /* 0x00000000006a7805 */ /* 0x000fe4000001ff00 */
[----:B------:R-:W-:Y:S01]  /*2c50*/  FSEL R35, R56, -INF , P4 ;  /* 0xff80000038237808 */ /* 0x000fe20002000000 */
[----:B------:R-:W-:Y:S01]  /*2c60*/  MUFU.EX2 R173, R173 ;  /* 0x000000ad00ad7308 */ /* 0x000fe20000000800 */
[----:B------:R-:W-:-:S02]  /*2c70*/  FMNMX.FTZ R20, R53, R20, !PT ;  /* 0x0000001435147209 */ /* 0x000fc40007810000 */
[----:B------:R-:W-:Y:S02]  /*2c80*/  CS2R R104, SRZ ;  /* 0x0000000000687805 */ /* 0x000fe4000001ff00 */
        /* <DEDUP_REMOVED lines=8> */
[----:B----4-:R-:W-:Y:S02]  /*2d10*/  FSEL R39, R60, -INF , P4 ;  /* 0xff8000003c277808 */ /* 0x010fe40002000000 */
[----:B------:R-:W-:Y:S02]  /*2d20*/  CS2R R92, SRZ ;  /* 0x00000000005c7805 */ /* 0x000fe4000001ff00 */
[----:B------:R-:W-:Y:S02]  /*2d30*/  FMNMX.FTZ R24, R57, R20, !PT ;  /* 0x0000001439187209 */ /* 0x000fe40007810000 */
[----:B------:R-:W-:Y:S02]  /*2d40*/  CS2R R90, SRZ ;  /* 0x00000000005a7805 */ /* 0x000fe4000001ff00 */
[----:B------:R-:W-:Y:S01]  /*2d50*/  ISETP.GT.AND P4, PT, R5, 0x50, PT ;  /* 0x000000500500780c */ /* 0x000fe20003f84270 */
[----:B------:R4:W-:Y:S01]  /*2d60*/  MUFU.EX2 R20, R47 ;  /* 0x0000002f00147308 */ /* 0x0009e20000000800 */
[----:B------:R-:W-:-:S02]  /*2d70*/  FSEL R61, R61, -INF , P3 ;  /* 0xff8000003d3d7808 */ /* 0x000fc40001800000 */
[----:B------:R-:W-:Y:S02]  /*2d80*/  FMNMX.FTZ R24, R39, R24, !PT ;  /* 0x0000001827187209 */ /* 0x000fe40007810000 */
[----:B------:R-:W-:Y:S02]  /*2d90*/  ISETP.GT.AND P3, PT, R5, 0x51, PT ;  /* 0x000000510500780c */ /* 0x000fe40003f64270 */
[----:B0-----:R-:W-:Y:S01]  /*2da0*/  FSEL R43, R64, -INF , P4 ;  /* 0xff800000402b7808 */ /* 0x001fe20002000000 */
[----:B------:R-:W-:Y:S01]  /*2db0*/  MUFU.EX2 R169, R169 ;  /* 0x000000a900a97308 */ /* 0x000fe20000000800 */
[----:B------:R-:W-:Y:S02]  /*2dc0*/  FMNMX.FTZ R24, R61, R24, !PT ;  /* 0x000000183d187209 */ /* 0x000fe40007810000 */
[----:B------:R-:W-:Y:S02]  /*2dd0*/  ISETP.GT.AND P4, PT, R5, 0x58, PT ;  /* 0x000000580500780c */ /* 0x000fe40003f84270 */
[----:B------:R-:W-:-:S02]  /*2de0*/  FSEL R65, R65, -INF , P3 ;  /* 0xff80000041417808 */ /* 0x000fc40001800000 */
[----:B------:R-:W-:Y:S01]  /*2df0*/  FMNMX.FTZ R24, R43, R24, !PT ;  /* 0x000000182b187209 */ /* 0x000fe20007810000 */
[----:B------:R-:W-:Y:S01]  /*2e00*/  MUFU.EX2 R171, R171 ;  /* 0x000000ab00ab7308 */ /* 0x000fe20000000800 */
[----:B------:R-:W-:Y:S02]  /*2e10*/  ISETP.GT.AND P3, PT, R5, 0x59, PT ;  /* 0x000000590500780c */ /* 0x000fe40003f64270 */
[----:B----4-:R-:W-:Y:S02]  /*2e20*/  FSEL R47, R68, -INF , P4 ;  /* 0xff800000442f7808 */ /* 0x010fe40002000000 */
[----:B------:R-:W-:Y:S02]  /*2e30*/  FMNMX.FTZ R26, R65, R24, !PT ;  /* 0x00000018411a7209 */ /* 0x000fe40007810000 */
[----:B------:R-:W-:Y:S01]  /*2e40*/  ISETP.GT.AND P4, PT, R5, 0x60, PT ;  /* 0x000000600500780c */ /* 0x000fe20003f84270 */
[----:B------:R-:W-:Y:S01]  /*2e50*/  MUFU.EX2 R24, R7 ;  /* 0x0000000700187308 */ /* 0x000fe20000000800 */
[----:B------:R-:W-:-:S02]  /*2e60*/  FSEL R69, R69, -INF , P3 ;  /* 0xff80000045457808 */ /* 0x000fc40001800000 */
[----:B------:R-:W-:Y:S02]  /*2e70*/  FMNMX.FTZ R26, R47, R26, !PT ;  /* 0x0000001a2f1a7209 */ /* 0x000fe40007810000 */
[----:B------:R-:W-:Y:S02]  /*2e80*/  ISETP.GT.AND P3, PT, R5, 0x61, PT ;  /* 0x000000610500780c */ /* 0x000fe40003f64270 */
[----:B------:R-:W-:Y:S01]  /*2e90*/  FSEL R51, R72, -INF , P4 ;  /* 0xff80000048337808 */ /* 0x000fe20002000000 */
[----:B------:R-:W-:Y:S01]  /*2ea0*/  MUFU.EX2 R165, R165 ;  /* 0x000000a500a57308 */ /* 0x000fe20000000800 */
[----:B------:R-:W-:Y:S02]  /*2eb0*/  FMNMX.FTZ R26, R69, R26, !PT ;  /* 0x0000001a451a7209 */ /* 0x000fe40007810000 */
[----:B------:R-:W-:Y:S02]  /*2ec0*/  ISETP.GT.AND P4, PT, R5, 0x68, PT ;  /* 0x000000680500780c */ /* 0x000fe40003f84270 */
[----:B------:R-:W-:-:S02]  /*2ed0*/  FSEL R73, R73, -INF , P3 ;  /* 0xff80000049497808 */ /* 0x000fc40001800000 */
        /* <DEDUP_REMOVED lines=13> */
[----:B0-----:R-:W-:Y:S02]  /*2fb0*/  CS2R R96, SRZ ;  /* 0x0000000000607805 */ /* 0x001fe4000001ff00 */
        /* <DEDUP_REMOVED lines=12> */
[--C-:B------:R-:W-:Y:S02]  /*3080*/  FFMA.FTZ R30, R63, R0, -R42.reuse ;  /* 0x000000003f1e7223 */ /* 0x100fe4000001082a */
[----:B------:R-:W-:Y:S01]  /*3090*/  MUFU.EX2 R163, R163 ;  /* 0x000000a300a37308 */ /* 0x000fe20000000800 */
[----:B0-----:R-:W-:Y:S01]  /*30a0*/  CS2R R100, SRZ ;  /* 0x0000000000647805 */ /* 0x001fe2000001ff00 */
        /* <DEDUP_REMOVED lines=14> */
[----:B------:R-:W-:-:S06]  /*3190*/  FMUL.FTZ R40, R7, R0 ;  /* 0x0000000007287220 */ /* 0x000fcc0000410000 */
[----:B------:R-:W-:Y:S01]  /*31a0*/  MUFU.EX2 R44, R83 ;  /* 0x00000053002c7308 */ /* 0x000fe20000000800 */
[----:B------:R-:W-:-:S05]  /*31b0*/  FSEL R40, R40, RZ, P3 ;  /* 0x000000ff28287208 */ /* 0x000fca0001800000 */
        /* <DEDUP_REMOVED lines=13> */
[----:B------:R-:W4:Y:S01]  /*3290*/  MUFU.EX2 R3, R3 ;  /* 0x0000000300037308 */ /* 0x000f220000000800 */
        /* <DEDUP_REMOVED lines=8> */
[----:B--2---:R-:W-:Y:S01]  /*3320*/  FADD.FTZ R25, R177, R46 ;  /* 0x0000002eb1197221 */ /* 0x004fe20000010000 */
[-CC-:B------:R-:W-:Y:S01]  /*3330*/  FFMA.FTZ R57, R57, R0.reuse, -R40.reuse ;  /* 0x0000000039397223 */ /* 0x180fe20000010828 */
[-CC-:B------:R-:W-:Y:S01]  /*3340*/  FFMA.FTZ R39, R39, R0.reuse, -R40.reuse ;  /* 0x0000000027277223 */ /* 0x180fe20000010828 */
[-CC-:B------:R-:W-:Y:S01]  /*3350*/  FFMA.FTZ R61, R61, R0.reuse, -R40.reuse ;  /* 0x000000003d3d7223 */ /* 0x180fe20000010828 */
[----:B------:R-:W-:Y:S01]  /*3360*/  FADD.FTZ R46, R10, R25 ;  /* 0x000000190a2e7221 */ /* 0x000fe20000010000 */
[-CC-:B------:R-:W-:Y:S01]  /*3370*/  FFMA.FTZ R43, R43, R0.reuse, -R40.reuse ;  /* 0x000000002b2b7223 */ /* 0x180fe20000010828 */
[-C--:B------:R-:W-:Y:S01]  /*3380*/  FFMA.FTZ R65, R65, R0.reuse, -R40 ;  /* 0x0000000041417223 */ /* 0x080fe20000010828 */
[----:B------:R2:W3:Y:S01]  /*3390*/  MUFU.EX2 R182, R29 ;  /* 0x0000001d00b67308 */ /* 0x0004e20000000800 */
[----:B-----5:R-:W-:Y:S01]  /*33a0*/  FADD.FTZ R25, R179, R46 ;  /* 0x0000002eb3197221 */ /* 0x020fe20000010000 */
[----:B----4-:R-:W-:Y:S01]  /*33b0*/  FADD.FTZ R46, R3, R180 ;  /* 0x000000b4032e7221 */ /* 0x010fe20000010000 */
[-CC-:B------:R-:W-:Y:S01]  /*33c0*/  FFMA.FTZ R47, R47, R0.reuse, -R40.reuse ;  /* 0x000000002f2f7223 */ /* 0x180fe20000010828 */
[----:B------:R-:W-:Y:S01]  /*33d0*/  F2FP.F16.F32.PACK_AB R183, R8, R183 ;  /* 0x000000b708b7723e */ /* 0x000fe200000000ff */
[----:B------:R-:W-:Y:S01]  /*33e0*/  FADD.FTZ R48, R12, R25 ;  /* 0x000000190c307221 */ /* 0x000fe20000010000 */
[-CC-:B------:R-:W-:Y:S01]  /*33f0*/  FFMA.FTZ R69, R69, R0.reuse, -R40.reuse ;  /* 0x0000000045457223 */ /* 0x180fe20000010828 */
[-C--:B------:R-:W-:Y:S01]  /*3400*/  FFMA.FTZ R51, R51, R0.reuse, -R40 ;  /* 0x0000000033337223 */ /* 0x080fe20000010828 */
[----:B------:R-:W4:Y:S01]  /*3410*/  MUFU.EX2 R11, R11 ;  /* 0x0000000b000b7308 */ /* 0x000f220000000800 */
[----:B0-----:R-:W-:Y:S01]  /*3420*/  FADD.FTZ R25, R9, R46 ;  /* 0x0000002e09197221 */ /* 0x001fe20000010000 */
[----:B--2---:R-:W-:Y:S01]  /*3430*/  FADD.FTZ R29, R173, R48 ;  /* 0x00000030ad1d7221 */ /* 0x004fe20000010000 */
[-CC-:B------:R-:W-:Y:S01]  /*3440*/  FFMA.FTZ R73, R73, R0.reuse, -R40.reuse ;  /* 0x0000000049497223 */ /* 0x180fe20000010828 */
[-CC-:B------:R-:W-:Y:S01]  /*3450*/  FFMA.FTZ R55, R55, R0.reuse, -R40.reuse ;  /* 0x0000000037377223 */ /* 0x180fe20000010828 */
[-CC-:B------:R-:W-:Y:S01]  /*3460*/  FFMA.FTZ R77, R77, R0.reuse, -R40.reuse ;  /* 0x000000004d4d7223 */ /* 0x180fe20000010828 */
[----:B------:R-:W-:Y:S01]  /*3470*/  FADD.FTZ R46, R14, R29 ;  /* 0x0000001d0e2e7221 */ /* 0x000fe20000010000 */
[-C--:B------:R-:W-:Y:S01]  /*3480*/  FFMA.FTZ R59, R59, R0.reuse, -R40 ;  /* 0x000000003b3b7223 */ /* 0x080fe20000010828 */
[----:B------:R0:W2:Y:S01]  /*3490*/  MUFU.EX2 R176, R33 ;  /* 0x0000002100b07308 */ /* 0x0000a20000000800 */
[----:B---3--:R-:W-:Y:S01]  /*34a0*/  FADD.FTZ R2, R182, R25 ;  /* 0x00000019b6027221 */ /* 0x008fe20000010000 */
[----:B------:R-:W-:Y:S01]  /*34b0*/  FADD.FTZ R29, R175, R46 ;  /* 0x0000002eaf1d7221 */ /* 0x000fe20000010000 */
[----:B------:R-:W-:Y:S01]  /*34c0*/  FFMA.FTZ R81, R81, R0, -R40 ;  /* 0x0000000051517223 */ /* 0x000fe20000010828 */
[----:B------:R-:W-:-:S02]  /*34d0*/  F2FP.F16.F32.PACK_AB R177, R10, R177 ;  /* 0x000000b10ab1723e */ /* 0x000fc400000000ff */
[----:B------:R-:W-:Y:S01]  /*34e0*/  FADD.FTZ R46, R20, R29 ;  /* 0x0000001d142e7221 */ /* 0x000fe20000010000 */
[----:B------:R-:W-:Y:S01]  /*34f0*/  F2FP.F16.F32.PACK_AB R180, R180, R3 ;  /* 0x00000003b4b4723e */ /* 0x000fe200000000ff */
[----:B------:R-:W3:Y:S01]  /*3500*/  MUFU.EX2 R13, R13 ;  /* 0x0000000d000d7308 */ /* 0x000ee20000000800 */
[----:B----4-:R-:W-:Y:S01]  /*3510*/  FADD.FTZ R25, R11, R2 ;  /* 0x000000020b197221 */ /* 0x010fe20000010000 */
[----:B------:R-:W-:Y:S01]  /*3520*/  FADD.FTZ R29, R169, R46 ;  /* 0x0000002ea91d7221 */ /* 0x000fe20000010000 */
[----:B0-----:R-:W-:Y:S01]  /*3530*/  IMAD.MOV.U32 R33, RZ, RZ, R18 ;  /* 0x000000ffff217224 */ /* 0x001fe200078e0012 */
[----:B------:R-:W-:Y:S02]  /*3540*/  F2FP.F16.F32.PACK_AB R182, R182, R9 ;  /* 0x00000009b6b6723e */ /* 0x000fe400000000ff */
[----:B------:R-:W-:Y:S01]  /*3550*/  FADD.FTZ R46, R24, R29 ;  /* 0x0000001d182e7221 */ /* 0x000fe20000010000 */
[----:B------:R-:W-:Y:S01]  /*3560*/  F2FP.F16.F32.PACK_AB R179, R12, R179 ;  /* 0x000000b30cb3723e */ /* 0x000fe200000000ff */
[----:B------:R0:W4:Y:S01]  /*3570*/  MUFU.EX2 R178, R37 ;  /* 0x0000002500b27308 */ /* 0x0001220000000800 */
[C---:B--2---:R-:W-:Y:S01]  /*3580*/  FADD.FTZ R2, R176.reuse, R25 ;  /* 0x00000019b0027221 */ /* 0x044fe20000010000 */
[----:B------:R-:W-:Y:S01]  /*3590*/  FADD.FTZ R29, R171, R46 ;  /* 0x0000002eab1d7221 */ /* 0x000fe20000010000 */
[----:B------:R-:W-:Y:S01]  /*35a0*/  F2FP.F16.F32.PACK_AB R176, R176, R11 ;  /* 0x0000000bb0b0723e */ /* 0x000fe200000000ff */
[----:B------:R-:W-:Y:S01]  /*35b0*/  VIADD R11, R88, 0xfffffffe ;  /* 0xfffffffe580b7836 */ /* 0x000fe20000000000 */
[----:B------:R-:W-:Y:S01]  /*35c0*/  F2FP.F16.F32.PACK_AB R173, R14, R173 ;  /* 0x000000ad0ead723e */ /* 0x000fe200000000ff */
[----:B------:R-:W-:Y:S01]  /*35d0*/  FADD.FTZ R46, R26, R29 ;  /* 0x0000001d1a2e7221 */ /* 0x000fe20000010000 */
[----:B------:R-:W-:Y:S01]  /*35e0*/  F2FP.F16.F32.PACK_AB R175, R20, R175 ;  /* 0x000000af14af723e */ /* 0x000fe200000000ff */
[----:B------:R-:W2:Y:S01]  /*35f0*/  MUFU.EX2 R15, R15 ;  /* 0x0000000f000f7308 */ /* 0x000ea20000000800 */
[----:B---3--:R-:W-:Y:S01]  /*3600*/  FADD.FTZ R25, R13, R2 ;  /* 0x000000020d197221 */ /* 0x008fe20000010000 */
[----:B------:R-:W-:Y:S01]  /*3610*/  FADD.FTZ R29, R165, R46 ;  /* 0x0000002ea51d7221 */ /* 0x000fe20000010000 */
[----:B0-----:R-:W0:Y:S01]  /*3620*/  @P2 LDC R37, c[0x0][0x44c] ;  /* 0x00011300ff252b82 */ /* 0x001e220000000800 */
[----:B------:R-:W-:-:S02]  /*3630*/  F2FP.F16.F32.PACK_AB R169, R24, R169 ;  /* 0x000000a918a9723e */ /* 0x000fc400000000ff */
[----:B------:R-:W-:Y:S01]  /*3640*/  CS2R R88, SRZ ;  /* 0x0000000000587805 */ /* 0x000fe2000001ff00 */
[----:B------:R-:W-:Y:S01]  /*3650*/  FADD.FTZ R46, R28, R29 ;  /* 0x0000001d1c2e7221 */ /* 0x000fe20000010000 */
[----:B------:R-:W-:Y:S01]  /*3660*/  F2FP.F16.F32.PACK_AB R171, R26, R171 ;  /* 0x000000ab1aab723e */ /* 0x000fe200000000ff */
[----:B------:R-:W3:Y:S01]  /*3670*/  MUFU.EX2 R172, R41 ;  /* 0x0000002900ac7308 */ /* 0x000ee20000000800 */
[----:B----4-:R-:W-:Y:S01]  /*3680*/  FADD.FTZ R2, R178, R25 ;  /* 0x00000019b2027221 */ /* 0x010fe20000010000 */
[----:B------:R-:W-:Y:S01]  /*3690*/  FADD.FTZ R29, R167, R46 ;  /* 0x0000002ea71d7221 */ /* 0x000fe20000010000 */
[----:B------:R-:W-:Y:S02]  /*36a0*/  F2FP.F16.F32.PACK_AB R165, R28, R165 ;  /* 0x000000a51ca5723e */ /* 0x000fe400000000ff */
[C---:B------:R-:W-:Y:S01]  /*36b0*/  F2FP.F16.F32.PACK_AB R167, R30.reuse, R167 ;  /* 0x000000a71ea7723e */ /* 0x040fe200000000ff */
[----:B------:R-:W-:Y:S01]  /*36c0*/  FADD.FTZ R48, R30, R29 ;  /* 0x0000001d1e307221 */ /* 0x000fe20000010000 */
[----:B------:R-:W-:Y:S01]  /*36d0*/  F2FP.F16.F32.PACK_AB R178, R178, R13 ;  /* 0x0000000db2b2723e */ /* 0x000fe200000000ff */
[----:B------:R-:W4:Y:S01]  /*36e0*/  MUFU.EX2 R21, R21 ;  /* 0x0000001500157308 */ /* 0x000f220000000800 */
[----:B--2---:R-:W-:-:S07]  /*36f0*/  FADD.FTZ R25, R15, R2 ;  /* 0x000000020f197221 */ /* 0x004fce0000010000 */
[----:B------:R-:W2:Y:S01]  /*3700*/  MUFU.EX2 R174, R45 ;  /* 0x0000002d00ae7308 */ /* 0x000ea20000000800 */
[C---:B---3--:R-:W-:Y:S01]  /*3710*/  FADD.FTZ R2, R172.reuse, R25 ;  /* 0x00000019ac027221 */ /* 0x048fe20000010000 */
[----:B------:R-:W-:Y:S01]  /*3720*/  F2FP.F16.F32.PACK_AB R172, R172, R15 ;  /* 0x0000000facac723e */ /* 0x000fe200000000ff */
[----:B0-----:R-:W-:-:S05]  /*3730*/  @P2 IMAD.HI.U32 R37, R18, R37, RZ ;  /* 0x0000002512252227 */ /* 0x001fca00078e00ff */
[----:B------:R-:W0:Y:S01]  /*3740*/  MUFU.EX2 R27, R27 ;  /* 0x0000001b001b7308 */ /* 0x000e220000000800 */
[----:B----4-:R-:W-:Y:S01]  /*3750*/  FADD.FTZ R25, R21, R2 ;  /* 0x0000000215197221 */ /* 0x010fe20000010000 */
[----:B-1----:R-:W-:-:S04]  /*3760*/  @P2 SHF.R.U32.HI R33, RZ, R50, R37 ;  /* 0x00000032ff212219 */ /* 0x002fc80000011625 */
[----:B------:R-:W-:Y:S02]  /*3770*/  IADD3 R33, R33, R16, -R17 ;  /* 0x0000001021217210 */ /* 0x000fe40007ffe811 */
[----:B------:R-:W1:Y:S01]  /*3780*/  MUFU.EX2 R168, R49 ;  /* 0x0000003100a87308 */ /* 0x000e620000000800 */
[C---:B--2---:R-:W-:Y:S01]  /*3790*/  FADD.FTZ R2, R174.reuse, R25 ;  /* 0x00000019ae027221 */ /* 0x044fe20000010000 */
[----:B------:R-:W-:Y:S02]  /*37a0*/  SHF.R.S32.HI R50, RZ, 0x1f, R33 ;  /* 0x0000001fff327819 */ /* 0x000fe40000011421 */
[----:B------:R-:W-:Y:S02]  /*37b0*/  F2FP.F16.F32.PACK_AB R174, R174, R21 ;  /* 0x00000015aeae723e */ /* 0x000fe400000000ff */
[----:B------:R-:W-:Y:S02]  /*37c0*/  LEA.HI R50, R50, R33, RZ, 0x7 ;  /* 0x0000002132327211 */ /* 0x000fe400078f38ff */
[----:B------:R-:W2:Y:S01]  /*37d0*/  MUFU.EX2 R31, R31 ;  /* 0x0000001f001f7308 */ /* 0x000ea20000000800 */
[----:B0-----:R-:W-:Y:S01]  /*37e0*/  FADD.FTZ R25, R27, R2 ;  /* 0x000000021b197221 */ /* 0x001fe20000010000 */
[-C--:B------:R-:W-:Y:S01]  /*37f0*/  FFMA.FTZ R2, R5, R0.reuse, -R40 ;  /* 0x0000000005027223 */ /* 0x080fe20000010828 */
[----:B------:R-:W-:Y:S01]  /*3800*/  SHF.R.S32.HI R10, RZ, 0x7, R50 ;  /* 0x00000007ff0a7819 */ /* 0x000fe20000011432 */
[----:B------:R-:W-:-:S03]  /*3810*/  FFMA.FTZ R40, R85, R0, -R40 ;  /* 0x0000000055287223 */ /* 0x000fc60000010828 */
[----:B------:R-:W-:Y:S01]  /*3820*/  VIMNMX R10, RZ, R10, !PT ;  /* 0x0000000aff0a7248 */ /* 0x000fe20007fe0100 */
[----:B------:R-:W0:Y:S01]  /*3830*/  MUFU.EX2 R170, R53 ;  /* 0x0000003500aa7308 */ /* 0x000e220000000800 */
[----:B-1----:R-:W-:Y:S01]  /*3840*/  FADD.FTZ R46, R168, R25 ;  /* 0x00000019a82e7221 */ /* 0x002fe20000010000 */
[----:B------:R-:W-:Y:S01]  /*3850*/  FADD.FTZ R25, R161, R48 ;  /* 0x00000030a1197221 */ /* 0x000fe20000010000 */
[----:B------:R-:W-:Y:S02]  /*3860*/  ISETP.GE.AND P3, PT, R11, R10, PT ;  /* 0x0000000a0b00720c */ /* 0x000fe40003f66270 */
[C---:B------:R-:W-:Y:S01]  /*3870*/  F2FP.F16.F32.PACK_AB R161, R32.reuse, R161 ;  /* 0x000000a120a1723e */ /* 0x040fe200000000ff */
[----:B------:R-:W-:Y:S01]  /*3880*/  FADD.FTZ R48, R32, R25 ;  /* 0x0000001920307221 */ /* 0x000fe20000010000 */
[----:B------:R-:W-:Y:S01]  /*3890*/  F2FP.F16.F32.PACK_AB R168, R168, R27 ;  /* 0x0000001ba8a8723e */ /* 0x000fe200000000ff */
[----:B------:R-:W1:Y:S01]  /*38a0*/  MUFU.EX2 R35, R35 ;  /* 0x0000002300237308 */ /* 0x000e620000000800 */
[----:B--2---:R-:W-:Y:S01]  /*38b0*/  FADD.FTZ R5, R31, R46 ;  /* 0x0000002e1f057221 */ /* 0x004fe20000010000 */
[----:B------:R-:W-:Y:S01]  /*38c0*/  FADD.FTZ R25, R163, R48 ;  /* 0x00000030a3197221 */ /* 0x000fe20000010000 */
[----:B------:R-:W-:-:S03]  /*38d0*/  F2FP.F16.F32.PACK_AB R163, R34, R163 ;  /* 0x000000a322a3723e */ /* 0x000fc600000000ff */
[----:B------:R-:W-:Y:S02]  /*38e0*/  FADD.FTZ R8, R34, R25 ;  /* 0x0000001922087221 */ /* 0x000fe40000010000 */
        /* <DEDUP_REMOVED lines=51> */
[----:B------:R-:W-:-:S03]  /*3c20*/  F2FP.F16.F32.PACK_AB R152, R152, R59 ;  /* 0x0000003b9898723e */ /* 0x000fc600000000ff */
[----:B--2---:R-:W-:-:S04]  /*3c30*/  FADD.FTZ R6, R2, R9 ;  /* 0x0000000902067221 */ /* 0x004fc80000010000 */
        /* <DEDUP_REMOVED lines=9> */
[----:B------:R-:W-:Y:S02]  /*3cd0*/  IMAD.MOV.U32 R2, RZ, RZ, 0x3f800000 ;  /* 0x3f800000ff027424 */ /* 0x000fe400078e00ff */
[----:B------:R-:W-:-:S07]  /*3ce0*/  IMAD.MOV.U32 R151, RZ, RZ, RZ ;  /* 0x000000ffff977224 */ /* 0x000fce00078e00ff */
.L_x_2462:
[----:B------:R-:W-:-:S04]  /*3cf0*/  UIADD3 UR6, UR59, 0x1, URZ ;  /* 0x000000013b067890 */ /* 0x000fc8000fffe03f */
[----:B------:R-:W-:-:S04]  /*3d00*/  UISETP.NE.AND UP0, UPT, UR6, 0x2, UPT ;  /* 0x000000020600788c */ /* 0x000fc8000bf05270 */
[----:B------:R-:W-:Y:S02]  /*3d10*/  USEL UR38, URZ, 0x1, UP0 ;  /* 0x000000013f267887 */ /* 0x000fe40008000000 */
[----:B------:R-:W-:Y:S02]  /*3d20*/  USEL UR36, UR6, URZ, UP0 ;  /* 0x0000003f06247287 */ /* 0x000fe40008000000 */
[----:B------:R-:W-:Y:S01]  /*3d30*/  ULOP3.LUT UR38, UR60, UR38, URZ, 0x3c, !UPT ;  /* 0x000000263c267292 */ /* 0x000fe2000f8e3c3f */
[----:B------:R-:W-:Y:S11]  /*3d40*/  @!P0 BRA `(.L_x_2454) ;  /* 0x0000000000048947 */ /* 0x000ff60003800000 */
[----:B------:R-:W-:Y:S01]  /*3d50*/  BPT.TRAP 0x1 ;  /* 0x000000040000795c */ /* 0x000fe20000300000 */
.L_x_2454:
[----:B------:R-:W-:Y:S01]  /*3d60*/  ULEA UR58, UR36, UR37, 0x3 ;  /* 0x00000025243a7291 */ /* 0x000fe2000f8e183f */
[----:B------:R-:W-:-:S05]  /*3d70*/  IMAD.U32 R0, RZ, RZ, UR38 ;  /* 0x00000026ff007e24 */ /* 0x000fca000f8e00ff */
[----:B------:R-:W-:-:S04]  /*3d80*/  SHF.L.U32 R0, R0, 0x1f, RZ ;  /* 0x0000001f00007819 */ /* 0x000fc800000006ff */
[----:B------:R0:W1:Y:S01]  /*3d90*/  SYNCS.PHASECHK.TRANS64.TRYWAIT P3, [UR58+0x34830], R0 ;  /* 0x03483000ff0075a7 */ /* 0x000062000806017a */
[----:B------:R-:W-:Y:S05]  /*3da0*/  @!P0 BRA `(.L_x_2455) ;  /* 0x0000000000048947 */ /* 0x000fea0003800000 */
[----:B------:R-:W-:Y:S01]  /*3db0*/  BPT.TRAP 0x1 ;  /* 0x000000040000795c */ /* 0x000fe20000300000 */
.L_x_2455:
[----:B-1----:R-:W-:Y:S05]  /*3dc0*/  @P3 BRA `(.L_x_2456) ;  /* 0x0000000000083947 */ /* 0x002fea0003800000 */
[----:B------:R-:W1:Y:S02]  /*3dd0*/  SYNCS.PHASECHK.TRANS64.TRYWAIT P3, [UR58+0x34830], R0 ;  /* 0x03483000ff0075a7 */ /* 0x000e64000806017a */
[----:B-1----:R-:W-:Y:S05]  /*3de0*/  @!P3 BRA `(.L_x_2457) ;  /* 0x000000dc0040b947 */ /* 0x002fea0003800000 */
.L_x_2456:
[----:B------:R-:W-:Y:S01]  /*3df0*/  UIMAD UR54, UR36, 0xc00, UR39 ;  /* 0x00000c00243678a4 */ /* 0x000fe2000f8e0227 */
[----:B------:R-:W-:Y:S01]  /*3e00*/  WARPGROUP.ARRIVE ;  /* 0x00000000000079c5 */ /* 0x000fe20000000000 */
[----:B------:R-:W-:Y:S01]  /*3e10*/  UMOV UR55, 0x40000040 ;  /* 0x4000004000377882 */ /* 0x000fe20000000000 */
[----:B------:R-:W-:Y:S01]  /*3e20*/  UMOV UR7, 0x40000040 ;  /* 0x4000004000077882 */ /* 0x000fe20000000000 */
[----:B------:R-:W-:Y:S01]  /*3e30*/  UIADD3 UR6, UR54, 0x2, URZ ;  /* 0x0000000236067890 */ /* 0x000fe2000fffe03f */
[-C--:B------:R-:W-:Y:S01]  /*3e40*/  FMUL.FTZ R88, R88, R3.reuse ;  /* 0x0000000358587220 */ /* 0x080fe20000410000 */
[----:B------:R-:W-:Y:S01]  /*3e50*/  UIADD3 UR10, UR54, 0x4, URZ ;  /* 0x00000004360a7890 */ /* 0x000fe2000fffe03f */
[-C--:B------:R-:W-:Y:S01]  /*3e60*/  FMUL.FTZ R89, R89, R3.reuse ;  /* 0x0000000359597220 */ /* 0x080fe20000410000 */
[----:B------:R-:W-:Y:S01]  /*3e70*/  UMOV UR11, 0x40000040 ;  /* 0x40000040000b7882 */ /* 0x000fe20000000000 */
[----:B------:R-:W-:Y:S01]  /*3e80*/  HGMMA.64x128x16.F32 R24, gdesc[UR52], RZ, !UPT, gsb0 ;  /* 0x01e00000341879f0 */ /* 0x000fe2000c0008ff */
        /* <DEDUP_REMOVED lines=116> */
.L_x_2458:
[----:B------:R-:W-:Y:S01]  /*45d0*/  ULEA UR7, UR59, UR37, 0x3 ;  /* 0x000000253b077291 */ /* 0x000fe2000f8e183f */
[----:B01----:R-:W-:-:S05]  /*45e0*/  IMAD.U32 R0, RZ, RZ, UR60 ;  /* 0x0000003cff007e24 */ /* 0x003fca000f8e00ff */
[----:B------:R-:W-:-:S04]  /*45f0*/  SHF.L.U32 R0, R0, 0x1f, RZ ;  /* 0x0000001f00007819 */ /* 0x000fc800000006ff */
[----:B------:R0:W1:Y:S01]  /*4600*/  SYNCS.PHASECHK.TRANS64.TRYWAIT P3, [UR7+0x34850], R0 ;  /* 0x03485000ff0075a7 */ /* 0x0000620008060147 */
[----:B------:R-:W-:Y:S05]  /*4610*/  @!P0 BRA `(.L_x_2459) ;  /* 0x0000000000048947 */ /* 0x000fea0003800000 */
[----:B------:R-:W-:Y:S01]  /*4620*/  BPT.TRAP 0x1 ;  /* 0x000000040000795c */ /* 0x000fe20000300000 */
.L_x_2459:
[----:B-1----:R-:W-:Y:S05]  /*4630*/  @P3 BRA `(.L_x_2460) ;  /* 0x0000000000083947 */ /* 0x002fea0003800000 */
[----:B------:R-:W1:Y:S02]  /*4640*/  SYNCS.PHASECHK.TRANS64.TRYWAIT P3, [UR7+0x34850], R0 ;  /* 0x03485000ff0075a7 */ /* 0x000e640008060147 */
[----:B-1----:R-:W-:Y:S05]  /*4650*/  @!P3 BRA `(.L_x_2461) ;  /* 0x000000d4003cb947 */ /* 0x002fea0003800000 */
.L_x_2460:
[----:B------:R-:W-:Y:S01]  /*4660*/  UIADD3 UR6, UR37, 0x400, URZ ;  /* 0x0000040025067890 */ /* 0x000fe2000fffe03f */
[----:B------:R-:W-:Y:S01]  /*4670*/  WARPGROUP.ARRIVE ;  /* 0x00000000000079c5 */ /* 0x000fe20000000000 */
[----:B------:R-:W-:Y:S01]  /*4680*/  UMOV UR11, 0x40000040 ;  /* 0x40000040000b7882 */ /* 0x000fe20000000000 */
[----:B-1----:R-:W1:Y:S01]  /*4690*/  @P2 LDC R3, c[0x0][0x44c] ;  /* 0x00011300ff032b82 */ /* 0x002e620000000800 */
[----:B------:R-:W-:Y:S01]  /*46a0*/  USHF.R.U32.HI UR6, URZ, 0x4, UR6 ;  /* 0x000000043f067899 */ /* 0x000fe20008011606 */
[----:B------:R-:W-:Y:S01]  /*46b0*/  IMAD.IADD R2, R184, 0x1, R18 ;  /* 0x00000001b8027824 */ /* 0x000fe200078e0212 */
[----:B------:R-:W-:Y:S02]  /*46c0*/  UMOV UR60, UR38 ;  /* 0x00000026003c7c82 */ /* 0x000fe40008000000 */
[----:B------:R-:W-:-:S03]  /*46d0*/  ULOP3.LUT UR6, UR6, 0x3fff, URZ, 0xc0, !UPT ;  /* 0x00003fff06067892 */ /* 0x000fc6000f8ec03f */
[----:B0-----:R-:W0:Y:S01]  /*46e0*/  @P2 LDC R0, c[0x0][0x450] ;  /* 0x00011400ff002b82 */ /* 0x001e220000000800 */
[----:B------:R-:W-:-:S04]  /*46f0*/  ULOP3.LUT UR6, UR6, 0x4000000, URZ, 0xfc, !UPT ;  /* 0x0400000006067892 */ /* 0x000fc8000f8efc3f */
[----:B------:R-:W-:-:S03]  /*4700*/  ULEA UR6, UR59, UR6, 0xb ;  /* 0x000000063b067291 */ /* 0x000fc6000f8e583f */
[----:B------:R-:W-:-:S04]  /*4710*/  UMOV UR59, UR36 ;  /* 0x00000024003b7c82 */ /* 0x000fc80008000000 */
[----:B------:R-:W-:Y:S02]  /*4720*/  UMOV UR10, UR6 ;  /* 0x00000006000a7c82 */ /* 0x000fe40008000000 */
[----:B------:R-:W-:Y:S01]  /*4730*/  HGMMA.64x128x16.F32 R88, R180, gdesc[UR8].tnspB, R88, gsb0 ;  /* 0x41e00008b4587df0 */ /* 0x000fe20008000858 */
[----:B------:R-:W-:Y:S01]  /*4740*/  UIADD3 UR10, UR6, 0x80, URZ ;  /* 0x00000080060a7890 */ /* 0x000fe2000fffe03f */
[----:B-1----:R-:W-:Y:S01]  /*4750*/  @P2 IMAD.HI.U32 R3, R2, R3, RZ ;  /* 0x0000000302032227 */ /* 0x002fe200078e00ff */
[----:B------:R-:W-:-:S04]  /*4760*/  UMOV UR11, 0x40000040 ;  /* 0x40000040000b7882 */ /* 0x000fc80000000000 */
[----:B0-----:R-:W-:Y:S01]  /*4770*/  @P2 SHF.R.U32.HI R2, RZ, R0, R3 ;  /* 0x00000000ff022219 */ /* 0x001fe20000011603 */
[----:B------:R-:W-:-:S04]  /*4780*/  IMAD.MOV.U32 R0, RZ, RZ, -0x80 ;  /* 0xffffff80ff007424 */ /* 0x000fc800078e00ff */
[----:B------:R-:W0:Y:S01]  /*4790*/  SHFL.IDX PT, R3, R2, 0x1, 0x1c1f ;  /* 0x003c1f0002037f89 */ /* 0x000e2200000e0000 */
[----:B------:R-:W-:-:S04]  /*47a0*/  IMAD R0, R11, R0, 0x1 ;  /* 0x000000010b007424 */ /* 0x000fc800078e0200 */
[----:B------:R-:W-:-:S05]  /*47b0*/  IMAD R0, R23, -0x2, R0 ;  /* 0xfffffffe17007824 */ /* 0x000fca00078e0200 */
[----:B------:R-:W-:-:S05]  /*47c0*/  IADD3 R12, -R17, R0, R16 ;  /* 0x00000000110c7210 */ /* 0x000fca0007ffe110 */
[----:B0-----:R-:W-:-:S05]  /*47d0*/  IMAD.IADD R0, R12, 0x1, R3 ;  /* 0x000000010c007824 */ /* 0x001fca00078e0203 */
        /* <DEDUP_REMOVED lines=65> */
[----:B------:R-:W-:Y:S01]  /*4bf0*/  FMNMX.FTZ R4, R51, R4, !PT ;  /* 0x0000000433047209 */ /* 0x000fe20007810000 */
[----:B------:R-:W-:Y:S01]  /*4c00*/  UMOV UR7, 0x40000040 ;  /* 0x4000004000077882 */ /* 0x000fe20000000000 */
        /* <DEDUP_REMOVED lines=57> */
[----:B------:R-:W-:Y:S01]  /*4fa0*/  UMOV UR11, 0x40000040 ;  /* 0x40000040000b7882 */ /* 0x000fe20000000000 */
[----:B------:R-:W-:Y:S01]  /*4fb0*/  UIADD3 UR6, UR6, 0x380, URZ ;  /* 0x0000038006067890 */ /* 0x000fe2000fffe03f */
[----:B-1----:R-:W-:-:S02]  /*4fc0*/  FMNMX.FTZ R20, R14, R165, !PT ;  /* 0x000000a50e147209 */ /* 0x002fc40007810000 */
[----:B------:R-:W1:Y:S04]  /*4fd0*/  SHFL.IDX PT, R165, R2, RZ, 0x1c1f ;  /* 0x001c1fff02a57589 */ /* 0x000e6800000e0000 */
[----:B------:R-:W2:Y:S01]  /*4fe0*/  SHFL.BFLY PT, R167, R20, 0x1, 0x1f ;  /* 0x0c201f0014a77f89 */ /* 0x000ea200000e0000 */
[----:B-1----:R-:W-:Y:S01]  /*4ff0*/  IMAD.IADD R30, R12, 0x1, R165 ;  /* 0x000000010c1e7824 */ /* 0x002fe200078e02a5 */
[----:B--2---:R-:W-:-:S04]  /*5000*/  FMNMX.FTZ R4, R20, R167, !PT ;  /* 0x000000a714047209 */ /* 0x004fc80007810000 */
[C---:B------:R-:W-:Y:S02]  /*5010*/  ISETP.GT.AND P4, PT, R30.reuse, RZ, PT ;  /* 0x000000ff1e00720c */ /* 0x040fe40003f84270 */
[----:B------:R-:W-:Y:S01]  /*5020*/  ISETP.GT.AND P5, PT, R30, 0x1, PT ;  /* 0x000000011e00780c */ /* 0x000fe20003fa4270 */
[----:B0-----:R-:W-:Y:S01]  /*5030*/  FMUL.FTZ R26, R4, R0 ;  /* 0x00000000041a7220 */ /* 0x001fe20000410000 */
        /* <DEDUP_REMOVED lines=8> */
[----:B------:R-:W-:Y:S02]  /*50c0*/  FSETP.NEU.FTZ.AND P3, PT, R4, -INF , PT ;  /* 0xff8000000400780b */ /* 0x000fe40003f7d000 */
[----:B------:R-:W-:-:S02]  /*50d0*/  FSEL R33, R33, -INF , P5 ;  /* 0xff80000021217808 */ /* 0x000fc40002800000 */
[----:B------:R-:W-:Y:S02]  /*50e0*/  ISETP.GT.AND P5, PT, R30, 0x19, PT ;  /* 0x000000191e00780c */ /* 0x000fe40003fa4270 */
[----:B------:R-:W-:Y:S02]  /*50f0*/  FSEL R12, R26, RZ, P3 ;  /* 0x000000ff1a0c7208 */ /* 0x000fe40001800000 */
[----:B------:R-:W-:Y:S02]  /*5100*/  FSEL R37, R37, -INF , P5 ;  /* 0xff80000025257808 */ /* 0x000fe40002800000 */
[C---:B------:R-:W-:Y:S01]  /*5110*/  ISETP.GT.AND P5, PT, R30.reuse, 0x21, PT ;  /* 0x000000211e00780c */ /* 0x040fe20003fa4270 */
[-CC-:B------:R-:W-:Y:S01]  /*5120*/  FFMA.FTZ R201, R201, R0.reuse, -R12.reuse ;  /* 0x00000000c9c97223 */ /* 0x180fe2000001080c */
[-CC-:B------:R-:W-:Y:S01]  /*5130*/  FFMA.FTZ R14, R203, R0.reuse, -R12.reuse ;  /* 0x00000000cb0e7223 */ /* 0x180fe2000001080c */
[-CC-:B------:R-:W-:Y:S01]  /*5140*/  FFMA.FTZ R34, R171, R0.reuse, -R12.reuse ;  /* 0x00000000ab227223 */ /* 0x180fe2000001080c */
[----:B------:R-:W-:Y:S01]  /*5150*/  FSEL R41, R41, -INF , P5 ;  /* 0xff80000029297808 */ /* 0x000fe20002800000 */
[-CC-:B------:R-:W-:Y:S01]  /*5160*/  FFMA.FTZ R175, R175, R0.reuse, -R12.reuse ;  /* 0x00000000afaf7223 */ /* 0x180fe2000001080c */
[----:B------:R-:W-:Y:S01]  /*5170*/  ISETP.GT.AND P5, PT, R30, 0x29, PT ;  /* 0x000000291e00780c */ /* 0x000fe20003fa4270 */
[-CC-:B------:R-:W-:Y:S01]  /*5180*/  FFMA.FTZ R38, R3, R0.reuse, -R12.reuse ;  /* 0x0000000003267223 */ /* 0x180fe2000001080c */
[----:B------:R-:W-:Y:S01]  /*5190*/  FSEL R3, R4, RZ, P3 ;  /* 0x000000ff04037208 */ /* 0x000fe20001800000 */
[-CC-:B------:R-:W-:Y:S01]  /*51a0*/  FFMA.FTZ R181, R181, R0.reuse, -R12.reuse ;  /* 0x00000000b5b57223 */ /* 0x180fe2000001080c */
[----:B------:R-:W-:Y:S01]  /*51b0*/  FSEL R45, R45, -INF , P5 ;  /* 0xff8000002d2d7808 */ /* 0x000fe20002800000 */
[-C--:B------:R-:W-:Y:S01]  /*51c0*/  FFMA.FTZ R183, R183, R0.reuse, -R12 ;  /* 0x00000000b7b77223 */ /* 0x080fe2000001080c */
[C---:B------:R-:W-:Y:S01]  /*51d0*/  ISETP.GT.AND P5, PT, R30.reuse, 0x31, PT ;  /* 0x000000311e00780c */ /* 0x040fe20003fa4270 */
[----:B------:R-:W-:Y:S01]  /*51e0*/  FADD.FTZ R3, -R3, R8 ;  /* 0x0000000803037221 */ /* 0x000fe20000010100 */
[----:B------:R-:W-:Y:S01]  /*51f0*/  IMAD.U32 R8, RZ, RZ, UR58 ;  /* 0x0000003aff087e24 */ /* 0x000fe2000f8e00ff */
[----:B------:R-:W-:Y:S01]  /*5200*/  MUFU.EX2 R181, R181 ;  /* 0x000000b500b57308 */ /* 0x000fe20000000800 */
[----:B------:R-:W-:Y:S01]  /*5210*/  FSEL R49, R49, -INF , P5 ;  /* 0xff80000031317808 */ /* 0x000fe20002800000 */
[----:B------:R-:W-:Y:S01]  /*5220*/  FFMA.FTZ R177, R177, R0, -R12 ;  /* 0x00000000b1b17223 */ /* 0x000fe2000001080c */
[----:B------:R-:W-:Y:S01]  /*5230*/  ISETP.GT.AND P5, PT, R30, 0x39, PT ;  /* 0x000000391e00780c */ /* 0x000fe20003fa4270 */
[----:B------:R-:W-:-:S02]  /*5240*/  @!P1 VIADD R8, R8, 0x34840 ;  /* 0x0003484008089836 */ /* 0x000fc40000000000 */
[-CC-:B------:R-:W-:Y:S01]  /*5250*/  FFMA.FTZ R179, R179, R0.reuse, -R12.reuse ;  /* 0x00000000b3b37223 */ /* 0x180fe2000001080c */
[-CC-:B------:R-:W-:Y:S01]  /*5260*/  FFMA.FTZ R173, R173, R0.reuse, -R12.reuse ;  /* 0x00000000adad7223 */ /* 0x180fe2000001080c */
[----:B------:R-:W-:Y:S01]  /*5270*/  FSEL R53, R53, -INF , P5 ;  /* 0xff80000035357808 */ /* 0x000fe20002800000 */
[----:B------:R-:W-:Y:S01]  /*5280*/  MUFU.EX2 R14, R14 ;  /* 0x0000000e000e7308 */ /* 0x000fe20000000800 */
[C---:B------:R-:W-:Y:S01]  /*5290*/  ISETP.GT.AND P5, PT, R30.reuse, 0x41, PT ;  /* 0x000000411e00780c */ /* 0x040fe20003fa4270 */
[-C--:B------:R-:W-:Y:S01]  /*52a0*/  FFMA.FTZ R51, R51, R0.reuse, -R12 ;  /* 0x0000000033337223 */ /* 0x080fe2000001080c */
[----:B------:R-:W-:Y:S01]  /*52b0*/  @!P1 PRMT R8, RZ, 0x654, R8 ;  /* 0x00000654ff089816 */ /* 0x000fe20000000008 */
        /* <DEDUP_REMOVED lines=9> */
[C---:B------:R-:W-:Y:S01]  /*5350*/  ISETP.GT.AND P5, PT, R30.reuse, 0x51, PT ;  /* 0x000000511e00780c */ /* 0x040fe20003fa4270 */
[-CC-:B------:R-:W-:Y:S01]  /*5360*/  FFMA.FTZ R31, R31, R0.reuse, -R12.reuse ;  /* 0x000000001f1f7223 */ /* 0x180fe2000001080c */
[-CC-:B------:R-:W-:Y:S01]  /*5370*/  FFMA.FTZ R46, R79, R0.reuse, -R12.reuse ;  /* 0x000000004f2e7223 */ /* 0x180fe2000001080c */
[----:B------:R-:W-:Y:S01]  /*5380*/  MUFU.EX2 R177, R177 ;  /* 0x000000b100b17308 */ /* 0x000fe20000000800 */
[----:B------:R-:W-:Y:S01]  /*5390*/  FSEL R65, R65, -INF , P5 ;  /* 0xff80000041417808 */ /* 0x000fe20002800000 */
[-CC-:B------:R-:W-:Y:S01]  /*53a0*/  FFMA.FTZ R35, R35, R0.reuse, -R12.reuse ;  /* 0x0000000023237223 */ /* 0x180fe2000001080c */
[C---:B------:R-:W-:Y:S01]  /*53b0*/  ISETP.GT.AND P5, PT, R30.reuse, 0x59, PT ;  /* 0x000000591e00780c */ /* 0x040fe20003fa4270 */
[----:B------:R-:W-:Y:S01]  /*53c0*/  FFMA.FTZ R39, R39, R0, -R12 ;  /* 0x0000000027277223 */ /* 0x000fe2000001080c */
[C---:B------:R-:W-:Y:S01]  /*53d0*/  ISETP.GT.AND P3, PT, R11.reuse, R10, PT ;  /* 0x0000000a0b00720c */ /* 0x040fe20003f64270 */
[----:B------:R-:W-:Y:S01]  /*53e0*/  VIADD R11, R11, 0xffffffff ;  /* 0xffffffff0b0b7836 */ /* 0x000fe20000000000 */
[----:B------:R-:W-:Y:S01]  /*53f0*/  FSEL R69, R69, -INF , P5 ;  /* 0xff80000045457808 */ /* 0x000fe20002800000 */
[----:B------:R-:W-:Y:S01]  /*5400*/  MUFU.EX2 R179, R179 ;  /* 0x000000b300b37308 */ /* 0x000fe20000000800 */
[----:B------:R-:W-:-:S04]  /*5410*/  ISETP.GT.AND P5, PT, R30, 0x61, PT ;  /* 0x000000611e00780c */ /* 0x000fc80003fa4270 */
[----:B------:R-:W-:Y:S02]  /*5420*/  FSEL R73, R73, -INF , P5 ;  /* 0xff80000049497808 */ /* 0x000fe40002800000 */
[C---:B------:R-:W-:Y:S01]  /*5430*/  ISETP.GT.AND P5, PT, R30.reuse, 0x69, PT ;  /* 0x000000691e00780c */ /* 0x040fe20003fa4270 */
[----:B------:R-:W-:Y:S03]  /*5440*/  MUFU.EX2 R173, R173 ;  /* 0x000000ad00ad7308 */ /* 0x000fe60000000800 */
[----:B------:R-:W-:Y:S02]  /*5450*/  FSEL R77, R77, -INF , P5 ;  /* 0xff8000004d4d7808 */ /* 0x000fe40002800000 */
[----:B------:R-:W-:Y:S01]  /*5460*/  ISETP.GT.AND P5, PT, R30, 0x71, PT ;  /* 0x000000711e00780c */ /* 0x000fe20003fa4270 */
[----:B------:R-:W-:Y:S02]  /*5470*/  WARPGROUP.DEPBAR.LE gsb0, 0x0 ;  /* 0x00008000000079c5 */ /* 0x000fe40000010000 */
[----:B------:R-:W-:Y:S01]  /*5480*/  FSEL R161, R28, -INF , P4 ;  /* 0xff8000001ca17808 */ /* 0x000fe20002000000 */
[----:B------:R-:W-:Y:S01]  /*5490*/  WARPGROUP.ARRIVE ;  /* 0x00000000000079c5 */ /* 0x000fe20000000000 */
[----:B------:R-:W-:Y:S01]  /*54a0*/  ISETP.GT.AND P4, PT, R30, 0x10, PT ;  /* 0x000000101e00780c */ /* 0x000fe20003f84270 */
[----:B------:R-:W-:Y:S01]  /*54b0*/  FFMA.FTZ R28, R199, R0, -R12 ;  /* 0x00000000c71c7223 */ /* 0x000fe2000001080c */
[----:B------:R-:W-:Y:S01]  /*54c0*/  FMNMX.FTZ R20, R161, R20, !PT ;  /* 0x00000014a1147209 */ /* 0x000fe20007810000 */
[----:B------:R-:W-:Y:S01]  /*54d0*/  MUFU.EX2 R21, R21 ;  /* 0x0000001500157308 */ /* 0x000fe20000000800 */
[----:B------:R-:W-:Y:S01]  /*54e0*/  FSEL R163, R32, -INF , P4 ;  /* 0xff80000020a37808 */ /* 0x000fe20002000000 */
[----:B------:R-:W-:Y:S01]  /*54f0*/  HGMMA.64x128x16.F32 R88, R156, gdesc[UR8].tnspB, R88, gsb0 ;  /* 0x41e000089c587df0 */ /* 0x000fe20008000858 */
[----:B------:R-:W-:-:S02]  /*5500*/  FMNMX.FTZ R20, R29, R20, !PT ;  /* 0x000000141d147209 */ /* 0x000fc40007810000 */
[----:B------:R-:W-:Y:S02]  /*5510*/  ISETP.GT.AND P4, PT, R30, 0x18, PT ;  /* 0x000000181e00780c */ /* 0x000fe40003f84270 */
[----:B------:R-:W-:Y:S01]  /*5520*/  FMNMX.FTZ R24, R163, R20, !PT ;  /* 0x00000014a3187209 */ /* 0x000fe20007810000 */
[----:B------:R-:W-:Y:S01]  /*5530*/  MUFU.EX2 R15, R15 ;  /* 0x0000000f000f7308 */ /* 0x000fe20000000800 */
[----:B------:R-:W-:Y:S01]  /*5540*/  FSEL R165, R36, -INF , P4 ;  /* 0xff80000024a57808 */ /* 0x000fe20002000000 */
[--C-:B------:R-:W-:Y:S01]  /*5550*/  FFMA.FTZ R36, R47, R0, -R12.reuse ;  /* 0x000000002f247223 */ /* 0x100fe2000001080c */
[----:B------:R-:W-:Y:S02]  /*5560*/  FMNMX.FTZ R24, R33, R24, !PT ;  /* 0x0000001821187209 */ /* 0x000fe40007810000 */
[----:B------:R-:W-:Y:S02]  /*5570*/  ISETP.GT.AND P4, PT, R30, 0x20, PT ;  /* 0x000000201e00780c */ /* 0x000fe40003f84270 */
[----:B------:R-:W-:Y:S01]  /*5580*/  FMNMX.FTZ R24, R165, R24, !PT ;  /* 0x00000018a5187209 */ /* 0x000fe20007810000 */
[----:B------:R0:W-:Y:S01]  /*5590*/  MUFU.EX2 R20, R201 ;  /* 0x000000c900147308 */ /* 0x0001e20000000800 */
[----:B------:R-:W-:Y:S01]  /*55a0*/  FSEL R167, R40, -INF , P4 ;  /* 0xff80000028a77808 */ /* 0x000fe20002000000 */
[----:B------:R-:W-:Y:S01]  /*55b0*/  FFMA.FTZ R40, R59, R0, -R12 ;  /* 0x000000003b287223 */ /* 0x000fe2000001080c */
[----:B------:R-:W-:-:S02]  /*55c0*/  FMNMX.FTZ R24, R37, R24, !PT ;  /* 0x0000001825187209 */ /* 0x000fc40007810000 */
[----:B------:R-:W-:Y:S02]  /*55d0*/  ISETP.GT.AND P4, PT, R30, 0x28, PT ;  /* 0x000000281e00780c */ /* 0x000fe40003f84270 */
[----:B------:R-:W-:Y:S01]  /*55e0*/  FMNMX.FTZ R26, R167, R24, !PT ;  /* 0x00000018a71a7209 */ /* 0x000fe20007810000 */
[----:B------:R-:W-:Y:S01]  /*55f0*/  MUFU.EX2 R40, R40 ;  /* 0x0000002800287308 */ /* 0x000fe20000000800 */
[----:B------:R-:W-:Y:S01]  /*5600*/  FSEL R199, R44, -INF , P4 ;  /* 0xff8000002cc77808 */ /* 0x000fe20002000000 */
[----:B------:R-:W-:Y:S01]  /*5610*/  FFMA.FTZ R44, R75, R0, -R12 ;  /* 0x000000004b2c7223 */ /* 0x000fe2000001080c */
[----:B------:R-:W-:Y:S02]  /*5620*/  FMNMX.FTZ R26, R41, R26, !PT ;  /* 0x0000001a291a7209 */ /* 0x000fe40007810000 */
[----:B------:R-:W-:Y:S02]  /*5630*/  ISETP.GT.AND P4, PT, R30, 0x30, PT ;  /* 0x000000301e00780c */ /* 0x000fe40003f84270 */
[----:B------:R-:W-:Y:S01]  /*5640*/  FMNMX.FTZ R26, R199, R26, !PT ;  /* 0x0000001ac71a7209 */ /* 0x000fe20007810000 */
[----:B------:R1:W-:Y:S01]  /*5650*/  MUFU.EX2 R24, R28 ;  /* 0x0000001c00187308 */ /* 0x0003e20000000800 */
[----:B0-----:R-:W-:-:S02]  /*5660*/  FSEL R201, R48, -INF , P4 ;  /* 0xff80000030c97808 */ /* 0x001fc40002000000 */
[----:B------:R-:W-:Y:S02]  /*5670*/  FMNMX.FTZ R26, R45, R26, !PT ;  /* 0x0000001a2d1a7209 */ /* 0x000fe40007810000 */
[----:B------:R-:W-:Y:S02]  /*5680*/  ISETP.GT.AND P4, PT, R30, 0x38, PT ;  /* 0x000000381e00780c */ /* 0x000fe40003f84270 */
[----:B------:R-:W-:Y:S01]  /*5690*/  FSEL R81, R81, -INF , P5 ;  /* 0xff80000051517808 */ /* 0x000fe20002800000 */
[----:B------:R-:W-:Y:S01]  /*56a0*/  MUFU.EX2 R38, R38 ;  /* 0x0000002600267308 */ /* 0x000fe20000000800 */
[----:B-1----:R-:W-:Y:S02]  /*56b0*/  FMNMX.FTZ R28, R201, R26, !PT ;  /* 0x0000001ac91c7209 */ /* 0x002fe40007810000 */
[----:B------:R-:W-:Y:S01]  /*56c0*/  FSEL R203, R52, -INF , P4 ;  /* 0xff80000034cb7808 */ /* 0x000fe20002000000 */
[----:B------:R-:W-:Y:S01]  /*56d0*/  FMUL.FTZ R52, R3, R0 ;  /* 0x0000000003347220 */ /* 0x000fe20000410000 */
        /* <DEDUP_REMOVED lines=8> */
[----:B------:R-:W-:Y:S01]  /*5760*/  FMNMX.FTZ R32, R205, R28, !PT ;  /* 0x0000001ccd207209 */ /* 0x000fe20007810000 */
[-CC-:B0-----:R-:W-:Y:S01]  /*5770*/  FFMA.FTZ R175, R169, R0.reuse, -R12.reuse ;  /* 0x00000000a9af7223 */ /* 0x181fe2000001080c */
[----:B------:R-:W-:Y:S01]  /*5780*/  FSEL R171, R60, -INF , P4 ;  /* 0xff8000003cab7808 */ /* 0x000fe20002000000 */
[----:B------:R-:W-:Y:S01]  /*5790*/  FFMA.FTZ R169, R43, R0, -R12 ;  /* 0x000000002ba97223 */ /* 0x000fe2000001080c */
        /* <DEDUP_REMOVED lines=17> */
[----:B------:R-:W-:Y:S01]  /*58b0*/  MUFU.EX2 R169, R169 ;  /* 0x000000a900a97308 */ /* 0x000fe20000000800 */
[----:B0-----:R-:W-:Y:S02]  /*58c0*/  FMNMX.FTZ R36, R43, R34, !PT ;  /* 0x000000222b247209 */ /* 0x001fe40007810000 */
[----:B------:R-:W-:Y:S02]  /*58d0*/  FSEL R209, R76, -INF , P4 ;  /* 0xff8000004cd17808 */ /* 0x000fe40002000000 */
[----:B------:R-:W-:Y:S02]  /*58e0*/  FMNMX.FTZ R36, R73, R36, !PT ;  /* 0x0000002449247209 */ /* 0x000fe40007810000 */
[----:B------:R-:W-:Y:S01]  /*58f0*/  ISETP.GT.AND P4, PT, R30, 0x70, PT ;  /* 0x000000701e00780c */ /* 0x000fe20003f84270 */
[----:B------:R0:W-:Y:S01]  /*5900*/  MUFU.EX2 R34, R51 ;  /* 0x0000003300227308 */ /* 0x0001e20000000800 */
[----:B------:R-:W-:-:S02]  /*5910*/  FMNMX.FTZ R36, R209, R36, !PT ;  /* 0x00000024d1247209 */ /* 0x000fc40007810000 */
[----:B------:R-:W-:Y:S02]  /*5920*/  FSEL R211, R80, -INF , P4 ;  /* 0xff80000050d37808 */ /* 0x000fe40002000000 */
[----:B------:R-:W-:Y:S02]  /*5930*/  FMNMX.FTZ R36, R77, R36, !PT ;  /* 0x000000244d247209 */ /* 0x000fe40007810000 */
[C---:B------:R-:W-:Y:S01]  /*5940*/  ISETP.GT.AND P4, PT, R30.reuse, 0x78, PT ;  /* 0x000000781e00780c */ /* 0x040fe20003f84270 */
[----:B------:R-:W-:Y:S01]  /*5950*/  MUFU.EX2 R27, R27 ;  /* 0x0000001b001b7308 */ /* 0x000fe20000000800 */
[----:B------:R-:W-:Y:S01]  /*5960*/  FMNMX.FTZ R36, R211, R36, !PT ;  /* 0x00000024d3247209 */ /* 0x000fe20007810000 */
[----:B0-----:R-:W-:Y:S01]  /*5970*/  FFMA.FTZ R51, R63, R0, -R12 ;  /* 0x000000003f337223 */ /* 0x001fe2000001080c */
[----:B------:R-:W-:Y:S02]  /*5980*/  ISETP.GT.AND P5, PT, R30, 0x79, PT ;  /* 0x000000791e00780c */ /* 0x000fe40003fa4270 */
[----:B------:R-:W-:-:S02]  /*5990*/  FSEL R213, R84, -INF , P4 ;  /* 0xff80000054d57808 */ /* 0x000fc40002000000 */
[----:B------:R-:W-:Y:S01]  /*59a0*/  FMNMX.FTZ R36, R81, R36, !PT ;  /* 0x0000002451247209 */ /* 0x000fe20007810000 */
[----:B------:R0:W-:Y:S01]  /*59b0*/  MUFU.EX2 R30, R55 ;  /* 0x00000037001e7308 */ /* 0x0001e20000000800 */
[----:B------:R-:W-:Y:S02]  /*59c0*/  FSEL R85, R85, -INF , P5 ;  /* 0xff80000055557808 */ /* 0x000fe40002800000 */
[----:B------:R-:W-:-:S04]  /*59d0*/  FMNMX.FTZ R36, R213, R36, !PT ;  /* 0x00000024d5247209 */ /* 0x000fc80007810000 */
[----:B------:R-:W-:Y:S01]  /*59e0*/  FMNMX.FTZ R42, R85, R36, !PT ;  /* 0x00000024552a7209 */ /* 0x000fe20007810000 */
[-CC-:B------:R-:W-:Y:S01]  /*59f0*/  FFMA.FTZ R36, R7, R0.reuse, -R12.reuse ;  /* 0x0000000007247223 */ /* 0x180fe2000001080c */
[----:B------:R-:W-:Y:S01]  /*5a00*/  MUFU.EX2 R51, R51 ;  /* 0x0000003300337308 */ /* 0x000fe20000000800 */
[----:B0-----:R-:W-:Y:S02]  /*5a10*/  FFMA.FTZ R55, R67, R0, -R12 ;  /* 0x0000000043377223 */ /* 0x001fe4000001080c */
[----:B------:R-:W0:Y:S05]  /*5a20*/  SHFL.BFLY PT, R59, R42, 0x2, 0x1f ;  /* 0x0c401f002a3b7f89 */ /* 0x000e2a00000e0000 */
[----:B------:R-:W-:Y:S08]  /*5a30*/  MUFU.EX2 R36, R36 ;  /* 0x0000002400247308 */ /* 0x000ff00000000800 */
[----:B------:R-:W-:Y:S01]  /*5a40*/  MUFU.EX2 R55, R55 ;  /* 0x0000003700377308 */ /* 0x000fe20000000800 */
[----:B------:R-:W-:-:S02]  /*5a50*/  WARPGROUP.DEPBAR.LE gsb0, 0x0 ;  /* 0x00008000000079c5 */ /* 0x000fc40000010000 */
[----:B------:R-:W-:-:S05]  /*5a60*/  WARPGROUP.ARRIVE ;  /* 0x00000000000079c5 */ /* 0x000fca0000000000 */
[----:B------:R-:W1:Y:S01]  /*5a70*/  MUFU.EX2 R44, R44 ;  /* 0x0000002c002c7308 */ /* 0x000e620000000800 */
[----:B0-----:R-:W-:Y:S01]  /*5a80*/  FMNMX.FTZ R59, R42, R59, !PT ;  /* 0x0000003b2a3b7209 */ /* 0x001fe20007810000 */
[----:B------:R-:W-:Y:S01]  /*5a90*/  FFMA.FTZ R42, R71, R0, -R12 ;  /* 0x00000000472a7223 */ /* 0x000fe2000001080c */
[----:B------:R-:W-:Y:S03]  /*5aa0*/  HGMMA.64x128x16.F32 R88, R152, gdesc[UR4].tnspB, R88, gsb0 ;  /* 0x41e0000498587df0 */ /* 0x000fe60008000858 */
[----:B------:R-:W0:Y:S02]  /*5ab0*/  SHFL.BFLY PT, R48, R59, 0x1, 0x1f ;  /* 0x0c201f003b307f89 */ /* 0x000e2400000e0000 */
[----:B------:R-:W-:Y:S08]  /*5ac0*/  MUFU.EX2 R42, R42 ;  /* 0x0000002a002a7308 */ /* 0x000ff00000000800 */
[----:B------:R-:W-:Y:S01]  /*5ad0*/  MUFU.EX2 R31, R31 ;  /* 0x0000001f001f7308 */ /* 0x000fe20000000800 */
[----:B-1----:R-:W-:-:S07]  /*5ae0*/  F2FP.F16.F32.PACK_AB R157, R44, R27 ;  /* 0x0000001b2c9d723e */ /* 0x002fce00000000ff */
[----:B------:R-:W1:Y:S01]  /*5af0*/  MUFU.EX2 R46, R46 ;  /* 0x0000002e002e7308 */ /* 0x000e620000000800 */
[----:B0-----:R-:W-:Y:S01]  /*5b00*/  FMNMX.FTZ R7, R59, R48, !PT ;  /* 0x000000303b077209 */ /* 0x001fe20007810000 */
[----:B------:R-:W-:-:S06]  /*5b10*/  FFMA.FTZ R48, R83, R0, -R12 ;  /* 0x0000000053307223 */ /* 0x000fcc000001080c */
[----:B------:R-:W-:Y:S01]  /*5b20*/  MUFU.EX2 R35, R35 ;  /* 0x0000002300237308 */ /* 0x000fe20000000800 */
[-C--:B------:R-:W-:Y:S01]  /*5b30*/  FFMA.FTZ R12, R87, R0.reuse, -R12 ;  /* 0x00000000570c7223 */ /* 0x080fe2000001080c */
[C---:B------:R-:W-:Y:S01]  /*5b40*/  FSETP.NEU.FTZ.AND P4, PT, R7.reuse, -INF , PT ;  /* 0xff8000000700780b */ /* 0x040fe20003f9d000 */
[----:B------:R-:W-:-:S05]  /*5b50*/  FMUL.FTZ R50, R7, R0 ;  /* 0x0000000007327220 */ /* 0x000fca0000410000 */
[----:B------:R-:W-:Y:S01]  /*5b60*/  FSEL R50, R50, RZ, P4 ;  /* 0x000000ff32327208 */ /* 0x000fe20002000000 */
[----:B------:R-:W-:Y:S01]  /*5b70*/  MUFU.EX2 R48, R48 ;  /* 0x0000003000307308 */ /* 0x000fe20000000800 */
[----:B-1----:R-:W-:-:S03]  /*5b80*/  F2FP.F16.F32.PACK_AB R159, R46, R31 ;  /* 0x0000001f2e9f723e */ /* 0x002fc600000000ff */
        /* <DEDUP_REMOVED lines=41> */
[----:B------:R-:W-:Y:S01]  /*5e20*/  FFMA.FTZ R50, R85, R0, -R50 ;  /* 0x0000000055327223 */ /* 0x000fe20000010832 */
[----:B------:R-:W-:-:S02]  /*5e30*/  F2FP.F16.F32.PACK_AB R181, R14, R181 ;  /* 0x000000b50eb5723e */ /* 0x000fc400000000ff */
[----:B------:R-:W-:Y:S02]  /*5e40*/  F2FP.F16.F32.PACK_AB R171, R30, R21 ;  /* 0x000000151eab723e */ /* 0x000fe400000000ff */
[----:B------:R-:W-:Y:S01]  /*5e50*/  F2FP.F16.F32.PACK_AB R165, R40, R15 ;  /* 0x0000000f28a5723e */ /* 0x000fe200000000ff */
[----:B------:R-:W1:Y:S01]  /*5e60*/  MUFU.EX2 R29, R29 ;  /* 0x0000001d001d7308 */ /* 0x000e620000000800 */
[C---:B--2---:R-:W-:Y:S01]  /*5e70*/  FADD.FTZ R59, R25.reuse, R6 ;  /* 0x00000006193b7221 */ /* 0x044fe20000010000 */
[----:B------:R-:W-:Y:S01]  /*5e80*/  FADD.FTZ R6, R14, R57 ;  /* 0x000000390e067221 */ /* 0x000fe20000010000 */
[----:B------:R-:W-:Y:S02]  /*5e90*/  F2FP.F16.F32.PACK_AB R180, R25, R180 ;  /* 0x000000b419b4723e */ /* 0x000fe400000000ff */
[----:B------:R-:W-:Y:S01]  /*5ea0*/  F2FP.F16.F32.PACK_AB R167, R51, R36 ;  /* 0x0000002433a7723e */ /* 0x000fe200000000ff */
[----:B------:R-:W-:Y:S01]  /*5eb0*/  FADD.FTZ R57, R183, R6 ;  /* 0x00000006b7397221 */ /* 0x000fe20000010000 */
[C---:B------:R-:W-:Y:S01]  /*5ec0*/  F2FP.F16.F32.PACK_AB R183, R20.reuse, R183 ;  /* 0x000000b714b7723e */ /* 0x040fe200000000ff */
[----:B------:R-:W2:Y:S01]  /*5ed0*/  MUFU.EX2 R176, R176 ;  /* 0x000000b000b07308 */ /* 0x000ea20000000800 */
[----:B------:R-:W-:Y:S01]  /*5ee0*/  F2FP.F16.F32.PACK_AB R161, R55, R38 ;  /* 0x0000002637a1723e */ /* 0x000fe200000000ff */
[----:B------:R-:W-:Y:S01]  /*5ef0*/  FADD.FTZ R6, R20, R57 ;  /* 0x0000003914067221 */ /* 0x000fe20000010000 */
[----:B------:R-:W-:-:S03]  /*5f00*/  F2FP.F16.F32.PACK_AB R163, R42, R13 ;  /* 0x0000000d2aa3723e */ /* 0x000fc600000000ff */
[----:B------:R-:W-:Y:S01]  /*5f10*/  FADD.FTZ R57, R177, R6 ;  /* 0x00000006b1397221 */ /* 0x000fe20000010000 */
[C---:B------:R-:W-:Y:S01]  /*5f20*/  F2FP.F16.F32.PACK_AB R177, R24.reuse, R177 ;  /* 0x000000b118b1723e */ /* 0x040fe200000000ff */
[----:B------:R-:W3:Y:S02]  /*5f30*/  MUFU.EX2 R33, R33 ;  /* 0x0000002100217308 */ /* 0x000ee40000000800 */
[----:B------:R-:W-:-:S04]  /*5f40*/  FADD.FTZ R6, R24, R57 ;  /* 0x0000003918067221 */ /* 0x000fc80000010000 */
        /* <DEDUP_REMOVED lines=9> */
[----:B------:R-:W5:Y:S01]  /*5fe0*/  MUFU.EX2 R41, R41 ;  /* 0x0000002900297308 */ /* 0x000f620000000800 */
[----:B------:R-:W-:Y:S02]  /*5ff0*/  WARPGROUP.DEPBAR.LE gsb0, 0x0 ;  /* 0x00008000000079c5 */ /* 0x000fe40000010000 */
[----:B------:R0:W-:Y:S05]  /*6000*/  @!P1 SYNCS.ARRIVE.TRANS64.RED.A1T0 RZ, [R8+URZ], RZ ;  /* 0x000000ff08ff99a7 */ /* 0x0001ea000810043f */
[----:B------:R-:W5:Y:S01]  /*6010*/  MUFU.EX2 R174, R174 ;  /* 0x000000ae00ae7308 */ /* 0x000f620000000800 */
[----:B------:R-:W-:Y:S01]  /*6020*/  F2FP.F16.F32.PACK_AB R153, R48, R35 ;  /* 0x000000233099723e */ /* 0x000fe200000000ff */
[----:B0-----:R-:W-:-:S06]  /*6030*/  @!P1 VIADD R8, R54, 0x34860 ;  /* 0x0003486036089836 */ /* 0x001fcc0000000000 */
[----:B------:R-:W0:Y:S01]  /*6040*/  MUFU.EX2 R45, R45 ;  /* 0x0000002d002d7308 */ /* 0x000e220000000800 */
[----:B------:R-:W-:-:S04]  /*6050*/  @!P1 PRMT R8, RZ, 0x654, R8 ;  /* 0x00000654ff089816 */ /* 0x000fc80000000008 */
[----:B------:R1:W-:Y:S03]  /*6060*/  @!P1 SYNCS.ARRIVE.TRANS64.RED.A1T0 RZ, [R8+URZ], RZ ;  /* 0x000000ff08ff99a7 */ /* 0x0003e6000810043f */
[----:B------:R-:W0:Y:S01]  /*6070*/  MUFU.EX2 R168, R168 ;  /* 0x000000a800a87308 */ /* 0x000e220000000800 */
[----:B-1----:R-:W-:-:S07]  /*6080*/  FADD.FTZ R8, R182, R59 ;  /* 0x0000003bb6087221 */ /* 0x002fce0000010000 */
[----:B------:R-:W1:Y:S01]  /*6090*/  MUFU.EX2 R49, R49 ;  /* 0x0000003100317308 */ /* 0x000e620000000800 */
[C---:B------:R-:W-:Y:S01]  /*60a0*/  F2FP.F16.F32.PACK_AB R182, R29.reuse, R182 ;  /* 0x000000b61db6723e */ /* 0x040fe200000000ff */
[----:B------:R-:W-:-:S04]  /*60b0*/  FADD.FTZ R59, R29, R8 ;  /* 0x000000081d3b7221 */ /* 0x000fc80000010000 */
[----:B--2---:R-:W-:Y:S02]  /*60c0*/  FADD.FTZ R8, R176, R59 ;  /* 0x0000003bb0087221 */ /* 0x004fe40000010000 */
[----:B------:R-:W2:Y:S01]  /*60d0*/  MUFU.EX2 R170, R170 ;  /* 0x000000aa00aa7308 */ /* 0x000ea20000000800 */
[C---:B---3--:R-:W-:Y:S01]  /*60e0*/  F2FP.F16.F32.PACK_AB R176, R33.reuse, R176 ;  /* 0x000000b021b0723e */ /* 0x048fe200000000ff */
[----:B------:R-:W-:-:S04]  /*60f0*/  FADD.FTZ R59, R33, R8 ;  /* 0x00000008213b7221 */ /* 0x000fc80000010000 */
[----:B----4-:R-:W-:Y:S02]  /*6100*/  FADD.FTZ R8, R178, R59 ;  /* 0x0000003bb2087221 */ /* 0x010fe40000010000 */
[----:B------:R3:W-:Y:S01]  /*6110*/  MUFU.EX2 R162, R47 ;  /* 0x0000002f00a27308 */ /* 0x0007e20000000800 */
[C---:B-----5:R-:W-:Y:S01]  /*6120*/  F2FP.F16.F32.PACK_AB R178, R37.reuse, R178 ;  /* 0x000000b225b2723e */ /* 0x060fe200000000ff */
[----:B------:R-:W-:-:S04]  /*6130*/  FADD.FTZ R59, R37, R8 ;  /* 0x00000008253b7221 */ /* 0x000fc80000010000 */
[----:B------:R-:W-:Y:S02]  /*6140*/  FADD.FTZ R8, R172, R59 ;  /* 0x0000003bac087221 */ /* 0x000fe40000010000 */
[----:B------:R-:W4:Y:S01]  /*6150*/  MUFU.EX2 R53, R53 ;  /* 0x0000003500357308 */ /* 0x000f220000000800 */
[----:B---3--:R-:W-:Y:S01]  /*6160*/  FADD.FTZ R47, R175, R6 ;  /* 0x00000006af2f7221 */ /* 0x008fe20000010000 */
[C---:B------:R-:W-:Y:S01]  /*6170*/  F2FP.F16.F32.PACK_AB R172, R41.reuse, R172 ;  /* 0x000000ac29ac723e */ /* 0x040fe200000000ff */
[----:B------:R-:W-:Y:S01]  /*6180*/  FADD.FTZ R59, R41, R8 ;  /* 0x00000008293b7221 */ /* 0x000fe20000010000 */
[C---:B------:R-:W-:Y:S01]  /*6190*/  F2FP.F16.F32.PACK_AB R175, R32.reuse, R175 ;  /* 0x000000af20af723e */ /* 0x040fe200000000ff */
[----:B------:R-:W-:Y:S02]  /*61a0*/  FADD.FTZ R6, R32, R47 ;  /* 0x0000002f20067221 */ /* 0x000fe40000010000 */
[----:B------:R-:W-:Y:S01]  /*61b0*/  FADD.FTZ R8, R174, R59 ;  /* 0x0000003bae087221 */ /* 0x000fe20000010000 */
[----:B------:R-:W3:Y:S01]  /*61c0*/  MUFU.EX2 R164, R164 ;  /* 0x000000a400a47308 */ /* 0x000ee20000000800 */
[----:B------:R-:W-:Y:S01]  /*61d0*/  FADD.FTZ R47, R169, R6 ;  /* 0x00000006a92f7221 */ /* 0x000fe20000010000 */
[C---:B0-----:R-:W-:Y:S01]  /*61e0*/  F2FP.F16.F32.PACK_AB R174, R45.reuse, R174 ;  /* 0x000000ae2dae723e */ /* 0x041fe200000000ff */
[----:B------:R-:W-:Y:S01]  /*61f0*/  FADD.FTZ R57, R45, R8 ;  /* 0x000000082d397221 */ /* 0x000fe20000010000 */
[C---:B------:R-:W-:Y:S01]  /*6200*/  F2FP.F16.F32.PACK_AB R169, R34.reuse, R169 ;  /* 0x000000a922a9723e */ /* 0x040fe200000000ff */
[----:B------:R-:W-:-:S02]  /*6210*/  FADD.FTZ R6, R34, R47 ;  /* 0x0000002f22067221 */ /* 0x000fc40000010000 */
[----:B------:R-:W-:Y:S01]  /*6220*/  FADD.FTZ R8, R168, R57 ;  /* 0x00000039a8087221 */ /* 0x000fe20000010000 */
[----:B------:R-:W0:Y:S01]  /*6230*/  MUFU.EX2 R9, R9 ;  /* 0x0000000900097308 */ /* 0x000e220000000800 */
[C---:B-1----:R-:W-:Y:S02]  /*6240*/  F2FP.F16.F32.PACK_AB R168, R49.reuse, R168 ;  /* 0x000000a831a8723e */ /* 0x042fe400000000ff */
[----:B------:R-:W-:-:S04]  /*6250*/  FADD.FTZ R25, R49, R8 ;  /* 0x0000000831197221 */ /* 0x000fc80000010000 */
[----:B--2---:R-:W-:Y:S01]  /*6260*/  FADD.FTZ R8, R170, R25 ;  /* 0x00000019aa087221 */ /* 0x004fe20000010000 */
[----:B------:R-:W1:Y:S01]  /*6270*/  MUFU.EX2 R166, R166 ;  /* 0x000000a600a67308 */ /* 0x000e620000000800 */
[----:B------:R-:W-:Y:S01]  /*6280*/  FADD.FTZ R25, R21, R6 ;  /* 0x0000000615197221 */ /* 0x000fe20000010000 */
[C---:B----4-:R-:W-:Y:S01]  /*6290*/  F2FP.F16.F32.PACK_AB R170, R53.reuse, R170 ;  /* 0x000000aa35aa723e */ /* 0x050fe200000000ff */
[----:B------:R-:W-:Y:S02]  /*62a0*/  FADD.FTZ R29, R53, R8 ;  /* 0x00000008351d7221 */ /* 0x000fe40000010000 */
[----:B------:R-:W-:Y:S02]  /*62b0*/  FADD.FTZ R6, R30, R25 ;  /* 0x000000191e067221 */ /* 0x000fe40000010000 */
[----:B---3--:R-:W-:Y:S01]  /*62c0*/  FADD.FTZ R8, R164, R29 ;  /* 0x0000001da4087221 */ /* 0x008fe20000010000 */
[----:B------:R-:W2:Y:S01]  /*62d0*/  MUFU.EX2 R5, R61 ;  /* 0x0000003d00057308 */ /* 0x000ea20000000800 */
[----:B------:R-:W-:Y:S01]  /*62e0*/  FADD.FTZ R25, R15, R6 ;  /* 0x000000060f197221 */ /* 0x000fe20000010000 */
[C---:B0-----:R-:W-:Y:S01]  /*62f0*/  F2FP.F16.F32.PACK_AB R164, R9.reuse, R164 ;  /* 0x000000a409a4723e */ /* 0x041fe200000000ff */
[----:B------:R-:W-:-:S02]  /*6300*/  FADD.FTZ R29, R9, R8 ;  /* 0x00000008091d7221 */ /* 0x000fc40000010000 */
[----:B------:R-:W-:-:S03]  /*6310*/  FADD.FTZ R25, R40, R25 ;  /* 0x0000001928197221 */ /* 0x000fc60000010000 */
[----:B------:R-:W0:Y:S01]  /*6320*/  MUFU.EX2 R160, R160 ;  /* 0x000000a000a07308 */ /* 0x000e220000000800 */
[----:B-1----:R-:W-:Y:S01]  /*6330*/  FADD.FTZ R6, R166, R29 ;  /* 0x0000001da6067221 */ /* 0x002fe20000010000 */
[----:B------:R-:W-:-:S04]  /*6340*/  FADD.FTZ R8, R36, R25 ;  /* 0x0000001924087221 */ /* 0x000fc80000010000 */
[----:B------:R-:W-:Y:S01]  /*6350*/  FADD.FTZ R29, R51, R8 ;  /* 0x00000008331d7221 */ /* 0x000fe20000010000 */
[----:B------:R-:W-:Y:S01]  /*6360*/  IMAD.MOV.U32 R8, RZ, RZ, R4 ;  /* 0x000000ffff087224 */ /* 0x000fe200078e0004 */
[----:B------:R-:W1:Y:S01]  /*6370*/  MUFU.EX2 R65, R65 ;  /* 0x0000004100417308 */ /* 0x000e620000000800 */
[C---:B--2---:R-:W-:Y:S01]  /*6380*/  FADD.FTZ R25, R5.reuse, R6 ;  /* 0x0000000605197221 */ /* 0x044fe20000010000 */
[----:B------:R-:W-:Y:S01]  /*6390*/  FADD.FTZ R6, R38, R29 ;  /* 0x0000001d26067221 */ /* 0x000fe20000010000 */
[----:B------:R-:W-:-:S03]  /*63a0*/  F2FP.F16.F32.PACK_AB R166, R5, R166 ;  /* 0x000000a605a6723e */ /* 0x000fc600000000ff */
[----:B------:R-:W-:Y:S02]  /*63b0*/  FADD.FTZ R6, R55, R6 ;  /* 0x0000000637067221 */ /* 0x000fe40000010000 */
[----:B------:R-:W2:Y:S01]  /*63c0*/  MUFU.EX2 R69, R69 ;  /* 0x0000004500457308 */ /* 0x000ea20000000800 */
[----:B0-----:R-:W-:Y:S01]  /*63d0*/  FADD.FTZ R25, R160, R25 ;  /* 0x00000019a0197221 */ /* 0x001fe20000010000 */
[----:B------:R-:W-:-:S04]  /*63e0*/  FADD.FTZ R9, R13, R6 ;  /* 0x000000060d097221 */ /* 0x000fc80000010000 */
[----:B------:R-:W-:Y:S01]  /*63f0*/  FADD.FTZ R6, R42, R9 ;  /* 0x000000092a067221 */ /* 0x000fe20000010000 */
[----:B------:R-:W-:Y:S01]  /*6400*/  IMAD.MOV.U32 R9, RZ, RZ, R7 ;  /* 0x000000ffff097224 */ /* 0x000fe200078e0007 */
[----:B------:R-:W0:Y:S01]  /*6410*/  MUFU.EX2 R156, R43 ;  /* 0x0000002b009c7308 */ /* 0x000e220000000800 */
[----:B-1----:R-:W-:Y:S01]  /*6420*/  FADD.FTZ R25, R65, R25 ;  /* 0x0000001941197221 */ /* 0x002fe20000010000 */
[----:B------:R-:W-:Y:S01]  /*6430*/  FADD.FTZ R5, R27, R6 ;  /* 0x000000061b057221 */ /* 0x000fe20000010000 */
[----:B------:R-:W-:Y:S02]  /*6440*/  F2FP.F16.F32.PACK_AB R160, R65, R160 ;  /* 0x000000a041a0723e */ /* 0x000fe400000000ff */
[----:B------:R-:W-:Y:S01]  /*6450*/  FADD.FTZ R25, R162, R25 ;  /* 0x00000019a2197221 */ /* 0x000fe20000010000 */
[----:B------:R-:W-:Y:S02]  /*6460*/  FADD.FTZ R6, R44, R5 ;  /* 0x000000052c067221 */ /* 0x000fe40000010000 */
[----:B------:R-:W1:Y:S01]  /*6470*/  MUFU.EX2 R73, R73 ;  /* 0x0000004900497308 */ /* 0x000e620000000800 */
[----:B--2---:R-:W-:Y:S01]  /*6480*/  FADD.FTZ R25, R69, R25 ;  /* 0x0000001945197221 */ /* 0x004fe20000010000 */
[----:B------:R-:W-:Y:S01]  /*6490*/  FADD.FTZ R5, R31, R6 ;  /* 0x000000061f057221 */ /* 0x000fe20000010000 */
[----:B------:R-:W-:-:S03]  /*64a0*/  F2FP.F16.F32.PACK_AB R162, R69, R162 ;  /* 0x000000a245a2723e */ /* 0x000fc600000000ff */
[----:B------:R-:W-:Y:S02]  /*64b0*/  FADD.FTZ R6, R46, R5 ;  /* 0x000000052e067221 */ /* 0x000fe40000010000 */
[----:B------:R-:W2:Y:S01]  /*64c0*/  MUFU.EX2 R158, R209 ;  /* 0x000000d1009e7308 */ /* 0x000ea20000000800 */
[----:B0-----:R-:W-:Y:S01]  /*64d0*/  FADD.FTZ R25, R156, R25 ;  /* 0x000000199c197221 */ /* 0x001fe20000010000 */
[----:B------:R-:W-:-:S04]  /*64e0*/  FADD.FTZ R5, R35, R6 ;  /* 0x0000000623057221 */ /* 0x000fc80000010000 */
[----:B------:R-:W-:Y:S02]  /*64f0*/  FADD.FTZ R6, R48, R5 ;  /* 0x0000000530067221 */ /* 0x000fe40000010000 */
        /* <DEDUP_REMOVED lines=16> */
[----:B-1----:R-:W-:-:S04]  /*6600*/  FADD.FTZ R25, R154, R25 ;  /* 0x000000199a197221 */ /* 0x002fc80000010000 */
[C---:B--2---:R-:W-:Y:S01]  /*6610*/  FADD.FTZ R6, R50.reuse, R25 ;  /* 0x0000001932067221 */ /* 0x044fe20000010000 */
[----:B------:R-:W-:Y:S01]  /*6620*/  F2FP.F16.F32.PACK_AB R154, R50, R154 ;  /* 0x0000009a329a723e */ /* 0x000fe200000000ff */
[C---:B0-----:R-:W-:Y:S01]  /*6630*/  FADD.FTZ R5, R12.reuse, R5 ;  /* 0x000000050c057221 */ /* 0x041fe20000010000 */
[----:B------:R-:W-:Y:S01]  /*6640*/  F2FP.F16.F32.PACK_AB R155, R12, R39 ;  /* 0x000000270c9b723e */ /* 0x000fe200000000ff */
[----:B------:R-:W-:Y:S06]  /*6650*/  @P3 BRA `(.L_x_2462) ;  /* 0xffffffd400a43947 */ /* 0x000fec000383ffff */
.L_x_2453:
[----:B------:R-:W-:-:S13]  /*6660*/  ISETP.GE.AND P2, PT, R11, RZ, PT ;  /* 0x000000ff0b00720c */ /* 0x000fda0003f46270 */
[----:B------:R-:W-:Y:S05]  /*6670*/  @!P2 BRA `(.L_x_2463) ;  /* 0x000000200024a947 */ /* 0x000fea0003800000 */
[----:B------:R-:W-:Y:S01]  /*6680*/  IMAD.MOV.U32 R9, RZ, RZ, R4 ;  /* 0x000000ffff097224 */ /* 0x000fe200078e0004 */
[----:B------:R-:W-:Y:S01]  /*6690*/  UMOV UR59, UR38 ;  /* 0x00000026003b7c82 */ /* 0x000fe20008000000 */
[----:B------:R-:W-:Y:S01]  /*66a0*/  IMAD.MOV.U32 R8, RZ, RZ, R7 ;  /* 0x000000ffff087224 */ /* 0x000fe200078e0007 */
[----:B------:R-:W-:-:S06]  /*66b0*/  UMOV UR58, UR36 ;  /* 0x00000024003a7c82 */ /* 0x000fcc0008000000 */
.L_x_2472:
[----:B------:R-:W-:-:S04]  /*66c0*/  UIADD3 UR36, UR58, 0x1, URZ ;  /* 0x000000013a247890 */ /* 0x000fc8000fffe03f */
[----:B------:R-:W-:-:S04]  /*66d0*/  UISETP.NE.AND UP0, UPT, UR36, 0x2, UPT ;  /* 0x000000022400788c */ /* 0x000fc8000bf05270 */
[----:B------:R-:W-:Y:S02]  /*66e0*/  USEL UR38, URZ, 0x1, UP0 ;  /* 0x000000013f267887 */ /* 0x000fe40008000000 */
[----:B------:R-:W-:Y:S02]  /*66f0*/  USEL UR36, UR36, URZ, UP0 ;  /* 0x0000003f24247287 */ /* 0x000fe40008000000 */
[----:B------:R-:W-:Y:S01]  /*6700*/  ULOP3.LUT UR38, UR59, UR38, URZ, 0x3c, !UPT ;  /* 0x000000263b267292 */ /* 0x000fe2000f8e3c3f */
[----:B------:R-:W-:Y:S11]  /*6710*/  @!P0 BRA `(.L_x_2464) ;  /* 0x0000000000048947 */ /* 0x000ff60003800000 */
[----:B------:R-:W-:Y:S01]  /*6720*/  BPT.TRAP 0x1 ;  /* 0x000000040000795c */ /* 0x000fe20000300000 */
.L_x_2464:
[----:B------:R-:W-:Y:S01]  /*6730*/  ULEA UR6, UR36, UR37, 0x3 ;  /* 0x0000002524067291 */ /* 0x000fe2000f8e183f */
[----:B------:R-:W-:-:S05]  /*6740*/  IMAD.U32 R0, RZ, RZ, UR38 ;  /* 0x00000026ff007e24 */ /* 0x000fca000f8e00ff */
[----:B------:R-:W-:-:S04]  /*6750*/  SHF.L.U32 R0, R0, 0x1f, RZ ;  /* 0x0000001f00007819 */ /* 0x000fc800000006ff */
[----:B------:R0:W1:Y:S01]  /*6760*/  SYNCS.PHASECHK.TRANS64.TRYWAIT P2, [UR6+0x34830], R0 ;  /* 0x03483000ff0075a7 */ /* 0x0000620008040146 */
[----:B------:R-:W-:Y:S05]  /*6770*/  @!P0 BRA `(.L_x_2465) ;  /* 0x0000000000048947 */ /* 0x000fea0003800000 */
[----:B------:R-:W-:Y:S01]  /*6780*/  BPT.TRAP 0x1 ;  /* 0x000000040000795c */ /* 0x000fe20000300000 */
.L_x_2465:
[----:B-1----:R-:W-:Y:S05]  /*6790*/  @P2 BRA `(.L_x_2466) ;  /* 0x0000000000082947 */ /* 0x002fea0003800000 */
[----:B------:R-:W1:Y:S02]  /*67a0*/  SYNCS.PHASECHK.TRANS64.TRYWAIT P2, [UR6+0x34830], R0 ;  /* 0x03483000ff0075a7 */ /* 0x000e640008040146 */
[----:B-1----:R-:W-:Y:S05]  /*67b0*/  @!P2 BRA `(.L_x_2467) ;  /* 0x000000b000fca947 */ /* 0x002fea0003800000 */
.L_x_2466:
        /* <DEDUP_REMOVED lines=126> */
.L_x_2468:
[----:B------:R-:W-:Y:S01]  /*6fa0*/  ULEA UR7, UR58, UR37, 0x3 ;  /* 0x000000253a077291 */ /* 0x000fe2000f8e183f */
[----:B01----:R-:W-:-:S05]  /*6fb0*/  IMAD.U32 R0, RZ, RZ, UR59 ;  /* 0x0000003bff007e24 */ /* 0x003fca000f8e00ff */
[----:B------:R-:W-:-:S04]  /*6fc0*/  SHF.L.U32 R0, R0, 0x1f, RZ ;  /* 0x0000001f00007819 */ /* 0x000fc800000006ff */
[----:B------:R0:W1:Y:S01]  /*6fd0*/  SYNCS.PHASECHK.TRANS64.TRYWAIT P2, [UR7+0x34850], R0 ;  /* 0x03485000ff0075a7 */ /* 0x0000620008040147 */
[----:B------:R-:W-:Y:S05]  /*6fe0*/  @!P0 BRA `(.L_x_2469) ;  /* 0x0000000000048947 */ /* 0x000fea0003800000 */
[----:B------:R-:W-:Y:S01]  /*6ff0*/  BPT.TRAP 0x1 ;  /* 0x000000040000795c */ /* 0x000fe20000300000 */
.L_x_2469:
[----:B-1----:R-:W-:Y:S05]  /*7000*/  @P2 BRA `(.L_x_2470) ;  /* 0x0000000000082947 */ /* 0x002fea0003800000 */
[----:B------:R-:W1:Y:S02]  /*7010*/  SYNCS.PHASECHK.TRANS64.TRYWAIT P2, [UR7+0x34850], R0 ;  /* 0x03485000ff0075a7 */ /* 0x000e640008040147 */
[----:B-1----:R-:W-:Y:S05]  /*7020*/  @!P2 BRA `(.L_x_2471) ;  /* 0x000000a800f8a947 */ /* 0x002fea0003800000 */
.L_x_2470:
[----:B------:R-:W-:Y:S01]  /*7030*/  UIADD3 UR6, UR37, 0x400, URZ ;  /* 0x0000040025067890 */ /* 0x000fe2000fffe03f */
[----:B------:R-:W-:Y:S01]  /*7040*/  WARPGROUP.ARRIVE ;  /* 0x00000000000079c5 */ /* 0x000fe20000000000 */
[----:B------:R-:W-:Y:S01]  /*7050*/  UMOV UR11, 0x40000040 ;  /* 0x40000040000b7882 */ /* 0x000fe20000000000 */
[----:B01----:R-:W-:Y:S01]  /*7060*/  FMNMX.FTZ R0, R24, R8, !PT ;  /* 0x0000000818007209 */ /* 0x003fe20007810000 */
[----:B------:R-:W-:Y:S01]  /*7070*/  USHF.R.U32.HI UR6, URZ, 0x4, UR6 ;  /* 0x000000043f067899 */ /* 0x000fe20008011606 */
[----:B------:R-:W-:Y:S01]  /*7080*/  ISETP.GT.AND P2, PT, R11, RZ, PT ;  /* 0x000000ff0b00720c */ /* 0x000fe20003f44270 */
[----:B------:R-:W-:Y:S01]  /*7090*/  UMOV UR59, UR38 ;  /* 0x00000026003b7c82 */ /* 0x000fe20008000000 */
[----:B------:R-:W-:Y:S01]  /*70a0*/  FMNMX.FTZ R3, R25, R0, !PT ;  /* 0x0000000019037209 */ /* 0x000fe20007810000 */
[----:B------:R-:W-:Y:S01]  /*70b0*/  ULOP3.LUT UR6, UR6, 0x3fff, URZ, 0xc0, !UPT ;  /* 0x00003fff06067892 */ /* 0x000fe2000f8ec03f */
[----:B------:R-:W-:Y:S02]  /*70c0*/  VIADD R11, R11, 0xffffffff ;  /* 0xffffffff0b0b7836 */ /* 0x000fe40000000000 */
[----:B------:R-:W-:Y:S01]  /*70d0*/  FMNMX.FTZ R0, R28, R3, !PT ;  /* 0x000000031c007209 */ /* 0x000fe20007810000 */
[----:B------:R-:W-:-:S03]  /*70e0*/  ULOP3.LUT UR6, UR6, 0x4000000, URZ, 0xfc, !UPT ;  /* 0x0400000006067892 */ /* 0x000fc6000f8efc3f */
[----:B------:R-:W-:Y:S01]  /*70f0*/  FMNMX.FTZ R3, R29, R0, !PT ;  /* 0x000000001d037209 */ /* 0x000fe20007810000 */
[----:B------:R-:W-:-:S03]  /*7100*/  ULEA UR6, UR58, UR6, 0xb ;  /* 0x000000063a067291 */ /* 0x000fc6000f8e583f */
[----:B------:R-:W-:Y:S01]  /*7110*/  FMNMX.FTZ R0, R32, R3, !PT ;  /* 0x0000000320007209 */ /* 0x000fe20007810000 */
[----:B------:R-:W-:-:S03]  /*7120*/  UMOV UR58, UR36 ;  /* 0x00000024003a7c82 */ /* 0x000fc60008000000 */
        /* <DEDUP_REMOVED lines=39> */
[----:B------:R-:W-:-:S04]  /*73a0*/  FMNMX.FTZ R2, R30, R17, !PT ;  /* 0x000000111e027209 */ /* 0x000fc80007810000 */
[----:B------:R-:W-:Y:S01]  /*73b0*/  FMNMX.FTZ R21, R31, R2, !PT ;  /* 0x000000021f157209 */ /* 0x000fe20007810000 */
[----:B------:R-:W-:Y:S01]  /*73c0*/  HGMMA.64x128x16.F32 R88, R176, gdesc[UR8].tnspB, R88, gsb0 ;  /* 0x41e00008b0587df0 */ /* 0x000fe20008000858 */
[----:B------:R-:W-:Y:S01]  /*73d0*/  UIADD3 UR10, UR6, 0x100, URZ ;  /* 0x00000100060a7890 */ /* 0x000fe2000fffe03f */
[----:B------:R-:W-:Y:S01]  /*73e0*/  UMOV UR11, 0x40000040 ;  /* 0x40000040000b7882 */ /* 0x000fe20000000000 */
[----:B------:R-:W-:-:S04]  /*73f0*/  FMNMX.FTZ R2, R34, R21, !PT ;  /* 0x0000001522027209 */ /* 0x000fc80007810000 */
[----:B------:R-:W-:Y:S02]  /*7400*/  FMNMX.FTZ R21, R35, R2, !PT ;  /* 0x0000000223157209 */ /* 0x000fe40007810000 */
[----:B-1----:R-:W-:Y:S02]  /*7410*/  FMNMX.FTZ R7, R4, R7, !PT ;  /* 0x0000000704077209 */ /* 0x002fe40007810000 */
[----:B------:R-:W-:-:S03]  /*7420*/  FMNMX.FTZ R2, R38, R21, !PT ;  /* 0x0000001526027209 */ /* 0x000fc60007810000 */
        /* <DEDUP_REMOVED lines=54> */
[-CC-:B------:R-:W-:Y:S01]  /*7790*/  FFMA.FTZ R14, R84, R0.reuse, -R169.reuse ;  /* 0x00000000540e7223 */ /* 0x180fe200000108a9 */
[----:B------:R-:W-:Y:S01]  /*77a0*/  FMNMX.FTZ R2, R58, R33, !PT ;  /* 0x000000213a027209 */ /* 0x000fe20007810000 */
[----:B------:R-:W-:-:S02]  /*77b0*/  FFMA.FTZ R85, R85, R0, -R169 ;  /* 0x0000000055557223 */ /* 0x000fc400000108a9 */
[----:B------:R-:W0:Y:S01]  /*77c0*/  MUFU.EX2 R180, R180 ;  /* 0x000000b400b47308 */ /* 0x000e220000000800 */
[----:B------:R-:W-:-:S04]  /*77d0*/  FMNMX.FTZ R33, R59, R2, !PT ;  /* 0x000000023b217209 */ /* 0x000fc80007810000 */
[----:B------:R-:W-:-:S03]  /*77e0*/  FMNMX.FTZ R2, R62, R33, !PT ;  /* 0x000000213e027209 */ /* 0x000fc60007810000 */
[----:B------:R-:W2:Y:S01]  /*77f0*/  MUFU.EX2 R13, R13 ;  /* 0x0000000d000d7308 */ /* 0x000ea20000000800 */
[----:B-1----:R-:W-:-:S04]  /*7800*/  FMNMX.FTZ R37, R63, R2, !PT ;  /* 0x000000023f257209 */ /* 0x002fc80007810000 */
[----:B------:R-:W-:-:S03]  /*7810*/  FMNMX.FTZ R2, R66, R37, !PT ;  /* 0x0000002542027209 */ /* 0x000fc60007810000 */
[----:B------:R-:W-:Y:S01]  /*7820*/  MUFU.EX2 R182, R182 ;  /* 0x000000b600b67308 */ /* 0x000fe20000000800 */
[----:B------:R-:W-:Y:S01]  /*7830*/  FMNMX.FTZ R37, R67, R2, !PT ;  /* 0x0000000243257209 */ /* 0x000fe20007810000 */
[----:B0-----:R-:W-:-:S03]  /*7840*/  FFMA.FTZ R6, R3, R6, R180 ;  /* 0x0000000603067223 */ /* 0x001fc600000100b4 */
[----:B------:R-:W-:-:S03]  /*7850*/  FMNMX.FTZ R2, R70, R37, !PT ;  /* 0x0000002546027209 */ /* 0x000fc60007810000 */
[----:B------:R0:W-:Y:S01]  /*7860*/  MUFU.EX2 R37, R53 ;  /* 0x0000003500257308 */ /* 0x0001e20000000800 */
[----:B------:R-:W-:Y:S02]  /*7870*/  FMNMX.FTZ R41, R71, R2, !PT ;  /* 0x0000000247297209 */ /* 0x000fe40007810000 */
[----:B--2---:R-:W-:Y:S02]  /*7880*/  F2FP.F16.F32.PACK_AB R180, R13, R180 ;  /* 0x000000b40db4723e */ /* 0x004fe400000000ff */
[----:B------:R-:W-:-:S03]  /*7890*/  FMNMX.FTZ R2, R74, R41, !PT ;  /* 0x000000294a027209 */ /* 0x000fc60007810000 */
[----:B------:R-:W-:Y:S01]  /*78a0*/  MUFU.EX2 R15, R15 ;  /* 0x0000000f000f7308 */ /* 0x000fe20000000800 */
[----:B------:R-:W-:Y:S01]  /*78b0*/  FMNMX.FTZ R41, R75, R2, !PT ;  /* 0x000000024b297209 */ /* 0x000fe20007810000 */
[----:B0-----:R-:W-:-:S03]  /*78c0*/  FFMA.FTZ R53, R69, R0, -R169 ;  /* 0x0000000045357223 */ /* 0x001fc600000108a9 */
        /* <DEDUP_REMOVED lines=8> */
[----:B------:R-:W-:-:S05]  /*7950*/  FMNMX.FTZ R2, R87, R2, !PT ;  /* 0x0000000257027209 */ /* 0x000fca0007810000 */
[----:B0-----:R-:W0:Y:S02]  /*7960*/  SHFL.BFLY PT, R57, R2, 0x2, 0x1f ;  /* 0x0c401f0002397f89 */ /* 0x001e2400000e0000 */
[----:B------:R-:W-:Y:S08]  /*7970*/  MUFU.EX2 R172, R172 ;  /* 0x000000ac00ac7308 */ /* 0x000ff00000000800 */
[----:B------:R-:W-:Y:S08]  /*7980*/  MUFU.EX2 R174, R174 ;  /* 0x000000ae00ae7308 */ /* 0x000ff00000000800 */
[----:B------:R1:W-:Y:S01]  /*7990*/  MUFU.EX2 R33, R49 ;  /* 0x0000003100217308 */ /* 0x0003e20000000800 */
[----:B0-----:R-:W-:-:S07]  /*79a0*/  FMNMX.FTZ R16, R2, R57, !PT ;  /* 0x0000003902107209 */ /* 0x001fce0007810000 */
[----:B------:R0:W-:Y:S01]  /*79b0*/  MUFU.EX2 R45, R61 ;  /* 0x0000003d002d7308 */ /* 0x0001e20000000800 */
[-CC-:B-1----:R-:W-:Y:S01]  /*79c0*/  FFMA.FTZ R49, R65, R0.reuse, -R169.reuse ;  /* 0x0000000041317223 */ /* 0x182fe200000108a9 */
[-CC-:B------:R-:W-:Y:S01]  /*79d0*/  FFMA.FTZ R65, R81, R0.reuse, -R169.reuse ;  /* 0x0000000051417223 */ /* 0x180fe200000108a9 */
[----:B------:R-:W1:Y:S05]  /*79e0*/  SHFL.BFLY PT, R69, R16, 0x1, 0x1f ;  /* 0x0c201f0010457f89 */ /* 0x000e6a00000e0000 */
[----:B------:R-:W-:Y:S01]  /*79f0*/  MUFU.EX2 R168, R168 ;  /* 0x000000a800a87308 */ /* 0x000fe20000000800 */
[----:B0-----:R-:W-:Y:S01]  /*7a00*/  FFMA.FTZ R61, R77, R0, -R169 ;  /* 0x000000004d3d7223 */ /* 0x001fe200000108a9 */
[----:B------:R-:W-:-:S02]  /*7a10*/  WARPGROUP.DEPBAR.LE gsb0, 0x0 ;  /* 0x00008000000079c5 */ /* 0x000fc40000010000 */
[----:B------:R-:W-:Y:S01]  /*7a20*/  WARPGROUP.ARRIVE ;  /* 0x00000000000079c5 */ /* 0x000fe20000000000 */
[-CC-:B------:R-:W-:Y:S01]  /*7a30*/  FFMA.FTZ R164, R56, R0.reuse, -R169.reuse ;  /* 0x0000000038a47223 */ /* 0x180fe200000108a9 */
[----:B------:R-:W-:Y:S02]  /*7a40*/  FFMA.FTZ R166, R60, R0, -R169 ;  /* 0x000000003ca67223 */ /* 0x000fe400000108a9 */
[----:B------:R-:W-:Y:S02]  /*7a50*/  MUFU.EX2 R170, R170 ;  /* 0x000000aa00aa7308 */ /* 0x000fe40000000800 */
[----:B------:R-:W-:Y:S01]  /*7a60*/  HGMMA.64x128x16.F32 R88, R160, gdesc[UR8].tnspB, R88, gsb0 ;  /* 0x41e00008a0587df0 */ /* 0x000fe20008000858 */
[----:B------:R-:W-:Y:S01]  /*7a70*/  UIADD3 UR10, UR6, 0x300, URZ ;  /* 0x00000300060a7890 */ /* 0x000fe2000fffe03f */
[----:B------:R-:W-:Y:S01]  /*7a80*/  UMOV UR11, 0x40000040 ;  /* 0x40000040000b7882 */ /* 0x000fe20000000000 */
[----:B------:R-:W-:-:S03]  /*7a90*/  UIADD3 UR6, UR6, 0x380, URZ ;  /* 0x0000038006067890 */ /* 0x000fc6000fffe03f */
[----:B------:R-:W-:Y:S01]  /*7aa0*/  MUFU.EX2 R164, R164 ;  /* 0x000000a400a47308 */ /* 0x000fe20000000800 */
[----:B-1----:R-:W-:-:S05]  /*7ab0*/  FMNMX.FTZ R4, R16, R69, !PT ;  /* 0x0000004510047209 */ /* 0x002fca0007810000 */
[C---:B------:R-:W-:Y:S02]  /*7ac0*/  FADD.FTZ R69, -R4.reuse, R9 ;  /* 0x0000000904457221 */ /* 0x040fe40000010100 */
[----:B------:R-:W-:Y:S02]  /*7ad0*/  MUFU.EX2 R166, R166 ;  /* 0x000000a600a67308 */ /* 0x000fe40000000800 */
[-C--:B------:R-:W-:Y:S01]  /*7ae0*/  FMUL.FTZ R2, R69, R0.reuse ;  /* 0x0000000045027220 */ /* 0x080fe20000410000 */
[----:B------:R-:W-:-:S04]  /*7af0*/  FMUL.FTZ R69, R4, R0 ;  /* 0x0000000004457220 */ /* 0x000fc80000410000 */
[-CC-:B------:R-:W-:Y:S01]  /*7b00*/  FFMA.FTZ R20, R31, R0.reuse, -R69.reuse ;  /* 0x000000001f147223 */ /* 0x180fe20000010845 */
[----:B------:R-:W-:Y:S01]  /*7b10*/  IMAD.U32 R31, RZ, RZ, UR7 ;  /* 0x00000007ff1f7e24 */ /* 0x000fe2000f8e00ff */
[----:B------:R-:W-:Y:S01]  /*7b20*/  UMOV UR7, 0x40000040 ;  /* 0x4000004000077882 */ /* 0x000fe20000000000 */
[-CC-:B------:R-:W-:Y:S01]  /*7b30*/  FFMA.FTZ R16, R27, R0.reuse, -R69.reuse ;  /* 0x000000001b107223 */ /* 0x180fe20000010845 */
[-CC-:B------:R-:W-:Y:S01]  /*7b40*/  FFMA.FTZ R181, R26, R0.reuse, -R69.reuse ;  /* 0x000000001ab57223 */ /* 0x180fe20000010845 */
[----:B------:R-:W-:Y:S01]  /*7b50*/  IMAD.U32 R27, RZ, RZ, UR36 ;  /* 0x00000024ff1b7e24 */ /* 0x000fe2000f8e00ff */
[----:B------:R-:W-:Y:S01]  /*7b60*/  MUFU.EX2 R2, R2 ;  /* 0x0000000200027308 */ /* 0x000fe20000000800 */
[-CC-:B------:R-:W-:Y:S01]  /*7b70*/  FFMA.FTZ R183, R30, R0.reuse, -R69.reuse ;  /* 0x000000001eb77223 */ /* 0x180fe20000010845 */
[-CC-:B------:R-:W-:Y:S01]  /*7b80*/  FFMA.FTZ R177, R34, R0.reuse, -R69.reuse ;  /* 0x0000000022b17223 */ /* 0x180fe20000010845 */
[-CC-:B------:R-:W-:Y:S01]  /*7b90*/  FFMA.FTZ R24, R35, R0.reuse, -R69.reuse ;  /* 0x0000000023187223 */ /* 0x180fe20000010845 */
[----:B------:R-:W-:Y:S01]  /*7ba0*/  @!P1 LEA R27, R27, UR37, 0x3 ;  /* 0x000000251b1b9c11 */ /* 0x000fe2000f8e18ff */
[-CC-:B------:R-:W-:Y:S01]  /*7bb0*/  FFMA.FTZ R179, R38, R0.reuse, -R69.reuse ;  /* 0x0000000026b37223 */ /* 0x180fe20000010845 */
[-CC-:B------:R-:W-:Y:S01]  /*7bc0*/  FFMA.FTZ R26, R39, R0.reuse, -R69.reuse ;  /* 0x00000000271a7223 */ /* 0x180fe20000010845 */
[----:B------:R-:W-:Y:S01]  /*7bd0*/  FFMA.FTZ R173, R42, R0, -R69 ;  /* 0x000000002aad7223 */ /* 0x000fe20000010845 */
[----:B------:R-:W0:Y:S01]  /*7be0*/  MUFU.EX2 R181, R181 ;  /* 0x000000b500b57308 */ /* 0x000e220000000800 */
[----:B------:R-:W-:-:S02]  /*7bf0*/  @!P1 VIADD R27, R27, 0x34840 ;  /* 0x000348401b1b9836 */ /* 0x000fc40000000000 */
[-CC-:B------:R-:W-:Y:S01]  /*7c00*/  FFMA.FTZ R28, R43, R0.reuse, -R69.reuse ;  /* 0x000000002b1c7223 */ /* 0x180fe20000010845 */
[-CC-:B------:R-:W-:Y:S01]  /*7c10*/  FFMA.FTZ R175, R46, R0.reuse, -R69.reuse ;  /* 0x000000002eaf7223 */ /* 0x180fe20000010845 */
[-CC-:B------:R-:W-:Y:S01]  /*7c20*/  FFMA.FTZ R30, R47, R0.reuse, -R69.reuse ;  /* 0x000000002f1e7223 */ /* 0x180fe20000010845 */
[-C--:B------:R-:W-:Y:S01]  /*7c30*/  FFMA.FTZ R32, R51, R0.reuse, -R69 ;  /* 0x0000000033207223 */ /* 0x080fe20000010845 */
[----:B------:R-:W-:Y:S01]  /*7c40*/  @!P1 PRMT R27, RZ, 0x654, R27 ;  /* 0x00000654ff1b9816 */ /* 0x000fe2000000001b */
        /* <DEDUP_REMOVED lines=42> */
[----:B------:R-:W-:Y:S01]  /*7ef0*/  MUFU.EX2 R32, R32 ;  /* 0x0000002000207308 */ /* 0x000fe20000000800 */
[----:B-1----:R-:W-:-:S07]  /*7f00*/  FADD.FTZ R5, R175, R38 ;  /* 0x00000026af057221 */ /* 0x002fce0000010000 */
[----:B------:R-:W-:Y:S01]  /*7f10*/  MUFU.EX2 R171, R171 ;  /* 0x000000ab00ab7308 */ /* 0x000fe20000000800 */
[C---:B--2---:R-:W-:Y:S01]  /*7f20*/  FADD.FTZ R38, R30.reuse, R5 ;  /* 0x000000051e267221 */ /* 0x044fe20000010000 */
[----:B------:R-:W-:Y:S01]  /*7f30*/  F2FP.F16.F32.PACK_AB R175, R30, R175 ;  /* 0x000000af1eaf723e */ /* 0x000fe200000000ff */
[----:B------:R-:W-:Y:S02]  /*7f40*/  WARPGROUP.DEPBAR.LE gsb0, 0x0 ;  /* 0x00008000000079c5 */ /* 0x000fe40000010000 */
[----:B------:R-:W-:Y:S01]  /*7f50*/  WARPGROUP.ARRIVE ;  /* 0x00000000000079c5 */ /* 0x000fe20000000000 */
[-CC-:B------:R-:W-:Y:S01]  /*7f60*/  FFMA.FTZ R160, R64, R0.reuse, -R169.reuse ;  /* 0x0000000040a07223 */ /* 0x180fe200000108a9 */
[-C--:B------:R-:W-:Y:S01]  /*7f70*/  FFMA.FTZ R162, R68, R0.reuse, -R169 ;  /* 0x0000000044a27223 */ /* 0x080fe200000108a9 */
[----:B------:R-:W-:Y:S01]  /*7f80*/  FFMA.FTZ R169, R50, R0, -R69 ;  /* 0x0000000032a97223 */ /* 0x000fe20000010845 */
[----:B------:R-:W-:Y:S02]  /*7f90*/  MUFU.EX2 R34, R34 ;  /* 0x0000002200227308 */ /* 0x000fe40000000800 */
[----:B------:R-:W-:Y:S06]  /*7fa0*/  HGMMA.64x128x16.F32 R88, R156, gdesc[UR8].tnspB, R88, gsb0 ;  /* 0x41e000089c587df0 */ /* 0x000fec0008000858 */
[----:B------:R-:W0:Y:S08]  /*7fb0*/  MUFU.EX2 R169, R169 ;  /* 0x000000a900a97308 */ /* 0x000e300000000800 */
[----:B------:R-:W1:Y:S08]  /*7fc0*/  MUFU.EX2 R165, R165 ;  /* 0x000000a500a57308 */ /* 0x000e700000000800 */
[----:B------:R-:W2:Y:S01]  /*7fd0*/  MUFU.EX2 R36, R36 ;  /* 0x0000002400247308 */ /* 0x000ea20000000800 */
[----:B0-----:R-:W-:Y:S01]  /*7fe0*/  FADD.FTZ R5, R169, R38 ;  /* 0x00000026a9057221 */ /* 0x001fe20000010000 */
[----:B------:R-:W-:-:S03]  /*7ff0*/  F2FP.F16.F32.PACK_AB R169, R32, R169 ;  /* 0x000000a920a9723e */ /* 0x000fc600000000ff */
[----:B------:R-:W-:-:S03]  /*8000*/  FADD.FTZ R16, R32, R5 ;  /* 0x0000000520107221 */ /* 0x000fc60000010000 */
[----:B------:R-:W0:Y:S01]  /*8010*/  MUFU.EX2 R167, R167 ;  /* 0x000000a700a77308 */ /* 0x000e220000000800 */
[----:B------:R-:W-:Y:S01]  /*8020*/  FADD.FTZ R5, R171, R16 ;  /* 0x00000010ab057221 */ /* 0x000fe20000010000 */
[----:B------:R-:W-:-:S03]  /*8030*/  F2FP.F16.F32.PACK_AB R171, R34, R171 ;  /* 0x000000ab22ab723e */ /* 0x000fc600000000ff */
[----:B------:R-:W-:-:S03]  /*8040*/  FADD.FTZ R16, R34, R5 ;  /* 0x0000000522107221 */ /* 0x000fc60000010000 */
[----:B------:R-:W-:Y:S01]  /*8050*/  MUFU.EX2 R160, R160 ;  /* 0x000000a000a07308 */ /* 0x000fe20000000800 */
[----:B-1----:R-:W-:Y:S01]  /*8060*/  FADD.FTZ R5, R165, R16 ;  /* 0x00000010a5057221 */ /* 0x002fe20000010000 */
[----:B--2---:R-:W-:-:S03]  /*8070*/  F2FP.F16.F32.PACK_AB R165, R36, R165 ;  /* 0x000000a524a5723e */ /* 0x004fc600000000ff */
[----:B------:R-:W-:-:S03]  /*8080*/  FADD.FTZ R16, R36, R5 ;  /* 0x0000000524107221 */ /* 0x000fc60000010000 */
[----:B------:R-:W-:Y:S01]  /*8090*/  MUFU.EX2 R66, R66 ;  /* 0x0000004200427308 */ /* 0x000fe20000000800 */
[----:B0-----:R-:W-:-:S07]  /*80a0*/  FADD.FTZ R5, R167, R16 ;  /* 0x00000010a7057221 */ /* 0x001fce0000010000 */
[----:B------:R-:W-:Y:S08]  /*80b0*/  MUFU.EX2 R49, R49 ;  /* 0x0000003100317308 */ /* 0x000ff00000000800 */
[----:B------:R-:W0:Y:S08]  /*80c0*/  MUFU.EX2 R67, R67 ;  /* 0x0000004300437308 */ /* 0x000e300000000800 */
[----:B------:R-:W-:Y:S08]  /*80d0*/  MUFU.EX2 R162, R162 ;  /* 0x000000a200a27308 */ /* 0x000ff00000000800 */
[----:B------:R-:W-:Y:S01]  /*80e0*/  MUFU.EX2 R70, R70 ;  /* 0x0000004600467308 */ /* 0x000fe20000000800 */
[----:B0-----:R-:W-:-:S07]  /*80f0*/  F2FP.F16.F32.PACK_AB R161, R67, R66 ;  /* 0x0000004243a1723e */ /* 0x001fce00000000ff */
[----:B------:R-:W-:Y:S08]  /*8100*/  MUFU.EX2 R53, R53 ;  /* 0x0000003500357308 */ /* 0x000ff00000000800 */
[----:B------:R-:W0:Y:S08]  /*8110*/  MUFU.EX2 R71, R71 ;  /* 0x0000004700477308 */ /* 0x000e300000000800 */
[----:B------:R-:W-:Y:S08]  /*8120*/  MUFU.EX2 R8, R8 ;  /* 0x0000000800087308 */ /* 0x000ff00000000800 */
[----:B------:R-:W-:Y:S01]  /*8130*/  MUFU.EX2 R74, R74 ;  /* 0x0000004a004a7308 */ /* 0x000fe20000000800 */
[----:B0-----:R-:W-:-:S07]  /*8140*/  F2FP.F16.F32.PACK_AB R163, R71, R70 ;  /* 0x0000004647a3723e */ /* 0x001fce00000000ff */
[----:B------:R-:W0:Y:S08]  /*8150*/  MUFU.EX2 R57, R73 ;  /* 0x0000004900397308 */ /* 0x000e300000000800 */
[----:B------:R-:W1:Y:S08]  /*8160*/  MUFU.EX2 R75, R75 ;  /* 0x0000004b004b7308 */ /* 0x000e700000000800 */
[----:B------:R-:W-:Y:S01]  /*8170*/  MUFU.EX2 R10, R10 ;  /* 0x0000000a000a7308 */ /* 0x000fe20000000800 */
[----:B------:R-:W-:-:S02]  /*8180*/  WARPGROUP.DEPBAR.LE gsb0, 0x0 ;  /* 0x00008000000079c5 */ /* 0x000fc40000010000 */
[----:B------:R-:W-:-:S05]  /*8190*/  WARPGROUP.ARRIVE ;  /* 0x00000000000079c5 */ /* 0x000fca0000000000 */
[----:B------:R-:W-:Y:S01]  /*81a0*/  MUFU.EX2 R78, R78 ;  /* 0x0000004e004e7308 */ /* 0x000fe20000000800 */
[----:B0-----:R-:W-:Y:S02]  /*81b0*/  F2FP.F16.F32.PACK_AB R156, R57, R8 ;  /* 0x00000008399c723e */ /* 0x001fe400000000ff */
[----:B-1----:R-:W-:Y:S01]  /*81c0*/  F2FP.F16.F32.PACK_AB R157, R75, R74 ;  /* 0x0000004a4b9d723e */ /* 0x002fe200000000ff */
[----:B------:R-:W-:Y:S04]  /*81d0*/  HGMMA.64x128x16.F32 R88, R152, gdesc[UR4].tnspB, R88, gsb0 ;  /* 0x41e0000498587df0 */ /* 0x000fe80008000858 */
[----:B------:R-:W0:Y:S08]  /*81e0*/  MUFU.EX2 R61, R61 ;  /* 0x0000003d003d7308 */ /* 0x000e300000000800 */
[----:B------:R-:W1:Y:S08]  /*81f0*/  MUFU.EX2 R79, R79 ;  /* 0x0000004f004f7308 */ /* 0x000e700000000800 */
[----:B------:R-:W-:Y:S01]  /*8200*/  MUFU.EX2 R12, R12 ;  /* 0x0000000c000c7308 */ /* 0x000fe20000000800 */
[----:B0-----:R-:W-:-:S07]  /*8210*/  F2FP.F16.F32.PACK_AB R158, R61, R10 ;  /* 0x0000000a3d9e723e */ /* 0x001fce00000000ff */
[----:B------:R-:W-:Y:S01]  /*8220*/  MUFU.EX2 R82, R82 ;  /* 0x0000005200527308 */ /* 0x000fe20000000800 */
[----:B-1----:R-:W-:-:S07]  /*8230*/  F2FP.F16.F32.PACK_AB R159, R79, R78 ;  /* 0x0000004e4f9f723e */ /* 0x002fce00000000ff */
        /* <DEDUP_REMOVED lines=77> */
.L_x_2463:
        /* <DEDUP_REMOVED lines=67> */
.L_x_2473:
[----:B------:R-:W-:Y:S01]  /*8b40*/  ULEA UR5, UR36, UR37, 0x3 ;  /* 0x0000002524057291 */ /* 0x000fe2000f8e183f */
[----:B------:R-:W-:-:S05]  /*8b50*/  IMAD.U32 R2, RZ, RZ, UR38 ;  /* 0x00000026ff027e24 */ /* 0x000fca000f8e00ff */
[----:B------:R-:W-:-:S04]  /*8b60*/  SHF.L.U32 R2, R2, 0x1f, RZ ;  /* 0x0000001f02027819 */ /* 0x000fc800000006ff */
[----:B------:R0:W1:Y:S01]  /*8b70*/  SYNCS.PHASECHK.TRANS64.TRYWAIT P2, [UR5+0x34850], R2 ;  /* 0x03485002ff0075a7 */ /* 0x0000620008040145 */
[----:B------:R-:W-:Y:S05]  /*8b80*/  @!P0 BRA `(.L_x_2474) ;  /* 0x0000000000048947 */ /* 0x000fea0003800000 */
[----:B------:R-:W-:Y:S01]  /*8b90*/  BPT.TRAP 0x1 ;  /* 0x000000040000795c */ /* 0x000fe20000300000 */
.L_x_2474:
[----:B-1----:R-:W-:Y:S05]  /*8ba0*/  @P2 BRA `(.L_x_2475) ;  /* 0x0000000000082947 */ /* 0x002fea0003800000 */
[----:B------:R-:W1:Y:S02]  /*8bb0*/  SYNCS.PHASECHK.TRANS64.TRYWAIT P0, [UR5+0x34850], R2 ;  /* 0x03485002ff0075a7 */ /* 0x000e640008000145 */
[----:B-1----:R-:W-:Y:S05]  /*8bc0*/  @!P0 BRA `(.L_x_2476) ;  /* 0x0000009000288947 */ /* 0x002fea0003800000 */
.L_x_2475:
[----:B------:R-:W-:Y:S01]  /*8bd0*/  UIADD3 UR37, UR37, 0x400, URZ ;  /* 0x0000040025257890 */ /* 0x000fe2000fffe03f */
[----:B------:R-:W-:Y:S01]  /*8be0*/  WARPGROUP.ARRIVE ;  /* 0x00000000000079c5 */ /* 0x000fe20000000000 */
[----:B------:R-:W-:Y:S01]  /*8bf0*/  UMOV UR7, 0x40000040 ;  /* 0x4000004000077882 */ /* 0x000fe20000000000 */
[----:B-1----:R-:W1:Y:S01]  /*8c00*/  SHFL.BFLY PT, R3, R6, 0x2, 0x1f ;  /* 0x0c401f0006037f89 */ /* 0x002e6200000e0000 */
[----:B------:R-:W-:Y:S01]  /*8c10*/  USHF.R.U32.HI UR37, URZ, 0x4, UR37 ;  /* 0x000000043f257899 */ /* 0x000fe20008011625 */
[----:B------:R-:W-:Y:S02]  /*8c20*/  IMAD.U32 R15, RZ, RZ, UR5 ;  /* 0x00000005ff0f7e24 */ /* 0x000fe4000f8e00ff */
[----:B0-----:R-:W0:Y:S01]  /*8c30*/  SHFL.BFLY PT, R2, R5, 0x2, 0x1f ;  /* 0x0c401f0005027f89 */ /* 0x001e2200000e0000 */
[----:B------:R-:W-:Y:S01]  /*8c40*/  ULOP3.LUT UR37, UR37, 0x3fff, URZ, 0xc0, !UPT ;  /* 0x00003fff25257892 */ /* 0x000fe2000f8ec03f */
[----:B------:R-:W-:Y:S02]  /*8c50*/  IMAD.MOV.U32 R11, RZ, RZ, RZ ;  /* 0x000000ffff0b7224 */ /* 0x000fe400078e00ff */
[----:B------:R-:W-:Y:S01]  /*8c60*/  VIADD R191, R191, 0x1 ;  /* 0x00000001bfbf7836 */ /* 0x000fe20000000000 */
[----:B------:R-:W-:-:S04]  /*8c70*/  ULOP3.LUT UR4, UR37, 0x4000000, URZ, 0xfc, !UPT ;  /* 0x0400000025047892 */ /* 0x000fc8000f8efc3f */
[----:B------:R-:W-:Y:S02]  /*8c80*/  ULEA UR4, UR36, UR4, 0xb ;  /* 0x0000000424047291 */ /* 0x000fe4000f8e583f */
        /* <DEDUP_REMOVED lines=8> */
[----:B0-----:R-:W-:Y:S01]  /*8d10*/  FADD.FTZ R8, R2, R5 ;  /* 0x0000000502087221 */ /* 0x001fe20000010000 */
[----:B------:R-:W-:Y:S01]  /*8d20*/  IMAD.MOV.U32 R5, RZ, RZ, RZ ;  /* 0x000000ffff057224 */ /* 0x000fe200078e00ff */
[----:B------:R-:W0:Y:S04]  /*8d30*/  SHFL.BFLY PT, R2, R3, 0x1, 0x1f ;  /* 0x0c201f0003027f89 */ /* 0x000e2800000e0000 */
[----:B------:R-:W1:Y:S01]  /*8d40*/  SHFL.BFLY PT, R9, R8, 0x1, 0x1f ;  /* 0x0c201f0008097f89 */ /* 0x000e6200000e0000 */
[----:B0-----:R-:W-:Y:S01]  /*8d50*/  FADD.FTZ R12, R3, R2 ;  /* 0x00000002030c7221 */ /* 0x001fe20000010000 */
[----:B------:R-:W-:-:S02]  /*8d60*/  IMAD.MOV.U32 R3, RZ, RZ, -0x800000 ;  /* 0xff800000ff037424 */ /* 0x000fc400078e00ff */
[----:B------:R-:W-:Y:S02]  /*8d70*/  IMAD.MOV.U32 R2, RZ, RZ, -0x800000 ;  /* 0xff800000ff027424 */ /* 0x000fe400078e00ff */
[----:B-1----:R-:W-:Y:S01]  /*8d80*/  FADD.FTZ R14, R8, R9 ;  /* 0x00000009080e7221 */ /* 0x002fe20000010000 */
[----:B------:R-:W-:-:S04]  /*8d90*/  FSETP.NE.FTZ.AND P0, PT, R12, RZ, PT ;  /* 0x000000ff0c00720b */ /* 0x000fc80003f15000 */
        /* <DEDUP_REMOVED lines=116> */
.L_x_2446:
        /* <DEDUP_REMOVED lines=24> */
[----:B------:R-:W-:Y:S02]  /*9660*/  MOV R16, R0 ;  /* 0x0000000000107202 */ /* 0x000fe40000000f00 */
[----:B--2---:R-:W-:-:S03]  /*9670*/  MOV R17, R5 ;  /* 0x0000000500117202 */ /* 0x004fc60000000f00 */
[----:B------:R-:W-:-:S03]  /*9680*/  IMAD.WIDE R4, R195, 0x2, R16 ;  /* 0x00000002c3047825 */ /* 0x000fc600078e0210 */
[C---:B------:R-:W-:Y:S02]  /*9690*/  LOP3.LUT R9, R4.reuse, 0x380, RZ, 0xc0, !PT ;  /* 0x0000038004097812 */ /* 0x040fe400078ec0ff */
[C---:B------:R-:W-:Y:S02]  /*96a0*/  IADD3 R97, P5, R4.reuse, 0x40, RZ ;  /* 0x0000004004617810 */ /* 0x040fe40007fbe0ff */
[C---:B------:R-:W-:Y:S02]  /*96b0*/  IADD3 R99, P4, R4.reuse, 0x60, RZ ;  /* 0x0000006004637810 */ /* 0x040fe40007f9e0ff */
[----:B------:R-:W-:Y:S01]  /*96c0*/  SHF.R.U64 R9, R9, 0x3, RZ ;  /* 0x0000000309097819 */ /* 0x000fe200000012ff */
[--C-:B------:R-:W-:Y:S01]  /*96d0*/  IMAD.X R25, RZ, RZ, R5.reuse, P5 ;  /* 0x000000ffff197224 */ /* 0x100fe200028e0605 */
[----:B------:R-:W-:Y:S01]  /*96e0*/  LOP3.LUT R14, R97, 0x380, RZ, 0xc0, !PT ;  /* 0x00000380610e7812 */ /* 0x000fe200078ec0ff */
[----:B------:R-:W-:Y:S01]  /*96f0*/  IMAD.X R15, RZ, RZ, R5, P4 ;  /* 0x000000ffff0f7224 */ /* 0x000fe200020e0605 */
[----:B------:R-:W-:Y:S01]  /*9700*/  LOP3.LUT R20, R99, 0x380, RZ, 0xc0, !PT ;  /* 0x0000038063147812 */ /* 0x000fe200078ec0ff */
[----:B------:R-:W-:Y:S01]  /*9710*/  BAR.SYNC.DEFER_BLOCKING 0x1, 0x100 ;  /* 0x0044000000007b1d */ /* 0x000fe20000010000 */
[----:B------:R-:W-:-:S02]  /*9720*/  IADD3 R31, P6, R4, 0x20, RZ ;  /* 0x00000020041f7810 */ /* 0x000fc40007fde0ff */
        /* <DEDUP_REMOVED lines=12> */
[----:B------:R-:W-:Y:S02]  /*97f0*/  MOV R94, R4 ;  /* 0x00000004005e7202 */ /* 0x000fe40000000f00 */
[----:B------:R-:W-:Y:S02]  /*9800*/  LOP3.LUT R24, R14, R97, RZ, 0x3c, !PT ;  /* 0x000000610e187212 */ /* 0x000fe400078e3cff */
[----:B------:R-:W-:Y:S02]  /*9810*/  F2FP.F16.F32.PACK_AB R5, R8, R93 ;  /* 0x0000005d0805723e */ /* 0x000fe400000000ff */
[----:B------:R-:W-:Y:S02]  /*9820*/  LOP3.LUT R14, R20, R99, RZ, 0x3c, !PT ;  /* 0x00000063140e7212 */ /* 0x000fe400078e3cff */
[----:B------:R-:W-:Y:S02]  /*9830*/  LOP3.LUT R8, R103, 0x380, RZ, 0xc0, !PT ;  /* 0x0000038067087812 */ /* 0x000fe400078ec0ff */
[----:B------:R-:W-:-:S02]  /*9840*/  LOP3.LUT R12, R31, 0x380, RZ, 0xc0, !PT ;  /* 0x000003801f0c7812 */ /* 0x000fc400078ec0ff */
[----:B------:R-:W-:Y:S02]  /*9850*/  LOP3.LUT R20, R105, 0x380, RZ, 0xc0, !PT ;  /* 0x0000038069147812 */ /* 0x000fe400078ec0ff */
[----:B------:R-:W-:Y:S02]  /*9860*/  SHF.R.U64 R8, R8, 0x3, RZ ;  /* 0x0000000308087819 */ /* 0x000fe400000012ff */
[----:B------:R-:W-:Y:S02]  /*9870*/  SHF.R.U64 R12, R12, 0x3, RZ ;  /* 0x000000030c0c7819 */ /* 0x000fe400000012ff */
[----:B------:R-:W-:Y:S02]  /*9880*/  SHF.R.U64 R20, R20, 0x3, RZ ;  /* 0x0000000314147819 */ /* 0x000fe400000012ff */
[----:B------:R-:W-:Y:S02]  /*9890*/  F2FP.F16.F32.PACK_AB R4, R10, R95 ;  /* 0x0000005f0a04723e */ /* 0x000fe400000000ff */
[----:B------:R-:W-:-:S02]  /*98a0*/  LOP3.LUT R10, R8, R103, RZ, 0x3c, !PT ;  /* 0x00000067080a7212 */ /* 0x000fc400078e3cff */
[----:B-1----:R-:W-:Y:S01]  /*98b0*/  LOP3.LUT R44, R101, 0x380, RZ, 0xc0, !PT ;  /* 0x00000380652c7812 */ /* 0x002fe200078ec0ff */
[----:B------:R1:W-:Y:S01]  /*98c0*/  STSM.16.M88.4 [R94], R4 ;  /* 0x000000045e007844 */ /* 0x0003e20000000200 */
[----:B------:R-:W-:Y:S02]  /*98d0*/  LOP3.LUT R26, R12, R31, RZ, 0x3c, !PT ;  /* 0x0000001f0c1a7212 */ /* 0x000fe400078e3cff */
[----:B------:R-:W-:Y:S02]  /*98e0*/  LOP3.LUT R8, R20, R105, RZ, 0x3c, !PT ;  /* 0x0000006914087212 */ /* 0x000fe400078e3cff */
[----:B------:R-:W-:Y:S02]  /*98f0*/  LOP3.LUT R31, R88, 0x380, RZ, 0xc0, !PT ;  /* 0x00000380581f7812 */ /* 0x000fe400078ec0ff */
[----:B------:R-:W-:Y:S02]  /*9900*/  SHF.R.U64 R44, R44, 0x3, RZ ;  /* 0x000000032c2c7819 */ /* 0x000fe400000012ff */
[----:B------:R-:W-:-:S02]  /*9910*/  MOV R30, R8 ;  /* 0x00000008001e7202 */ /* 0x000fc40000000f00 */
[----:B------:R-:W-:Y:S02]  /*9920*/  SHF.R.U64 R31, R31, 0x3, RZ ;  /* 0x000000031f1f7819 */ /* 0x000fe400000012ff */
[----:B------:R-:W-:Y:S02]  /*9930*/  F2FP.F16.F32.PACK_AB R9, R35, R34 ;  /* 0x000000222309723e */ /* 0x000fe400000000ff */
[----:B------:R-:W2:Y:S01]  /*9940*/  LDC.64 R34, c[0x0][0xc00] ;  /* 0x00030000ff227b82 */ /* 0x000ea20000000a00 */
[----:B------:R-:W-:Y:S02]  /*9950*/  LOP3.LUT R12, R44, R101, RZ, 0x3c, !PT ;  /* 0x000000652c0c7212 */ /* 0x000fe400078e3cff */
[----:B------:R-:W-:Y:S02]  /*9960*/  LOP3.LUT R20, R31, R88, RZ, 0x3c, !PT ;  /* 0x000000581f147212 */ /* 0x000fe400078e3cff */
[----:B------:R-:W-:Y:S02]  /*9970*/  MOV R31, R10 ;  /* 0x0000000a001f7202 */ /* 0x000fe40000000f00 */
[----:B------:R-:W-:-:S02]  /*9980*/  MOV R92, R26 ;  /* 0x0000001a005c7202 */ /* 0x000fc40000000f00 */
[----:B------:R-:W-:Y:S02]  /*9990*/  F2FP.F16.F32.PACK_AB R8, R89, R90 ;  /* 0x0000005a5908723e */ /* 0x000fe400000000ff */
[----:B------:R-:W-:Y:S02]  /*99a0*/  F2FP.F16.F32.PACK_AB R10, R37, R36 ;  /* 0x00000024250a723e */ /* 0x000fe400000000ff */
[----:B------:R-:W-:Y:S02]  /*99b0*/  F2FP.F16.F32.PACK_AB R11, R39, R38 ;  /* 0x00000026270b723e */ /* 0x000fe400000000ff */
[----:B------:R-:W-:Y:S02]  /*99c0*/  MOV R91, R24 ;  /* 0x00000018005b7202 */ /* 0x000fe40000000f00 */
[----:B------:R-:W-:Y:S01]  /*99d0*/  MOV R88, R14 ;  /* 0x0000000e00587202 */ /* 0x000fe20000000f00 */
[----:B------:R-:W-:Y:S01]  /*99e0*/  STSM.16.M88.4 [R92], R8 ;  /* 0x000000085c007844 */ /* 0x000fe20000000200 */
[----:B------:R-:W-:-:S02]  /*99f0*/  MOV R44, R12 ;  /* 0x0000000c002c7202 */ /* 0x000fc40000000f00 */
[----:B-1----:R-:W-:Y:S02]  /*9a00*/  F2FP.F16.F32.PACK_AB R4, R41, R40 ;  /* 0x000000282904723e */ /* 0x002fe400000000ff */
[----:B------:R-:W-:Y:S02]  /*9a10*/  F2FP.F16.F32.PACK_AB R5, R43, R42 ;  /* 0x0000002a2b05723e */ /* 0x000fe400000000ff */
[----:B------:R-:W-:Y:S02]  /*9a20*/  F2FP.F16.F32.PACK_AB R6, R32, R33 ;  /* 0x000000212006723e */ /* 0x000fe400000000ff */
[----:B------:R-:W-:Y:S02]  /*9a30*/  F2FP.F16.F32.PACK_AB R7, R28, R29 ;  /* 0x0000001d1c07723e */ /* 0x000fe400000000ff */
[----:B------:R-:W-:Y:S02]  /*9a40*/  F2FP.F16.F32.PACK_AB R12, R49, R48 ;  /* 0x00000030310c723e */ /* 0x000fe400000000ff */
[----:B------:R-:W-:Y:S01]  /*9a50*/  F2FP.F16.F32.PACK_AB R13, R51, R50 ;  /* 0x00000032330d723e */ /* 0x000fe200000000ff */
[----:B------:R1:W-:Y:S01]  /*9a60*/  STSM.16.M88.4 [R91], R4 ;  /* 0x000000045b007844 */ /* 0x0003e20000000200 */
[----:B------:R-:W-:-:S02]  /*9a70*/  F2FP.F16.F32.PACK_AB R14, R53, R52 ;  /* 0x00000034350e723e */ /* 0x000fc400000000ff */
[----:B------:R-:W-:Y:S02]  /*9a80*/  F2FP.F16.F32.PACK_AB R15, R55, R54 ;  /* 0x00000036370f723e */ /* 0x000fe400000000ff */
[----:B------:R-:W-:Y:S02]  /*9a90*/  F2FP.F16.F32.PACK_AB R24, R57, R56 ;  /* 0x000000383918723e */ /* 0x000fe400000000ff */
[----:B------:R-:W-:Y:S01]  /*9aa0*/  F2FP.F16.F32.PACK_AB R25, R59, R58 ;  /* 0x0000003a3b19723e */ /* 0x000fe200000000ff */
[----:B------:R-:W-:Y:S01]  /*9ab0*/  STSM.16.M88.4 [R88], R12 ;  /* 0x0000000c58007844 */ /* 0x000fe20000000200 */
[----:B------:R-:W-:Y:S02]  /*9ac0*/  F2FP.F16.F32.PACK_AB R26, R61, R60 ;  /* 0x0000003c3d1a723e */ /* 0x000fe400000000ff */
[----:B------:R-:W-:Y:S02]  /*9ad0*/  F2FP.F16.F32.PACK_AB R27, R63, R62 ;  /* 0x0000003e3f1b723e */ /* 0x000fe400000000ff */
[----:B------:R-:W-:Y:S01]  /*9ae0*/  MOV R21, R20 ;  /* 0x0000001400157202 */ /* 0x000fe20000000f00 */
[----:B------:R-:W-:Y:S01]  /*9af0*/  IMAD.MOV.U32 R20, RZ, RZ, RZ ;  /* 0x000000ffff147224 */ /* 0x000fe200078e00ff */
[----:B------:R-:W-:Y:S01]  /*9b00*/  ISETP.NE.U32.AND P2, PT, RZ, UR4, PT ;  /* 0x00000004ff007c0c */ /* 0x000fe2000bf45070 */
[----:B------:R3:W-:Y:S01]  /*9b10*/  STSM.16.M88.4 [R44], R24 ;  /* 0x000000182c007844 */ /* 0x0007e20000000200 */
[----:B--2---:R-:W-:Y:S01]  /*9b20*/  ISETP.NE.U32.AND P0, PT, R34, RZ, PT ;  /* 0x000000ff2200720c */ /* 0x004fe20003f05070 */
[C---:B-1----:R-:W-:Y:S01]  /*9b30*/  IMAD.SHL.U32 R5, R185.reuse, 0x4, RZ ;  /* 0x00000004b9057824 */ /* 0x042fe200078e00ff */
[----:B------:R-:W-:Y:S01]  /*9b40*/  SHF.L.U64.HI R10, R185, 0x2, R189 ;  /* 0x00000002b90a7819 */ /* 0x000fe200000102bd */
[----:B------:R1:W-:Y:S01]  /*9b50*/  STSM.16.M88.4 [R31], R64 ;  /* 0x000000401f007844 */ /* 0x0003e20000000200 */
[----:B------:R-:W-:-:S02]  /*9b60*/  ISETP.NE.AND.EX P2, PT, RZ, UR5, PT, P2 ;  /* 0x00000005ff007c0c */ /* 0x000fc4000bf45320 */
[----:B------:R-:W-:Y:S01]  /*9b70*/  ISETP.NE.AND.EX P0, PT, R35, RZ, PT, P0 ;  /* 0x000000ff2300720c */ /* 0x000fe20003f05300 */
[----:B------:R1:W-:Y:S01]  /*9b80*/  STSM.16.M88.4 [R30], R72 ;  /* 0x000000481e007844 */ /* 0x0003e20000000200 */
[----:B------:R-:W-:-:S03]  /*9b90*/  IADD3 R6, P1, R5, R34, RZ ;  /* 0x0000002205067210 */ /* 0x000fc60007f3e0ff */
[----:B------:R1:W-:Y:S02]  /*9ba0*/  STSM.16.M88.4 [R21], R80 ;  /* 0x0000005015007844 */ /* 0x0003e40000000200 */
[----:B------:R-:W-:Y:S01]  /*9bb0*/  IMAD.X R7, R10, 0x1, R35, P1 ;  /* 0x000000010a077824 */ /* 0x000fe200008e0623 */
[----:B------:R-:W-:Y:S03]  /*9bc0*/  BAR.SYNC.DEFER_BLOCKING 0x1, 0x100 ;  /* 0x0044000000007b1d */ /* 0x000fe60000010000 */
[----:B------:R-:W-:-:S03]  /*9bd0*/  @P2 IADD3 R4, P3, R5, UR4, RZ ;  /* 0x0000000405042c10 */ /* 0x000fc6000ff7e0ff */
[----:B------:R-:W-:Y:S01]  /*9be0*/  ULDC UR4, c[0x0][0xa88] ;  /* 0x0002a20000047ab9 */ /* 0x000fe20000000800 */
[----:B------:R-:W-:Y:S01]  /*9bf0*/  @P2 IADD3.X R5, R10, UR5, RZ, P3, !PT ;  /* 0x000000050a052c10 */ /* 0x000fe20009ffe4ff */
[----:B------:R-:W-:Y:S01]  /*9c00*/  IMAD.U32 R9, RZ, RZ, UR4 ;  /* 0x00000004ff097e24 */ /* 0x000fe2000f8e00ff */
[----:B---3--:R-:W2:Y:S01]  /*9c10*/  LDC R44, c[0x0][0xbe8] ;  /* 0x0002fa00ff2c7b82 */ /* 0x008ea20000000800 */
[----:B------:R1:W5:Y:S04]  /*9c20*/  @P0 LDG.E R20, desc[UR56][R6.64] ;  /* 0x0000003806140981 */ /* 0x000368000c1e1900 */
[----:B------:R1:W5:Y:S01]  /*9c30*/  @P2 LDG.E R9, desc[UR56][R4.64] ;  /* 0x0000003804092981 */ /* 0x000362000c1e1900 */
[----:B--2---:R-:W-:-:S13]  /*9c40*/  ISETP.NE.AND P1, PT, R44, 0x1, PT ;  /* 0x000000012c00780c */ /* 0x004fda0003f25270 */
[----:B------:R-:W2:Y:S08]  /*9c50*/  @P1 LDC R8, c[0x0][0xbec] ;  /* 0x0002fb00ff081b82 */ /* 0x000eb00000000800 */
[----:B------:R-:W3:Y:S01]  /*9c60*/  @P1 LDC R11, c[0x0][0xbf0] ;  /* 0x0002fc00ff0b1b82 */ /* 0x000ee20000000800 */
[----:B-1----:R-:W-:Y:S05]  /*9c70*/  @P2 BRA `(.L_x_2479) ;  /* 0x0000000000102947 */ /* 0x002fea0003800000 */
[----:B------:R-:W-:Y:S05]  /*9c80*/  @!P0 BRA `(.L_x_2479) ;  /* 0x00000000000c8947 */ /* 0x000fea0003800000 */
[----:B------:R-:W4:Y:S04]  /*9c90*/  LDG.E R4, desc[UR56][R6.64] ;  /* 0x0000003806047981 */ /* 0x000f28000c1e1900 */
[----:B-----5:R-:W4:Y:S02]  /*9ca0*/  LDG.E R9, desc[UR56][R6.64+0x4] ;  /* 0x0000043806097981 */ /* 0x020f24000c1e1900 */
[----:B----4-:R-:W-:-:S07]  /*9cb0*/  IMAD.IADD R9, R9, 0x1, -R4 ;  /* 0x0000000109097824 */ /* 0x010fce00078e0a04 */
.L_x_2479:
[----:B------:R-:W-:Y:S01]  /*9cc0*/  SHF.R.S32.HI R52, RZ, 0x1f, R188 ;  /* 0x0000001fff347819 */ /* 0x000fe200000114bc */
[----:B------:R-:W-:Y:S01]  /*9cd0*/  IMAD.IADD R15, R184, 0x1, R18 ;  /* 0x00000001b80f7824 */ /* 0x000fe200078e0212 */
[----:B------:R-:W-:Y:S01]  /*9ce0*/  ULDC.64 UR4, c[0x0][0xb90] ;  /* 0x0002e40000047ab9 */ /* 0x000fe20000000a00 */
[----:B-----5:R-:W-:Y:S01]  /*9cf0*/  SHF.R.S32.HI R21, RZ, 0x1f, R20 ;  /* 0x0000001fff157819 */ /* 0x020fe20000011414 */
[----:B------:R-:W-:Y:S01]  /*9d00*/  IMAD.IADD R24, R194, 0x1, R18 ;  /* 0x00000001c2187824 */ /* 0x000fe200078e0212 */
[----:B------:R-:W-:Y:S01]  /*9d10*/  SEL R189, R189, RZ, !P0 ;  /* 0x000000ffbdbd7207 */ /* 0x000fe20004000000 */
[----:B------:R-:W-:Y:S01]  /*9d20*/  IMAD R5, R52, UR4, RZ ;  /* 0x0000000434057c24 */ /* 0x000fe2000f8e02ff */
[----:B------:R-:W-:Y:S01]  /*9d30*/  SEL R185, R185, RZ, !P0 ;  /* 0x000000ffb9b97207 */ /* 0x000fe20004000000 */
[----:B--2---:R-:W-:-:S04]  /*9d40*/  @P1 IMAD.HI.U32 R6, R15, R8, RZ ;  /* 0x000000080f061227 */ /* 0x004fc800078e00ff */
[----:B------:R-:W-:Y:S01]  /*9d50*/  IMAD.MOV.U32 R7, RZ, RZ, R15 ;  /* 0x000000ffff077224 */ /* 0x000fe200078e000f */
[----:B---3--:R-:W-:Y:S01]  /*9d60*/  @P1 SHF.R.U32.HI R7, RZ, R11, R6 ;  /* 0x0000000bff071219 */ /* 0x008fe20000011606 */
[C---:B------:R-:W-:Y:S02]  /*9d70*/  IMAD R13, R188.reuse, UR5, R5 ;  /* 0x00000005bc0d7c24 */ /* 0x040fe4000f8e0205 */
[----:B------:R-:W-:Y:S01]  /*9d80*/  IMAD.WIDE.U32 R4, R188, UR4, R20 ;  /* 0x00000004bc047c25 */ /* 0x000fe2000f8e0014 */
[----:B------:R-:W-:-:S03]  /*9d90*/  ULDC.64 UR4, c[0x0][0xb98] ;  /* 0x0002e60000047ab9 */ /* 0x000fc60000000a00 */
[----:B------:R-:W-:Y:S02]  /*9da0*/  IMAD R11, R190, 0x40, R22 ;  /* 0x00000040be0b7824 */ /* 0x000fe400078e0216 */
[----:B------:R-:W-:Y:S02]  /*9db0*/  IMAD.IADD R5, R5, 0x1, R13 ;  /* 0x0000000105057824 */ /* 0x000fe400078e020d */
        /* <DEDUP_REMOVED lines=13> */
[----:B------:R-:W-:Y:S01]  /*9e90*/  IMAD R53, R9, R44, RZ ;  /* 0x0000002c09357224 */ /* 0x000fe200078e02ff */
[----:B------:R-:W-:-:S02]  /*9ea0*/  IADD3.X R5, R13, R5, R8, P2, !PT ;  /* 0x000000050d057210 */ /* 0x000fc400017fe408 */
[----:B------:R-:W-:Y:S01]  /*9eb0*/  IADD3 R7, P3, R16, 0x2000, RZ ;  /* 0x0000200010077810 */ /* 0x000fe20007f7e0ff */
[----:B------:R-:W-:Y:S01]  /*9ec0*/  IMAD R6, R6, UR4, RZ ;  /* 0x0000000406067c24 */ /* 0x000fe2000f8e02ff */
[----:B------:R-:W-:Y:S01]  /*9ed0*/  IADD3 R15, P0, R16, 0x1000, RZ ;  /* 0x00001000100f7810 */ /* 0x000fe20007f1e0ff */
[----:B------:R-:W-:Y:S01]  /*9ee0*/  IMAD.WIDE.U32 R4, R11, UR4, R4 ;  /* 0x000000040b047c25 */ /* 0x000fe2000f8e0004 */
[----:B------:R-:W-:Y:S02]  /*9ef0*/  LOP3.LUT R8, R7, 0x380, RZ, 0xc0, !PT ;  /* 0x0000038007087812 */ /* 0x000fe400078ec0ff */
[----:B------:R-:W-:Y:S01]  /*9f00*/  LOP3.LUT R36, R37, 0x380, RZ, 0xc0, !PT ;  /* 0x0000038025247812 */ /* 0x000fe200078ec0ff */
[----:B------:R-:W-:Y:S01]  /*9f10*/  IMAD R13, R11, UR5, R6 ;  /* 0x000000050b0d7c24 */ /* 0x000fe2000f8e0206 */
[----:B------:R-:W-:Y:S01]  /*9f20*/  ULDC.64 UR4, c[0x0][0xb50] ;  /* 0x0002d40000047ab9 */ /* 0x000fe20000000a00 */
[----:B------:R-:W-:Y:S01]  /*9f30*/  SHF.R.U64 R8, R8, 0x3, RZ ;  /* 0x0000000308087819 */ /* 0x000fe200000012ff */
[----:B------:R-:W-:Y:S01]  /*9f40*/  VIADD R6, R24, 0x8 ;  /* 0x0000000818067836 */ /* 0x000fe20000000000 */
[----:B------:R-:W-:Y:S01]  /*9f50*/  LEA R10, P4, R4, UR4, 0x2 ;  /* 0x00000004040a7c11 */ /* 0x000fe2000f8810ff */
[----:B------:R-:W-:Y:S01]  /*9f60*/  IMAD.IADD R11, R5, 0x1, R13 ;  /* 0x00000001050b7824 */ /* 0x000fe200078e020d */
[----:B------:R-:W-:Y:S01]  /*9f70*/  LOP3.LUT R8, R8, R7, RZ, 0x3c, !PT ;  /* 0x0000000708087212 */ /* 0x000fe200078e3cff */
[----:B------:R-:W-:Y:S01]  /*9f80*/  IMAD.X R13, RZ, RZ, R17, P0 ;  /* 0x000000ffff0d7224 */ /* 0x000fe200000e0611 */
[----:B------:R-:W-:Y:S01]  /*9f90*/  IADD3 R7, P2, R16, 0x3000, RZ ;  /* 0x0000300010077810 */ /* 0x000fe20007f5e0ff */
[----:B------:R-:W-:Y:S01]  /*9fa0*/  SHFL.IDX PT, R48, R10, RZ, 0x1c1f ;  /* 0x001c1fff0a307589 */ /* 0x000fe200000e0000 */
[----:B------:R-:W-:Y:S01]  /*9fb0*/  LEA.HI.X R14, R4, UR5, R11, 0x2, P4 ;  /* 0x00000005040e7c11 */ /* 0x000fe2000a0f140b */
[--C-:B------:R-:W-:Y:S01]  /*9fc0*/  IMAD.X R9, RZ, RZ, R17.reuse, P3 ;  /* 0x000000ffff097224 */ /* 0x100fe200018e0611 */
[----:B------:R-:W-:Y:S01]  /*9fd0*/  LOP3.LUT R5, R7, 0x380, RZ, 0xc0, !PT ;  /* 0x0000038007057812 */ /* 0x000fe200078ec0ff */
[----:B------:R-:W-:Y:S01]  /*9fe0*/  SHFL.IDX PT, R50, R10, 0x1, 0x1c1f ;  /* 0x003c1f000a327f89 */ /* 0x000fe200000e0000 */
[----:B------:R-:W-:Y:S01]  /*9ff0*/  LOP3.LUT P0, RZ, R192, 0x3, RZ, 0xc0, !PT ;  /* 0x00000003c0ff7812 */ /* 0x000fe2000780c0ff */
[----:B------:R-:W-:Y:S01]  /*a000*/  ULDC.64 UR4, c[0x0][0xaa0] ;  /* 0x0002a80000047ab9 */ /* 0x000fe20000000a00 */
[----:B------:R-:W-:Y:S01]  /*a010*/  SHF.R.U64 R4, R5, 0x3, RZ ;  /* 0x0000000305047819 */ /* 0x000fe200000012ff */
[----:B------:R-:W1:Y:S01]  /*a020*/  SHFL.IDX PT, R49, R14, RZ, 0x1c1f ;  /* 0x001c1fff0e317589 */ /* 0x000e6200000e0000 */
[----:B------:R-:W-:Y:S01]  /*a030*/  IMAD.X R5, RZ, RZ, R17, P2 ;  /* 0x000000ffff057224 */ /* 0x000fe200010e0611 */
[----:B------:R-:W-:-:S02]  /*a040*/  ISETP.GE.OR P2, PT, R24, R53, P0 ;  /* 0x000000351800720c */ /* 0x000fc40000746670 */
[----:B------:R-:W2:Y:S01]  /*a050*/  SHFL.IDX PT, R51, R14, 0x1, 0x1c1f ;  /* 0x003c1f000e337f89 */ /* 0x000ea200000e0000 */
[----:B------:R-:W-:Y:S02]  /*a060*/  ISETP.GE.OR P0, PT, R6, R53, P0 ;  /* 0x000000350600720c */ /* 0x000fe40000706670 */
[C---:B------:R-:W-:Y:S02]  /*a070*/  IADD3 R33, P4, R16.reuse, 0x6000, RZ ;  /* 0x0000600010217810 */ /* 0x040fe40007f9e0ff */
[----:B------:R-:W-:Y:S02]  /*a080*/  LOP3.LUT R11, R16, 0x380, RZ, 0xc0, !PT ;  /* 0x00000380100b7812 */ /* 0x000fe400078ec0ff */
[----:B------:R-:W-:Y:S02]  /*a090*/  LOP3.LUT R32, R33, 0x380, RZ, 0xc0, !PT ;  /* 0x0000038021207812 */ /* 0x000fe400078ec0ff */
[----:B------:R-:W-:Y:S02]  /*a0a0*/  SHF.R.U64 R11, R11, 0x3, RZ ;  /* 0x000000030b0b7819 */ /* 0x000fe400000012ff */
[----:B------:R-:W-:-:S02]  /*a0b0*/  LOP3.LUT R4, R4, R7, RZ, 0x3c, !PT ;  /* 0x0000000704047212 */ /* 0x000fc400078e3cff */
[----:B------:R-:W-:Y:S02]  /*a0c0*/  IADD3 R7, P3, R16, 0x7000, RZ ;  /* 0x0000700010077810 */ /* 0x000fe40007f7e0ff */
[----:B------:R-:W-:Y:S02]  /*a0d0*/  SHF.R.U64 R40, R40, 0x3, RZ ;  /* 0x0000000328287819 */ /* 0x000fe400000012ff */
[----:B------:R-:W-:Y:S01]  /*a0e0*/  SHF.R.U64 R36, R36, 0x3, RZ ;  /* 0x0000000324247819 */ /* 0x000fe200000012ff */
[--C-:B------:R-:W-:Y:S01]  /*a0f0*/  IMAD.X R29, RZ, RZ, R17.reuse, P3 ;  /* 0x000000ffff1d7224 */ /* 0x100fe200018e0611 */
[----:B------:R-:W-:Y:S01]  /*a100*/  SHF.R.U64 R32, R32, 0x3, RZ ;  /* 0x0000000320207819 */ /* 0x000fe200000012ff */
[----:B-1----:R1:W-:Y:S01]  /*a110*/  @!P2 ST.E desc[UR56][R48.64], R3 ;  /* 0x000000033000a985 */ /* 0x0023e2000c101938 */
[----:B------:R-:W-:Y:S02]  /*a120*/  LOP3.LUT R16, R11, R16, RZ, 0x3c, !PT ;  /* 0x000000100b107212 */ /* 0x000fe400078e3cff */
[----:B------:R-:W-:Y:S01]  /*a130*/  LOP3.LUT R40, R40, R41, RZ, 0x3c, !PT ;  /* 0x0000002928287212 */ /* 0x000fe200078e3cff */
[----:B--2---:R2:W-:Y:S01]  /*a140*/  @!P0 ST.E desc[UR56][R50.64], R2 ;  /* 0x0000000232008985 */ /* 0x0045e2000c101938 */
[----:B------:R-:W-:Y:S01]  /*a150*/  LOP3.LUT R36, R36, R37, RZ, 0x3c, !PT ;  /* 0x0000002524247212 */ /* 0x000fe200078e3cff */
[--C-:B------:R-:W-:Y:S01]  /*a160*/  IMAD.X R41, RZ, RZ, R17.reuse, P6 ;  /* 0x000000ffff297224 */ /* 0x100fe200030e0611 */
[----:B------:R-:W-:Y:S01]  /*a170*/  LOP3.LUT R32, R32, R33, RZ, 0x3c, !PT ;  /* 0x0000002120207212 */ /* 0x000fe200078e3cff */
[--C-:B------:R-:W-:Y:S01]  /*a180*/  IMAD.X R37, RZ, RZ, R17.reuse, P5 ;  /* 0x000000ffff257224 */ /* 0x100fe200028e0611 */
[----:B------:R3:W5:Y:S01]  /*a190*/  LD.E.128 R24, desc[UR56][R16.64] ;  /* 0x0000003810187980 */ /* 0x000762000c101d00 */
[----:B------:R-:W-:Y:S01]  /*a1a0*/  IMAD.X R33, RZ, RZ, R17, P4 ;  /* 0x000000ffff217224 */ /* 0x000fe200020e0611 */
[----:B------:R-:W-:Y:S01]  /*a1b0*/  LOP3.LUT R12, R15, 0x380, RZ, 0xc0, !PT ;  /* 0x000003800f0c7812 */ /* 0x000fe200078ec0ff */
[----:B-1----:R-:W1:Y:S01]  /*a1c0*/  @P1 LDC R49, c[0x0][0xbec] ;  /* 0x0002fb00ff311b82 */ /* 0x002e620000000800 */
[----:B------:R-:W-:Y:S01]  /*a1d0*/  IMAD R3, R21, UR4, RZ ;  /* 0x0000000415037c24 */ /* 0x000fe2000f8e02ff */
[----:B------:R-:W-:Y:S01]  /*a1e0*/  LOP3.LUT R6, R7, 0x380, RZ, 0xc0, !PT ;  /* 0x0000038007067812 */ /* 0x000fe200078ec0ff */
[----:B------:R-:W5:Y:S01]  /*a1f0*/  LD.E.128 R8, desc[UR56][R8.64] ;  /* 0x0000003808087980 */ /* 0x000f62000c101d00 */
[----:B------:R-:W-:-:S02]  /*a200*/  SHF.R.U64 R12, R12, 0x3, RZ ;  /* 0x000000030c0c7819 */ /* 0x000fc400000012ff */
[----:B------:R-:W-:Y:S02]  /*a210*/  SHF.R.U64 R6, R6, 0x3, RZ ;  /* 0x0000000306067819 */ /* 0x000fe400000012ff */
[----:B--2---:R-:W2:Y:S01]  /*a220*/  @P1 LDC R51, c[0x0][0xbf0] ;  /* 0x0002fc00ff331b82 */ /* 0x004ea20000000800 */
[----:B---3--:R-:W-:Y:S01]  /*a230*/  IMAD R17, R20, UR5, R3 ;  /* 0x0000000514117c24 */ /* 0x008fe2000f8e0203 */
[----:B------:R-:W-:Y:S01]  /*a240*/  LOP3.LUT R12, R12, R15, RZ, 0x3c, !PT ;  /* 0x0000000f0c0c7212 */ /* 0x000fe200078e3cff */
[----:B------:R-:W-:Y:S01]  /*a250*/  IMAD.WIDE.U32 R2, R20, UR4, RZ ;  /* 0x0000000414027c25 */ /* 0x000fe2000f8e00ff */
[----:B------:R-:W-:Y:S01]  /*a260*/  ULDC.64 UR4, c[0x0][0xae8] ;  /* 0x0002ba0000047ab9 */ /* 0x000fe20000000a00 */
[----:B------:R-:W-:Y:S01]  /*a270*/  LOP3.LUT R28, R6, R7, RZ, 0x3c, !PT ;  /* 0x00000007061c7212 */ /* 0x000fe200078e3cff */
[----:B------:R-:W5:Y:S01]  /*a280*/  LD.E.128 R40, desc[UR56][R40.64] ;  /* 0x0000003828287980 */ /* 0x000f62000c101d00 */
[----:B------:R-:W-:Y:S02]  /*a290*/  IMAD.IADD R3, R3, 0x1, R17 ;  /* 0x0000000103037824 */ /* 0x000fe400078e0211 */
[----:B------:R-:W-:Y:S01]  /*a2a0*/  IMAD R17, R187, 0x20, R190 ;  /* 0x00000020bb117824 */ /* 0x000fe200078e02be */
[----:B------:R-:W5:Y:S01]  /*a2b0*/  LD.E.128 R12, desc[UR56][R12.64] ;  /* 0x000000380c0c7980 */ /* 0x000f62000c101d00 */
[----:B------:R-:W-:-:S02]  /*a2c0*/  IMAD R21, R52, UR4, RZ ;  /* 0x0000000434157c24 */ /* 0x000fc4000f8e02ff */
[----:B------:R-:W-:Y:S01]  /*a2d0*/  IMAD.IADD R48, R18, 0x1, R17 ;  /* 0x0000000112307824 */ /* 0x000fe200078e0211 */
[----:B------:R-:W5:Y:S01]  /*a2e0*/  LD.E.128 R4, desc[UR56][R4.64] ;  /* 0x0000003804047980 */ /* 0x000f62000c101d00 */
[----:B------:R-:W-:Y:S02]  /*a2f0*/  IMAD R21, R188, UR5, R21 ;  /* 0x00000005bc157c24 */ /* 0x000fe4000f8e0215 */
[----:B-1----:R-:W-:Y:S01]  /*a300*/  @P1 IMAD.HI.U32 R16, R48, R49, RZ ;  /* 0x0000003130101227 */ /* 0x002fe200078e00ff */
[----:B------:R-:W5:Y:S03]  /*a310*/  LD.E.128 R36, desc[UR56][R36.64] ;  /* 0x0000003824247980 */ /* 0x000f66000c101d00 */
[----:B------:R-:W-:Y:S01]  /*a320*/  IMAD.WIDE.U32 R2, R188, UR4, R2 ;  /* 0x00000004bc027c25 */ /* 0x000fe2000f8e0002 */
[----:B------:R-:W-:Y:S01]  /*a330*/  ULDC.64 UR4, c[0x0][0xaf0] ;  /* 0x0002bc0000047ab9 */ /* 0x000fe20000000a00 */
[----:B------:R-:W5:Y:S02]  /*a340*/  LD.E.128 R32, desc[UR56][R32.64] ;  /* 0x0000003820207980 */ /* 0x000f64000c101d00 */
[----:B------:R-:W-:Y:S01]  /*a350*/  IMAD.MOV.U32 R17, RZ, RZ, R48 ;  /* 0x000000ffff117224 */ /* 0x000fe200078e0030 */
[----:B--2---:R-:W-:Y:S01]  /*a360*/  @P1 SHF.R.U32.HI R17, RZ, R51, R16 ;  /* 0x00000033ff111219 */ /* 0x004fe20000011610 */
[----:B------:R-:W-:Y:S01]  /*a370*/  IMAD.IADD R3, R3, 0x1, R21 ;  /* 0x0000000103037824 */ /* 0x000fe200078e0215 */
[----:B------:R-:W5:Y:S01]  /*a380*/  LD.E.128 R28, desc[UR56][R28.64] ;  /* 0x000000381c1c7980 */ /* 0x000f62000c101d00 */
[----:B------:R-:W-:Y:S01]  /*a390*/  IMAD R20, R189, UR4, RZ ;  /* 0x00000004bd147c24 */ /* 0x000fe2000f8e02ff */
[----:B------:R-:W-:Y:S01]  /*a3a0*/  SHF.R.S32.HI R16, RZ, 0x1f, R17 ;  /* 0x0000001fff107819 */ /* 0x000fe20000011411 */
[C---:B------:R-:W-:Y:S01]  /*a3b0*/  IMAD.WIDE.U32 R2, R185.reuse, UR4, R2 ;  /* 0x00000004b9027c25 */ /* 0x040fe2000f8e0002 */
[----:B------:R-:W-:Y:S01]  /*a3c0*/  @!PT LDS RZ, [RZ] ;  /* 0x00000000fffff984 */ /* 0x000fe20000000800 */
[----:B------:R-:W-:Y:S01]  /*a3d0*/  @!PT LDS RZ, [RZ] ;  /* 0x00000000fffff984 */ /* 0x000fe20000000800 */
[----:B------:R-:W-:Y:S01]  /*a3e0*/  @!PT LDS RZ, [RZ] ;  /* 0x00000000fffff984 */ /* 0x000fe20000000800 */
[----:B------:R-:W-:Y:S01]  /*a3f0*/  @!PT LDS RZ, [RZ] ;  /* 0x00000000fffff984 */ /* 0x000fe20000000800 */
[----:B------:R1:W-:Y:S06]  /*a400*/  MEMBAR.ALL.CTA ;  /* 0x0000000000007992 */ /* 0x0003ec0000008000 */
[----:B-1----:R-:W1:Y:S01]  /*a410*/  FENCE.VIEW.ASYNC.S ;  /* 0x00000000000073c6 */ /* 0x002e620000000000 */
[----:B------:R-:W-:Y:S01]  /*a420*/  IMAD R21, R185, UR5, R20 ;  /* 0x00000005b9157c24 */ /* 0x000fe2000f8e0214 */
[----:B------:R-:W-:Y:S01]  /*a430*/  ULDC.64 UR4, c[0x0][0xae0] ;  /* 0x0002b80000047ab9 */ /* 0x000fe20000000a00 */
[----:B------:R-:W-:-:S02]  /*a440*/  IMAD.MOV R49, RZ, RZ, -R17 ;  /* 0x000000ffff317224 */ /* 0x000fc400078e0a11 */
        /* <DEDUP_REMOVED lines=10> */
[----:B------:R-:W-:Y:S01]  /*a4f0*/  IMAD.WIDE.U32 R2, R21, UR4, R2 ;  /* 0x0000000415027c25 */ /* 0x000fe2000f8e0002 */
[----:B------:R-:W-:-:S03]  /*a500*/  ISETP.GE.AND P2, PT, R44, R53, PT ;  /* 0x000000352c00720c */ /* 0x000fc60003f46270 */
[----:B------:R-:W-:Y:S01]  /*a510*/  IMAD R17, R21, UR5, R18 ;  /* 0x0000000515117c24 */ /* 0x000fe2000f8e0212 */
[----:B------:R-:W-:Y:S01]  /*a520*/  ULDC.64 UR4, c[0x0][0xa80] ;  /* 0x0002a00000047ab9 */ /* 0x000fe20000000a00 */
[----:B0-----:R-:W-:Y:S01]  /*a530*/  VIADD R0, R0, 0x34820 ;  /* 0x0003482000007836 */ /* 0x001fe20000000000 */
[----:B------:R-:W-:Y:S01]  /*a540*/  LEA R18, P3, R2, UR4, 0x1 ;  /* 0x0000000402127c11 */ /* 0x000fe2000f8608ff */
[----:B------:R-:W-:Y:S02]  /*a550*/  IMAD.IADD R3, R3, 0x1, R17 ;  /* 0x0000000103037824 */ /* 0x000fe400078e0211 */
[----:B------:R-:W-:Y:S01]  /*a560*/  VIADD R16, R44, 0x20 ;  /* 0x000000202c107836 */ /* 0x000fe20000000000 */
[----:B------:R-:W-:Y:S02]  /*a570*/  PRMT R0, RZ, 0x654, R0 ;  /* 0x00000654ff007816 */ /* 0x000fe40000000000 */
[----:B------:R-:W-:Y:S02]  /*a580*/  LEA.HI.X R20, R2, UR5, R3, 0x1, P3 ;  /* 0x0000000502147c11 */ /* 0x000fe400098f0c03 */
[-C--:B------:R-:W-:Y:S01]  /*a590*/  ISETP.GE.AND P0, PT, R16, R53.reuse, PT ;  /* 0x000000351000720c */ /* 0x080fe20003f06270 */
[----:B------:R-:W-:Y:S01]  /*a5a0*/  VIADD R16, R44, 0x40 ;  /* 0x000000402c107836 */ /* 0x000fe20000000000 */
[----:B-1----:R0:W-:Y:S01]  /*a5b0*/  SYNCS.ARRIVE.TRANS64.RED.A1T0 RZ, [R0+URZ], RZ ;  /* 0x000000ff00ff79a7 */ /* 0x0021e2000810043f */
[----:B------:R0:W1:Y:S01]  /*a5c0*/  SHFL.IDX PT, R3, R18, RZ, 0x181f ;  /* 0x00181fff12037589 */ /* 0x00006200000e0000 */
[----:B------:R-:W-:Y:S03]  /*a5d0*/  BSSY B1, `(.L_x_2480) ;  /* 0x000000d000017945 */ /* 0x000fe60003800000 */
[----:B------:R0:W2:Y:S01]  /*a5e0*/  SHFL.IDX PT, R17, R20, RZ, 0x181f ;  /* 0x00181fff14117589 */ /* 0x0000a200000e0000 */
[----:B------:R-:W-:Y:S01]  /*a5f0*/  ISETP.GE.AND P1, PT, R16, R53, PT ;  /* 0x000000351000720c */ /* 0x000fe20003f26270 */
[----:B------:R-:W-:-:S12]  /*a600*/  @P2 BRA `(.L_x_2481) ;  /* 0x0000000000242947 */ /* 0x000fd80003800000 */
[----:B------:R-:W-:Y:S02]  /*a610*/  ULDC UR4, c[0x0][0xac8] ;  /* 0x0002b20000047ab9 */ /* 0x000fe40000000800 */
[----:B------:R-:W-:Y:S02]  /*a620*/  ISETP.GE.AND P2, PT, R22, UR4, PT ;  /* 0x0000000416007c0c */ /* 0x000fe4000bf46270 */
[----:B------:R-:W-:-:S11]  /*a630*/  ISETP.GE.AND P3, PT, R186, UR4, PT ;  /* 0x00000004ba007c0c */ /* 0x000fd6000bf66270 */
[-C--:B-1----:R-:W-:Y:S02]  /*a640*/  @!P2 LEA R2, P4, R22, R3.reuse, 0x1 ;  /* 0x000000031602a211 */ /* 0x082fe400078808ff */
[----:B------:R-:W-:Y:S02]  /*a650*/  @!P3 LEA R16, P5, R186, R3, 0x1 ;  /* 0x00000003ba10b211 */ /* 0x000fe400078a08ff */
[-C--:B--2---:R-:W-:Y:S02]  /*a660*/  @!P2 LEA.HI.X R3, R22, R17.reuse, R197, 0x1, P4 ;  /* 0x000000111603a211 */ /* 0x084fe400020f0cc5 */
[----:B------:R-:W-:-:S03]  /*a670*/  @!P3 LEA.HI.X R17, R186, R17, R196, 0x1, P5 ;  /* 0x00000011ba11b211 */ /* 0x000fc600028f0cc4 */
[----:B-----5:R3:W-:Y:S04]  /*a680*/  @!P2 ST.E.128 desc[UR56][R2.64], R24 ;  /* 0x000000180200a985 */ /* 0x0207e8000c101d38 */
[----:B------:R3:W-:Y:S02]  /*a690*/  @!P3 ST.E.128 desc[UR56][R16.64], R40 ;  /* 0x000000281000b985 */ /* 0x0007e4000c101d38 */
.L_x_2481:
[----:B------:R-:W-:Y:S05]  /*a6a0*/  BSYNC B1 ;  /* 0x0000000000017941 */ /* 0x000fea0003800000 */
.L_x_2480:
[----:B--23--:R2:W3:Y:S01]  /*a6b0*/  SHFL.IDX PT, R17, R20, 0x1, 0x181f ;  /* 0x00381f0014117f89 */ /* 0x00c4e200000e0000 */
[----:B------:R-:W-:Y:S03]  /*a6c0*/  BSSY B1, `(.L_x_2482) ;  /* 0x000000c000017945 */ /* 0x000fe60003800000 */
[----:B-1----:R2:W1:Y:S01]  /*a6d0*/  SHFL.IDX PT, R3, R18, 0x1, 0x181f ;  /* 0x00381f0012037f89 */ /* 0x00246200000e0000 */
[----:B------:R-:W-:Y:S05]  /*a6e0*/  @P0 BRA `(.L_x_2483) ;  /* 0x0000000000240947 */ /* 0x000fea0003800000 */
[----:B------:R-:W-:Y:S02]  /*a6f0*/  ULDC UR4, c[0x0][0xac8] ;  /* 0x0002b20000047ab9 */ /* 0x000fe40000000800 */
[----:B------:R-:W-:Y:S02]  /*a700*/  ISETP.GE.AND P3, PT, R22, UR4, PT ;  /* 0x0000000416007c0c */ /* 0x000fe4000bf66270 */
[----:B------:R-:W-:-:S11]  /*a710*/  ISETP.GE.AND P4, PT, R186, UR4, PT ;  /* 0x00000004ba007c0c */ /* 0x000fd6000bf86270 */
[-C--:B-1----:R-:W-:Y:S02]  /*a720*/  @!P3 LEA R2, P0, R22, R3.reuse, 0x1 ;  /* 0x000000031602b211 */ /* 0x082fe400078008ff */
[----:B------:R-:W-:Y:S02]  /*a730*/  @!P4 LEA R16, P2, R186, R3, 0x1 ;  /* 0x00000003ba10c211 */ /* 0x000fe400078408ff */
[-C--:B---3--:R-:W-:Y:S02]  /*a740*/  @!P3 LEA.HI.X R3, R22, R17.reuse, R197, 0x1, P0 ;  /* 0x000000111603b211 */ /* 0x088fe400000f0cc5 */
[----:B------:R-:W-:-:S03]  /*a750*/  @!P4 LEA.HI.X R17, R186, R17, R196, 0x1, P2 ;  /* 0x00000011ba11c211 */ /* 0x000fc600010f0cc4 */
[----:B-----5:R4:W-:Y:S04]  /*a760*/  @!P3 ST.E.128 desc[UR56][R2.64], R12 ;  /* 0x0000000c0200b985 */ /* 0x0209e8000c101d38 */
[----:B------:R4:W-:Y:S02]  /*a770*/  @!P4 ST.E.128 desc[UR56][R16.64], R36 ;  /* 0x000000241000c985 */ /* 0x0009e4000c101d38 */
.L_x_2483:
[----:B------:R-:W-:Y:S05]  /*a780*/  BSYNC B1 ;  /* 0x0000000000017941 */ /* 0x000fea0003800000 */
.L_x_2482:
[----:B----45:R4:W0:Y:S01]  /*a790*/  SHFL.IDX PT, R13, R20, 0x2, 0x181f ;  /* 0x00581f00140d7f89 */ /* 0x03082200000e0000 */
        /* <DEDUP_REMOVED lines=8> */
[-C--:B0-----:R-:W-:Y:S02]  /*a820*/  @!P2 LEA.HI.X R3, R22, R13.reuse, R197, 0x1, P0 ;  /* 0x0000000d1603a211 */ /* 0x081fe400000f0cc5 */
[----:B------:R-:W-:-:S03]  /*a830*/  @!P3 LEA.HI.X R13, R186, R13, R196, 0x1, P1 ;  /* 0x0000000dba0db211 */ /* 0x000fc600008f0cc4 */
[----:B------:R0:W-:Y:S04]  /*a840*/  @!P2 ST.E.128 desc[UR56][R2.64], R8 ;  /* 0x000000080200a985 */ /* 0x0001e8000c101d38 */
[----:B------:R0:W-:Y:S02]  /*a850*/  @!P3 ST.E.128 desc[UR56][R12.64], R32 ;  /* 0x000000200c00b985 */ /* 0x0001e4000c101d38 */
.L_x_2485:
[----:B------:R-:W-:Y:S05]  /*a860*/  BSYNC B1 ;  /* 0x0000000000017941 */ /* 0x000fea0003800000 */
.L_x_2484:
[----:B0-----:R-:W-:Y:S01]  /*a870*/  VIADD R0, R44, 0x60 ;  /* 0x000000602c007836 */ /* 0x001fe20000000000 */
[----:B------:R0:W0:Y:S04]  /*a880*/  SHFL.IDX PT, R9, R20, 0x3, 0x181f ;  /* 0x00781f0014097f89 */ /* 0x00002800000e0000 */
[----:B------:R-:W-:Y:S01]  /*a890*/  ISETP.GE.AND P0, PT, R0, R53, PT ;  /* 0x000000350000720c */ /* 0x000fe20003f06270 */
[----:B------:R0:W0:-:S12]  /*a8a0*/  SHFL.IDX PT, R11, R18, 0x3, 0x181f ;  /* 0x00781f00120b7f89 */ /* 0x00001800000e0000 */
[----:B------:R-:W-:Y:S05]  /*a8b0*/  @P0 BRA `(.L_x_2486) ;  /* 0x0000000800d80947 */ /* 0x000fea0003800000 */
[----:B------:R-:W-:Y:S02]  /*a8c0*/  ULDC UR4, c[0x0][0xac8] ;  /* 0x0002b20000047ab9 */ /* 0x000fe40000000800 */
[----:B------:R-:W-:-:S13]  /*a8d0*/  ISETP.GE.AND P1, PT, R22, UR4, PT ;  /* 0x0000000416007c0c */ /* 0x000fda000bf26270 */
[----:B0-----:R-:W-:-:S04]  /*a8e0*/  @!P1 LEA R2, P0, R22, R11, 0x1 ;  /* 0x0000000b16029211 */ /* 0x001fc800078008ff */
[----:B-1----:R-:W-:Y:S02]  /*a8f0*/  @!P1 LEA.HI.X R3, R22, R9, R197, 0x1, P0 ;  /* 0x0000000916039211 */ /* 0x002fe400000f0cc5 */
[----:B------:R-:W-:-:S03]  /*a900*/  ISETP.GE.AND P0, PT, R186, UR4, PT ;  /* 0x00000004ba007c0c */ /* 0x000fc6000bf06270 */
[----:B------:R0:W-:Y:S10]  /*a910*/  @!P1 ST.E.128 desc[UR56][R2.64], R4 ;  /* 0x0000000402009985 */ /* 0x0001f4000c101d38 */
[----:B------:R-:W-:Y:S05]  /*a920*/  @P0 BRA `(.L_x_2486) ;  /* 0x0000000800bc0947 */ /* 0x000fea0003800000 */
[----:B0-----:R-:W-:-:S04]  /*a930*/  LEA R2, P0, R186, R11, 0x1 ;  /* 0x0000000bba027211 */ /* 0x001fc800078008ff */
[----:B------:R-:W-:-:S05]  /*a940*/  LEA.HI.X R3, R186, R9, R196, 0x1, P0 ;  /* 0x00000009ba037211 */ /* 0x000fca00000f0cc4 */
[----:B------:R0:W-:Y:S01]  /*a950*/  ST.E.128 desc[UR56][R2.64], R28 ;  /* 0x0000001c02007985 */ /* 0x0001e2000c101d38 */
[----:B------:R-:W-:Y:S05]  /*a960*/  BRA `(.L_x_2486) ;  /* 0x0000000800ac7947 */ /* 0x000fea0003800000 */
.L_x_2478:
[----:B------:R-:W2:Y:S01]  /*a970*/  LDC.64 R4, c[0x0][0xc00] ;  /* 0x00030000ff047b82 */ /* 0x000ea20000000a00 */
[----:B------:R-:W-:Y:S01]  /*a980*/  ULDC.64 UR4, c[0x0][0xc08] ;  /* 0x0003020000047ab9 */ /* 0x000fe20000000a00 */
[----:B------:R-:W-:-:S06]  /*a990*/  IMAD.MOV.U32 R6, RZ, RZ, RZ ;  /* 0x000000ffff067224 */ /* 0x000fcc00078e00ff */
[----:B------:R-:W3:Y:S01]  /*a9a0*/  LDC.64 R2, c[0x0][0xc00] ;  /* 0x00030000ff027b82 */ /* 0x000ee20000000a00 */
[----:B------:R-:W-:-:S04]  /*a9b0*/  ISETP.NE.U32.AND P1, PT, RZ, UR4, PT ;  /* 0x00000004ff007c0c */ /* 0x000fc8000bf25070 */
[----:B------:R-:W-:-:S03]  /*a9c0*/  ISETP.NE.AND.EX P1, PT, RZ, UR5, PT, P1 ;  /* 0x00000005ff007c0c */ /* 0x000fc6000bf25310 */
[----:B------:R-:W4:Y:S01]  /*a9d0*/  LDC R17, c[0x0][0xbe8] ;  /* 0x0002fa00ff117b82 */ /* 0x000f220000000800 */
[----:B--2---:R-:W-:-:S04]  /*a9e0*/  ISETP.NE.U32.AND P0, PT, R4, RZ, PT ;  /* 0x000000ff0400720c */ /* 0x004fc80003f05070 */
[----:B------:R-:W-:Y:S01]  /*a9f0*/  ISETP.NE.AND.EX P0, PT, R5, RZ, PT, P0 ;  /* 0x000000ff0500720c */ /* 0x000fe20003f05300 */
[----:B---3--:R-:W-:-:S04]  /*aa00*/  IMAD.WIDE R4, R185, 0x4, R2 ;  /* 0x00000004b9047825 */ /* 0x008fc800078e0202 */
[----:B------:R-:W2:Y:S01]  /*aa10*/  @P1 LDC.64 R2, c[0x0][0xc08] ;  /* 0x00030200ff021b82 */ /* 0x000ea20000000a00 */
[----:B------:R-:W-:Y:S02]  /*aa20*/  ULDC UR4, c[0x0][0xa88] ;  /* 0x0002a20000047ab9 */ /* 0x000fe40000000800 */
[----:B0-----:R-:W-:-:S05]  /*aa30*/  IMAD.U32 R0, RZ, RZ, UR4 ;  /* 0x00000004ff007e24 */ /* 0x001fca000f8e00ff */
[----:B------:R0:W5:Y:S01]  /*aa40*/  @P0 LDG.E R6, desc[UR56][R4.64] ;  /* 0x0000003804060981 */ /* 0x000162000c1e1900 */
[----:B--2---:R-:W-:-:S05]  /*aa50*/  @P1 IMAD.WIDE R2, R185, 0x4, R2 ;  /* 0x00000004b9021825 */ /* 0x004fca00078e0202 */
[----:B------:R0:W5:Y:S01]  /*aa60*/  @P1 LDG.E R0, desc[UR56][R2.64] ;  /* 0x0000003802001981 */ /* 0x000162000c1e1900 */
[----:B----4-:R-:W-:Y:S02]  /*aa70*/  ISETP.NE.AND P2, PT, R17, 0x1, PT ;  /* 0x000000011100780c */ /* 0x010fe40003f45270 */
[----:B------:R-:W-:-:S11]  /*aa80*/  ISETP.GE.AND P3, PT, R198, 0x80, PT ;  /* 0x00000080c600780c */ /* 0x000fd60003f66270 */
[----:B------:R-:W2:Y:S08]  /*aa90*/  @P2 LDC R12, c[0x0][0xbec] ;  /* 0x0002fb00ff0c2b82 */ /* 0x000eb00000000800 */
[----:B------:R-:W3:Y:S01]  /*aaa0*/  @P2 LDC R21, c[0x0][0xbf0] ;  /* 0x0002fc00ff152b82 */ /* 0x000ee20000000800 */
[----:B0-----:R-:W-:Y:S05]  /*aab0*/  @P1 BRA `(.L_x_2487) ;  /* 0x0000000000101947 */ /* 0x001fea0003800000 */
[----:B------:R-:W-:Y:S05]  /*aac0*/  @!P0 BRA `(.L_x_2487) ;  /* 0x00000000000c8947 */ /* 0x000fea0003800000 */
[----:B------:R-:W4:Y:S04]  /*aad0*/  LDG.E R3, desc[UR56][R4.64] ;  /* 0x0000003804037981 */ /* 0x000f28000c1e1900 */
[----:B-----5:R-:W4:Y:S02]  /*aae0*/  LDG.E R0, desc[UR56][R4.64+0x4] ;  /* 0x0000043804007981 */ /* 0x020f24000c1e1900 */
[----:B----4-:R-:W-:-:S07]  /*aaf0*/  IMAD.IADD R0, R0, 0x1, -R3 ;  /* 0x0000000100007824 */ /* 0x010fce00078e0a03 */
.L_x_2487:
        /* <DEDUP_REMOVED lines=45> */
.L_x_2489:
[----:B------:R-:W-:Y:S05]  /*add0*/  BSYNC B1 ;  /* 0x0000000000017941 */ /* 0x000fea0003800000 */
.L_x_2488:
        /* <DEDUP_REMOVED lines=38> */
[----:B------:R-:W-:Y:S01]  /*b040*/  IMAD.IADD R3, R3, 0x1, R5 ;  /* 0x0000000103037824 */ /* 0x000fe200078e0205 */
[----:B------:R-:W-:Y:S01]  /*b050*/  LEA R4, P3, R2, UR4, 0x1 ;  /* 0x0000000402047c11 */ /* 0x000fe2000f8608ff */
[----:B------:R-:W-:-:S03]  /*b060*/  VIADD R0, R18, 0x20 ;  /* 0x0000002012007836 */ /* 0x000fc60000000000 */
[----:B------:R-:W-:Y:S01]  /*b070*/  LEA.HI.X R5, R2, UR5, R3, 0x1, P3 ;  /* 0x0000000502057c11 */ /* 0x000fe200098f0c03 */
[----:B------:R0:W2:Y:S01]  /*b080*/  SHFL.IDX PT, R7, R4, RZ, 0x181f ;  /* 0x00181fff04077589 */ /* 0x0000a200000e0000 */
[-C--:B------:R-:W-:Y:S01]  /*b090*/  ISETP.GE.AND P1, PT, R0, R17.reuse, PT ;  /* 0x000000110000720c */ /* 0x080fe20003f26270 */
[----:B------:R-:W-:Y:S02]  /*b0a0*/  VIADD R0, R18, 0x40 ;  /* 0x0000004012007836 */ /* 0x000fe40000000000 */
[----:B------:R0:W3:Y:S03]  /*b0b0*/  SHFL.IDX PT, R3, R5, RZ, 0x181f ;  /* 0x00181fff05037589 */ /* 0x0000e600000e0000 */
[----:B------:R-:W-:Y:S01]  /*b0c0*/  ISETP.GE.AND P0, PT, R0, R17, PT ;  /* 0x000000110000720c */ /* 0x000fe20003f06270 */
[----:B------:R-:W-:-:S12]  /*b0d0*/  @P2 BRA `(.L_x_2491) ;  /* 0x0000000000242947 */ /* 0x000fd80003800000 */
[----:B------:R-:W-:Y:S02]  /*b0e0*/  ULDC UR4, c[0x0][0xac8] ;  /* 0x0002b20000047ab9 */ /* 0x000fe40000000800 */
[----:B------:R-:W-:Y:S02]  /*b0f0*/  ISETP.GE.AND P4, PT, R22, UR4, PT ;  /* 0x0000000416007c0c */ /* 0x000fe4000bf86270 */
[----:B------:R-:W-:-:S11]  /*b100*/  ISETP.GE.AND P5, PT, R186, UR4, PT ;  /* 0x00000004ba007c0c */ /* 0x000fd6000bfa6270 */
[-C--:B--2---:R-:W-:Y:S02]  /*b110*/  @!P4 LEA R6, P2, R22, R7.reuse, 0x1 ;  /* 0x000000071606c211 */ /* 0x084fe400078408ff */
[----:B------:R-:W-:Y:S02]  /*b120*/  @!P5 LEA R2, P3, R186, R7, 0x1 ;  /* 0x00000007ba02d211 */ /* 0x000fe400078608ff */
[-C--:B---3--:R-:W-:Y:S02]  /*b130*/  @!P4 LEA.HI.X R7, R22, R3.reuse, R197, 0x1, P2 ;  /* 0x000000031607c211 */ /* 0x088fe400010f0cc5 */
[----:B------:R-:W-:-:S03]  /*b140*/  @!P5 LEA.HI.X R3, R186, R3, R196, 0x1, P3 ;  /* 0x00000003ba03d211 */ /* 0x000fc600018f0cc4 */
[----:B------:R4:W-:Y:S04]  /*b150*/  @!P4 ST.E.128 desc[UR56][R6.64], RZ ;  /* 0x000000ff0600c985 */ /* 0x0009e8000c101d38 */
[----:B------:R4:W-:Y:S02]  /*b160*/  @!P5 ST.E.128 desc[UR56][R2.64], RZ ;  /* 0x000000ff0200d985 */ /* 0x0009e4000c101d38 */
.L_x_2491:
[----:B------:R-:W-:Y:S05]  /*b170*/  BSYNC B1 ;  /* 0x0000000000017941 */ /* 0x000fea0003800000 */
.L_x_2490:
[----:B---34-:R3:W4:Y:S01]  /*b180*/  SHFL.IDX PT, R3, R5, 0x1, 0x181f ;  /* 0x00381f0005037f89 */ /* 0x01872200000e0000 */
[----:B------:R-:W-:Y:S03]  /*b190*/  BSSY B1, `(.L_x_2492) ;  /* 0x000000c000017945 */ /* 0x000fe60003800000 */
[----:B--2---:R3:W2:Y:S01]  /*b1a0*/  SHFL.IDX PT, R7, R4, 0x1, 0x181f ;  /* 0x00381f0004077f89 */ /* 0x0046a200000e0000 */
[----:B------:R-:W-:Y:S05]  /*b1b0*/  @P1 BRA `(.L_x_2493) ;  /* 0x0000000000241947 */ /* 0x000fea0003800000 */
[----:B------:R-:W-:Y:S02]  /*b1c0*/  ULDC UR4, c[0x0][0xac8] ;  /* 0x0002b20000047ab9 */ /* 0x000fe40000000800 */
[----:B------:R-:W-:Y:S02]  /*b1d0*/  ISETP.GE.AND P3, PT, R22, UR4, PT ;  /* 0x0000000416007c0c */ /* 0x000fe4000bf66270 */
[----:B------:R-:W-:-:S11]  /*b1e0*/  ISETP.GE.AND P4, PT, R186, UR4, PT ;  /* 0x00000004ba007c0c */ /* 0x000fd6000bf86270 */
[-C--:B--2---:R-:W-:Y:S02]  /*b1f0*/  @!P3 LEA R6, P1, R22, R7.reuse, 0x1 ;  /* 0x000000071606b211 */ /* 0x084fe400078208ff */
[----:B------:R-:W-:Y:S02]  /*b200*/  @!P4 LEA R2, P2, R186, R7, 0x1 ;  /* 0x00000007ba02c211 */ /* 0x000fe400078408ff */
[-C--:B----4-:R-:W-:Y:S02]  /*b210*/  @!P3 LEA.HI.X R7, R22, R3.reuse, R197, 0x1, P1 ;  /* 0x000000031607b211 */ /* 0x090fe400008f0cc5 */
[----:B------:R-:W-:-:S03]  /*b220*/  @!P4 LEA.HI.X R3, R186, R3, R196, 0x1, P2 ;  /* 0x00000003ba03c211 */ /* 0x000fc600010f0cc4 */
[----:B------:R2:W-:Y:S04]  /*b230*/  @!P3 ST.E.128 desc[UR56][R6.64], RZ ;  /* 0x000000ff0600b985 */ /* 0x0005e8000c101d38 */
[----:B------:R2:W-:Y:S02]  /*b240*/  @!P4 ST.E.128 desc[UR56][R2.64], RZ ;  /* 0x000000ff0200c985 */ /* 0x0005e4000c101d38 */
.L_x_2493:
[----:B------:R-:W-:Y:S05]  /*b250*/  BSYNC B1 ;  /* 0x0000000000017941 */ /* 0x000fea0003800000 */
.L_x_2492:
[----:B--2-4-:R2:W4:Y:S01]  /*b260*/  SHFL.IDX PT, R3, R5, 0x2, 0x181f ;  /* 0x00581f0005037f89 */ /* 0x01452200000e0000 */
[----:B------:R-:W-:Y:S03]  /*b270*/  BSSY B1, `(.L_x_2494) ;  /* 0x000000c000017945 */ /* 0x000fe60003800000 */
[----:B------:R2:W0:Y:S01]  /*b280*/  SHFL.IDX PT, R7, R4, 0x2, 0x181f ;  /* 0x00581f0004077f89 */ /* 0x00042200000e0000 */
[----:B------:R-:W-:Y:S05]  /*b290*/  @P0 BRA `(.L_x_2495) ;  /* 0x0000000000240947 */ /* 0x000fea0003800000 */
[----:B------:R-:W-:Y:S02]  /*b2a0*/  ULDC UR4, c[0x0][0xac8] ;  /* 0x0002b20000047ab9 */ /* 0x000fe40000000800 */
[----:B------:R-:W-:Y:S02]  /*b2b0*/  ISETP.GE.AND P2, PT, R22, UR4, PT ;  /* 0x0000000416007c0c */ /* 0x000fe4000bf46270 */
[----:B------:R-:W-:-:S11]  /*b2c0*/  ISETP.GE.AND P3, PT, R186, UR4, PT ;  /* 0x00000004ba007c0c */ /* 0x000fd6000bf66270 */
[-C--:B0-----:R-:W-:Y:S02]  /*b2d0*/  @!P2 LEA R6, P0, R22, R7.reuse, 0x1 ;  /* 0x000000071606a211 */ /* 0x081fe400078008ff */
[----:B------:R-:W-:Y:S02]  /*b2e0*/  @!P3 LEA R2, P1, R186, R7, 0x1 ;  /* 0x00000007ba02b211 */ /* 0x000fe400078208ff */
[-C--:B----4-:R-:W-:Y:S02]  /*b2f0*/  @!P2 LEA.HI.X R7, R22, R3.reuse, R197, 0x1, P0 ;  /* 0x000000031607a211 */ /* 0x090fe400000f0cc5 */
[----:B------:R-:W-:-:S03]  /*b300*/  @!P3 LEA.HI.X R3, R186, R3, R196, 0x1, P1 ;  /* 0x00000003ba03b211 */ /* 0x000fc600008f0cc4 */
[----:B------:R0:W-:Y:S04]  /*b310*/  @!P2 ST.E.128 desc[UR56][R6.64], RZ ;  /* 0x000000ff0600a985 */ /* 0x0001e8000c101d38 */
[----:B------:R0:W-:Y:S02]  /*b320*/  @!P3 ST.E.128 desc[UR56][R2.64], RZ ;  /* 0x000000ff0200b985 */ /* 0x0001e4000c101d38 */
.L_x_2495:
[----:B------:R-:W-:Y:S05]  /*b330*/  BSYNC B1 ;  /* 0x0000000000017941 */ /* 0x000fea0003800000 */
.L_x_2494:
[----:B------:R-:W-:Y:S01]  /*b340*/  VIADD R0, R18, 0x60 ;  /* 0x0000006012007836 */ /* 0x000fe20000000000 */
[----:B0-23--:R-:W0:Y:S04]  /*b350*/  SHFL.IDX PT, R5, R5, 0x3, 0x181f ;  /* 0x00781f0005057f89 */ /* 0x00de2800000e0000 */
[----:B------:R-:W-:Y:S01]  /*b360*/  ISETP.GE.AND P0, PT, R0, R17, PT ;  /* 0x000000110000720c */ /* 0x000fe20003f06270 */
[----:B----4-:R2:W3:-:S12]  /*b370*/  SHFL.IDX PT, R3, R4, 0x3, 0x181f ;  /* 0x00781f0004037f89 */ /* 0x0104d800000e0000 */
[----:B--2---:R-:W-:Y:S05]  /*b380*/  @P0 BRA `(.L_x_2486) ;  /* 0x0000000000240947 */ /* 0x004fea0003800000 */
[----:B------:R-:W-:Y:S02]  /*b390*/  ULDC UR4, c[0x0][0xac8] ;  /* 0x0002b20000047ab9 */ /* 0x000fe40000000800 */
[----:B------:R-:W-:Y:S02]  /*b3a0*/  ISETP.GE.AND P2, PT, R22, UR4, PT ;  /* 0x0000000416007c0c */ /* 0x000fe4000bf46270 */
[----:B------:R-:W-:-:S11]  /*b3b0*/  ISETP.GE.AND P3, PT, R186, UR4, PT ;  /* 0x00000004ba007c0c */ /* 0x000fd6000bf66270 */
[-C--:B---3--:R-:W-:Y:S02]  /*b3c0*/  @!P2 LEA R6, P0, R22, R3.reuse, 0x1 ;  /* 0x000000031606a211 */ /* 0x088fe400078008ff */
[----:B------:R-:W-:Y:S02]  /*b3d0*/  @!P3 LEA R2, P1, R186, R3, 0x1 ;  /* 0x00000003ba02b211 */ /* 0x000fe400078208ff */
[-C--:B0-----:R-:W-:Y:S02]  /*b3e0*/  @!P2 LEA.HI.X R7, R22, R5.reuse, R197, 0x1, P0 ;  /* 0x000000051607a211 */ /* 0x081fe400000f0cc5 */
[----:B------:R-:W-:-:S03]  /*b3f0*/  @!P3 LEA.HI.X R3, R186, R5, R196, 0x1, P1 ;  /* 0x00000005ba03b211 */ /* 0x000fc600008f0cc4 */
[----:B------:R0:W-:Y:S04]  /*b400*/  @!P2 ST.E.128 desc[UR56][R6.64], RZ ;  /* 0x000000ff0600a985 */ /* 0x0001e8000c101d38 */
[----:B------:R0:W-:Y:S02]  /*b410*/  @!P3 ST.E.128 desc[UR56][R2.64], RZ ;  /* 0x000000ff0200b985 */ /* 0x0001e4000c101d38 */
.L_x_2486:
[----:B------:R-:W-:Y:S05]  /*b420*/  BSYNC B0 ;  /* 0x0000000000007941 */ /* 0x000fea0003800000 */
.L_x_2477:
[----:B------:R-:W-:Y:S02]  /*b430*/  ULDC UR4, c[0x0][0xc3c] ;  /* 0x00030f0000047ab9 */ /* 0x000fe40000000800 */
[----:B-1----:R-:W-:-:S13]  /*b440*/  ISETP.GE.AND P0, PT, R47, UR4, PT ;  /* 0x000000042f007c0c */ /* 0x002fda000bf06270 */
[----:B------:R-:W-:Y:S05]  /*b450*/  @!P0 BRA `(.L_x_2496) ;  /* 0xffffff5800548947 */ /* 0x000fea000383ffff */
[----:B------:R-:W-:Y:S05]  /*b460*/  EXIT ;  /* 0x000000000000794d */ /* 0x000fea0003800000 */
.L_x_2441:
[----:B------:R-:W-:-:S08]  /*b470*/  NOP ;  /* 0x0000000000007918 */ /* 0x000fd00000000000 */
[----:B0-----:R-:W0:-:S00]  /*b480*/  USETMAXREG.DEALLOC.CTAPOOL 0x18 ;  /* 0x00000018000079c8 */ /* 0x001e0000080e0500 */
[----:B0-----:R-:W-:Y:S01]  /*b490*/  LOP3.LUT R0, R0, 0x3, RZ, 0xc0, !PT ;  /* 0x0000000300007812 */ /* 0x001fe200078ec0ff */
[----:B------:R-:W-:-:S05]  /*b4a0*/  IMAD.MOV.U32 R5, RZ, RZ, RZ ;  /* 0x000000ffff057224 */ /* 0x000fca00078e00ff */
[----:B------:R-:W0:Y:S02]  /*b4b0*/  SHFL.IDX PT, R0, R0, RZ, 0x1f ;  /* 0x00001fff00007589 */ /* 0x000e2400000e0000 */
[----:B0-----:R-:W-:-:S04]  /*b4c0*/  ISETP.NE.AND P0, PT, R0, RZ, PT ;  /* 0x000000ff0000720c */ /* 0x001fc80003f05270 */
[----:B------:R-:W-:-:S05]  /*b4d0*/  P2R R0, PR, RZ, 0x1 ;  /* 0x00000001ff007803 */ /* 0x000fca0000000000 */
[----:B------:R0:W-:Y:S04]  /*b4e0*/  STL [R1+0x50], R0 ;  /* 0x0000500001007387 */ /* 0x0001e80000100800 */
        /* <DEDUP_REMOVED lines=8> */
.L_x_2497:
[----:B0-----:R-:W0:Y:S01]  /*b570*/  S2R R0, SR_TID.X ;  /* 0x0000000000007919 */ /* 0x001e220000002100 */
[----:B------:R-:W-:Y:S01]  /*b580*/  ULDC UR4, c[0x0][0xc3c] ;  /* 0x00030f0000047ab9 */ /* 0x000fe20000000800 */
[----:B------:R-:W1:Y:S01]  /*b590*/  S2UR UR6, SR_CTAID.X ;  /* 0x00000000000679c3 */ /* 0x000e620000002500 */
        /* <DEDUP_REMOVED lines=8> */
[----:B------:R-:W-:Y:S01]  /*b620*/  UMOV UR4, URZ ;  /* 0x0000003f00047c82 */ /* 0x000fe20008000000 */
[C---:B------:R-:W-:Y:S01]  /*b630*/  ISETP.GE.U32.AND P2, PT, R0.reuse, 0x2, PT ;  /* 0x000000020000780c */ /* 0x040fe20003f46070 */
[----:B------:R-:W-:Y:S01]  /*b640*/  IMAD.MOV.U32 R16, RZ, RZ, RZ ;  /* 0x000000ffff107224 */ /* 0x000fe200078e00ff */
[C---:B------:R-:W-:Y:S02]  /*b650*/  ISETP.GE.U32.AND P3, PT, R0.reuse, 0x4, PT ;  /* 0x000000040000780c */ /* 0x040fe40003f66070 */
[C---:B------:R-:W-:Y:S02]  /*b660*/  ISETP.GE.U32.AND P4, PT, R0.reuse, 0x8, PT ;  /* 0x000000080000780c */ /* 0x040fe40003f86070 */
[----:B------:R-:W-:Y:S01]  /*b670*/  ISETP.GE.U32.AND P5, PT, R0, 0x10, PT ;  /* 0x000000100000780c */ /* 0x000fe20003fa6070 */
[----:B--2---:R-:W0:Y:S02]  /*b680*/  SHFL.UP PT, R4, R5, 0x1, RZ ;  /* 0x0420000005047989 */ /* 0x004e2400000e00ff */
        /* <DEDUP_REMOVED lines=24> */
.L_x_2503:
        /* <DEDUP_REMOVED lines=12> */
.L_x_2502:
[----:B------:R-:W-:Y:S05]  /*b8d0*/  BSYNC B0 ;  /* 0x0000000000007941 */ /* 0x000fea0003800000 */
.L_x_2501:
        /* <DEDUP_REMOVED lines=21> */
.L_x_2499:
        /* <DEDUP_REMOVED lines=20> */
.L_x_2504:
        /* <DEDUP_REMOVED lines=57> */
.L_x_2500:
[----:B------:R-:W-:Y:S02]  /*bf00*/  IMAD.MOV.U32 R17, RZ, RZ, RZ ;  /* 0x000000ffff117224 */ /* 0x000fe400078e00ff */
[----:B------:R-:W-:Y:S02]  /*bf10*/  IMAD.U32 R16, RZ, RZ, UR6 ;  /* 0x00000006ff107e24 */ /* 0x000fe4000f8e00ff */
[----:B------:R-:W-:-:S07]  /*bf20*/  IMAD.MOV.U32 R18, RZ, RZ, RZ ;  /* 0x000000ffff127224 */ /* 0x000fce00078e00ff */
.L_x_2505:
[----:B------:R-:W-:-:S13]  /*bf30*/  ISETP.NE.AND P0, PT, R0, RZ, PT ;  /* 0x000000ff0000720c */ /* 0x000fda0003f05270 */
[----:B------:R-:W1:Y:S01]  /*bf40*/  @!P0 S2R R3, SR_CgaCtaId ;  /* 0x0000000000038919 */ /* 0x000e620000008800 */
[----:B------:R-:W-:-:S04]  /*bf50*/  @!P0 MOV R0, 0x400 ;  /* 0x0000040000008802 */ /* 0x000fc80000000f00 */
[----:B-1----:R-:W-:-:S05]  /*bf60*/  @!P0 LEA R0, R3, R0, 0x18 ;  /* 0x0000000003008211 */ /* 0x002fca00078ec0ff */
[----:B------:R1:W-:Y:S01]  /*bf70*/  @!P0 STS.128 [R0+0x348d0], R16 ;  /* 0x0348d01000008388 */ /* 0x0003e20000000c00 */
[----:B------:R-:W-:Y:S06]  /*bf80*/  BAR.ARV 0x5, 0x180 ;  /* 0x0146000000007b1d */ /* 0x000fec0000002000 */
.L_x_2498:
[----:B01----:R-:W-:Y:S01]  /*bf90*/  IMAD.MOV.U32 R0, RZ, RZ, 0x1 ;  /* 0x00000001ff007424 */ /* 0x003fe200078e00ff */
[----:B------:R0:W-:Y:S01]  /*bfa0*/  STL [R1+0x48], RZ ;  /* 0x000048ff01007387 */ /* 0x0001e20000100800 */
[----:B------:R-:W-:Y:S02]  /*bfb0*/  ULDC UR4, c[0x0][0xc3c] ;  /* 0x00030f0000047ab9 */ /* 0x000fe40000000800 */
[----:B--2---:R-:W-:Y:S01]  /*bfc0*/  ISETP.GE.AND P0, PT, R19, UR4, PT ;  /* 0x0000000413007c0c */ /* 0x004fe2000bf06270 */
        /* <DEDUP_REMOVED lines=30> */
.L_x_2608:
[----:B0-----:R-:W0:Y:S02]  /*c1b0*/  LDC.64 R2, c[0x0][0xc88] ;  /* 0x00032200ff027b82 */ /* 0x001e240000000a00 */
[----:B0-----:R-:W-:-:S05]  /*c1c0*/  IMAD.WIDE R2, R19, 0x4, R2 ;  /* 0x0000000413027825 */ /* 0x001fca00078e0202 */
[----:B--2---:R-:W2:Y:S01]  /*c1d0*/  LDG.E R12, desc[UR56][R2.64] ;  /* 0x00000038020c7981 */ /* 0x004ea2000c1e1900 */
[----:B------:R-:W-:Y:S05]  /*c1e0*/  YIELD ;  /* 0x0000000000007946 */ /* 0x000fea0003800000 */
[----:B------:R-:W-:Y:S01]  /*c1f0*/  ULDC.64 UR4, c[0x0][0xa28] ;  /* 0x00028a0000047ab9 */ /* 0x000fe20000000a00 */
[----:B------:R-:W-:Y:S01]  /*c200*/  IMAD.MOV.U32 R0, RZ, RZ, RZ ;  /* 0x000000ffff007224 */ /* 0x000fe200078e00ff */
[----:B------:R-:W-:Y:S01]  /*c210*/  ISETP.NE.U32.AND P0, PT, RZ, UR4, PT ;  /* 0x00000004ff007c0c */ /* 0x000fe2000bf05070 */
[----:B------:R-:W-:Y:S01]  /*c220*/  IMAD.MOV.U32 R6, RZ, RZ, RZ ;  /* 0x000000ffff067224 */ /* 0x000fe200078e00ff */
        /* <DEDUP_REMOVED lines=48> */
.L_x_2507:
[----:B------:R-:W-:Y:S01]  /*c530*/  IMAD.MOV.U32 R2, RZ, RZ, R12 ;  /* 0x000000ffff027224 */ /* 0x000fe200078e000c */
[----:B------:R-:W-:Y:S01]  /*c540*/  ULDC.64 UR4, c[0x0][0xa20] ;  /* 0x0002880000047ab9 */ /* 0x000fe20000000a00 */
[----:B-----5:R-:W-:Y:S01]  /*c550*/  IMAD.IADD R3, R8, 0x1, R0 ;  /* 0x0000000108037824 */ /* 0x020fe200078e0200 */
[----:B------:R-:W-:Y:S02]  /*c560*/  ISETP.NE.U32.AND P1, PT, RZ, UR4, PT ;  /* 0x00000004ff007c0c */ /* 0x000fe4000bf25070 */
[----:B------:R2:W-:Y:S02]  /*c570*/  STL [R1+0x10], R2 ;  /* 0x0000100201007387 */ /* 0x0005e40000100800 */
[----:B------:R-:W-:Y:S02]  /*c580*/  ISETP.NE.AND.EX P1, PT, RZ, UR5, PT, P1 ;  /* 0x00000005ff007c0c */ /* 0x000fe4000bf25310 */
[----:B------:R2:W-:Y:S11]  /*c590*/  STL [R1+0x18], R3 ;  /* 0x0000180301007387 */ /* 0x0005f60000100800 */
[----:B--2---:R-:W-:Y:S05]  /*c5a0*/  @!P1 BRA `(.L_x_2508) ;  /* 0x0000000000109947 */ /* 0x004fea0003800000 */
[----:B------:R-:W-:-:S04]  /*c5b0*/  IADD3 R6, P0, R11, UR4, RZ ;  /* 0x000000040b067c10 */ /* 0x000fc8000ff1e0ff */
[----:B------:R-:W-:-:S05]  /*c5c0*/  IADD3.X R7, R10, UR5, RZ, P0, !PT ;  /* 0x000000050a077c10 */ /* 0x000fca00087fe4ff */
[----:B------:R2:W5:Y:S01]  /*c5d0*/  LDG.E R6, desc[UR56][R6.64] ;  /* 0x0000003806067981 */ /* 0x000562000c1e1900 */
[----:B------:R-:W-:Y:S05]  /*c5e0*/  BRA `(.L_x_2509) ;  /* 0x0000000000107947 */ /* 0x000fea0003800000 */
.L_x_2508:
[----:B------:R-:W-:Y:S05]  /*c5f0*/  @!P0 BRA `(.L_x_2509) ;  /* 0x00000000000c8947 */ /* 0x000fea0003800000 */
[----:B------:R-:W2:Y:S04]  /*c600*/  LDG.E R6, desc[UR56][R4.64] ;  /* 0x0000003804067981 */ /* 0x000ea8000c1e1900 */
[----:B------:R-:W2:Y:S02]  /*c610*/  LDG.E R4, desc[UR56][R4.64+0x4] ;  /* 0x0000043804047981 */ /* 0x000ea4000c1e1900 */
[----:B--2---:R-:W-:-:S07]  /*c620*/  IMAD.IADD R6, R4, 0x1, -R6 ;  /* 0x0000000104067824 */ /* 0x004fce00078e0a06 */
.L_x_2509:
[----:B-----5:R-:W-:Y:S01]  /*c630*/  IMAD.IADD R6, R6, 0x1, -R0 ;  /* 0x0000000106067824 */ /* 0x020fe200078e0a00 */
[----:B------:R-:W-:Y:S01]  /*c640*/  BSSY B7, `(.L_x_2510) ;  /* 0x000043b000077945 */ /* 0x000fe20003800000 */
[----:B------:R-:W3:Y:S02]  /*c650*/  LDC R0, c[0x0][0x448] ;  /* 0x00011200ff007b82 */ /* 0x000ee40000000800 */
[----:B---3--:R-:W-:Y:S01]  /*c660*/  ISETP.NE.AND P0, PT, R0, 0x1, PT ;  /* 0x000000010000780c */ /* 0x008fe20003f05270 */
[----:B------:R-:W-:-:S04]  /*c670*/  IMAD.SHL.U32 R0, R17, 0x80, RZ ;  /* 0x0000008011007824 */ /* 0x000fc800078e00ff */
[----:B------:R-:W-:-:S08]  /*c680*/  VIADD R0, R0, 0x7f ;  /* 0x0000007f00007836 */ /* 0x000fd00000000000 */
[----:B------:R-:W3:Y:S08]  /*c690*/  @P0 LDC R2, c[0x0][0x44c] ;  /* 0x00011300ff020b82 */ /* 0x000ef00000000800 */
[----:B------:R-:W4:Y:S01]  /*c6a0*/  @P0 LDC R3, c[0x0][0x450] ;  /* 0x00011400ff030b82 */ /* 0x000f220000000800 */
[----:B---3--:R-:W-:-:S05]  /*c6b0*/  @P0 IMAD.HI.U32 R2, R0, R2, RZ ;  /* 0x0000000200020227 */ /* 0x008fca00078e00ff */
[----:B----4-:R-:W-:Y:S02]  /*c6c0*/  @P0 SHF.R.U32.HI R0, RZ, R3, R2 ;  /* 0x00000003ff000219 */ /* 0x010fe40000011602 */
[C---:B------:R-:W-:Y:S01]  /*c6d0*/  IADD3 R2, R6.reuse, 0x80, -R9 ;  /* 0x0000008006027810 */ /* 0x040fe20007ffe809 */
[----:B------:R-:W-:-:S04]  /*c6e0*/  VIADD R6, R6, 0x7f ;  /* 0x0000007f06067836 */ /* 0x000fc80000000000 */
[----:B------:R-:W-:Y:S01]  /*c6f0*/  IMAD.IADD R0, R2, 0x1, R0 ;  /* 0x0000000102007824 */ /* 0x000fe200078e0200 */
[----:B------:R-:W-:-:S04]  /*c700*/  SHF.R.S32.HI R2, RZ, 0x1f, R6 ;  /* 0x0000001fff027819 */ /* 0x000fc80000011406 */
[----:B------:R-:W-:Y:S02]  /*c710*/  SHF.R.S32.HI R3, RZ, 0x1f, R0 ;  /* 0x0000001fff037819 */ /* 0x000fe40000011400 */
[----:B------:R-:W-:Y:S02]  /*c720*/  LEA.HI R2, R2, R6, RZ, 0x7 ;  /* 0x0000000602027211 */ /* 0x000fe400078f38ff */
[----:B------:R-:W-:Y:S02]  /*c730*/  LEA.HI R3, R3, R0, RZ, 0x7 ;  /* 0x0000000003037211 */ /* 0x000fe400078f38ff */
[----:B------:R-:W-:Y:S02]  /*c740*/  SHF.R.S32.HI R2, RZ, 0x7, R2 ;  /* 0x00000007ff027819 */ /* 0x000fe40000011402 */
[----:B------:R-:W-:-:S04]  /*c750*/  SHF.R.S32.HI R3, RZ, 0x7, R3 ;  /* 0x00000007ff037819 */ /* 0x000fc80000011403 */
[----:B------:R-:W-:-:S04]  /*c760*/  VIMNMX R4, R2, R3, PT ;  /* 0x0000000302047248 */ /* 0x000fc80003fe0100 */
[----:B------:R-:W-:Y:S01]  /*c770*/  ISETP.GT.AND P0, PT, R4, RZ, PT ;  /* 0x000000ff0400720c */ /* 0x000fe20003f04270 */
[----:B------:R3:W-:-:S12]  /*c780*/  STL [R1+0x2c], R4 ;  /* 0x00002c0401007387 */ /* 0x0007d80000100800 */
[----:B---3--:R-:W-:Y:S05]  /*c790*/  @P0 BRA `(.L_x_2511) ;  /* 0x0000000000440947 */ /* 0x008fea0003800000 */
[----:B------:R-:W3:Y:S02]  /*c7a0*/  S2R R4, SR_TID.X ;  /* 0x0000000000047919 */ /* 0x000ee40000002100 */
[----:B---3--:R-:W-:-:S04]  /*c7b0*/  LOP3.LUT R4, R4, 0x7f, RZ, 0xc0, !PT ;  /* 0x0000007f04047812 */ /* 0x008fc800078ec0ff */
[----:B------:R-:W-:-:S13]  /*c7c0*/  ISETP.NE.AND P0, PT, R4, RZ, PT ;  /* 0x000000ff0400720c */ /* 0x000fda0003f05270 */
[----:B------:R-:W-:Y:S05]  /*c7d0*/  @P0 BRA `(.L_x_2512) ;  /* 0x0000004000840947 */ /* 0x000fea0003800000 */
[----:B------:R-:W3:Y:S01]  /*c7e0*/  S2R R3, SR_LANEID ;  /* 0x0000000000037919 */ /* 0x000ee20000000000 */
[----:B------:R-:W-:Y:S02]  /*c7f0*/  VOTEU.ANY UR4, UPT, PT ;  /* 0x0000000000047886 */ /* 0x000fe400038e0100 */
[----:B------:R-:W3:Y:S08]  /*c800*/  FLO.U32 R0, UR4 ;  /* 0x0000000400007d00 */ /* 0x000ef000080e0000 */
[----:B------:R-:W4:Y:S01]  /*c810*/  POPC R5, UR4 ;  /* 0x0000000400057d09 */ /* 0x000f220008000000 */
[----:B---3--:R-:W-:-:S02]  /*c820*/  ISETP.EQ.U32.AND P0, PT, R0, R3, PT ;  /* 0x000000030000720c */ /* 0x008fc40003f02070 */
[----:B------:R-:W4:Y:S11]  /*c830*/  LDC.64 R2, c[0x0][0xc60] ;  /* 0x00031800ff027b82 */ /* 0x000f360000000a00 */
[----:B----4-:R-:W3:Y:S01]  /*c840*/  @P0 ATOMG.E.ADD.STRONG.GPU PT, R3, desc[UR56][R2.64], R5 ;  /* 0x00000005020309a8 */ /* 0x010ee200081ee1f8 */
[----:B------:R-:W4:Y:S02]  /*c850*/  S2R R4, SR_LTMASK ;  /* 0x0000000000047919 */ /* 0x000f240000003900 */
[----:B----4-:R-:W-:-:S04]  /*c860*/  LOP3.LUT R4, R4, UR4, RZ, 0xc0, !PT ;  /* 0x0000000404047c12 */ /* 0x010fc8000f8ec0ff */
[----:B--2---:R-:W2:Y:S01]  /*c870*/  POPC R7, R4 ;  /* 0x0000000400077309 */ /* 0x004ea20000000000 */
[----:B---3--:R-:W2:Y:S02]  /*c880*/  SHFL.IDX PT, R0, R3, R0, 0x1f ;  /* 0x00001f0003007589 */ /* 0x008ea400000e0000 */
[----:B--2---:R-:W-:Y:S01]  /*c890*/  IADD3 R16, R0, UR36, R7 ;  /* 0x0000002400107c10 */ /* 0x004fe2000fffe007 */
[----:B------:R-:W-:Y:S06]  /*c8a0*/  BRA `(.L_x_2512) ;  /* 0x0000004000507947 */ /* 0x000fec0003800000 */
.L_x_2511:
[----:B------:R-:W3:Y:S01]  /*c8b0*/  LDL R0, [R1+0x4] ;  /* 0x0000040001007983 */ /* 0x000ee20000100800 */
        /* <DEDUP_REMOVED lines=20> */
.L_x_2514:
[----:B------:R-:W-:Y:S05]  /*ca00*/  BSYNC B6 ;  /* 0x0000000000067941 */ /* 0x000fea0003800000 */
.L_x_2513:
        /* <DEDUP_REMOVED lines=21> */
.L_x_2517:
        /* <DEDUP_REMOVED lines=16> */
.L_x_2516:
[----:B------:R-:W-:Y:S05]  /*cc60*/  BSYNC B6 ;  /* 0x0000000000067941 */ /* 0x000fea0003800000 */
.L_x_2515:
[----:B------:R-:W3:Y:S01]  /*cc70*/  LDL.LU R2, [R1] ;  /* 0x0000000001027983 */ /* 0x000ee20000300800 */
[----:B------:R-:W-:-:S03]  /*cc80*/  ULDC.64 UR4, c[0x0][0x9f8] ;  /* 0x00027e0000047ab9 */ /* 0x000fc60000000a00 */
[----:B------:R-:W4:Y:S04]  /*cc90*/  LDL.LU R4, [R1+0xc] ;  /* 0x00000c0001047983 */ /* 0x000f280000300800 */
[----:B--2---:R-:W2:Y:S01]  /*cca0*/  LDL R7, [R1+0x10] ;  /* 0x0000100001077983 */ /* 0x004ea20000100800 */
[----:B------:R-:W-:-:S03]  /*ccb0*/  ISETP.NE.U32.AND P0, PT, RZ, UR4, PT ;  /* 0x00000004ff007c0c */ /* 0x000fc6000bf05070 */
[----:B------:R-:W5:Y:S01]  /*ccc0*/  LDL R0, [R1+0x2c] ;  /* 0x00002c0001007983 */ /* 0x000f620000100800 */
[----:B------:R-:W-:-:S13]  /*ccd0*/  ISETP.NE.AND.EX P0, PT, RZ, UR5, PT, P0 ;  /* 0x00000005ff007c0c */ /* 0x000fda000bf05300 */
[----:B---3--:R-:W-:-:S04]  /*cce0*/  @P0 IADD3 R2, P1, R2, UR4, RZ ;  /* 0x0000000402020c10 */ /* 0x008fc8000ff3e0ff */
[----:B----4-:R-:W-:Y:S01]  /*ccf0*/  @P0 IADD3.X R3, R4, UR5, RZ, P1, !PT ;  /* 0x0000000504030c10 */ /* 0x010fe20008ffe4ff */
[----:B------:R-:W-:-:S04]  /*cd00*/  ULDC.64 UR4, c[0x0][0xa08] ;  /* 0x0002820000047ab9 */ /* 0x000fc80000000a00 */
[----:B--2---:R2:W3:Y:S02]  /*cd10*/  @P0 LDG.E R7, desc[UR56][R2.64] ;  /* 0x0000003802070981 */ /* 0x0044e4000c1e1900 */
[----:B--2---:R-:W2:Y:S01]  /*cd20*/  LDC.64 R2, c[0x0][0x418] ;  /* 0x00010600ff027b82 */ /* 0x004ea20000000a00 */
[----:B-----5:R-:W-:Y:S01]  /*cd30*/  VIADD R4, R0, 0xffffffff ;  /* 0xffffffff00047836 */ /* 0x020fe20000000000 */
[----:B---3--:R-:W-:Y:S01]  /*cd40*/  SHF.R.S32.HI R8, RZ, 0x1f, R7 ;  /* 0x0000001fff087819 */ /* 0x008fe20000011407 */
[----:B------:R3:W-:Y:S04]  /*cd50*/  @P0 STL [R1+0x10], R7 ;  /* 0x0000100701000387 */ /* 0x0007e80000100800 */
[----:B------:R3:W-:Y:S01]  /*cd60*/  STL [R1+0x1c], R8 ;  /* 0x00001c0801007387 */ /* 0x0007e20000100800 */
[----:B--2---:R-:W-:Y:S01]  /*cd70*/  LOP3.LUT P0, RZ, R2, UR4, RZ, 0xfc, !PT ;  /* 0x0000000402ff7c12 */ /* 0x004fe2000f80fcff */
[----:B------:R-:W-:-:S03]  /*cd80*/  UMOV UR4, 0xffffffff ;  /* 0xffffffff00047882 */ /* 0x000fc60000000000 */
[----:B------:R-:W-:-:S04]  /*cd90*/  LOP3.LUT P0, RZ, R3, UR5, RZ, 0xfc, P0 ;  /* 0x0000000503ff7c12 */ /* 0x000fc8000800fcff */
[----:B------:R-:W-:Y:S01]  /*cda0*/  SEL R0, R7, RZ, !P0 ;  /* 0x000000ff07007207 */ /* 0x000fe20004000000 */
[----:B---3--:R-:W-:Y:S08]  /*cdb0*/  BRA.DIV UR4, `(.L_x_2518) ;  /* 0x0000004e04c47947 */ /* 0x008ff0000b800000 */
[----:B------:R-:W2:Y:S02]  /*cdc0*/  S2R R5, SR_TID.X ;  /* 0x0000000000057919 */ /* 0x000ea40000002100 */
[----:B--2---:R-:W-:-:S04]  /*cdd0*/  SHF.R.U32.HI R5, RZ, 0x5, R5 ;  /* 0x00000005ff057819 */ /* 0x004fc80000011605 */
[----:B------:R-:W-:-:S05]  /*cde0*/  LOP3.LUT R5, R5, 0x3, RZ, 0xc0, !PT ;  /* 0x0000000305057812 */ /* 0x000fca00078ec0ff */
[----:B------:R2:W3:Y:S02]  /*cdf0*/  SHFL.IDX PT, R14, R5, RZ, 0x1f ;  /* 0x00001fff050e7589 */ /* 0x0004e400000e0000 */
.L_x_2624:
[----:B------:R-:W-:Y:S01]  /*ce00*/  PLOP3.LUT P1, PT, PT, PT, PT, 0x8, 0x0 ;  /* 0x000000000000781c */ /* 0x000fe20003f2e170 */
[----:B------:R4:W-:Y:S01]  /*ce10*/  STL [R1], R0 ;  /* 0x0000000001007387 */ /* 0x0009e20000100800 */
[----:B---3--:R-:W-:-:S03]  /*ce20*/  ISETP.NE.AND P0, PT, R14, RZ, PT ;  /* 0x000000ff0e00720c */ /* 0x008fc60003f05270 */
[----:B------:R3:W-:Y:S01]  /*ce30*/  STL [R1+0xc], R4 ;  /* 0x00000c0401007387 */ /* 0x0007e20000100800 */
[----:B----4-:R-:W-:-:S05]  /*ce40*/  P2R R0, PR, RZ, 0x2 ;  /* 0x00000002ff007803 */ /* 0x010fca0000000000 */
[----:B------:R3:W-:Y:S04]  /*ce50*/  STL [R1+0x20], R0 ;  /* 0x0000200001007387 */ /* 0x0007e80000100800 */
[----:B------:R-:W-:Y:S05]  /*ce60*/  @P0 BRA `(.L_x_2519) ;  /* 0x0000000400480947 */ /* 0x000fea0003800000 */
[----:B------:R-:W-:-:S03]  /*ce70*/  UMOV UR4, 0xffffffff ;  /* 0xffffffff00047882 */ /* 0x000fc60000000000 */
[----:B------:R-:W-:Y:S05]  /*ce80*/  BRA.DIV UR4, `(.L_x_2520) ;  /* 0x0000004e04c47947 */ /* 0x000fea000b800000 */
[----:B------:R-:W-:-:S13]  /*ce90*/  ELECT P6, URZ, PT ;  /* 0x00000000003f782f */ /* 0x000fda00038c0000 */
.L_x_2627:
[----:B------:R-:W-:Y:S05]  /*cea0*/  @!P6 BRA `(.L_x_2519) ;  /* 0x000000040038e947 */ /* 0x000fea0003800000 */
[----:B------:R-:W-:-:S04]  /*ceb0*/  ISETP.NE.U32.AND P0, PT, R2, RZ, PT ;  /* 0x000000ff0200720c */ /* 0x000fc80003f05070 */
[----:B------:R-:W-:-:S13]  /*cec0*/  ISETP.NE.AND.EX P0, PT, R3, RZ, PT, P0 ;  /* 0x000000ff0300720c */ /* 0x000fda0003f05300 */
[----:B------:R-:W-:Y:S05]  /*ced0*/  @!P0 BRA `(.L_x_2521) ;  /* 0x0000000000548947 */ /* 0x000fea0003800000 */
[----:B------:R-:W4:Y:S01]  /*cee0*/  LDC R6, c[0x0][0x43c] ;  /* 0x00010f00ff067b82 */ /* 0x000f220000000800 */
[----:B01----:R-:W-:Y:S01]  /*cef0*/  IMAD.MOV.U32 R9, RZ, RZ, R4 ;  /* 0x000000ffff097224 */ /* 0x003fe200078e0004 */
[----:B------:R-:W-:-:S03]  /*cf00*/  ULDC.64 UR4, c[0x0][0x428] ;  /* 0x00010a0000047ab9 */ /* 0x000fc60000000a00 */
[----:B---3--:R-:W-:Y:S01]  /*cf10*/  IMAD.MOV.U32 R0, RZ, RZ, R9 ;  /* 0x000000ffff007224 */ /* 0x008fe200078e0009 */
[----:B----4-:R-:W-:-:S13]  /*cf20*/  ISETP.NE.AND P0, PT, R6, 0x1, PT ;  /* 0x000000010600780c */ /* 0x010fda0003f05270 */
[----:B--2---:R-:W0:Y:S02]  /*cf30*/  @P0 LDC.64 R4, c[0x0][0x440] ;  /* 0x00011000ff040b82 */ /* 0x004e240000000a00 */
        /* <DEDUP_REMOVED lines=13> */
[----:B------:R-:W2:Y:S04]  /*d010*/  LDG.E R0, desc[UR56][R2.64] ;  /* 0x0000003802007981 */ /* 0x000ea8000c1e1900 */
[----:B--2---:R4:W-:Y:S02]  /*d020*/  STL [R1], R0 ;  /* 0x0000000001007387 */ /* 0x0049e40000100800 */
.L_x_2521:
[----:B------:R-:W5:Y:S04]  /*d030*/  LDL R7, [R1+0x4] ;  /* 0x0000040001077983 */ /* 0x000f680000100800 */
[----:B---34-:R-:W5:Y:S04]  /*d040*/  LDL R0, [R1+0x8] ;  /* 0x0000080001007983 */ /* 0x018f680000100800 */
[----:B------:R-:W3:Y:S01]  /*d050*/  LDL R2, [R1+0x14] ;  /* 0x0000140001027983 */ /* 0x000ee20000100800 */
[----:B-----5:R-:W-:Y:S01]  /*d060*/  IMAD R0, R0, 0x8, R7 ;  /* 0x0000000800007824 */ /* 0x020fe200078e0207 */
[----:B---3--:R-:W-:-:S04]  /*d070*/  SHF.L.U32 R2, R2, 0x1f, RZ ;  /* 0x0000001f02027819 */ /* 0x008fc800000006ff */
[----:B------:R-:W3:Y:S02]  /*d080*/  SYNCS.PHASECHK.TRANS64.TRYWAIT P0, [R0+URZ+0x34840], R2 ;  /* 0x03484002000075a7 */ /* 0x000ee4000800017f */
[----:B---3--:R-:W-:Y:S05]  /*d090*/  @!P0 BRA `(.L_x_2522) ;  /* 0x0000004c00608947 */ /* 0x008fea0003800000 */
.L_x_2628:
[----:B------:R-:W4:Y:S02]  /*d0a0*/  S2R R3, SR_TID.X ;  /* 0x0000000000037919 */ /* 0x000f240000002100 */
[----:B----4-:R-:W-:-:S04]  /*d0b0*/  LOP3.LUT R3, R3, 0x7f, RZ, 0xc0, !PT ;  /* 0x0000007f03037812 */ /* 0x010fc800078ec0ff */
[----:B------:R-:W-:-:S13]  /*d0c0*/  ISETP.NE.AND P0, PT, R3, RZ, PT ;  /* 0x000000ff0300720c */ /* 0x000fda0003f05270 */
[----:B------:R-:W-:Y:S05]  /*d0d0*/  @P0 BRA `(.L_x_2523) ;  /* 0x00000000001c0947 */ /* 0x000fea0003800000 */
[----:B------:R-:W4:Y:S01]  /*d0e0*/  S2R R3, SR_TID.X ;  /* 0x0000000000037919 */ /* 0x000f220000002100 */
[----:B---3--:R-:W-:-:S04]  /*d0f0*/  IMAD.MOV.U32 R2, RZ, RZ, 0xc000 ;  /* 0x0000c000ff027424 */ /* 0x008fc800078e00ff */
[----:B------:R3:W-:Y:S01]  /*d100*/  SYNCS.ARRIVE.TRANS64 RZ, [R0+URZ+0x34830], R2 ;  /* 0x0348300200ff79a7 */ /* 0x0007e2000800003f */
[----:B----4-:R-:W-:-:S04]  /*d110*/  LOP3.LUT R3, R3, 0x1f, RZ, 0xc0, !PT ;  /* 0x0000001f03037812 */ /* 0x010fc800078ec0ff */
[----:B------:R-:W-:-:S13]  /*d120*/  ISETP.NE.AND P0, PT, R3, RZ, PT ;  /* 0x000000ff0300720c */ /* 0x000fda0003f05270 */
[----:B---3--:R-:W-:Y:S05]  /*d130*/  @!P0 BRA `(.L_x_2523) ;  /* 0x0000000000048947 */ /* 0x008fea0003800000 */
[----:B------:R-:W-:Y:S01]  /*d140*/  BPT.TRAP 0x1 ;  /* 0x000000040000795c */ /* 0x000fe20000300000 */
.L_x_2523:
[----:B------:R-:W4:Y:S04]  /*d150*/  LDL R6, [R1+0x4] ;  /* 0x0000040001067983 */ /* 0x000f280000100800 */
[----:B--2---:R-:W4:Y:S04]  /*d160*/  LDL R5, [R1+0x8] ;  /* 0x0000080001057983 */ /* 0x004f280000100800 */
[----:B------:R-:W2:Y:S04]  /*d170*/  LDL R4, [R1+0xc] ;  /* 0x00000c0001047983 */ /* 0x000ea80000100800 */
[----:B------:R-:W5:Y:S04]  /*d180*/  LDL R3, [R1+0x18] ;  /* 0x0000180001037983 */ /* 0x000f680000100800 */
[----:B---3--:R-:W3:Y:S01]  /*d190*/  LDL R2, [R1] ;  /* 0x0000000001027983 */ /* 0x008ee20000100800 */
        /* <DEDUP_REMOVED lines=9> */
[----:B----4-:R-:W-:Y:S01]  /*d230*/  IMAD R0, R5, 0xc000, R6 ;  /* 0x0000c00005007824 */ /* 0x010fe200078e0206 */
[----:B--2---:R-:W-:-:S04]  /*d240*/  R2UR UR11, R4 ;  /* 0x00000000040b72ca */ /* 0x004fc800000e0000 */
[----:B------:R-:W-:Y:S02]  /*d250*/  R2UR UR8, R0 ;  /* 0x00000000000872ca */ /* 0x000fe400000e0000 */
[----:B-----5:R-:W-:Y:S02]  /*d260*/  R2UR UR5, R3 ;  /* 0x00000000030572ca */ /* 0x020fe400000e0000 */
[----:B------:R-:W-:Y:S02]  /*d270*/  P2R R0, PR, RZ, 0x1 ;  /* 0x00000001ff007803 */ /* 0x000fe40000000000 */
[----:B---3--:R-:W-:-:S03]  /*d280*/  R2UR UR13, R2 ;  /* 0x00000000020d72ca */ /* 0x008fc600000e0000 */
[----:B------:R4:W-:Y:S04]  /*d290*/  STL [R1+0x20], R0 ;  /* 0x0000200001007387 */ /* 0x0009e80000100800 */
[----:B------:R-:W-:Y:S02]  /*d2a0*/  UIADD3 UR14, UR8, 0x1c400, URZ ;  /* 0x0001c400080e7890 */ /* 0x000fe4000fffe03f */
[----:B------:R-:W-:Y:S02]  /*d2b0*/  ULEA UR11, UR11, UR5, 0x7 ;  /* 0x000000050b0b7291 */ /* 0x000fe4000f8e383f */
[----:B------:R-:W-:Y:S02]  /*d2c0*/  UIADD3.X UR5, URZ, UR39, URZ, UP0, !UPT ;  /* 0x000000273f057290 */ /* 0x000fe400087fe43f */
[----:B------:R-:W-:-:S02]  /*d2d0*/  UIADD3 UR15, UR8, 0x20400, URZ ;  /* 0x00020400080f7890 */ /* 0x000fc4000fffe03f */
        /* <DEDUP_REMOVED lines=10> */
[----:B----4-:R-:W-:Y:S01]  /*d380*/  NOP ;  /* 0x0000000000007918 */ /* 0x010fe20000000000 */
.L_x_2519:
[----:B------:R-:W4:Y:S04]  /*d390*/  LDL R2, [R1+0x4] ;  /* 0x0000040001027983 */ /* 0x000f280000100800 */
[----:B------:R-:W5:Y:S04]  /*d3a0*/  LDL.LU R3, [R1+0x30] ;  /* 0x0000300001037983 */ /* 0x000f680000300800 */
[----:B--2---:R-:W2:Y:S04]  /*d3b0*/  LDL.LU R5, [R1+0x28] ;  /* 0x0000280001057983 */ /* 0x004ea80000300800 */
[----:B---3--:R-:W3:Y:S01]  /*d3c0*/  LDL.LU R4, [R1+0x38] ;  /* 0x0000380001047983 */ /* 0x008ee20000300800 */
[----:B------:R-:W-:Y:S05]  /*d3d0*/  WARPSYNC.ALL ;  /* 0x0000000000007948 */ /* 0x000fea0003800000 */
[----:B------:R-:W-:Y:S01]  /*d3e0*/  ULDC.64 UR4, c[0x0][0x298] ;  /* 0x0000a60000047ab9 */ /* 0x000fe20000000a00 */
[----:B------:R-:W-:Y:S01]  /*d3f0*/  ULDC.64 UR6, c[0x0][0xa00] ;  /* 0x0002800000067ab9 */ /* 0x000fe20000000a00 */
[----:B------:R-:W-:Y:S01]  /*d400*/  BSSY B6, `(.L_x_2524) ;  /* 0x0000024000067945 */ /* 0x000fe20003800000 */
[----:B------:R-:W-:Y:S01]  /*d410*/  BAR.SYNC.DEFER_BLOCKING 0x8, 0x180 ;  /* 0x0206000000007b1d */ /* 0x000fe20000010000 */
[----:B------:R-:W-:-:S04]  /*d420*/  ISETP.NE.U32.AND P0, PT, RZ, UR6, PT ;  /* 0x00000006ff007c0c */ /* 0x000fc8000bf05070 */
[----:B------:R-:W-:Y:S01]  /*d430*/  ISETP.NE.AND.EX P0, PT, RZ, UR7, PT, P0 ;  /* 0x00000007ff007c0c */ /* 0x000fe2000bf05300 */
[----:B----4-:R-:W-:Y:S01]  /*d440*/  VIADD R2, R2, 0x10400 ;  /* 0x0001040002027836 */ /* 0x010fe20000000000 */
[----:B-----5:R-:W-:-:S04]  /*d450*/  SHF.R.S32.HI R0, RZ, 0x1f, R3 ;  /* 0x0000001fff007819 */ /* 0x020fc80000011403 */
[----:B------:R-:W-:Y:S02]  /*d460*/  LOP3.LUT P1, RZ, R2, 0x3ff, RZ, 0xc0, !PT ;  /* 0x000003ff02ff7812 */ /* 0x000fe4000782c0ff */
[----:B--2---:R-:W-:Y:S01]  /*d470*/  SEL R5, R5, RZ, !P0 ;  /* 0x000000ff05057207 */ /* 0x004fe20004000000 */
[----:B------:R-:W-:Y:S01]  /*d480*/  IMAD R0, R0, UR4, RZ ;  /* 0x0000000400007c24 */ /* 0x000fe2000f8e02ff */
[----:B---3--:R-:W-:-:S03]  /*d490*/  SEL R4, R4, RZ, !P0 ;  /* 0x000000ff04047207 */ /* 0x008fc60004000000 */
[C---:B------:R-:W-:Y:S02]  /*d4a0*/  IMAD R0, R3.reuse, UR5, R0 ;  /* 0x0000000503007c24 */ /* 0x040fe4000f8e0200 */
[----:B------:R-:W-:-:S05]  /*d4b0*/  IMAD.WIDE.U32 R2, R3, UR4, RZ ;  /* 0x0000000403027c25 */ /* 0x000fca000f8e00ff */
[----:B------:R2:W-:Y:S04]  /*d4c0*/  STL.64 [R1+0x40], R2 ;  /* 0x0000400201007387 */ /* 0x0005e80000100a00 */
[----:B------:R3:W-:Y:S04]  /*d4d0*/  STL [R1+0x28], R5 ;  /* 0x0000280501007387 */ /* 0x0007e80000100800 */
[----:B------:R3:W-:Y:S01]  /*d4e0*/  STL [R1+0x4c], R4 ;  /* 0x00004c0401007387 */ /* 0x0007e20000100800 */
[----:B--2---:R-:W-:Y:S01]  /*d4f0*/  IMAD.IADD R2, R3, 0x1, R0 ;  /* 0x0000000103027824 */ /* 0x004fe200078e0200 */
[----:B------:R-:W-:-:S05]  /*d500*/  SHF.R.S32.HI R0, RZ, 0x1f, R18 ;  /* 0x0000001fff007819 */ /* 0x000fca0000011412 */
[----:B------:R3:W-:Y:S04]  /*d510*/  STL [R1+0x38], R0 ;  /* 0x0000380001007387 */ /* 0x0007e80000100800 */
[----:B------:R3:W-:Y:S01]  /*d520*/  STL [R1+0x30], R2 ;  /* 0x0000300201007387 */ /* 0x0007e20000100800 */
[----:B------:R-:W-:Y:S05]  /*d530*/  @!P1 BRA `(.L_x_2525) ;  /* 0x0000000000409947 */ /* 0x000fea0003800000 */
[----:B---3--:R-:W-:Y:S01]  /*d540*/  MOV R2, 0x0 ;  /* 0x0000000000027802 */ /* 0x008fe20000000f00 */
[----:B------:R-:W-:Y:S01]  /*d550*/  ULDC.64 UR6, c[0x4][0xb8] ;  /* 0x01002e0000067ab9 */ /* 0x000fe20000000a00 */
[----:B------:R-:W-:Y:S01]  /*d560*/  ULDC.64 UR8, c[0x4][0xc0] ;  /* 0x0100300000087ab9 */ /* 0x000fe20000000a00 */
[----:B------:R-:W-:Y:S01]  /*d570*/  ULDC.64 UR4, c[0x4][0x20] ;  /* 0x0100080000047ab9 */ /* 0x000fe20000000a00 */
[----:B------:R-:W-:Y:S02]  /*d580*/  IMAD.U32 R4, RZ, RZ, UR6 ;  /* 0x00000006ff047e24 */ /* 0x000fe4000f8e00ff */
[----:B------:R-:W2:Y:S01]  /*d590*/  LDC.64 R2, c[0x4][R2] ;  /* 0x0100000002027b82 */ /* 0x000ea20000000a00 */
        /* <DEDUP_REMOVED lines=10> */
.L_x_2525:
[----:B------:R-:W-:Y:S05]  /*d640*/  BSYNC B6 ;  /* 0x0000000000067941 */ /* 0x000fea0003800000 */
.L_x_2524:
[----:B---3--:R-:W2:Y:S01]  /*d650*/  LDL.LU R5, [R1+0x30] ;  /* 0x0000300001057983 */ /* 0x008ea20000300800 */
[----:B------:R-:W-:Y:S01]  /*d660*/  ULDC.64 UR4, c[0x0][0x2d8] ;  /* 0x0000b60000047ab9 */ /* 0x000fe20000000a00 */
[----:B------:R-:W3:Y:S01]  /*d670*/  LDC R7, c[0x0][0x448] ;  /* 0x00011200ff077b82 */ /* 0x000ee20000000800 */
[----:B------:R-:W-:Y:S01]  /*d680*/  ULDC.64 UR6, c[0x0][0x280] ;  /* 0x0000a00000067ab9 */ /* 0x000fe20000000a00 */
[----:B------:R-:W2:Y:S04]  /*d690*/  LDL.LU.64 R2, [R1+0x40] ;  /* 0x0000400001027983 */ /* 0x000ea80000300a00 */
[----:B------:R-:W4:Y:S04]  /*d6a0*/  LDL.LU R0, [R1+0x38] ;  /* 0x0000380001007983 */ /* 0x000f280000300800 */
[----:B------:R-:W4:Y:S04]  /*d6b0*/  LDL.LU R6, [R1+0x4c] ;  /* 0x00004c0001067983 */ /* 0x000f280000300800 */
[----:B------:R-:W4:Y:S01]  /*d6c0*/  LDL.LU R4, [R1+0x28] ;  /* 0x0000280001047983 */ /* 0x000f220000300800 */
[----:B01----:R-:W0:Y:S01]  /*d6d0*/  S2R R9, SR_TID.X ;  /* 0x0000000000097919 */ /* 0x003e220000002100 */
[----:B------:R-:W1:Y:S01]  /*d6e0*/  S2R R8, SR_TID.X ;  /* 0x0000000000087919 */ /* 0x000e620000002100 */
[----:B---3--:R-:W-:Y:S01]  /*d6f0*/  ISETP.NE.AND P0, PT, R7, 0x1, PT ;  /* 0x000000010700780c */ /* 0x008fe20003f05270 */
[----:B0-----:R-:W-:-:S02]  /*d700*/  IMAD.SHL.U32 R9, R9, 0x8, RZ ;  /* 0x0000000809097824 */ /* 0x001fc400078e00ff */
[----:B-1----:R-:W-:-:S03]  /*d710*/  IMAD.SHL.U32 R10, R8, 0x8, RZ ;  /* 0x00000008080a7824 */ /* 0x002fc600078e00ff */
[----:B------:R-:W-:-:S04]  /*d720*/  LOP3.LUT R9, R9, 0x38, RZ, 0xc0, !PT ;  /* 0x0000003809097812 */ /* 0x000fc800078ec0ff */
[C---:B------:R-:W-:Y:S02]  /*d730*/  LOP3.LUT R11, R9.reuse, 0x40, RZ, 0xfc, !PT ;  /* 0x00000040090b7812 */ /* 0x040fe400078efcff */
[----:B------:R-:W-:Y:S02]  /*d740*/  LOP3.LUT R9, R9, 0x80, RZ, 0xfc, !PT ;  /* 0x0000008009097812 */ /* 0x000fe400078efcff */
[----:B------:R-:W-:Y:S01]  /*d750*/  LOP3.LUT R10, R10, 0x38, RZ, 0xc0, !PT ;  /* 0x000000380a0a7812 */ /* 0x000fe200078ec0ff */
[----:B--2---:R-:W-:Y:S02]  /*d760*/  IMAD.MOV.U32 R3, RZ, RZ, R5 ;  /* 0x000000ffff037224 */ /* 0x004fe400078e0005 */
[----:B------:R-:W0:Y:S01]  /*d770*/  S2R R5, SR_TID.X ;  /* 0x0000000000057919 */ /* 0x000e220000002100 */
[----:B----4-:R-:W-:Y:S02]  /*d780*/  IMAD R0, R0, UR4, RZ ;  /* 0x0000000400007c24 */ /* 0x010fe4000f8e02ff */
[----:B------:R-:W-:-:S04]  /*d790*/  IMAD.WIDE.U32 R2, R18, UR4, R2 ;  /* 0x0000000412027c25 */ /* 0x000fc8000f8e0002 */
[----:B------:R-:W-:Y:S01]  /*d7a0*/  IMAD R0, R18, UR5, R0 ;  /* 0x0000000512007c24 */ /* 0x000fe2000f8e0200 */
[----:B------:R-:W-:-:S03]  /*d7b0*/  ULDC.64 UR4, c[0x0][0x2e0] ;  /* 0x0000b80000047ab9 */ /* 0x000fc60000000a00 */
[----:B------:R-:W-:Y:S02]  /*d7c0*/  IMAD.IADD R3, R3, 0x1, R0 ;  /* 0x0000000103037824 */ /* 0x000fe400078e0200 */
[----:B------:R-:W-:Y:S02]  /*d7d0*/  IMAD R0, R6, UR4, RZ ;  /* 0x0000000406007c24 */ /* 0x000fe4000f8e02ff */
[C---:B------:R-:W-:Y:S01]  /*d7e0*/  IMAD.WIDE.U32 R2, R4.reuse, UR4, R2 ;  /* 0x0000000404027c25 */ /* 0x040fe2000f8e0002 */
[----:B------:R-:W1:Y:S03]  /*d7f0*/  @P0 LDC R6, c[0x0][0x450] ;  /* 0x00011400ff060b82 */ /* 0x000e660000000800 */
[----:B------:R-:W-:Y:S01]  /*d800*/  IMAD R0, R4, UR5, R0 ;  /* 0x0000000504007c24 */ /* 0x000fe2000f8e0200 */
[----:B------:R-:W-:Y:S01]  /*d810*/  ULDC.64 UR4, c[0x0][0x2d0] ;  /* 0x0000b40000047ab9 */ /* 0x000fe20000000a00 */
[----:B------:R-:W2:Y:S02]  /*d820*/  S2R R4, SR_TID.X ;  /* 0x0000000000047919 */ /* 0x000ea40000002100 */
[----:B------:R-:W-:Y:S01]  /*d830*/  IMAD.IADD R3, R3, 0x1, R0 ;  /* 0x0000000103037824 */ /* 0x000fe200078e0200 */
[----:B0-----:R-:W-:-:S04]  /*d840*/  LOP3.LUT R5, R5, 0x7f, RZ, 0xc0, !PT ;  /* 0x0000007f05057812 */ /* 0x001fc800078ec0ff */
[----:B------:R-:W-:Y:S01]  /*d850*/  SHF.R.U32.HI R5, RZ, 0x3, R5 ;  /* 0x00000003ff057819 */ /* 0x000fe20000011605 */
[----:B--2---:R-:W-:-:S05]  /*d860*/  IMAD.SHL.U32 R4, R4, 0x10, RZ ;  /* 0x0000001004047824 */ /* 0x004fca00078e00ff */
[----:B------:R-:W-:Y:S02]  /*d870*/  LOP3.LUT R4, R5, 0x70, R4, 0xf8, !PT ;  /* 0x0000007005047812 */ /* 0x000fe400078ef804 */
[----:B------:R-:W0:Y:S03]  /*d880*/  @P0 LDC R5, c[0x0][0x44c] ;  /* 0x00011300ff050b82 */ /* 0x000e260000000800 */
[----:B------:R-:W-:-:S04]  /*d890*/  IMAD R0, R17, 0x80, R4 ;  /* 0x0000008011007824 */ /* 0x000fc800078e0204 */
        /* <DEDUP_REMOVED lines=11> */
[----:B------:R-:W-:-:S05]  /*d950*/  SHF.R.S32.HI R4, RZ, 0x1f, R0 ;  /* 0x0000001fff047819 */ /* 0x000fca0000011400 */
[----:B------:R-:W-:Y:S02]  /*d960*/  IMAD R6, R4, UR4, RZ ;  /* 0x0000000404067c24 */ /* 0x000fe4000f8e02ff */
[C---:B------:R-:W-:Y:S01]  /*d970*/  IMAD.WIDE.U32 R4, R0.reuse, UR4, R2 ;  /* 0x0000000400047c25 */ /* 0x040fe2000f8e0002 */
[----:B------:R-:W-:Y:S02]  /*d980*/  ULDC UR4, c[0x0][0x2b8] ;  /* 0x0000ae0000047ab9 */ /* 0x000fe40000000800 */
[----:B------:R-:W-:Y:S01]  /*d990*/  ISETP.GE.AND P0, PT, R9, UR4, PT ;  /* 0x0000000409007c0c */ /* 0x000fe2000bf06270 */
[----:B------:R-:W-:Y:S01]  /*d9a0*/  IMAD R0, R0, UR5, R6 ;  /* 0x0000000500007c24 */ /* 0x000fe2000f8e0206 */
[----:B------:R0:W5:Y:S01]  /*d9b0*/  LDL R9, [R1+0x24] ;  /* 0x0000240001097983 */ /* 0x0001620000100800 */
[----:B------:R-:W-:Y:S02]  /*d9c0*/  LEA R3, P3, R4, UR6, 0x1 ;  /* 0x0000000604037c11 */ /* 0x000fe4000f8608ff */
[----:B------:R-:W-:Y:S01]  /*d9d0*/  IMAD.IADD R0, R5, 0x1, R0 ;  /* 0x0000000105007824 */ /* 0x000fe200078e0200 */
[----:B------:R-:W-:-:S02]  /*d9e0*/  ISETP.GE.AND P2, PT, R10, UR4, PT ;  /* 0x000000040a007c0c */ /* 0x000fc4000bf46270 */
[----:B------:R-:W-:Y:S01]  /*d9f0*/  ISETP.GE.AND P1, PT, R11, UR4, PT ;  /* 0x000000040b007c0c */ /* 0x000fe2000bf26270 */
[----:B------:R-:W-:Y:S01]  /*da00*/  UMOV UR4, 0xffffffff ;  /* 0xffffffff00047882 */ /* 0x000fe20000000000 */
[----:B------:R-:W-:Y:S02]  /*da10*/  LEA.HI.X R0, R4, UR7, R0, 0x1, P3 ;  /* 0x0000000704007c11 */ /* 0x000fe400098f0c00 */
[----:B0-----:R-:W-:Y:S09]  /*da20*/  BRA.DIV UR4, `(.L_x_2526) ;  /* 0x0000004604107947 */ /* 0x001ff2000b800000 */
[----:B------:R-:W0:Y:S02]  /*da30*/  S2R R4, SR_TID.X ;  /* 0x0000000000047919 */ /* 0x000e240000002100 */
[----:B0-----:R-:W-:-:S04]  /*da40*/  LOP3.LUT R4, R4, 0x7f, RZ, 0xc0, !PT ;  /* 0x0000007f04047812 */ /* 0x001fc800078ec0ff */
[----:B------:R-:W-:Y:S02]  /*da50*/  SHF.R.U32.HI R5, RZ, 0x3, R4 ;  /* 0x00000003ff057819 */ /* 0x000fe40000011604 */
[----:B------:R-:W2:Y:S03]  /*da60*/  LDL.LU R4, [R1+0x34] ;  /* 0x0000340001047983 */ /* 0x000ea60000300800 */
[----:B------:R-:W-:Y:S01]  /*da70*/  IMAD R17, R17, 0x80, R5 ;  /* 0x0000008011117824 */ /* 0x000fe200078e0205 */
[----:B------:R-:W-:Y:S04]  /*da80*/  SHFL.IDX PT, R6, R3, 0x1, 0x181f ;  /* 0x00381f0003067f89 */ /* 0x000fe800000e0000 */
[----:B------:R-:W0:Y:S04]  /*da90*/  SHFL.IDX PT, R5, R3, RZ, 0x181f ;  /* 0x00181fff03057589 */ /* 0x000e2800000e0000 */
[----:B------:R-:W-:Y:S01]  /*daa0*/  SHFL.IDX PT, R8, R0, 0x1, 0x181f ;  /* 0x00381f0000087f89 */ /* 0x000fe200000e0000 */
[----:B--2---:R-:W-:-:S02]  /*dab0*/  IMAD R2, R4, R7, RZ ;  /* 0x0000000704027224 */ /* 0x004fc400078e02ff */
[----:B------:R-:W-:-:S03]  /*dac0*/  VIADD R4, R17, 0x10 ;  /* 0x0000001011047836 */ /* 0x000fc60000000000 */
[-C--:B------:R-:W-:Y:S02]  /*dad0*/  ISETP.GE.AND P4, PT, R17, R2.reuse, PT ;  /* 0x000000021100720c */ /* 0x080fe40003f86270 */
[----:B------:R-:W-:Y:S02]  /*dae0*/  ISETP.GE.AND P3, PT, R4, R2, PT ;  /* 0x000000020400720c */ /* 0x000fe40003f66270 */
[----:B------:R-:W1:Y:S09]  /*daf0*/  SHFL.IDX PT, R4, R0, RZ, 0x181f ;  /* 0x00181fff00047589 */ /* 0x000e7200000e0000 */
[----:B0-----:R-:W-:-:S05]  /*db00*/  @!P4 LEA R5, P5, R10, R5, 0x1 ;  /* 0x000000050a05c211 */ /* 0x001fca00078a08ff */
[----:B-1----:R-:W-:Y:S01]  /*db10*/  @!P4 IMAD.X R4, RZ, RZ, R4, P5 ;  /* 0x000000ffff04c224 */ /* 0x002fe200028e0604 */
[----:B------:R-:W-:-:S04]  /*db20*/  @!P3 LEA R7, P5, R10, R6, 0x1 ;  /* 0x000000060a07b211 */ /* 0x000fc800078a08ff */
        /* <DEDUP_REMOVED lines=9> */
[----:B------:R-:W0:Y:S04]  /*dbc0*/  SHFL.IDX PT, R7, R3, 0x2, 0x181f ;  /* 0x00581f0003077f89 */ /* 0x000e2800000e0000 */
[----:B------:R-:W-:Y:S04]  /*dbd0*/  @!P3 LDGSTS.E.BYPASS.LTC128B.128 [R9+0x10c00], desc[UR56][R4.64], !P2 ;  /* 0x10c000000409bfae */ /* 0x000fe8000d101d78 */
[----:B------:R-:W-:Y:S04]  /*dbe0*/  @!P3 LDGSTS.E.BYPASS.LTC128B.128 [R9+0x14c00], desc[UR56][R4.64+0x80], !P1 ;  /* 0x14c000800409bfae */ /* 0x000fe8000c901d78 */
[----:B------:R1:W-:Y:S04]  /*dbf0*/  @!P3 LDGSTS.E.BYPASS.LTC128B.128 [R9+0x18c00], desc[UR56][R4.64+0x100], !P0 ;  /* 0x18c001000409bfae */ /* 0x0003e8000c101d78 */
[----:B------:R-:W2:Y:S01]  /*dc00*/  SHFL.IDX PT, R6, R0, 0x2, 0x181f ;  /* 0x00581f0000067f89 */ /* 0x000ea200000e0000 */
[----:B-1----:R-:W-:-:S05]  /*dc10*/  VIADD R4, R17, 0x20 ;  /* 0x0000002011047836 */ /* 0x002fca0000000000 */
[----:B------:R-:W-:-:S13]  /*dc20*/  ISETP.GE.AND P3, PT, R4, R2, PT ;  /* 0x000000020400720c */ /* 0x000fda0003f66270 */
[----:B0-----:R-:W-:-:S05]  /*dc30*/  @!P3 LEA R7, P4, R10, R7, 0x1 ;  /* 0x000000070a07b211 */ /* 0x001fca00078808ff */
[----:B--2---:R-:W-:-:S04]  /*dc40*/  @!P3 IMAD.X R4, RZ, RZ, R6, P4 ;  /* 0x000000ffff04b224 */ /* 0x004fc800020e0606 */
[----:B------:R-:W-:Y:S02]  /*dc50*/  @!P3 IMAD.MOV.U32 R5, RZ, RZ, R4 ;  /* 0x000000ffff05b224 */ /* 0x000fe400078e0004 */
[----:B------:R-:W-:-:S05]  /*dc60*/  @!P3 IMAD.MOV.U32 R4, RZ, RZ, R7 ;  /* 0x000000ffff04b224 */ /* 0x000fca00078e0007 */
        /* <DEDUP_REMOVED lines=53> */
.L_x_2645:
        /* <DEDUP_REMOVED lines=12> */
.L_x_2528:
[----:B------:R-:W-:Y:S05]  /*e080*/  BSYNC B0 ;  /* 0x0000000000007941 */ /* 0x000fea0003800000 */
.L_x_2527:
[----:B012---:R-:W2:Y:S01]  /*e090*/  LDL R9, [R1+0x4] ;  /* 0x0000040001097983 */ /* 0x007ea20000100800 */
[----:B------:R-:W-:Y:S01]  /*e0a0*/  PLOP3.LUT P0, PT, PT, PT, PT, 0x80, 0x0 ;  /* 0x000000000000781c */ /* 0x000fe20003f0f070 */
[----:B------:R-:W-:Y:S01]  /*e0b0*/  NOP ;  /* 0x0000000000007918 */ /* 0x000fe20000000000 */
[----:B--2---:R-:W-:-:S11]  /*e0c0*/  VIADD R6, R9, 0x34800 ;  /* 0x0003480009067836 */ /* 0x004fd60000000000 */
.L_x_2529:
        /* <DEDUP_REMOVED lines=19> */
.L_x_2646:
[----:B------:R-:W-:Y:S05]  /*e200*/  BSYNC B0 ;  /* 0x0000000000007941 */ /* 0x000fea0003800000 */
.L_x_2530:
[----:B0-----:R-:W2:Y:S01]  /*e210*/  LDL R2, [R1+0x2c] ;  /* 0x00002c0001027983 */ /* 0x001ea20000100800 */
[----:B------:R-:W-:Y:S01]  /*e220*/  BSSY B0, `(.L_x_2532) ;  /* 0x000021f000007945 */ /* 0x000fe20003800000 */
[----:B--2---:R-:W-:-:S13]  /*e230*/  ISETP.GE.AND P0, PT, R2, 0x2, PT ;  /* 0x000000020200780c */ /* 0x004fda0003f06270 */
[----:B------:R-:W-:Y:S05]  /*e240*/  @!P0 BRA `(.L_x_2533) ;  /* 0x0000002000708947 */ /* 0x000fea0003800000 */
[C---:B------:R-:W-:Y:S01]  /*e250*/  LOP3.LUT R0, R2.reuse, 0x1, RZ, 0xc0, !PT ;  /* 0x0000000102007812 */ /* 0x040fe200078ec0ff */
[----:B------:R-:W-:Y:S01]  /*e260*/  VIADD R4, R2, 0xfffffffe ;  /* 0xfffffffe02047836 */ /* 0x000fe20000000000 */
[----:B------:R-:W-:Y:S02]  /*e270*/  BSSY B2, `(.L_x_2534) ;  /* 0x00000b9000027945 */ /* 0x000fe40003800000 */
[----:B------:R-:W-:Y:S01]  /*e280*/  ISETP.NE.U32.AND P0, PT, R0, 0x1, PT ;  /* 0x000000010000780c */ /* 0x000fe20003f05070 */
[----:B------:R-:W-:-:S12]  /*e290*/  IMAD.MOV.U32 R0, RZ, RZ, R4 ;  /* 0x000000ffff007224 */ /* 0x000fd800078e0004 */
[----:B------:R-:W-:Y:S05]  /*e2a0*/  @!P0 BRA `(.L_x_2535) ;  /* 0x0000000800d48947 */ /* 0x000fea0003800000 */
[----:B------:R-:W2:Y:S04]  /*e2b0*/  LDL R5, [R1+0x20] ;  /* 0x0000200001057983 */ /* 0x000ea80000100800 */
[----:B------:R-:W3:Y:S04]  /*e2c0*/  LDL R3, [R1+0x8] ;  /* 0x0000080001037983 */ /* 0x000ee80000100800 */
[----:B------:R-:W4:Y:S01]  /*e2d0*/  LDL R2, [R1+0x14] ;  /* 0x0000140001027983 */ /* 0x000f220000100800 */
[----:B------:R-:W-:Y:S01]  /*e2e0*/  BSSY B1, `(.L_x_2536) ;  /* 0x00000ad000017945 */ /* 0x000fe20003800000 */
[----:B--2---:R-:W-:Y:S01]  /*e2f0*/  ISETP.NE.AND P1, PT, R5, RZ, PT ;  /* 0x000000ff0500720c */ /* 0x004fe20003f25270 */
        /* <DEDUP_REMOVED lines=9> */
[----:B------:R-:W-:Y:S01]  /*e390*/  ISETP.NE.AND.EX P0, PT, RZ, UR5, PT, P0 ;  /* 0x00000005ff007c0c */ /* 0x000fe2000bf05300 */
[----:B------:R-:W-:-:S12]  /*e3a0*/  IMAD.MOV.U32 R8, RZ, RZ, R4 ;  /* 0x000000ffff087224 */ /* 0x000fd800078e0004 */
[----:B0-----:R-:W-:Y:S05]  /*e3b0*/  @!P0 BRA `(.L_x_2538) ;  /* 0x0000000000508947 */ /* 0x001fea0003800000 */
[----:B------:R-:W2:Y:S01]  /*e3c0*/  LDL R10, [R1+0x1c] ;  /* 0x00001c00010a7983 */ /* 0x000ea20000100800 */
[----:B------:R-:W0:Y:S03]  /*e3d0*/  LDC R5, c[0x0][0x43c] ;  /* 0x00010f00ff057b82 */ /* 0x000e260000000800 */
[----:B------:R-:W3:Y:S01]  /*e3e0*/  LDL R7, [R1+0x10] ;  /* 0x0000100001077983 */ /* 0x000ee20000100800 */
[----:B------:R-:W-:Y:S01]  /*e3f0*/  IMAD.MOV.U32 R0, RZ, RZ, R4 ;  /* 0x000000ffff007224 */ /* 0x000fe200078e0004 */
[----:B------:R-:W-:Y:S01]  /*e400*/  ULDC.64 UR6, c[0x0][0x428] ;  /* 0x00010a0000067ab9 */ /* 0x000fe20000000a00 */
[----:B0-----:R-:W-:-:S13]  /*e410*/  ISETP.NE.AND P0, PT, R5, 0x1, PT ;  /* 0x000000010500780c */ /* 0x001fda0003f05270 */
[----:B-----5:R-:W0:Y:S02]  /*e420*/  @P0 LDC.64 R2, c[0x0][0x440] ;  /* 0x00011000ff020b82 */ /* 0x020e240000000a00 */
[----:B0-----:R-:W-:-:S05]  /*e430*/  @P0 IMAD.HI.U32 R2, R4, R2, RZ ;  /* 0x0000000204020227 */ /* 0x001fca00078e00ff */
[----:B------:R-:W-:-:S04]  /*e440*/  @P0 SHF.R.U32.HI R0, RZ, R3, R2 ;  /* 0x00000003ff000219 */ /* 0x000fc80000011602 */
[--C-:B------:R-:W-:Y:S01]  /*e450*/  SHF.R.S32.HI R3, RZ, 0x1f, R0.reuse ;  /* 0x0000001fff037819 */ /* 0x100fe20000011400 */
[----:B------:R-:W-:-:S04]  /*e460*/  IMAD.MOV R8, RZ, RZ, -R0 ;  /* 0x000000ffff087224 */ /* 0x000fc800078e0a00 */
[----:B------:R-:W-:Y:S02]  /*e470*/  IMAD R8, R5, R8, R4 ;  /* 0x0000000805087224 */ /* 0x000fe400078e0204 */
[----:B--2---:R-:W-:-:S04]  /*e480*/  IMAD R2, R10, UR6, RZ ;  /* 0x000000060a027c24 */ /* 0x004fc8000f8e02ff */
[----:B---3--:R-:W-:Y:S02]  /*e490*/  IMAD R5, R7, UR7, R2 ;  /* 0x0000000707057c24 */ /* 0x008fe4000f8e0202 */
[----:B------:R-:W-:-:S04]  /*e4a0*/  IMAD.MOV.U32 R2, RZ, RZ, R0 ;  /* 0x000000ffff027224 */ /* 0x000fc800078e0000 */
[----:B------:R-:W-:-:S04]  /*e4b0*/  IMAD.WIDE.U32 R2, R7, UR6, R2 ;  /* 0x0000000607027c25 */ /* 0x000fc8000f8e0002 */
[----:B------:R-:W-:Y:S01]  /*e4c0*/  IMAD.IADD R0, R5, 0x1, R3 ;  /* 0x0000000105007824 */ /* 0x000fe200078e0203 */
[----:B------:R-:W-:-:S04]  /*e4d0*/  LEA R10, P0, R2, UR4, 0x2 ;  /* 0x00000004020a7c11 */ /* 0x000fc8000f8010ff */
[----:B------:R-:W-:-:S05]  /*e4e0*/  LEA.HI.X R11, R2, UR5, R0, 0x2, P0 ;  /* 0x00000005020b7c11 */ /* 0x000fca00080f1400 */
[----:B------:R0:W5:Y:S04]  /*e4f0*/  LDG.E R3, desc[UR56][R10.64] ;  /* 0x000000380a037981 */ /* 0x000168000c1e1900 */
.L_x_2538:
[----:B------:R-:W2:Y:S01]  /*e500*/  LDL R0, [R1+0x4] ;  /* 0x0000040001007983 */ /* 0x000ea20000100800 */
[----:B------:R-:W-:Y:S01]  /*e510*/  BSSY B3, `(.L_x_2539) ;  /* 0x0000005000037945 */ /* 0x000fe20003800000 */
[----:B--2---:R-:W-:Y:S01]  /*e520*/  IMAD R2, R9, 0x8, R0 ;  /* 0x0000000809027824 */ /* 0x004fe200078e0200 */
[----:B------:R-:W-:-:S04]  /*e530*/  SHF.L.U32 R0, R12, 0x1f, RZ ;  /* 0x0000001f0c007819 */ /* 0x000fc800000006ff */
[----:B------:R-:W1:Y:S02]  /*e540*/  SYNCS.PHASECHK.TRANS64.TRYWAIT P0, [R2+URZ+0x34840], R0 ;  /* 0x03484000020075a7 */ /* 0x000e64000800017f */
[----:B-1----:R-:W-:Y:S05]  /*e550*/  @!P0 BRA `(.L_x_2540) ;  /* 0x00000044003c8947 */ /* 0x002fea0003800000 */
.L_x_2647:
[----:B------:R-:W-:Y:S05]  /*e560*/  BSYNC B3 ;  /* 0x0000000000037941 */ /* 0x000fea0003800000 */
.L_x_2539:
        /* <DEDUP_REMOVED lines=12> */
.L_x_2542:
[----:B------:R-:W-:Y:S05]  /*e630*/  BSYNC B3 ;  /* 0x0000000000037941 */ /* 0x000fea0003800000 */
.L_x_2541:
        /* <DEDUP_REMOVED lines=13> */
.L_x_2543:
        /* <DEDUP_REMOVED lines=10> */
[----:B------:R-:W-:Y:S01]  /*e7b0*/  IMAD.MOV.U32 R14, RZ, RZ, 0x40 ;  /* 0x00000040ff0e7424 */ /* 0x000fe200078e00ff */
[----:B------:R-:W-:Y:S01]  /*e7c0*/  PLOP3.LUT P0, PT, PT, PT, PT, 0x80, 0x0 ;  /* 0x000000000000781c */ /* 0x000fe20003f0f070 */
[----:B------:R-:W-:Y:S01]  /*e7d0*/  VIADD R5, R7, 0x20400 ;  /* 0x0002040007057836 */ /* 0x000fe20000000000 */
[----:B------:R-:W-:Y:S01]  /*e7e0*/  UMOV UR6, 0x0 ;  /* 0x0000000000067882 */ /* 0x000fe20000000000 */
[----:B------:R-:W-:Y:S01]  /*e7f0*/  UMOV UR7, 0x14f00000 ;  /* 0x14f0000000077882 */ /* 0x000fe20000000000 */
[----:B------:R-:W-:-:S15]  /*e800*/  R2UR UR10, R14 ;  /* 0x000000000e0a72ca */ /* 0x000fde00000e0000 */
.L_x_2544:
        /* <DEDUP_REMOVED lines=15> */
.L_x_2545:
        /* <DEDUP_REMOVED lines=10> */
[----:B0-----:R-:W2:Y:S04]  /*e9a0*/  LDL.LU R10, [R1+0x14] ;  /* 0x00001400010a7983 */ /* 0x001ea80000300800 */
[----:B------:R-:W3:Y:S01]  /*e9b0*/  LDL R5, [R1+0x8] ;  /* 0x0000080001057983 */ /* 0x000ee20000100800 */
[----:B------:R-:W-:Y:S01]  /*e9c0*/  BSSY B3, `(.L_x_2546) ;  /* 0x0000005000037945 */ /* 0x000fe20003800000 */
[----:B--2---:R-:W-:Y:S01]  /*e9d0*/  SHF.L.U32 R0, R10, 0x1f, RZ ;  /* 0x0000001f0a007819 */ /* 0x004fe200000006ff */
[----:B---3--:R-:W-:-:S04]  /*e9e0*/  IMAD R2, R5, 0x8, R6 ;  /* 0x0000000805027824 */ /* 0x008fc800078e0206 */
[----:B------:R-:W0:Y:S02]  /*e9f0*/  SYNCS.PHASECHK.TRANS64.TRYWAIT P0, [R2+URZ+0x60], R0 ;  /* 0x00006000020075a7 */ /* 0x000e24000800017f */
[----:B0-----:R-:W-:Y:S05]  /*ea00*/  @!P0 BRA `(.L_x_2547) ;  /* 0x0000004000248947 */ /* 0x001fea0003800000 */
.L_x_2648:
[----:B------:R-:W-:Y:S05]  /*ea10*/  BSYNC B3 ;  /* 0x0000000000037941 */ /* 0x000fea0003800000 */
.L_x_2546:
        /* <DEDUP_REMOVED lines=14> */
.L_x_2549:
[----:B------:R-:W-:Y:S05]  /*eb00*/  BSYNC B3 ;  /* 0x0000000000037941 */ /* 0x000fea0003800000 */
.L_x_2548:
        /* <DEDUP_REMOVED lines=13> */
.L_x_2550:
        /* <DEDUP_REMOVED lines=16> */
.L_x_2551:
        /* <DEDUP_REMOVED lines=13> */
.L_x_2537:
[----:B------:R-:W-:Y:S05]  /*edb0*/  BSYNC B1 ;  /* 0x0000000000017941 */ /* 0x000fea0003800000 */
.L_x_2536:
[----:B------:R-:W2:Y:S04]  /*edc0*/  LDL.LU R0, [R1+0x2c] ;  /* 0x00002c0001007983 */ /* 0x000ea80000300800 */
[----:B------:R3:W-:Y:S04]  /*edd0*/  STL [R1+0x8], R9 ;  /* 0x0000080901007387 */ /* 0x0007e80000100800 */
[----:B------:R3:W-:Y:S02]  /*ede0*/  STL [R1+0x14], R12 ;  /* 0x0000140c01007387 */ /* 0x0007e40000100800 */
[----:B--23--:R-:W-:-:S07]  /*edf0*/  VIADD R0, R0, 0xfffffffd ;  /* 0xfffffffd00007836 */ /* 0x00cfce0000000000 */
.L_x_2535:
[----:B------:R-:W-:Y:S05]  /*ee00*/  BSYNC B2 ;  /* 0x0000000000027941 */ /* 0x000fea0003800000 */
.L_x_2534:
[----:B------:R-:W-:-:S13]  /*ee10*/  ISETP.NE.AND P0, PT, R4, RZ, PT ;  /* 0x000000ff0400720c */ /* 0x000fda0003f05270 */
[----:B------:R-:W-:Y:S05]  /*ee20*/  @!P0 BRA `(.L_x_2533) ;  /* 0x0000001400788947 */ /* 0x000fea0003800000 */
[----:B0-----:R0:W5:Y:S02]  /*ee30*/  LDL R8, [R1] ;  /* 0x0000000001087983 */ /* 0x0011640000100800 */
.L_x_2584:
[----:B--2---:R-:W2:Y:S04]  /*ee40*/  LDL R4, [R1+0x20] ;  /* 0x0000200001047983 */ /* 0x004ea80000100800 */
[----:B---3--:R-:W3:Y:S04]  /*ee50*/  LDL R3, [R1+0x8] ;  /* 0x0000080001037983 */ /* 0x008ee80000100800 */
[----:B----4-:R-:W4:Y:S01]  /*ee60*/  LDL R2, [R1+0x14] ;  /* 0x0000140001027983 */ /* 0x010f220000100800 */
[----:B------:R-:W-:Y:S05]  /*ee70*/  YIELD ;  /* 0x0000000000007946 */ /* 0x000fea0003800000 */
        /* <DEDUP_REMOVED lines=32> */
.L_x_2554:
[----:B------:R-:W3:Y:S01]  /*f080*/  LDL R2, [R1+0x4] ;  /* 0x0000040001027983 */ /* 0x000ee20000100800 */
[----:B------:R-:W-:Y:S01]  /*f090*/  BSSY B2, `(.L_x_2555) ;  /* 0x0000005000027945 */ /* 0x000fe20003800000 */
[----:B---3--:R-:W-:Y:S01]  /*f0a0*/  IMAD R3, R4, 0x8, R2 ;  /* 0x0000000804037824 */ /* 0x008fe200078e0202 */
[----:B------:R-:W-:-:S04]  /*f0b0*/  SHF.L.U32 R2, R5, 0x1f, RZ ;  /* 0x0000001f05027819 */ /* 0x000fc800000006ff */
[----:B------:R-:W3:Y:S02]  /*f0c0*/  SYNCS.PHASECHK.TRANS64.TRYWAIT P0, [R3+URZ+0x34840], R2 ;  /* 0x03484002030075a7 */ /* 0x000ee4000800017f */
[----:B---3--:R-:W-:Y:S05]  /*f0d0*/  @!P0 BRA `(.L_x_2556) ;  /* 0x0000003800848947 */ /* 0x008fea0003800000 */
.L_x_2649:
[----:B------:R-:W-:Y:S05]  /*f0e0*/  BSYNC B2 ;  /* 0x0000000000027941 */ /* 0x000fea0003800000 */
.L_x_2555:
        /* <DEDUP_REMOVED lines=12> */
.L_x_2558:
[----:B------:R-:W-:Y:S05]  /*f1b0*/  BSYNC B2 ;  /* 0x0000000000027941 */ /* 0x000fea0003800000 */
.L_x_2557:
        /* <DEDUP_REMOVED lines=13> */
.L_x_2559:
        /* <DEDUP_REMOVED lines=16> */
.L_x_2560:
        /* <DEDUP_REMOVED lines=15> */
.L_x_2561:
        /* <DEDUP_REMOVED lines=17> */
.L_x_2650:
[----:B------:R-:W-:Y:S05]  /*f590*/  BSYNC B2 ;  /* 0x0000000000027941 */ /* 0x000fea0003800000 */
.L_x_2562:
        /* <DEDUP_REMOVED lines=11> */
.L_x_2565:
[----:B------:R-:W-:Y:S05]  /*f650*/  BSYNC B2 ;  /* 0x0000000000027941 */ /* 0x000fea0003800000 */
.L_x_2564:
        /* <DEDUP_REMOVED lines=14> */
.L_x_2566:
        /* <DEDUP_REMOVED lines=16> */
.L_x_2567:
        /* <DEDUP_REMOVED lines=13> */
.L_x_2553:
[----:B------:R-:W-:Y:S05]  /*f910*/  BSYNC B1 ;  /* 0x0000000000017941 */ /* 0x000fea0003800000 */
.L_x_2552:
[----:B------:R-:W3:Y:S01]  /*f920*/  LDL R2, [R1+0x20] ;  /* 0x0000200001027983 */ /* 0x000ee20000100800 */
[----:B------:R-:W-:Y:S01]  /*f930*/  VIADD R3, R4, 0x1 ;  /* 0x0000000104037836 */ /* 0x000fe20000000000 */
[----:B------:R-:W-:Y:S04]  /*f940*/  BSSY B1, `(.L_x_2568) ;  /* 0x00000a9000017945 */ /* 0x000fe80003800000 */
[----:B------:R-:W-:-:S04]  /*f950*/  ISETP.NE.AND P0, PT, R3, 0x2, PT ;  /* 0x000000020300780c */ /* 0x000fc80003f05270 */
[----:B------:R-:W-:Y:S02]  /*f960*/  SEL R11, R3, RZ, P0 ;  /* 0x000000ff030b7207 */ /* 0x000fe40000000000 */
[----:B---3--:R-:W-:Y:S02]  /*f970*/  ISETP.NE.AND P1, PT, R2, RZ, PT ;  /* 0x000000ff0200720c */ /* 0x008fe40003f25270 */
        /* <DEDUP_REMOVED lines=29> */
.L_x_2570:
[----:B------:R-:W4:Y:S01]  /*fb50*/  LDL R2, [R1+0x4] ;  /* 0x0000040001027983 */ /* 0x000f220000100800 */
[----:B------:R-:W-:Y:S01]  /*fb60*/  SHF.L.U32 R3, R10, 0x1f, RZ ;  /* 0x0000001f0a037819 */ /* 0x000fe200000006ff */
[----:B------:R-:W-:Y:S01]  /*fb70*/  BSSY B2, `(.L_x_2571) ;  /* 0x0000004000027945 */ /* 0x000fe20003800000 */
[----:B----4-:R-:W-:-:S04]  /*fb80*/  IMAD R2, R11, 0x8, R2 ;  /* 0x000000080b027824 */ /* 0x010fc800078e0202 */
[----:B------:R-:W4:Y:S02]  /*fb90*/  SYNCS.PHASECHK.TRANS64.TRYWAIT P0, [R2+URZ+0x34840], R3 ;  /* 0x03484003020075a7 */ /* 0x000f24000800017f */
[----:B----4-:R-:W-:Y:S05]  /*fba0*/  @!P0 BRA `(.L_x_2572) ;  /* 0x0000002c00f88947 */ /* 0x010fea0003800000 */
.L_x_2651:
[----:B------:R-:W-:Y:S05]  /*fbb0*/  BSYNC B2 ;  /* 0x0000000000027941 */ /* 0x000fea0003800000 */
.L_x_2571:
        /* <DEDUP_REMOVED lines=12> */
.L_x_2574:
[----:B------:R-:W-:Y:S05]  /*fc80*/  BSYNC B2 ;  /* 0x0000000000027941 */ /* 0x000fea0003800000 */
.L_x_2573:
        /* <DEDUP_REMOVED lines=15> */
.L_x_2575:
        /* <DEDUP_REMOVED lines=16> */
.L_x_2576:
        /* <DEDUP_REMOVED lines=15> */
.L_x_2577:
        /* <DEDUP_REMOVED lines=15> */
.L_x_2652:
[----:B------:R-:W-:Y:S05]  /*10060*/  BSYNC B2 ;  /* 0x0000000000027941 */ /* 0x000fea0003800000 */
.L_x_2578:
        /* <DEDUP_REMOVED lines=11> */
.L_x_2581:
[----:B------:R-:W-:Y:S05]  /*10120*/  BSYNC B2 ;  /* 0x0000000000027941 */ /* 0x000fea0003800000 */
.L_x_2580:
        /* <DEDUP_REMOVED lines=13> */
.L_x_2582:
        /* <DEDUP_REMOVED lines=16> */
.L_x_2583:
        /* <DEDUP_REMOVED lines=13> */
.L_x_2569:
[----:B------:R-:W-:Y:S05]  /*103d0*/  BSYNC B1 ;  /* 0x0000000000017941 */ /* 0x000fea0003800000 */
.L_x_2568:
[C---:B------:R-:W-:Y:S01]  /*103e0*/  ISETP.GT.AND P0, PT, R0.reuse, 0x1, PT ;  /* 0x000000010000780c */ /* 0x040fe20003f04270 */
[----:B------:R-:W-:-:S12]  /*103f0*/  VIADD R0, R0, 0xfffffffe ;  /* 0xfffffffe00007836 */ /* 0x000fd80000000000 */
[----:B------:R-:W-:Y:S05]  /*10400*/  @P0 BRA `(.L_x_2584) ;  /* 0xffffffe8008c0947 */ /* 0x000fea000383ffff */
.L_x_2533:
[----:B------:R-:W-:Y:S05]  /*10410*/  BSYNC B0 ;  /* 0x0000000000007941 */ /* 0x000fea0003800000 */
.L_x_2532:
        /* <DEDUP_REMOVED lines=8> */
[----:B------:R-:W0:Y:S02]  /*104a0*/  FLO.U32 R0, UR4 ;  /* 0x0000000400007d00 */ /* 0x000e2400080e0000 */
        /* <DEDUP_REMOVED lines=8> */
.L_x_2586:
[----:B------:R-:W-:Y:S05]  /*10530*/  BSYNC B0 ;  /* 0x0000000000007941 */ /* 0x000fea0003800000 */
.L_x_2585:
[----:B------:R-:W2:Y:S01]  /*10540*/  LDL.LU R0, [R1+0x20] ;  /* 0x0000200001007983 */ /* 0x000ea20000300800 */
[----:B------:R-:W-:Y:S01]  /*10550*/  BSSY B0, `(.L_x_2587) ;  /* 0x0000040000007945 */ /* 0x000fe20003800000 */
[----:B--2---:R-:W-:-:S13]  /*10560*/  ISETP.NE.AND P0, PT, R0, RZ, PT ;  /* 0x000000ff0000720c */ /* 0x004fda0003f05270 */
        /* <DEDUP_REMOVED lines=10> */
.L_x_2653:
[----:B------:R-:W-:Y:S05]  /*10610*/  BSYNC B1 ;  /* 0x0000000000017941 */ /* 0x000fea0003800000 */
.L_x_2589:
        /* <DEDUP_REMOVED lines=9> */
.L_x_2592:
[----:B------:R-:W-:Y:S05]  /*106b0*/  BSYNC B1 ;  /* 0x0000000000017941 */ /* 0x000fea0003800000 */
.L_x_2591:
[----:B------:R-:W2:Y:S04]  /*106c0*/  LDL.LU R5, [R1+0x18] ;  /* 0x0000180001057983 */ /* 0x000ea80000300800 */
[----:B------:R-:W2:Y:S04]  /*106d0*/  LDL.LU R3, [R1+0xc] ;  /* 0x00000c0001037983 */ /* 0x000ea80000300800 */
[----:B------:R-:W3:Y:S04]  /*106e0*/  LDL R4, [R1+0x4] ;  /* 0x0000040001047983 */ /* 0x000ee80000100800 */
[----:B0-----:R-:W3:Y:S01]  /*106f0*/  LDL R2, [R1+0x8] ;  /* 0x0000080001027983 */ /* 0x001ee20000100800 */
[----:B------:R-:W-:Y:S01]  /*10700*/  UIADD3 UR4, UP0, UR38, 0x470, URZ ;  /* 0x0000047026047890 */ /* 0x000fe2000ff1e03f */
[----:B------:R-:W-:Y:S01]  /*10710*/  PLOP3.LUT P0, PT, PT, PT, PT, 0x80, 0x0 ;  /* 0x000000000000781c */ /* 0x000fe20003f0f070 */
[----:B------:R-:W-:Y:S01]  /*10720*/  VIADD R0, R0, 0x34850 ;  /* 0x0003485000007836 */ /* 0x000fe20000000000 */
[----:B------:R-:W-:Y:S01]  /*10730*/  UMOV UR6, 0x0 ;  /* 0x0000000000067882 */ /* 0x000fe20000000000 */
[----:B------:R-:W-:Y:S01]  /*10740*/  UIADD3.X UR5, URZ, UR39, URZ, UP0, !UPT ;  /* 0x000000273f057290 */ /* 0x000fe200087fe43f */
[----:B------:R-:W-:Y:S01]  /*10750*/  UMOV UR7, 0x14f00000 ;  /* 0x14f0000000077882 */ /* 0x000fe20000000000 */
[----:B------:R-:W-:Y:S01]  /*10760*/  UMOV UR10, URZ ;  /* 0x0000003f000a7c82 */ /* 0x000fe20008000000 */
[----:B--2---:R-:W-:-:S02]  /*10770*/  IMAD R3, R3, 0x80, R5 ;  /* 0x0000008003037824 */ /* 0x004fc400078e0205 */
[----:B---3--:R-:W-:-:S04]  /*10780*/  IMAD R2, R2, 0x8000, R4 ;  /* 0x0000800002027824 */ /* 0x008fc800078e0204 */
[----:B------:R-:W-:-:S07]  /*10790*/  VIADD R4, R2, 0x400 ;  /* 0x0000040002047836 */ /* 0x000fce0000000000 */
.L_x_2593:
        /* <DEDUP_REMOVED lines=16> */
.L_x_2594:
        /* <DEDUP_REMOVED lines=11> */
.L_x_2588:
[----:B------:R-:W-:Y:S05]  /*10950*/  BSYNC B0 ;  /* 0x0000000000007941 */ /* 0x000fea0003800000 */
.L_x_2587:
        /* <DEDUP_REMOVED lines=9> */
.L_x_2512:
[----:B------:R-:W-:Y:S05]  /*109f0*/  BSYNC B7 ;  /* 0x0000000000077941 */ /* 0x000fea0003800000 */
.L_x_2510:
[----:B0-----:R-:W3:Y:S02]  /*10a00*/  LDL R0, [R1+0x50] ;  /* 0x0000500001007983 */ /* 0x001ee40000100800 */
[----:B---3--:R-:W-:-:S13]  /*10a10*/  ISETP.NE.AND P0, PT, R0, RZ, PT ;  /* 0x000000ff0000720c */ /* 0x008fda0003f05270 */
[----:B------:R-:W-:Y:S05]  /*10a20*/  @!P0 BRA `(.L_x_2595) ;  /* 0x0000000000288947 */ /* 0x000fea0003800000 */
[----:B------:R-:W-:Y:S05]  /*10a30*/  WARPSYNC.ALL ;  /* 0x0000000000007948 */ /* 0x000fea0003800000 */
[----:B------:R-:W0:Y:S08]  /*10a40*/  S2UR UR5, SR_CgaCtaId ;  /* 0x00000000000579c3 */ /* 0x000e300000008800 */
[----:B------:R-:W-:Y:S06]  /*10a50*/  BAR.SYNC.DEFER_BLOCKING 0x5, 0x180 ;  /* 0x0146000000007b1d */ /* 0x000fec0000010000 */
[----:B------:R-:W-:-:S02]  /*10a60*/  UMOV UR4, 0x400 ;  /* 0x0000040000047882 */ /* 0x000fc40000000000 */
[----:B0-----:R-:W-:-:S06]  /*10a70*/  ULEA UR4, UR5, UR4, 0x18 ;  /* 0x0000000405047291 */ /* 0x001fcc000f8ec03f */
[----:B------:R-:W-:-:S05]  /*10a80*/  IMAD.U32 R0, RZ, RZ, UR4 ;  /* 0x00000004ff007e24 */ /* 0x000fca000f8e00ff */
[----:B------:R0:W3:Y:S04]  /*10a90*/  LDS.128 R16, [R0+0x348d0] ;  /* 0x0348d00000107984 */ /* 0x0000e80000000c00 */
[----:B------:R0:W-:Y:S01]  /*10aa0*/  STL [R1+0x4], R0 ;  /* 0x0000040001007387 */ /* 0x0001e20000100800 */
[----:B------:R-:W-:Y:S06]  /*10ab0*/  BAR.ARV 0x4, 0x180 ;  /* 0x0106000000007b1d */ /* 0x000fec0000002000 */
[----:B------:R-:W-:Y:S05]  /*10ac0*/  BRA `(.L_x_2596) ;  /* 0x0000000800d87947 */ /* 0x000fea0003800000 */
.L_x_2595:
[----:B------:R-:W0:Y:S01]  /*10ad0*/  S2R R0, SR_TID.X ;  /* 0x0000000000007919 */ /* 0x000e220000002100 */
[----:B------:R-:W-:Y:S01]  /*10ae0*/  UMOV UR4, 0xffffffff ;  /* 0xffffffff00047882 */ /* 0x000fe20000000000 */
[----:B0-----:R-:W-:-:S04]  /*10af0*/  LOP3.LUT R6, R0, 0x1f, RZ, 0xc0, !PT ;  /* 0x0000001f00067812 */ /* 0x001fc800078ec0ff */
[----:B------:R-:W-:Y:S01]  /*10b00*/  ISETP.NE.AND P0, PT, R6, 0x1f, PT ;  /* 0x0000001f0600780c */ /* 0x000fe20003f05270 */
[----:B------:R-:W-:-:S12]  /*10b10*/  BRA.DIV UR4, `(.L_x_2597) ;  /* 0x0000002204587947 */ /* 0x000fd8000b800000 */
[----:B------:R-:W-:Y:S01]  /*10b20*/  IMAD.IADD R5, R19, 0x1, R6 ;  /* 0x0000000113057824 */ /* 0x000fe200078e0206 */
[----:B------:R-:W-:-:S04]  /*10b30*/  ULDC UR4, c[0x0][0xc3c] ;  /* 0x00030f0000047ab9 */ /* 0x000fc80000000800 */
[----:B------:R-:W-:-:S13]  /*10b40*/  ISETP.GE.OR P1, PT, R5, UR4, !P0 ;  /* 0x0000000405007c0c */ /* 0x000fda000c726670 */
[----:B------:R-:W0:Y:S02]  /*10b50*/  @!P1 LDC.64 R2, c[0x0][0xc80] ;  /* 0x00032000ff029b82 */ /* 0x000e240000000a00 */
[----:B0-----:R-:W-:-:S06]  /*10b60*/  @!P1 IMAD.WIDE R2, R5, 0x4, R2 ;  /* 0x0000000405029825 */ /* 0x001fcc00078e0202 */
[----:B------:R0:W3:Y:S01]  /*10b70*/  @!P1 LDG.E R3, desc[UR56][R2.64] ;  /* 0x0000003802039981 */ /* 0x0000e2000c1e1900 */
[C---:B------:R-:W-:Y:S02]  /*10b80*/  ISETP.GE.U32.AND P2, PT, R6.reuse, 0x2, PT ;  /* 0x000000020600780c */ /* 0x040fe40003f46070 */
[C---:B------:R-:W-:Y:S01]  /*10b90*/  ISETP.GE.U32.AND P3, PT, R6.reuse, 0x4, PT ;  /* 0x000000040600780c */ /* 0x040fe20003f66070 */
[----:B------:R-:W-:Y:S01]  /*10ba0*/  SHFL.IDX PT, R0, R16, RZ, 0x1f ;  /* 0x00001fff10007589 */ /* 0x000fe200000e0000 */
[C---:B------:R-:W-:Y:S02]  /*10bb0*/  ISETP.GE.U32.AND P4, PT, R6.reuse, 0x8, PT ;  /* 0x000000080600780c */ /* 0x040fe40003f86070 */
[C---:B------:R-:W-:Y:S01]  /*10bc0*/  ISETP.GE.U32.AND P5, PT, R6.reuse, 0x10, PT ;  /* 0x000000100600780c */ /* 0x040fe20003fa6070 */
[----:B0-----:R-:W-:Y:S02]  /*10bd0*/  IMAD.MOV.U32 R2, RZ, RZ, RZ ;  /* 0x000000ffff027224 */ /* 0x001fe400078e00ff */
[----:B---3--:R-:W-:Y:S01]  /*10be0*/  @!P1 IMAD.MOV.U32 R2, RZ, RZ, R3 ;  /* 0x000000ffff029224 */ /* 0x008fe200078e0003 */
[----:B------:R-:W-:-:S04]  /*10bf0*/  ISETP.NE.AND P1, PT, R6, RZ, PT ;  /* 0x000000ff0600720c */ /* 0x000fc80003f25270 */
[----:B------:R-:W0:Y:S02]  /*10c00*/  SHFL.UP PT, R14, R2, 0x1, RZ ;  /* 0x04200000020e7989 */ /* 0x000e2400000e00ff */
[----:B0-----:R-:W-:-:S05]  /*10c10*/  SEL R5, R14, RZ, P1 ;  /* 0x000000ff0e057207 */ /* 0x001fca0000800000 */
[----:B------:R-:W-:Y:S02]  /*10c20*/  IMAD.IADD R3, R2, 0x1, R5 ;  /* 0x0000000102037824 */ /* 0x000fe400078e0205 */
[----:B------:R-:W-:Y:S04]  /*10c30*/  SHFL.IDX PT, R5, R16, 0x1, 0x1f ;  /* 0x00201f0010057f89 */ /* 0x000fe800000e0000 */
        /* <DEDUP_REMOVED lines=12> */
[----:B------:R0:W3:Y:S02]  /*10d00*/  SHFL.IDX PT, R16, R3, 0x1f, 0x1f ;  /* 0x03e01f0003107f89 */ /* 0x0000e400000e0000 */
.L_x_2663:
[----:B------:R-:W-:Y:S02]  /*10d10*/  ULDC UR4, c[0x0][0xc38] ;  /* 0x00030e0000047ab9 */ /* 0x000fe40000000800 */
[----:B------:R-:W-:-:S04]  /*10d20*/  IMAD.U32 R4, RZ, RZ, UR4 ;  /* 0x00000004ff047e24 */ /* 0x000fc8000f8e00ff */
[----:B---3--:R-:W-:-:S04]  /*10d30*/  IMAD R16, R16, R4, RZ ;  /* 0x0000000410107224 */ /* 0x008fc800078e02ff */
[----:B------:R-:W-:-:S05]  /*10d40*/  IMAD.IADD R5, R5, 0x1, R16 ;  /* 0x0000000105057824 */ /* 0x000fca00078e0210 */
[----:B------:R-:W-:-:S13]  /*10d50*/  ISETP.GT.AND P6, PT, R5, R0, PT ;  /* 0x000000000500720c */ /* 0x000fda0003fc4270 */
[----:B------:R-:W-:Y:S05]  /*10d60*/  @P6 BRA `(.L_x_2598) ;  /* 0x00000000009c6947 */ /* 0x000fea0003800000 */
.L_x_2603:
[----:B------:R-:W3:Y:S01]  /*10d70*/  LDC R2, c[0x0][0xc3c] ;  /* 0x00030f00ff027b82 */ /* 0x000ee20000000800 */
[----:B------:R-:W-:-:S05]  /*10d80*/  VIADD R19, R19, 0x1f ;  /* 0x0000001f13137836 */ /* 0x000fca0000000000 */
[----:B---3--:R-:W-:-:S13]  /*10d90*/  ISETP.GE.AND P6, PT, R19, R2, PT ;  /* 0x000000021300720c */ /* 0x008fda0003fc6270 */
[----:B------:R-:W-:Y:S05]  /*10da0*/  @P6 BRA `(.L_x_2599) ;  /* 0x0000000400d46947 */ /* 0x000fea0003800000 */
[----:B0-----:R-:W0:Y:S01]  /*10db0*/  S2R R3, SR_TID.X ;  /* 0x0000000000037919 */ /* 0x001e220000002100 */
        /* <DEDUP_REMOVED lines=9> */
.L_x_2601:
[----:B------:R-:W-:Y:S05]  /*10e50*/  BSYNC B0 ;  /* 0x0000000000007941 */ /* 0x000fea0003800000 */
.L_x_2600:
        /* <DEDUP_REMOVED lines=18> */
.L_x_2671:
[----:B------:R-:W-:Y:S02]  /*10f80*/  ULDC UR4, c[0x0][0xc38] ;  /* 0x00030e0000047ab9 */ /* 0x000fe40000000800 */
[----:B------:R-:W-:-:S04]  /*10f90*/  IMAD.U32 R4, RZ, RZ, UR4 ;  /* 0x00000004ff047e24 */ /* 0x000fc8000f8e00ff */
[----:B---3--:R-:W-:-:S04]  /*10fa0*/  IMAD R16, R16, R4, RZ ;  /* 0x0000000410107224 */ /* 0x008fc800078e02ff */
[----:B------:R-:W-:-:S05]  /*10fb0*/  IMAD.IADD R5, R16, 0x1, R5 ;  /* 0x0000000110057824 */ /* 0x000fca00078e0205 */
[----:B------:R-:W-:-:S13]  /*10fc0*/  ISETP.GT.AND P6, PT, R5, R0, PT ;  /* 0x000000000500720c */ /* 0x000fda0003fc4270 */
[----:B------:R-:W-:Y:S05]  /*10fd0*/  @!P6 BRA `(.L_x_2603) ;  /* 0xfffffffc0064e947 */ /* 0x000fea000383ffff */
.L_x_2598:
[----:B------:R-:W-:Y:S01]  /*10fe0*/  IMAD.IADD R16, R5, 0x1, -R16 ;  /* 0x0000000105107824 */ /* 0x000fe200078e0a10 */
[----:B------:R-:W-:-:S03]  /*10ff0*/  UMOV UR4, 0xffffffff ;  /* 0xffffffff00047882 */ /* 0x000fc60000000000 */
[----:B------:R-:W-:-:S05]  /*11000*/  IMAD R5, R3, R4, R16 ;  /* 0x0000000403057224 */ /* 0x000fca00078e0210 */
[----:B------:R-:W-:Y:S01]  /*11010*/  ISETP.GT.AND P6, PT, R5, R0, PT ;  /* 0x000000000500720c */ /* 0x000fe20003fc4270 */
[----:B------:R-:W-:-:S12]  /*11020*/  BRA.DIV UR4, `(.L_x_2604) ;  /* 0x0000002604107947 */ /* 0x000fd8000b800000 */
[----:B------:R-:W-:-:S04]  /*11030*/  VOTE.ANY R5, PT, !P6 ;  /* 0x0000000000057806 */ /* 0x000fc800070e0100 */
[----:B------:R-:W3:Y:S02]  /*11040*/  POPC R6, R5 ;  /* 0x0000000500067309 */ /* 0x000ee40000000000 */
[----:B---3--:R3:W0:Y:S02]  /*11050*/  SHFL.IDX PT, R17, R2, R6, 0x1f ;  /* 0x00001f0602117589 */ /* 0x00862400000e0000 */
.L_x_2675:
[----:B------:R-:W-:Y:S01]  /*11060*/  ISETP.NE.AND P0, PT, R5, RZ, PT ;  /* 0x000000ff0500720c */ /* 0x000fe20003f05270 */
[----:B------:R-:W-:-:S12]  /*11070*/  IMAD.MOV.U32 R5, RZ, RZ, RZ ;  /* 0x000000ffff057224 */ /* 0x000fd800078e00ff */
[----:B------:R-:W-:Y:S05]  /*11080*/  @!P0 BRA `(.L_x_2605) ;  /* 0x0000000000148947 */ /* 0x000fea0003800000 */
[----:B------:R-:W-:Y:S01]  /*11090*/  UMOV UR4, 0xffffffff ;  /* 0xffffffff00047882 */ /* 0x000fe20000000000 */
[----:B------:R-:W-:Y:S02]  /*110a0*/  VIADD R12, R6, 0xffffffff ;  /* 0xffffffff060c7836 */ /* 0x000fe40000000000 */
[----:B------:R-:W-:Y:S05]  /*110b0*/  BRA.DIV UR4, `(.L_x_2606) ;  /* 0x0000002604347947 */ /* 0x000fea000b800000 */
[----:B0-----:R0:W0:Y:S02]  /*110c0*/  SHFL.IDX PT, R3, R3, R12, 0x1f ;  /* 0x00001f0c03037589 */ /* 0x00102400000e0000 */
.L_x_2678:
[----:B0-----:R-:W-:-:S07]  /*110d0*/  IMAD.MOV.U32 R5, RZ, RZ, R3 ;  /* 0x000000ffff057224 */ /* 0x001fce00078e0003 */
.L_x_2605:
[----:B0--3--:R-:W0:Y:S01]  /*110e0*/  LDC.64 R2, c[0x0][0xc90] ;  /* 0x00032400ff027b82 */ /* 0x009e220000000a00 */
[----:B------:R-:W-:-:S04]  /*110f0*/  IMAD.IADD R19, R6, 0x1, R19 ;  /* 0x0000000106137824 */ /* 0x000fc800078e0213 */
[----:B0-----:R-:W-:-:S05]  /*11100*/  IMAD.WIDE R2, R19, 0x4, R2 ;  /* 0x0000000413027825 */ /* 0x001fca00078e0202 */
[----:B--2-4-:R-:W2:Y:S01]  /*11110*/  LDG.E R7, desc[UR56][R2.64] ;  /* 0x0000003802077981 */ /* 0x014ea2000c1e1900 */
[----:B------:R-:W-:-:S04]  /*11120*/  IMAD R16, R5, R4, R16 ;  /* 0x0000000405107224 */ /* 0x000fc800078e0210 */
[----:B------:R-:W-:Y:S02]  /*11130*/  IMAD.IADD R0, R0, 0x1, -R16 ;  /* 0x0000000100007824 */ /* 0x000fe400078e0a10 */
[----:B--2---:R-:W-:-:S05]  /*11140*/  IMAD R6, R17, R7, RZ ;  /* 0x0000000711067224 */ /* 0x004fca00078e02ff */
[----:B-----5:R-:W-:-:S04]  /*11150*/  IABS R8, R6 ;  /* 0x0000000600087213 */ /* 0x020fc80000000000 */
        /* <DEDUP_REMOVED lines=58> */
.L_x_2599:
[----:B------:R-:W-:Y:S01]  /*11500*/  UMOV UR4, URZ ;  /* 0x0000003f00047c82 */ /* 0x000fe20008000000 */
[----:B------:R-:W-:Y:S01]  /*11510*/  UMOV UR5, URZ ;  /* 0x0000003f00057c82 */ /* 0x000fe20008000000 */
[----:B------:R-:W-:Y:S01]  /*11520*/  ULDC UR6, c[0x0][0xc3c] ;  /* 0x00030f0000067ab9 */ /* 0x000fe20000000800 */
[----:B------:R-:W-:Y:S02]  /*11530*/  IMAD.MOV.U32 R16, RZ, RZ, R0 ;  /* 0x000000ffff107224 */ /* 0x000fe400078e0000 */
[----:B------:R-:W-:Y:S02]  /*11540*/  IMAD.U32 R17, RZ, RZ, UR4 ;  /* 0x00000004ff117e24 */ /* 0x000fe4000f8e00ff */
[----:B------:R-:W-:Y:S02]  /*11550*/  IMAD.U32 R18, RZ, RZ, UR5 ;  /* 0x00000005ff127e24 */ /* 0x000fe4000f8e00ff */
[----:B------:R-:W-:-:S07]  /*11560*/  IMAD.U32 R19, RZ, RZ, UR6 ;  /* 0x00000006ff137e24 */ /* 0x000fce000f8e00ff */
.L_x_2607:
        /* <DEDUP_REMOVED lines=12> */
.L_x_2596:
[----:B------:R-:W-:Y:S02]  /*11630*/  ULDC UR4, c[0x0][0xc3c] ;  /* 0x00030f0000047ab9 */ /* 0x000fe40000000800 */
[----:B---3--:R-:W-:-:S13]  /*11640*/  ISETP.GE.AND P0, PT, R19, UR4, PT ;  /* 0x0000000413007c0c */ /* 0x008fda000bf06270 */
[----:B------:R-:W-:Y:S05]  /*11650*/  @!P0 BRA `(.L_x_2608) ;  /* 0xffffffa800d48947 */ /* 0x000fea000383ffff */
[----:B------:R-:W-:Y:S05]  /*11660*/  BSYNC B8 ;  /* 0x0000000000087941 */ /* 0x000fea0003800000 */
.L_x_2506:
[----:B0-----:R-:W3:Y:S01]  /*11670*/  LDL.LU R0, [R1+0x48] ;  /* 0x0000480001007983 */ /* 0x001ee20000300800 */
[----:B------:R-:W-:Y:S01]  /*11680*/  BSSY B0, `(.L_x_2609) ;  /* 0x000000b000007945 */ /* 0x000fe20003800000 */
[----:B------:R-:W0:Y:S01]  /*11690*/  S2R R5, SR_CgaCtaId ;  /* 0x0000000000057919 */ /* 0x000e220000008800 */
[----:B---3--:R-:W-:-:S05]  /*116a0*/  VIADD R0, R0, 0x1 ;  /* 0x0000000100007836 */ /* 0x008fca0000000000 */
[----:B------:R-:W-:-:S04]  /*116b0*/  LEA.HI R2, R0, R0, RZ, 0x1 ;  /* 0x0000000000027211 */ /* 0x000fc800078f08ff */
[----:B------:R-:W-:-:S05]  /*116c0*/  LOP3.LUT R3, R2, 0xfffffffe, RZ, 0xc0, !PT ;  /* 0xfffffffe02037812 */ /* 0x000fca00078ec0ff */
[----:B------:R-:W-:Y:S01]  /*116d0*/  IMAD.IADD R3, R0, 0x1, -R3 ;  /* 0x0000000100037824 */ /* 0x000fe200078e0a03 */
[----:B------:R-:W-:-:S04]  /*116e0*/  MOV R0, 0x400 ;  /* 0x0000040000007802 */ /* 0x000fc80000000f00 */
[----:B0-----:R-:W-:Y:S02]  /*116f0*/  LEA R0, R5, R0, 0x18 ;  /* 0x0000000005007211 */ /* 0x001fe400078ec0ff */
[----:B------:R-:W-:-:S04]  /*11700*/  SHF.L.U32 R3, R3, 0x1f, RZ ;  /* 0x0000001f03037819 */ /* 0x000fc800000006ff */
[----:B------:R-:W0:Y:S02]  /*11710*/  SYNCS.PHASECHK.TRANS64.TRYWAIT P0, [R0+URZ+0x34820], R3 ;  /* 0x03482003000075a7 */ /* 0x000e24000800017f */
[----:B0-----:R-:W-:Y:S05]  /*11720*/  @!P0 BRA `(.L_x_2610) ;  /* 0x0000001c00c08947 */ /* 0x001fea0003800000 */
.L_x_2679:
[----:B------:R-:W-:Y:S05]  /*11730*/  BSYNC B0 ;  /* 0x0000000000007941 */ /* 0x000fea0003800000 */
.L_x_2609:
[----:B------:R-:W-:-:S03]  /*11740*/  UMOV UR4, 0xffffffff ;  /* 0xffffffff00047882 */ /* 0x000fc60000000000 */
[----:B------:R-:W-:Y:S05]  /*11750*/  BRA.DIV UR4, `(.L_x_2611) ;  /* 0x0000001e04c87947 */ /* 0x000fea000b800000 */
[----:B------:R-:W3:Y:S02]  /*11760*/  S2R R2, SR_TID.X ;  /* 0x0000000000027919 */ /* 0x000ee40000002100 */
[----:B---3--:R-:W-:-:S04]  /*11770*/  SHF.R.U32.HI R2, RZ, 0x5, R2 ;  /* 0x00000005ff027819 */ /* 0x008fc80000011602 */
[----:B------:R-:W-:-:S05]  /*11780*/  LOP3.LUT R2, R2, 0x3, RZ, 0xc0, !PT ;  /* 0x0000000302027812 */ /* 0x000fca00078ec0ff */
[----:B------:R3:W0:Y:S02]  /*11790*/  SHFL.IDX PT, R14, R2, RZ, 0x1f ;  /* 0x00001fff020e7589 */ /* 0x00062400000e0000 */
.L_x_2682:
[----:B0-----:R-:W-:Y:S01]  /*117a0*/  ISETP.NE.AND P0, PT, R14, RZ, PT ;  /* 0x000000ff0e00720c */ /* 0x001fe20003f05270 */
[----:B------:R-:W-:-:S12]  /*117b0*/  BSSY B0, `(.L_x_2612) ;  /* 0x0000027000007945 */ /* 0x000fd80003800000 */
[----:B------:R-:W-:Y:S05]  /*117c0*/  @P0 BRA `(.L_x_2613) ;  /* 0x0000000000940947 */ /* 0x000fea0003800000 */
[----:B------:R-:W-:-:S03]  /*117d0*/  UMOV UR4, 0xffffffff ;  /* 0xffffffff00047882 */ /* 0x000fc60000000000 */
[----:B------:R-:W-:Y:S05]  /*117e0*/  BRA.DIV UR4, `(.L_x_2614) ;  /* 0x0000001e04d87947 */ /* 0x000fea000b800000 */
[----:B------:R-:W-:-:S13]  /*117f0*/  ELECT P6, URZ, PT ;  /* 0x00000000003f782f */ /* 0x000fda00038c0000 */
.L_x_2685:
[----:B------:R-:W-:Y:S05]  /*11800*/  @!P6 BRA `(.L_x_2613) ;  /* 0x000000000084e947 */ /* 0x000fea0003800000 */
[----:B---3--:R-:W3:Y:S02]  /*11810*/  LDL.LU R2, [R1+0x54] ;  /* 0x0000540001027983 */ /* 0x008ee40000300800 */
[----:B---3--:R-:W-:-:S04]  /*11820*/  LOP3.LUT R2, R2, 0x2, RZ, 0xfc, !PT ;  /* 0x0000000202027812 */ /* 0x008fc800078efcff */
[----:B------:R-:W-:-:S13]  /*11830*/  ISETP.NE.AND P2, PT, R2, 0x3, PT ;  /* 0x000000030200780c */ /* 0x000fda0003f45270 */
[----:B------:R-:W-:Y:S05]  /*11840*/  @!P2 BRA `(.L_x_2615) ;  /* 0x000000000004a947 */ /* 0x000fea0003800000 */
[----:B------:R-:W-:Y:S01]  /*11850*/  BPT.TRAP 0x1 ;  /* 0x000000040000795c */ /* 0x000fe20000300000 */
.L_x_2615:
[----:B------:R-:W3:Y:S04]  /*11860*/  LDL R3, [R1+0x8] ;  /* 0x0000080001037983 */ /* 0x000ee80000100800 */
[----:B--2-4-:R-:W2:Y:S01]  /*11870*/  LDL.LU R7, [R1+0x14] ;  /* 0x0000140001077983 */ /* 0x014ea20000300800 */
[----:B------:R-:W-:-:S04]  /*11880*/  VIADD R2, R0, 0x34840 ;  /* 0x0003484000027836 */ /* 0x000fc80000000000 */
[C---:B---3--:R-:W-:Y:S02]  /*11890*/  IMAD R6, R3.reuse, 0x8, R2 ;  /* 0x0000000803067824 */ /* 0x048fe400078e0202 */
        /* <DEDUP_REMOVED lines=10> */
.L_x_2686:
[----:B------:R-:W2:Y:S02]  /*11940*/  SYNCS.PHASECHK.TRANS64.TRYWAIT P0, [R7+URZ], R2 ;  /* 0x00000002070075a7 */ /* 0x000ea4000800017f */
[----:B--2---:R-:W-:Y:S05]  /*11950*/  @!P0 BRA `(.L_x_2617) ;  /* 0x0000001c00b08947 */ /* 0x004fea0003800000 */
.L_x_2687:
[----:B------:R-:W-:Y:S05]  /*11960*/  @!P2 BRA `(.L_x_2618) ;  /* 0x000000000004a947 */ /* 0x000fea0003800000 */
[----:B------:R-:W-:Y:S01]  /*11970*/  BPT.TRAP 0x1 ;  /* 0x000000040000795c */ /* 0x000fe20000300000 */
.L_x_2618:
[----:B------:R-:W3:Y:S01]  /*11980*/  LDL.LU R4, [R1+0x8] ;  /* 0x0000080001047983 */ /* 0x000ee20000300800 */
[----:B------:R-:W-:-:S04]  /*11990*/  VIADD R0, R0, 0x34860 ;  /* 0x0003486000007836 */ /* 0x000fc80000000000 */
[----:B---3--:R-:W-:-:S04]  /*119a0*/  IMAD R4, R4, 0x8, R0 ;  /* 0x0000000804047824 */ /* 0x008fc800078e0200 */
[----:B------:R-:W3:Y:S02]  /*119b0*/  SYNCS.PHASECHK.TRANS64.TRYWAIT P0, [R4+URZ], R5 ;  /* 0x00000005040075a7 */ /* 0x000ee4000800017f */
[----:B---3--:R-:W-:Y:S05]  /*119c0*/  @!P0 BRA `(.L_x_2619) ;  /* 0x0000001c00a88947 */ /* 0x008fea0003800000 */
.L_x_2688:
[----:B------:R-:W-:-:S07]  /*119d0*/  IMAD R3, R3, 0x8, R0 ;  /* 0x0000000803037824 */ /* 0x000fce00078e0200 */
.L_x_2620:
[----:B----4-:R4:W0:Y:S02]  /*119e0*/  SYNCS.PHASECHK.TRANS64.TRYWAIT P0, [R3+URZ], R2 ;  /* 0x00000002030075a7 */ /* 0x010824000800017f */
[----:B0-----:R-:W-:Y:S05]  /*119f0*/  @!P0 NANOSLEEP.SYNCS 0x989680 ;  /* 0x009896800000895d */ /* 0x001fea0003900000 */
[----:B------:R-:W0:Y:S02]  /*11a00*/  @!P0 SYNCS.PHASECHK.TRANS64 P0, [R3+URZ], R2 ;  /* 0x00000002030085a7 */ /* 0x000e24000800007f */
[----:B0-----:R-:W-:Y:S05]  /*11a10*/  @!P0 BRA `(.L_x_2620) ;  /* 0xfffffffc00f08947 */ /* 0x001fea000383ffff */
.L_x_2613:
[----:B------:R-:W-:Y:S05]  /*11a20*/  BSYNC B0 ;  /* 0x0000000000007941 */ /* 0x000fea0003800000 */
.L_x_2612:
[----:B------:R-:W-:Y:S05]  /*11a30*/  EXIT ;  /* 0x000000000000794d */ /* 0x000fea0003800000 */
.L_x_2448:
[----:B0-----:R-:W-:-:S04]  /*11a40*/  IMAD.U32 R3, RZ, RZ, UR37 ;  /* 0x00000025ff037e24 */ /* 0x001fc8000f8e00ff */
[----:B------:R0:W1:Y:S03]  /*11a50*/  SYNCS.PHASECHK.TRANS64.TRYWAIT P1, [R3+URZ+0x34800], R0 ;  /* 0x03480000030075a7 */ /* 0x000066000802017f */
[----:B-1----:R-:W-:Y:S05]  /*11a60*/  @!P1 NANOSLEEP.SYNCS 0x989680 ;  /* 0x009896800000995d */ /* 0x002fea0003900000 */
[----:B------:R-:W1:Y:S02]  /*11a70*/  @!P1 SYNCS.PHASECHK.TRANS64 P1, [R3+URZ+0x34800], R0 ;  /* 0x03480000030095a7 */ /* 0x000e64000802007f */
[----:B-1----:R-:W-:Y:S05]  /*11a80*/  @!P1 BRA `(.L_x_2448) ;  /* 0xfffffffc00ec9947 */ /* 0x002fea000383ffff */
[----:B------:R-:W-:Y:S05]  /*11a90*/  BRA `(.L_x_2621) ;  /* 0xfffffefc00207947 */ /* 0x000fea000383ffff */
.L_x_2452:
[----:B-1----:R1:W2:Y:S02]  /*11aa0*/  SYNCS.PHASECHK.TRANS64.TRYWAIT P2, [R2+URZ+0x34830], R3 ;  /* 0x03483003020075a7 */ /* 0x0022a4000804017f */
[----:B--2---:R-:W-:Y:S05]  /*11ab0*/  @!P2 NANOSLEEP.SYNCS 0x989680 ;  /* 0x009896800000a95d */ /* 0x004fea0003900000 */
[----:B------:R-:W2:Y:S02]  /*11ac0*/  @!P2 SYNCS.PHASECHK.TRANS64 P2, [R2+URZ+0x34830], R3 ;  /* 0x034830030200a5a7 */ /* 0x000ea4000804007f */
[----:B--2---:R-:W-:Y:S05]  /*11ad0*/  @!P2 BRA `(.L_x_2452) ;  /* 0xfffffffc00f0a947 */ /* 0x004fea000383ffff */
[----:B------:R-:W-:Y:S05]  /*11ae0*/  BRA `(.L_x_2451) ;  /* 0xfffffefc00447947 */ /* 0x000fea000383ffff */
.L_x_2457:
[----:B-1----:R-:W-:-:S04]  /*11af0*/  IMAD.U32 R7, RZ, RZ, UR58 ;  /* 0x0000003aff077e24 */ /* 0x002fc8000f8e00ff */
[----:B------:R1:W2:Y:S03]  /*11b00*/  SYNCS.PHASECHK.TRANS64.TRYWAIT P3, [R7+URZ+0x34830], R0 ;  /* 0x03483000070075a7 */ /* 0x0002a6000806017f */
[----:B--2---:R-:W-:Y:S05]  /*11b10*/  @!P3 NANOSLEEP.SYNCS 0x989680 ;  /* 0x009896800000b95d */ /* 0x004fea0003900000 */
[----:B------:R-:W2:Y:S02]  /*11b20*/  @!P3 SYNCS.PHASECHK.TRANS64 P3, [R7+URZ+0x34830], R0 ;  /* 0x034830000700b5a7 */ /* 0x000ea4000806007f */
[----:B--2---:R-:W-:Y:S05]  /*11b30*/  @!P3 BRA `(.L_x_2457) ;  /* 0xfffffffc00ecb947 */ /* 0x004fea000383ffff */
[----:B------:R-:W-:Y:S05]  /*11b40*/  BRA `(.L_x_2456) ;  /* 0xffffff2000a87947 */ /* 0x000fea000383ffff */
.L_x_2461:
[----:B-1----:R-:W-:-:S04]  /*11b50*/  IMAD.U32 R3, RZ, RZ, UR7 ;  /* 0x00000007ff037e24 */ /* 0x002fc8000f8e00ff */
[----:B------:R1:W2:Y:S03]  /*11b60*/  SYNCS.PHASECHK.TRANS64.TRYWAIT P3, [R3+URZ+0x34850], R0 ;  /* 0x03485000030075a7 */ /* 0x0002a6000806017f */
[----:B--2---:R-:W-:Y:S05]  /*11b70*/  @!P3 NANOSLEEP.SYNCS 0x989680 ;  /* 0x009896800000b95d */ /* 0x004fea0003900000 */
[----:B------:R-:W2:Y:S02]  /*11b80*/  @!P3 SYNCS.PHASECHK.TRANS64 P3, [R3+URZ+0x34850], R0 ;  /* 0x034850000300b5a7 */ /* 0x000ea4000806007f */
[----:B--2---:R-:W-:Y:S05]  /*11b90*/  @!P3 BRA `(.L_x_2461) ;  /* 0xfffffffc00ecb947 */ /* 0x004fea000383ffff */
[----:B------:R-:W-:Y:S05]  /*11ba0*/  BRA `(.L_x_2460) ;  /* 0xffffff2800ac7947 */ /* 0x000fea000383ffff */
.L_x_2467:
[----:B-1----:R-:W-:-:S04]  /*11bb0*/  IMAD.U32 R7, RZ, RZ, UR6 ;  /* 0x00000006ff077e24 */ /* 0x002fc8000f8e00ff */
[----:B------:R1:W2:Y:S03]  /*11bc0*/  SYNCS.PHASECHK.TRANS64.TRYWAIT P2, [R7+URZ+0x34830], R0 ;  /* 0x03483000070075a7 */ /* 0x0002a6000804017f */
[----:B--2---:R-:W-:Y:S05]  /*11bd0*/  @!P2 NANOSLEEP.SYNCS 0x989680 ;  /* 0x009896800000a95d */ /* 0x004fea0003900000 */
[----:B------:R-:W2:Y:S02]  /*11be0*/  @!P2 SYNCS.PHASECHK.TRANS64 P2, [R7+URZ+0x34830], R0 ;  /* 0x034830000700a5a7 */ /* 0x000ea4000804007f */
[----:B--2---:R-:W-:Y:S05]  /*11bf0*/  @!P2 BRA `(.L_x_2467) ;  /* 0xfffffffc00eca947 */ /* 0x004fea000383ffff */
[----:B------:R-:W-:Y:S05]  /*11c00*/  BRA `(.L_x_2466) ;  /* 0xffffff4800ec7947 */ /* 0x000fea000383ffff */
.L_x_2471:
[----:B-1----:R-:W-:-:S04]  /*11c10*/  IMAD.U32 R3, RZ, RZ, UR7 ;  /* 0x00000007ff037e24 */ /* 0x002fc8000f8e00ff */
[----:B------:R1:W2:Y:S03]  /*11c20*/  SYNCS.PHASECHK.TRANS64.TRYWAIT P2, [R3+URZ+0x34850], R0 ;  /* 0x03485000030075a7 */ /* 0x0002a6000804017f */
[----:B--2---:R-:W-:Y:S05]  /*11c30*/  @!P2 NANOSLEEP.SYNCS 0x989680 ;  /* 0x009896800000a95d */ /* 0x004fea0003900000 */
[----:B------:R-:W2:Y:S02]  /*11c40*/  @!P2 SYNCS.PHASECHK.TRANS64 P2, [R3+URZ+0x34850], R0 ;  /* 0x034850000300a5a7 */ /* 0x000ea4000804007f */
[----:B--2---:R-:W-:Y:S05]  /*11c50*/  @!P2 BRA `(.L_x_2471) ;  /* 0xfffffffc00eca947 */ /* 0x004fea000383ffff */
[----:B------:R-:W-:Y:S05]  /*11c60*/  BRA `(.L_x_2470) ;  /* 0xffffff5000f07947 */ /* 0x000fea000383ffff */
.L_x_2476:
[----:B-1----:R-:W-:-:S04]  /*11c70*/  IMAD.U32 R3, RZ, RZ, UR5 ;  /* 0x00000005ff037e24 */ /* 0x002fc8000f8e00ff */
[----:B------:R1:W2:Y:S03]  /*11c80*/  SYNCS.PHASECHK.TRANS64.TRYWAIT P0, [R3+URZ+0x34850], R2 ;  /* 0x03485002030075a7 */ /* 0x0002a6000800017f */
[----:B--2---:R-:W-:Y:S05]  /*11c90*/  @!P0 NANOSLEEP.SYNCS 0x989680 ;  /* 0x009896800000895d */ /* 0x004fea0003900000 */
[----:B------:R-:W2:Y:S02]  /*11ca0*/  @!P0 SYNCS.PHASECHK.TRANS64 P0, [R3+URZ+0x34850], R2 ;  /* 0x03485002030085a7 */ /* 0x000ea4000800007f */
[----:B--2---:R-:W-:Y:S05]  /*11cb0*/  @!P0 BRA `(.L_x_2476) ;  /* 0xfffffffc00ec8947 */ /* 0x004fea000383ffff */
[----:B------:R-:W-:Y:S05]  /*11cc0*/  BRA `(.L_x_2475) ;  /* 0xffffff6c00c07947 */ /* 0x000fea000383ffff */
.L_x_2518:
        /* <DEDUP_REMOVED lines=11> */
.L_x_2623:
[----:B------:R-:W-:Y:S05]  /*11d80*/  BSYNC B0 ;  /* 0x0000000000007941 */ /* 0x000fea0003800000 */
.L_x_2622:
[----:B------:R-:W-:Y:S05]  /*11d90*/  BRA `(.L_x_2624) ;  /* 0xffffffb000187947 */ /* 0x000fea000383ffff */
.L_x_2520:
[----:B------:R-:W-:Y:S01]  /*11da0*/  BSSY B0, `(.L_x_2625) ;  /* 0x0000006000007945 */ /* 0x000fe20003800000 */
[----:B------:R-:W-:-:S07]  /*11db0*/  IMAD.MOV.U32 R15, RZ, RZ, -0x1 ;  /* 0xffffffffff0f7424 */ /* 0x000fce00078e00ff */
[----:B0123--:R-:W-:Y:S05]  /*11dc0*/  WARPSYNC.COLLECTIVE R15, `(.L_x_2626) ;  /* 0x000000000f0c7348 */ /* 0x00ffea0003c00000 */
[----:B------:R-:W-:Y:S02]  /*11dd0*/  ELECT P6, UR62, PT ;  /* 0x00000000003e782f */ /* 0x000fe400038c0000 */
[----:B------:R-:W-:Y:S01]  /*11de0*/  MOV R14, UR62 ;  /* 0x0000003e000e7c02 */ /* 0x000fe20008000f00 */
[----:B0123--:R-:W-:Y:S10]  /*11df0*/  ENDCOLLECTIVE ;  /* 0x000000000000791b */ /* 0x00fff40003800000 */
.L_x_2626:
[----:B------:R-:W-:Y:S05]  /*11e00*/  BSYNC B0 ;  /* 0x0000000000007941 */ /* 0x000fea0003800000 */
.L_x_2625:
[----:B------:R-:W-:Y:S05]  /*11e10*/  BRA `(.L_x_2627) ;  /* 0xffffffb000207947 */ /* 0x000fea000383ffff */
.L_x_2522:
[----:B---3--:R3:W4:Y:S02]  /*11e20*/  SYNCS.PHASECHK.TRANS64.TRYWAIT P0, [R0+URZ+0x34840], R2 ;  /* 0x03484002000075a7 */ /* 0x008724000800017f */
[----:B----4-:R-:W-:Y:S05]  /*11e30*/  @!P0 NANOSLEEP.SYNCS 0x989680 ;  /* 0x009896800000895d */ /* 0x010fea0003900000 */
[----:B------:R-:W4:Y:S02]  /*11e40*/  @!P0 SYNCS.PHASECHK.TRANS64 P0, [R0+URZ+0x34840], R2 ;  /* 0x03484002000085a7 */ /* 0x000f24000800007f */
[----:B----4-:R-:W-:Y:S05]  /*11e50*/  @!P0 BRA `(.L_x_2522) ;  /* 0xfffffffc00f08947 */ /* 0x010fea000383ffff */
[----:B------:R-:W-:Y:S05]  /*11e60*/  BRA `(.L_x_2628) ;  /* 0xffffffb0008c7947 */ /* 0x000fea000383ffff */
.L_x_2526:
[----:B------:R-:W2:Y:S01]  /*11e70*/  LDL.LU R11, [R1+0x34] ;  /* 0x00003400010b7983 */ /* 0x000ea20000300800 */
[----:B------:R-:W-:Y:S01]  /*11e80*/  IMAD.MOV.U32 R13, RZ, RZ, R0 ;  /* 0x000000ffff0d7224 */ /* 0x000fe200078e0000 */
[----:B------:R-:W-:Y:S01]  /*11e90*/  LOP3.LUT R8, R8, 0x7f, RZ, 0xc0, !PT ;  /* 0x0000007f08087812 */ /* 0x000fe200078ec0ff */
[----:B------:R-:W-:Y:S02]  /*11ea0*/  IMAD.MOV.U32 R12, RZ, RZ, RZ ;  /* 0x000000ffff0c7224 */ /* 0x000fe400078e00ff */
[----:B------:R-:W-:Y:S01]  /*11eb0*/  IMAD.MOV.U32 R15, RZ, RZ, -0x1 ;  /* 0xffffffffff0f7424 */ /* 0x000fe200078e00ff */
[----:B------:R-:W-:-:S05]  /*11ec0*/  SHF.R.U32.HI R6, RZ, 0x3, R8 ;  /* 0x00000003ff067819 */ /* 0x000fca0000011608 */
[----:B------:R-:W-:Y:S02]  /*11ed0*/  IMAD R17, R17, 0x80, R6 ;  /* 0x0000008011117824 */ /* 0x000fe400078e0206 */
[----:B--2---:R-:W-:Y:S02]  /*11ee0*/  IMAD R2, R11, R7, RZ ;  /* 0x000000070b027224 */ /* 0x004fe400078e02ff */
[----:B------:R-:W-:-:S03]  /*11ef0*/  IMAD.MOV.U32 R11, RZ, RZ, 0x181f ;  /* 0x0000181fff0b7424 */ /* 0x000fc600078e00ff */
[----:B------:R-:W-:-:S13]  /*11f00*/  ISETP.GE.AND P3, PT, R17, R2, PT ;  /* 0x000000021100720c */ /* 0x000fda0003f66270 */
[----:B-----5:R-:W-:Y:S05]  /*11f10*/  WARPSYNC.COLLECTIVE R15, `(.L_x_2629) ;  /* 0x000000000f087348 */ /* 0x020fea0003c00000 */
[----:B------:R0:W1:Y:S02]  /*11f20*/  SHFL.IDX P6, R14, R13, R12, R11 ;  /* 0x0000000c0d0e7389 */ /* 0x00006400000c000b */
[----:B01---5:R-:W-:Y:S01]  /*11f30*/  ENDCOLLECTIVE ;  /* 0x000000000000791b */ /* 0x023fe20003800000 */
.L_x_2629:
[----:B------:R-:W-:Y:S02]  /*11f40*/  IMAD.MOV.U32 R13, RZ, RZ, R3 ;  /* 0x000000ffff0d7224 */ /* 0x000fe400078e0003 */
[----:B------:R-:W-:-:S07]  /*11f50*/  IMAD.MOV.U32 R4, RZ, RZ, R14 ;  /* 0x000000ffff047224 */ /* 0x000fce00078e000e */
[----:B------:R-:W-:Y:S05]  /*11f60*/  WARPSYNC.COLLECTIVE R15, `(.L_x_2630) ;  /* 0x000000000f087348 */ /* 0x000fea0003c00000 */
[----:B------:R0:W1:Y:S02]  /*11f70*/  SHFL.IDX P6, R14, R13, R12, R11 ;  /* 0x0000000c0d0e7389 */ /* 0x00006400000c000b */
[----:B01----:R-:W-:Y:S01]  /*11f80*/  ENDCOLLECTIVE ;  /* 0x000000000000791b */ /* 0x003fe20003800000 */
.L_x_2630:
[----:B------:R-:W-:Y:S02]  /*11f90*/  IMAD.MOV.U32 R13, RZ, RZ, R0 ;  /* 0x000000ffff0d7224 */ /* 0x000fe400078e0000 */
[----:B------:R-:W-:Y:S02]  /*11fa0*/  IMAD.MOV.U32 R12, RZ, RZ, 0x1 ;  /* 0x00000001ff0c7424 */ /* 0x000fe400078e00ff */
[----:B------:R-:W-:-:S07]  /*11fb0*/  IMAD.MOV.U32 R5, RZ, RZ, R14 ;  /* 0x000000ffff057224 */ /* 0x000fce00078e000e */
[----:B------:R-:W-:Y:S05]  /*11fc0*/  WARPSYNC.COLLECTIVE R15, `(.L_x_2631) ;  /* 0x000000000f087348 */ /* 0x000fea0003c00000 */
[----:B------:R0:W1:Y:S02]  /*11fd0*/  SHFL.IDX P6, R14, R13, R12, R11 ;  /* 0x0000000c0d0e7389 */ /* 0x00006400000c000b */
[----:B01----:R-:W-:Y:S01]  /*11fe0*/  ENDCOLLECTIVE ;  /* 0x000000000000791b */ /* 0x003fe20003800000 */
.L_x_2631:
        /* <DEDUP_REMOVED lines=10> */
.L_x_2632:
[----:B------:R-:W-:Y:S01]  /*12090*/  @!PT LDS RZ, [RZ] ;  /* 0x00000000fffff984 */ /* 0x000fe20000000800 */
[----:B------:R-:W-:Y:S01]  /*120a0*/  @!PT LDS RZ, [RZ] ;  /* 0x00000000fffff984 */ /* 0x000fe20000000800 */
[----:B------:R-:W-:Y:S01]  /*120b0*/  @!PT LDS RZ, [RZ] ;  /* 0x00000000fffff984 */ /* 0x000fe20000000800 */
[----:B------:R-:W-:Y:S04]  /*120c0*/  @!P3 LDGSTS.E.BYPASS.LTC128B.128 [R9+0x10400], desc[UR56][R4.64], !P2 ;  /* 0x104000000409bfae */ /* 0x000fe8000d101d78 */
[----:B------:R-:W-:Y:S04]  /*120d0*/  @!P3 LDGSTS.E.BYPASS.LTC128B.128 [R9+0x14400], desc[UR56][R4.64+0x80], !P1 ;  /* 0x144000800409bfae */ /* 0x000fe8000c901d78 */
[----:B------:R0:W-:Y:S01]  /*120e0*/  @!P3 LDGSTS.E.BYPASS.LTC128B.128 [R9+0x18400], desc[UR56][R4.64+0x100], !P0 ;  /* 0x184001000409bfae */ /* 0x0001e2000c101d78 */
[----:B------:R-:W-:Y:S02]  /*120f0*/  IMAD.MOV.U32 R13, RZ, RZ, R0 ;  /* 0x000000ffff0d7224 */ /* 0x000fe400078e0000 */
[----:B------:R-:W-:-:S02]  /*12100*/  IMAD.MOV.U32 R12, RZ, RZ, 0x2 ;  /* 0x00000002ff0c7424 */ /* 0x000fc400078e00ff */
[----:B0-----:R-:W-:Y:S02]  /*12110*/  VIADD R4, R17, 0x10 ;  /* 0x0000001011047836 */ /* 0x001fe40000000000 */
[----:B------:R-:W-:-:S07]  /*12120*/  IMAD.MOV.U32 R6, RZ, RZ, R14 ;  /* 0x000000ffff067224 */ /* 0x000fce00078e000e */
[----:B------:R-:W-:Y:S05]  /*12130*/  WARPSYNC.COLLECTIVE R15, `(.L_x_2633) ;  /* 0x000000000f087348 */ /* 0x000fea0003c00000 */
[----:B------:R0:W1:Y:S02]  /*12140*/  SHFL.IDX P6, R14, R13, R12, R11 ;  /* 0x0000000c0d0e7389 */ /* 0x00006400000c000b */
[----:B01----:R-:W-:Y:S01]  /*12150*/  ENDCOLLECTIVE ;  /* 0x000000000000791b */ /* 0x003fe20003800000 */
.L_x_2633:
[----:B------:R-:W-:-:S13]  /*12160*/  ISETP.GE.AND P3, PT, R4, R2, PT ;  /* 0x000000020400720c */ /* 0x000fda0003f66270 */
[----:B------:R-:W-:Y:S01]  /*12170*/  @!P3 LEA R7, P5, R10, R6, 0x1 ;  /* 0x000000060a07b211 */ /* 0x000fe200078a08ff */
[----:B------:R-:W-:-:S04]  /*12180*/  IMAD.MOV.U32 R13, RZ, RZ, R3 ;  /* 0x000000ffff0d7224 */ /* 0x000fc800078e0003 */
[----:B------:R-:W-:Y:S02]  /*12190*/  @!P3 IMAD.X R6, RZ, RZ, R8, P5 ;  /* 0x000000ffff06b224 */ /* 0x000fe400028e0608 */
[----:B------:R-:W-:Y:S02]  /*121a0*/  @!P3 IMAD.MOV.U32 R4, RZ, RZ, R7 ;  /* 0x000000ffff04b224 */ /* 0x000fe400078e0007 */
[----:B------:R-:W-:Y:S02]  /*121b0*/  @!P3 IMAD.MOV.U32 R5, RZ, RZ, R6 ;  /* 0x000000ffff05b224 */ /* 0x000fe400078e0006 */
[----:B------:R-:W-:-:S07]  /*121c0*/  IMAD.MOV.U32 R6, RZ, RZ, R14 ;  /* 0x000000ffff067224 */ /* 0x000fce00078e000e */
[----:B------:R-:W-:Y:S05]  /*121d0*/  WARPSYNC.COLLECTIVE R15, `(.L_x_2634) ;  /* 0x000000000f087348 */ /* 0x000fea0003c00000 */
[----:B------:R0:W1:Y:S02]  /*121e0*/  SHFL.IDX P6, R14, R13, R12, R11 ;  /* 0x0000000c0d0e7389 */ /* 0x00006400000c000b */
[----:B01----:R-:W-:Y:S01]  /*121f0*/  ENDCOLLECTIVE ;  /* 0x000000000000791b */ /* 0x003fe20003800000 */
.L_x_2634:
        /* <DEDUP_REMOVED lines=13> */
.L_x_2635:
[----:B------:R-:W-:-:S13]  /*122d0*/  ISETP.GE.AND P3, PT, R4, R2, PT ;  /* 0x000000020400720c */ /* 0x000fda0003f66270 */
[----:B------:R-:W-:Y:S01]  /*122e0*/  @!P3 LEA R7, P4, R10, R7, 0x1 ;  /* 0x000000070a07b211 */ /* 0x000fe200078808ff */
[----:B------:R-:W-:-:S04]  /*122f0*/  IMAD.MOV.U32 R13, RZ, RZ, R3 ;  /* 0x000000ffff0d7224 */ /* 0x000fc800078e0003 */
[----:B------:R-:W-:-:S04]  /*12300*/  @!P3 IMAD.X R4, RZ, RZ, R6, P4 ;  /* 0x000000ffff04b224 */ /* 0x000fc800020e0606 */
[----:B------:R-:W-:Y:S02]  /*12310*/  @!P3 IMAD.MOV.U32 R5, RZ, RZ, R4 ;  /* 0x000000ffff05b224 */ /* 0x000fe400078e0004 */
[----:B------:R-:W-:Y:S02]  /*12320*/  @!P3 IMAD.MOV.U32 R4, RZ, RZ, R7 ;  /* 0x000000ffff04b224 */ /* 0x000fe400078e0007 */
[----:B------:R-:W-:-:S03]  /*12330*/  VIADD R7, R17, 0x60 ;  /* 0x0000006011077836 */ /* 0x000fc60000000000 */
[----:B------:R-:W-:Y:S01]  /*12340*/  @!PT LDS RZ, [RZ] ;  /* 0x00000000fffff984 */ /* 0x000fe20000000800 */
[----:B------:R-:W-:Y:S01]  /*12350*/  @!PT LDS RZ, [RZ] ;  /* 0x00000000fffff984 */ /* 0x000fe20000000800 */
[----:B------:R-:W-:Y:S01]  /*12360*/  @!PT LDS RZ, [RZ] ;  /* 0x00000000fffff984 */ /* 0x000fe20000000800 */
[----:B------:R-:W-:Y:S04]  /*12370*/  @!P3 LDGSTS.E.BYPASS.LTC128B.128 [R9+0x11400], desc[UR56][R4.64], !P2 ;  /* 0x114000000409bfae */ /* 0x000fe8000d101d78 */
[----:B------:R-:W-:Y:S04]  /*12380*/  @!P3 LDGSTS.E.BYPASS.LTC128B.128 [R9+0x15400], desc[UR56][R4.64+0x80], !P1 ;  /* 0x154000800409bfae */ /* 0x000fe8000c901d78 */
[----:B------:R0:W-:Y:S02]  /*12390*/  @!P3 LDGSTS.E.BYPASS.LTC128B.128 [R9+0x19400], desc[UR56][R4.64+0x100], !P0 ;  /* 0x194001000409bfae */ /* 0x0001e4000c101d78 */
[----:B0-----:R-:W-:-:S05]  /*123a0*/  VIADD R4, R17, 0x30 ;  /* 0x0000003011047836 */ /* 0x001fca0000000000 */
[----:B------:R-:W-:Y:S01]  /*123b0*/  ISETP.GE.AND P3, PT, R4, R2, PT ;  /* 0x000000020400720c */ /* 0x000fe20003f66270 */
[----:B------:R-:W-:-:S12]  /*123c0*/  IMAD.MOV.U32 R4, RZ, RZ, R14 ;  /* 0x000000ffff047224 */ /* 0x000fd800078e000e */
[----:B------:R-:W-:Y:S05]  /*123d0*/  WARPSYNC.COLLECTIVE R15, `(.L_x_2636) ;  /* 0x000000000f087348 */ /* 0x000fea0003c00000 */
[----:B------:R0:W1:Y:S02]  /*123e0*/  SHFL.IDX P6, R14, R13, R12, R11 ;  /* 0x0000000c0d0e7389 */ /* 0x00006400000c000b */
[----:B01----:R-:W-:Y:S01]  /*123f0*/  ENDCOLLECTIVE ;  /* 0x000000000000791b */ /* 0x003fe20003800000 */
.L_x_2636:
[----:B------:R-:W-:Y:S02]  /*12400*/  IMAD.MOV.U32 R13, RZ, RZ, R0 ;  /* 0x000000ffff0d7224 */ /* 0x000fe400078e0000 */
[----:B------:R-:W-:Y:S02]  /*12410*/  IMAD.MOV.U32 R12, RZ, RZ, 0x4 ;  /* 0x00000004ff0c7424 */ /* 0x000fe400078e00ff */
[----:B------:R-:W-:-:S07]  /*12420*/  IMAD.MOV.U32 R5, RZ, RZ, R14 ;  /* 0x000000ffff057224 */ /* 0x000fce00078e000e */
[----:B------:R-:W-:Y:S05]  /*12430*/  WARPSYNC.COLLECTIVE R15, `(.L_x_2637) ;  /* 0x000000000f087348 */ /* 0x000fea0003c00000 */
[----:B------:R0:W1:Y:S02]  /*12440*/  SHFL.IDX P6, R14, R13, R12, R11 ;  /* 0x0000000c0d0e7389 */ /* 0x00006400000c000b */
[----:B01----:R-:W-:Y:S01]  /*12450*/  ENDCOLLECTIVE ;  /* 0x000000000000791b */ /* 0x003fe20003800000 */
.L_x_2637:
        /* <DEDUP_REMOVED lines=18> */
.L_x_2638:
[----:B------:R-:W-:Y:S02]  /*12580*/  IMAD.MOV.U32 R13, RZ, RZ, R0 ;  /* 0x000000ffff0d7224 */ /* 0x000fe400078e0000 */
[----:B------:R-:W-:Y:S02]  /*12590*/  IMAD.MOV.U32 R12, RZ, RZ, 0x5 ;  /* 0x00000005ff0c7424 */ /* 0x000fe400078e00ff */
[----:B------:R-:W-:-:S07]  /*125a0*/  IMAD.MOV.U32 R5, RZ, RZ, R14 ;  /* 0x000000ffff057224 */ /* 0x000fce00078e000e */
[----:B------:R-:W-:Y:S05]  /*125b0*/  WARPSYNC.COLLECTIVE R15, `(.L_x_2639) ;  /* 0x000000000f087348 */ /* 0x000fea0003c00000 */
[----:B------:R0:W1:Y:S02]  /*125c0*/  SHFL.IDX P6, R14, R13, R12, R11 ;  /* 0x0000000c0d0e7389 */ /* 0x00006400000c000b */
[----:B01----:R-:W-:Y:S01]  /*125d0*/  ENDCOLLECTIVE ;  /* 0x000000000000791b */ /* 0x003fe20003800000 */
.L_x_2639:
        /* <DEDUP_REMOVED lines=18> */
.L_x_2640:
[----:B------:R-:W-:Y:S02]  /*12700*/  IMAD.MOV.U32 R13, RZ, RZ, R0 ;  /* 0x000000ffff0d7224 */ /* 0x000fe400078e0000 */
[----:B------:R-:W-:Y:S02]  /*12710*/  IMAD.MOV.U32 R12, RZ, RZ, 0x6 ;  /* 0x00000006ff0c7424 */ /* 0x000fe400078e00ff */
[----:B------:R-:W-:-:S07]  /*12720*/  IMAD.MOV.U32 R5, RZ, RZ, R14 ;  /* 0x000000ffff057224 */ /* 0x000fce00078e000e */
[----:B------:R-:W-:Y:S05]  /*12730*/  WARPSYNC.COLLECTIVE R15, `(.L_x_2641) ;  /* 0x000000000f087348 */ /* 0x000fea0003c00000 */
[----:B------:R0:W1:Y:S02]  /*12740*/  SHFL.IDX P6, R14, R13, R12, R11 ;  /* 0x0000000c0d0e7389 */ /* 0x00006400000c000b */
[----:B01----:R-:W-:Y:S01]  /*12750*/  ENDCOLLECTIVE ;  /* 0x000000000000791b */ /* 0x003fe20003800000 */
.L_x_2641:
[----:B------:R-:W-:-:S05]  /*12760*/  @!P3 LEA R5, P4, R10, R5, 0x1 ;  /* 0x000000050a05b211 */ /* 0x000fca00078808ff */
[----:B------:R-:W-:Y:S01]  /*12770*/  @!P3 IMAD.X R4, RZ, RZ, R4, P4 ;  /* 0x000000ffff04b224 */ /* 0x000fe200020e0604 */
[----:B------:R-:W-:-:S04]  /*12780*/  ISETP.GE.AND P4, PT, R7, R2, PT ;  /* 0x000000020700720c */ /* 0x000fc80003f86270 */
        /* <DEDUP_REMOVED lines=14> */
.L_x_2642:
[----:B------:R-:W-:Y:S02]  /*12870*/  IMAD.MOV.U32 R13, RZ, RZ, R0 ;  /* 0x000000ffff0d7224 */ /* 0x000fe400078e0000 */
[----:B------:R-:W-:Y:S02]  /*12880*/  IMAD.MOV.U32 R12, RZ, RZ, 0x7 ;  /* 0x00000007ff0c7424 */ /* 0x000fe400078e00ff */
[----:B------:R-:W-:-:S07]  /*12890*/  IMAD.MOV.U32 R5, RZ, RZ, R14 ;  /* 0x000000ffff057224 */ /* 0x000fce00078e000e */
[----:B------:R-:W-:Y:S05]  /*128a0*/  WARPSYNC.COLLECTIVE R15, `(.L_x_2643) ;  /* 0x000000000f087348 */ /* 0x000fea0003c00000 */
[----:B------:R0:W1:Y:S02]  /*128b0*/  SHFL.IDX P6, R14, R13, R12, R11 ;  /* 0x0000000c0d0e7389 */ /* 0x00006400000c000b */
[----:B01----:R-:W-:Y:S01]  /*128c0*/  ENDCOLLECTIVE ;  /* 0x000000000000791b */ /* 0x003fe20003800000 */
.L_x_2643:
        /* <DEDUP_REMOVED lines=10> */
.L_x_2644:
        /* <DEDUP_REMOVED lines=8> */
.L_x_2531:
[----:B0-----:R-:W2:Y:S02]  /*129f0*/  LDL R2, [R1+0x4] ;  /* 0x0000040001027983 */ /* 0x001ea40000100800 */
[----:B--2---:R0:W1:Y:S02]  /*12a00*/  SYNCS.PHASECHK.TRANS64.TRYWAIT P0, [R2+URZ+0x34820], R0 ;  /* 0x03482000020075a7 */ /* 0x004064000800017f */
[----:B-1----:R-:W-:Y:S05]  /*12a10*/  @!P0 NANOSLEEP.SYNCS 0x989680 ;  /* 0x009896800000895d */ /* 0x002fea0003900000 */
[----:B------:R-:W1:Y:S02]  /*12a20*/  @!P0 SYNCS.PHASECHK.TRANS64 P0, [R2+URZ+0x34820], R0 ;  /* 0x03482000020085a7 */ /* 0x000e64000800007f */
[----:B-1----:R-:W-:Y:S05]  /*12a30*/  @!P0 BRA `(.L_x_2531) ;  /* 0xfffffffc00ec8947 */ /* 0x002fea000383ffff */
[----:B------:R-:W-:Y:S05]  /*12a40*/  BRA `(.L_x_2646) ;  /* 0xffffffb400ec7947 */ /* 0x000fea000383ffff */
.L_x_2540:
[----:B-1----:R1:W2:Y:S02]  /*12a50*/  SYNCS.PHASECHK.TRANS64.TRYWAIT P0, [R2+URZ+0x34840], R0 ;  /* 0x03484000020075a7 */ /* 0x0022a4000800017f */
[----:B--2---:R-:W-:Y:S05]  /*12a60*/  @!P0 NANOSLEEP.SYNCS 0x989680 ;  /* 0x009896800000895d */ /* 0x004fea0003900000 */
[----:B------:R-:W2:Y:S02]  /*12a70*/  @!P0 SYNCS.PHASECHK.TRANS64 P0, [R2+URZ+0x34840], R0 ;  /* 0x03484000020085a7 */ /* 0x000ea4000800007f */
[----:B--2---:R-:W-:Y:S05]  /*12a80*/  @!P0 BRA `(.L_x_2540) ;  /* 0xfffffffc00f08947 */ /* 0x004fea000383ffff */
[----:B------:R-:W-:Y:S05]  /*12a90*/  BRA `(.L_x_2647) ;  /* 0xffffffb800b07947 */ /* 0x000fea000383ffff */
.L_x_2547:
[----:B0-----:R0:W1:Y:S02]  /*12aa0*/  SYNCS.PHASECHK.TRANS64.TRYWAIT P0, [R2+URZ+0x60], R0 ;  /* 0x00006000020075a7 */ /* 0x001064000800017f */
[----:B-1----:R-:W-:Y:S05]  /*12ab0*/  @!P0 NANOSLEEP.SYNCS 0x989680 ;  /* 0x009896800000895d */ /* 0x002fea0003900000 */
[----:B------:R-:W1:Y:S02]  /*12ac0*/  @!P0 SYNCS.PHASECHK.TRANS64 P0, [R2+URZ+0x60], R0 ;  /* 0x00006000020085a7 */ /* 0x000e64000800007f */
[----:B-1----:R-:W-:Y:S05]  /*12ad0*/  @!P0 BRA `(.L_x_2547) ;  /* 0xfffffffc00f08947 */ /* 0x002fea000383ffff */
[----:B------:R-:W-:Y:S05]  /*12ae0*/  BRA `(.L_x_2648) ;  /* 0xffffffbc00c87947 */ /* 0x000fea000383ffff */
.L_x_2556:
[----:B---3--:R3:W4:Y:S02]  /*12af0*/  SYNCS.PHASECHK.TRANS64.TRYWAIT P0, [R3+URZ+0x34840], R2 ;  /* 0x03484002030075a7 */ /* 0x008724000800017f */
[----:B----4-:R-:W-:Y:S05]  /*12b00*/  @!P0 NANOSLEEP.SYNCS 0x989680 ;  /* 0x009896800000895d */ /* 0x010fea0003900000 */
[----:B------:R-:W4:Y:S02]  /*12b10*/  @!P0 SYNCS.PHASECHK.TRANS64 P0, [R3+URZ+0x34840], R2 ;  /* 0x03484002030085a7 */ /* 0x000f24000800007f */
[----:B----4-:R-:W-:Y:S05]  /*12b20*/  @!P0 BRA `(.L_x_2556) ;  /* 0xfffffffc00f08947 */ /* 0x010fea000383ffff */
[----:B------:R-:W-:Y:S05]  /*12b30*/  BRA `(.L_x_2649) ;  /* 0xffffffc400687947 */ /* 0x000fea000383ffff */
.L_x_2563:
[----:B--2---:R2:W3:Y:S02]  /*12b40*/  SYNCS.PHASECHK.TRANS64.TRYWAIT P0, [R2+URZ+0x60], R3 ;  /* 0x00006003020075a7 */ /* 0x0044e4000800017f */
[----:B---3--:R-:W-:Y:S05]  /*12b50*/  @!P0 NANOSLEEP.SYNCS 0x989680 ;  /* 0x009896800000895d */ /* 0x008fea0003900000 */
[----:B------:R-:W3:Y:S02]  /*12b60*/  @!P0 SYNCS.PHASECHK.TRANS64 P0, [R2+URZ+0x60], R3 ;  /* 0x00006003020085a7 */ /* 0x000ee4000800007f */
[----:B---3--:R-:W-:Y:S05]  /*12b70*/  @!P0 BRA `(.L_x_2563) ;  /* 0xfffffffc00f08947 */ /* 0x008fea000383ffff */
[----:B------:R-:W-:Y:S05]  /*12b80*/  BRA `(.L_x_2650) ;  /* 0xffffffc800807947 */ /* 0x000fea000383ffff */
.L_x_2572:
[----:B----4-:R4:W0:Y:S02]  /*12b90*/  SYNCS.PHASECHK.TRANS64.TRYWAIT P0, [R2+URZ+0x34840], R3 ;  /* 0x03484003020075a7 */ /* 0x010824000800017f */
[----:B0-----:R-:W-:Y:S05]  /*12ba0*/  @!P0 NANOSLEEP.SYNCS 0x989680 ;  /* 0x009896800000895d */ /* 0x001fea0003900000 */
[----:B------:R-:W0:Y:S02]  /*12bb0*/  @!P0 SYNCS.PHASECHK.TRANS64 P0, [R2+URZ+0x34840], R3 ;  /* 0x03484003020085a7 */ /* 0x000e24000800007f */
[----:B0-----:R-:W-:Y:S05]  /*12bc0*/  @!P0 BRA `(.L_x_2572) ;  /* 0xfffffffc00f08947 */ /* 0x001fea000383ffff */
[----:B------:R-:W-:Y:S05]  /*12bd0*/  BRA `(.L_x_2651) ;  /* 0xffffffcc00f47947 */ /* 0x000fea000383ffff */
.L_x_2579:
[----:B--2---:R2:W3:Y:S02]  /*12be0*/  SYNCS.PHASECHK.TRANS64.TRYWAIT P0, [R2+URZ+0x60], R5 ;  /* 0x00006005020075a7 */ /* 0x0044e4000800017f */
[----:B---3--:R-:W-:Y:S05]  /*12bf0*/  @!P0 NANOSLEEP.SYNCS 0x989680 ;  /* 0x009896800000895d */ /* 0x008fea0003900000 */
[----:B------:R-:W3:Y:S02]  /*12c00*/  @!P0 SYNCS.PHASECHK.TRANS64 P0, [R2+URZ+0x60], R5 ;  /* 0x00006005020085a7 */ /* 0x000ee4000800007f */
[----:B---3--:R-:W-:Y:S05]  /*12c10*/  @!P0 BRA `(.L_x_2579) ;  /* 0xfffffffc00f08947 */ /* 0x008fea000383ffff */
[----:B------:R-:W-:Y:S05]  /*12c20*/  BRA `(.L_x_2652) ;  /* 0xffffffd4000c7947 */ /* 0x000fea000383ffff */
.L_x_2590:
[----:B0-----:R0:W2:Y:S02]  /*12c30*/  SYNCS.PHASECHK.TRANS64.TRYWAIT P0, [R0+URZ+0x34860], R2 ;  /* 0x03486002000075a7 */ /* 0x0010a4000800017f */
[----:B--2---:R-:W-:Y:S05]  /*12c40*/  @!P0 NANOSLEEP.SYNCS 0x989680 ;  /* 0x009896800000895d */ /* 0x004fea0003900000 */
[----:B------:R-:W2:Y:S02]  /*12c50*/  @!P0 SYNCS.PHASECHK.TRANS64 P0, [R0+URZ+0x34860], R2 ;  /* 0x03486002000085a7 */ /* 0x000ea4000800007f */
[----:B--2---:R-:W-:Y:S05]  /*12c60*/  @!P0 BRA `(.L_x_2590) ;  /* 0xfffffffc00f08947 */ /* 0x004fea000383ffff */
[----:B------:R-:W-:Y:S05]  /*12c70*/  BRA `(.L_x_2653) ;  /* 0xffffffd800647947 */ /* 0x000fea000383ffff */
.L_x_2597:
[----:B------:R-:W-:Y:S01]  /*12c80*/  BSSY B0, `(.L_x_2654) ;  /* 0x0000008000007945 */ /* 0x000fe20003800000 */
[----:B------:R-:W-:Y:S02]  /*12c90*/  IMAD.MOV.U32 R13, RZ, RZ, R16 ;  /* 0x000000ffff0d7224 */ /* 0x000fe400078e0010 */
[----:B------:R-:W-:Y:S02]  /*12ca0*/  IMAD.MOV.U32 R12, RZ, RZ, RZ ;  /* 0x000000ffff0c7224 */ /* 0x000fe400078e00ff */
[----:B------:R-:W-:Y:S02]  /*12cb0*/  IMAD.MOV.U32 R11, RZ, RZ, 0x1f ;  /* 0x0000001fff0b7424 */ /* 0x000fe400078e00ff */
[----:B------:R-:W-:-:S07]  /*12cc0*/  IMAD.MOV.U32 R15, RZ, RZ, -0x1 ;  /* 0xffffffffff0f7424 */ /* 0x000fce00078e00ff */
[----:B-12-45:R-:W-:Y:S05]  /*12cd0*/  WARPSYNC.COLLECTIVE R15, `(.L_x_2655) ;  /* 0x000000000f087348 */ /* 0x036fea0003c00000 */
[----:B------:R0:W3:Y:S02]  /*12ce0*/  SHFL.IDX P6, R14, R13, R12, R11 ;  /* 0x0000000c0d0e7389 */ /* 0x0000e400000c000b */
[----:B012345:R-:W-:Y:S01]  /*12cf0*/  ENDCOLLECTIVE ;  /* 0x000000000000791b */ /* 0x03ffe20003800000 */
.L_x_2655:
[----:B------:R-:W-:Y:S05]  /*12d00*/  BSYNC B0 ;  /* 0x0000000000007941 */ /* 0x000fea0003800000 */
.L_x_2654:
        /* <DEDUP_REMOVED lines=9> */
.L_x_2656:
        /* <DEDUP_REMOVED lines=18> */
.L_x_2657:
[----:B------:R-:W-:Y:S01]  /*12ec0*/  IMAD.MOV.U32 R12, RZ, RZ, 0x2 ;  /* 0x00000002ff0c7424 */ /* 0x000fe200078e00ff */
[----:B------:R-:W-:-:S05]  /*12ed0*/  SEL R7, R14, RZ, P1 ;  /* 0x000000ff0e077207 */ /* 0x000fca0000800000 */
[----:B------:R-:W-:-:S04]  /*12ee0*/  IMAD.IADD R3, R2, 0x1, R7 ;  /* 0x0000000102037824 */ /* 0x000fc800078e0207 */
[----:B------:R-:W-:-:S07]  /*12ef0*/  IMAD.MOV.U32 R13, RZ, RZ, R3 ;  /* 0x000000ffff0d7224 */ /* 0x000fce00078e0003 */
[----:B------:R-:W-:Y:S05]  /*12f00*/  WARPSYNC.COLLECTIVE R15, `(.L_x_2658) ;  /* 0x000000000f087348 */ /* 0x000fea0003c00000 */
[----:B------:R0:W1:Y:S02]  /*12f10*/  SHFL.UP P6, R14, R13, R12, R11 ;  /* 0x0400000c0d0e7389 */ /* 0x00006400000c000b */
[----:B01----:R-:W-:Y:S01]  /*12f20*/  ENDCOLLECTIVE ;  /* 0x000000000000791b */ /* 0x003fe20003800000 */
.L_x_2658:
        /* <DEDUP_REMOVED lines=8> */
.L_x_2659:
        /* <DEDUP_REMOVED lines=8> */
.L_x_2660:
        /* <DEDUP_REMOVED lines=8> */
.L_x_2661:
        /* <DEDUP_REMOVED lines=9> */
.L_x_2662:
[----:B------:R-:W-:Y:S01]  /*13140*/  IMAD.MOV.U32 R16, RZ, RZ, R14 ;  /* 0x000000ffff107224 */ /* 0x000fe200078e000e */
[----:B------:R-:W-:Y:S06]  /*13150*/  BRA `(.L_x_2663) ;  /* 0xffffffd800ec7947 */ /* 0x000fec000383ffff */
.L_x_2602:
[----:B------:R-:W-:Y:S01]  /*13160*/  BSSY B0, `(.L_x_2664) ;  /* 0x0000008000007945 */ /* 0x000fe20003800000 */
[----:B-----5:R-:W-:Y:S02]  /*13170*/  IMAD.MOV.U32 R13, RZ, RZ, R2 ;  /* 0x000000ffff0d7224 */ /* 0x020fe400078e0002 */
[----:B------:R-:W-:Y:S02]  /*13180*/  IMAD.MOV.U32 R12, RZ, RZ, 0x1 ;  /* 0x00000001ff0c7424 */ /* 0x000fe400078e00ff */
[----:B------:R-:W-:Y:S02]  /*13190*/  IMAD.MOV.U32 R11, RZ, RZ, RZ ;  /* 0x000000ffff0b7224 */ /* 0x000fe400078e00ff */
[----:B------:R-:W-:-:S07]  /*131a0*/  IMAD.MOV.U32 R15, RZ, RZ, -0x1 ;  /* 0xffffffffff0f7424 */ /* 0x000fce00078e00ff */
[----:B012-4-:R-:W-:Y:S05]  /*131b0*/  WARPSYNC.COLLECTIVE R15, `(.L_x_2665) ;  /* 0x000000000f087348 */ /* 0x017fea0003c00000 */
[----:B------:R3:W0:Y:S02]  /*131c0*/  SHFL.UP P6, R14, R13, R12, R11 ;  /* 0x0400000c0d0e7389 */ /* 0x00062400000c000b */
[----:B01234-:R-:W-:Y:S01]  /*131d0*/  ENDCOLLECTIVE ;  /* 0x000000000000791b */ /* 0x01ffe20003800000 */
.L_x_2665:
[----:B------:R-:W-:Y:S05]  /*131e0*/  BSYNC B0 ;  /* 0x0000000000007941 */ /* 0x000fea0003800000 */
.L_x_2664:
        /* <DEDUP_REMOVED lines=9> */
.L_x_2666:
[----:B------:R-:W-:Y:S01]  /*13280*/  IMAD.MOV.U32 R12, RZ, RZ, 0x4 ;  /* 0x00000004ff0c7424 */ /* 0x000fe200078e00ff */
[----:B------:R-:W-:-:S05]  /*13290*/  SEL R14, R14, RZ, P2 ;  /* 0x000000ff0e0e7207 */ /* 0x000fca0001000000 */
[----:B------:R-:W-:-:S04]  /*132a0*/  IMAD.IADD R3, R3, 0x1, R14 ;  /* 0x0000000103037824 */ /* 0x000fc800078e020e */
[----:B------:R-:W-:-:S07]  /*132b0*/  IMAD.MOV.U32 R13, RZ, RZ, R3 ;  /* 0x000000ffff0d7224 */ /* 0x000fce00078e0003 */
[----:B------:R-:W-:Y:S05]  /*132c0*/  WARPSYNC.COLLECTIVE R15, `(.L_x_2667) ;  /* 0x000000000f087348 */ /* 0x000fea0003c00000 */
[----:B------:R0:W1:Y:S02]  /*132d0*/  SHFL.UP P6, R14, R13, R12, R11 ;  /* 0x0400000c0d0e7389 */ /* 0x00006400000c000b */
[----:B01----:R-:W-:Y:S01]  /*132e0*/  ENDCOLLECTIVE ;  /* 0x000000000000791b */ /* 0x003fe20003800000 */
.L_x_2667:
[----:B------:R-:W-:Y:S01]  /*132f0*/  IMAD.MOV.U32 R12, RZ, RZ, 0x8 ;  /* 0x00000008ff0c7424 */ /* 0x000fe200078e00ff */
[----:B------:R-:W-:-:S05]  /*13300*/  SEL R14, R14, RZ, P3 ;  /* 0x000000ff0e0e7207 */ /* 0x000fca0001800000 */
[----:B------:R-:W-:-:S04]  /*13310*/  IMAD.IADD R3, R3, 0x1, R14 ;  /* 0x0000000103037824 */ /* 0x000fc800078e020e */
[----:B------:R-:W-:-:S07]  /*13320*/  IMAD.MOV.U32 R13, RZ, RZ, R3 ;  /* 0x000000ffff0d7224 */ /* 0x000fce00078e0003 */
[----:B------:R-:W-:Y:S05]  /*13330*/  WARPSYNC.COLLECTIVE R15, `(.L_x_2668) ;  /* 0x000000000f087348 */ /* 0x000fea0003c00000 */
[----:B------:R0:W1:Y:S02]  /*13340*/  SHFL.UP P6, R14, R13, R12, R11 ;  /* 0x0400000c0d0e7389 */ /* 0x00006400000c000b */
[----:B01----:R-:W-:Y:S01]  /*13350*/  ENDCOLLECTIVE ;  /* 0x000000000000791b */ /* 0x003fe20003800000 */
.L_x_2668:
[----:B------:R-:W-:Y:S01]  /*13360*/  IMAD.MOV.U32 R12, RZ, RZ, 0x10 ;  /* 0x00000010ff0c7424 */ /* 0x000fe200078e00ff */
[----:B------:R-:W-:-:S05]  /*13370*/  SEL R14, R14, RZ, P4 ;  /* 0x000000ff0e0e7207 */ /* 0x000fca0002000000 */
[----:B------:R-:W-:-:S04]  /*13380*/  IMAD.IADD R3, R3, 0x1, R14 ;  /* 0x0000000103037824 */ /* 0x000fc800078e020e */
[----:B------:R-:W-:-:S07]  /*13390*/  IMAD.MOV.U32 R13, RZ, RZ, R3 ;  /* 0x000000ffff0d7224 */ /* 0x000fce00078e0003 */
[----:B------:R-:W-:Y:S05]  /*133a0*/  WARPSYNC.COLLECTIVE R15, `(.L_x_2669) ;  /* 0x000000000f087348 */ /* 0x000fea0003c00000 */
[----:B------:R0:W1:Y:S02]  /*133b0*/  SHFL.UP P6, R14, R13, R12, R11 ;  /* 0x0400000c0d0e7389 */ /* 0x00006400000c000b */
[----:B01----:R-:W-:Y:S01]  /*133c0*/  ENDCOLLECTIVE ;  /* 0x000000000000791b */ /* 0x003fe20003800000 */
.L_x_2669:
        /* <DEDUP_REMOVED lines=8> */
.L_x_2670:
[----:B------:R-:W-:Y:S01]  /*13450*/  IMAD.MOV.U32 R16, RZ, RZ, R14 ;  /* 0x000000ffff107224 */ /* 0x000fe200078e000e */
[----:B------:R-:W-:Y:S06]  /*13460*/  BRA `(.L_x_2671) ;  /* 0xffffffd800c47947 */ /* 0x000fec000383ffff */
.L_x_2604:
[----:B------:R-:W-:Y:S01]  /*13470*/  BSSY B0, `(.L_x_2672) ;  /* 0x0000006000007945 */ /* 0x000fe20003800000 */
[----:B------:R-:W-:Y:S01]  /*13480*/  PLOP3.LUT P6, PT, P6, PT, PT, 0x8, 0x0 ;  /* 0x000000000000781c */ /* 0x000fe200037ce170 */
[----:B------:R-:W-:-:S12]  /*13490*/  IMAD.MOV.U32 R15, RZ, RZ, -0x1 ;  /* 0xffffffffff0f7424 */ /* 0x000fd800078e00ff */
[----:B012-45:R-:W-:Y:S05]  /*134a0*/  WARPSYNC.COLLECTIVE R15, `(.L_x_2673) ;  /* 0x000000000f087348 */ /* 0x037fea0003c00000 */
[----:B------:R-:W-:Y:S01]  /*134b0*/  VOTE.ANY R14, PT, P6 ;  /* 0x00000000000e7806 */ /* 0x000fe200030e0100 */
[----:B012-45:R-:W-:Y:S06]  /*134c0*/  ENDCOLLECTIVE ;  /* 0x000000000000791b */ /* 0x037fec0003800000 */
.L_x_2673:
[----:B------:R-:W-:Y:S05]  /*134d0*/  BSYNC B0 ;  /* 0x0000000000007941 */ /* 0x000fea0003800000 */
.L_x_2672:
        /* <DEDUP_REMOVED lines=9> */
.L_x_2674:
[----:B------:R-:W-:Y:S01]  /*13570*/  IMAD.MOV.U32 R17, RZ, RZ, R14 ;  /* 0x000000ffff117224 */ /* 0x000fe200078e000e */
[----:B------:R-:W-:Y:S06]  /*13580*/  BRA `(.L_x_2675) ;  /* 0xffffffd800b47947 */ /* 0x000fec000383ffff */
.L_x_2606:
[----:B------:R-:W-:Y:S01]  /*13590*/  BSSY B0, `(.L_x_2676) ;  /* 0x0000007000007945 */ /* 0x000fe20003800000 */
[----:B------:R-:W-:Y:S02]  /*135a0*/  IMAD.MOV.U32 R13, RZ, RZ, R3 ;  /* 0x000000ffff0d7224 */ /* 0x000fe400078e0003 */
[----:B------:R-:W-:Y:S02]  /*135b0*/  IMAD.MOV.U32 R11, RZ, RZ, 0x1f ;  /* 0x0000001fff0b7424 */ /* 0x000fe400078e00ff */
[----:B------:R-:W-:-:S07]  /*135c0*/  IMAD.MOV.U32 R15, RZ, RZ, -0x1 ;  /* 0xffffffffff0f7424 */ /* 0x000fce00078e00ff */
[----:B012345:R-:W-:Y:S05]  /*135d0*/  WARPSYNC.COLLECTIVE R15, `(.L_x_2677) ;  /* 0x000000000f087348 */ /* 0x03ffea0003c00000 */
[----:B------:R0:W0:Y:S02]  /*135e0*/  SHFL.IDX P6, R14, R13, R12, R11 ;  /* 0x0000000c0d0e7389 */ /* 0x00002400000c000b */
[----:B012345:R-:W-:Y:S01]  /*135f0*/  ENDCOLLECTIVE ;  /* 0x000000000000791b */ /* 0x03ffe20003800000 */
.L_x_2677:
[----:B------:R-:W-:Y:S05]  /*13600*/  BSYNC B0 ;  /* 0x0000000000007941 */ /* 0x000fea0003800000 */
.L_x_2676:
[----:B------:R-:W-:Y:S01]  /*13610*/  IMAD.MOV.U32 R3, RZ, RZ, R14 ;  /* 0x000000ffff037224 */ /* 0x000fe200078e000e */
[----:B------:R-:W-:Y:S06]  /*13620*/  BRA `(.L_x_2678) ;  /* 0xffffffd800a87947 */ /* 0x000fec000383ffff */
.L_x_2610:
[----:B0-----:R0:W3:Y:S02]  /*13630*/  SYNCS.PHASECHK.TRANS64.TRYWAIT P0, [R0+URZ+0x34820], R3 ;  /* 0x03482003000075a7 */ /* 0x0010e4000800017f */
[----:B---3--:R-:W-:Y:S05]  /*13640*/  @!P0 NANOSLEEP.SYNCS 0x989680 ;  /* 0x009896800000895d */ /* 0x008fea0003900000 */
[----:B------:R-:W3:Y:S02]  /*13650*/  @!P0 SYNCS.PHASECHK.TRANS64 P0, [R0+URZ+0x34820], R3 ;  /* 0x03482003000085a7 */ /* 0x000ee4000800007f */
[----:B---3--:R-:W-:Y:S05]  /*13660*/  @!P0 BRA `(.L_x_2610) ;  /* 0xfffffffc00f08947 */ /* 0x008fea000383ffff */
[----:B------:R-:W-:Y:S05]  /*13670*/  BRA `(.L_x_2679) ;  /* 0xffffffe0002c7947 */ /* 0x000fea000383ffff */
.L_x_2611:
        /* <DEDUP_REMOVED lines=8> */
[----:B012-45:R-:W-:Y:S05]  /*13700*/  WARPSYNC.COLLECTIVE R15, `(.L_x_2681) ;  /* 0x000000000f087348 */ /* 0x037fea0003c00000 */
[----:B------:R3:W0:Y:S02]  /*13710*/  SHFL.IDX P6, R14, R13, R12, R11 ;  /* 0x0000000c0d0e7389 */ /* 0x00062400000c000b */
[----:B012345:R-:W-:Y:S01]  /*13720*/  ENDCOLLECTIVE ;  /* 0x000000000000791b */ /* 0x03ffe20003800000 */
.L_x_2681:
[----:B------:R-:W-:Y:S05]  /*13730*/  BSYNC B0 ;  /* 0x0000000000007941 */ /* 0x000fea0003800000 */
.L_x_2680:
[----:B------:R-:W-:Y:S05]  /*13740*/  BRA `(.L_x_2682) ;  /* 0xffffffe000147947 */ /* 0x000fea000383ffff */
.L_x_2614:
[----:B------:R-:W-:Y:S01]  /*13750*/  BSSY B1, `(.L_x_2683) ;  /* 0x0000006000017945 */ /* 0x000fe20003800000 */
[----:B------:R-:W-:-:S07]  /*13760*/  IMAD.MOV.U32 R15, RZ, RZ, -0x1 ;  /* 0xffffffffff0f7424 */ /* 0x000fce00078e00ff */
[----:B-12345:R-:W-:Y:S05]  /*13770*/  WARPSYNC.COLLECTIVE R15, `(.L_x_2684) ;  /* 0x000000000f0c7348 */ /* 0x03efea0003c00000 */
[----:B------:R-:W-:Y:S02]  /*13780*/  ELECT P6, UR62, PT ;  /* 0x00000000003e782f */ /* 0x000fe400038c0000 */
[----:B------:R-:W-:Y:S01]  /*13790*/  MOV R14, UR62 ;  /* 0x0000003e000e7c02 */ /* 0x000fe20008000f00 */
[----:B-12345:R-:W-:Y:S10]  /*137a0*/  ENDCOLLECTIVE ;  /* 0x000000000000791b */ /* 0x03eff40003800000 */
.L_x_2684:
[----:B------:R-:W-:Y:S05]  /*137b0*/  BSYNC B1 ;  /* 0x0000000000017941 */ /* 0x000fea0003800000 */
.L_x_2683:
[----:B------:R-:W-:Y:S05]  /*137c0*/  BRA `(.L_x_2685) ;  /* 0xffffffe0000c7947 */ /* 0x000fea000383ffff */
.L_x_2616:
[----:B0-----:R0:W2:Y:S02]  /*137d0*/  SYNCS.PHASECHK.TRANS64.TRYWAIT P0, [R6+URZ], R5 ;  /* 0x00000005060075a7 */ /* 0x0010a4000800017f */
[----:B--2---:R-:W-:Y:S05]  /*137e0*/  @!P0 NANOSLEEP.SYNCS 0x989680 ;  /* 0x009896800000895d */ /* 0x004fea0003900000 */
[----:B------:R-:W2:Y:S02]  /*137f0*/  @!P0 SYNCS.PHASECHK.TRANS64 P0, [R6+URZ], R5 ;  /* 0x00000005060085a7 */ /* 0x000ea4000800007f */
[----:B--2---:R-:W-:Y:S05]  /*13800*/  @!P0 BRA `(.L_x_2616) ;  /* 0xfffffffc00f08947 */ /* 0x004fea000383ffff */
[----:B------:R-:W-:Y:S05]  /*13810*/  BRA `(.L_x_2686) ;  /* 0xffffffe000487947 */ /* 0x000fea000383ffff */
.L_x_2617:
[----:B--2---:R2:W3:Y:S02]  /*13820*/  SYNCS.PHASECHK.TRANS64.TRYWAIT P0, [R7+URZ], R2 ;  /* 0x00000002070075a7 */ /* 0x0044e4000800017f */
[----:B---3--:R-:W-:Y:S05]  /*13830*/  @!P0 NANOSLEEP.SYNCS 0x989680 ;  /* 0x009896800000895d */ /* 0x008fea0003900000 */
[----:B------:R-:W3:Y:S02]  /*13840*/  @!P0 SYNCS.PHASECHK.TRANS64 P0, [R7+URZ], R2 ;  /* 0x00000002070085a7 */ /* 0x000ee4000800007f */
[----:B---3--:R-:W-:Y:S05]  /*13850*/  @!P0 BRA `(.L_x_2617) ;  /* 0xfffffffc00f08947 */ /* 0x008fea000383ffff */
[----:B------:R-:W-:Y:S05]  /*13860*/  BRA `(.L_x_2687) ;  /* 0xffffffe0003c7947 */ /* 0x000fea000383ffff */
.L_x_2619:
[----:B---3--:R3:W4:Y:S02]  /*13870*/  SYNCS.PHASECHK.TRANS64.TRYWAIT P0, [R4+URZ], R5 ;  /* 0x00000005040075a7 */ /* 0x008724000800017f */
[----:B----4-:R-:W-:Y:S05]  /*13880*/  @!P0 NANOSLEEP.SYNCS 0x989680 ;  /* 0x009896800000895d */ /* 0x010fea0003900000 */
[----:B------:R-:W4:Y:S02]  /*13890*/  @!P0 SYNCS.PHASECHK.TRANS64 P0, [R4+URZ], R5 ;  /* 0x00000005040085a7 */ /* 0x000f24000800007f */
[----:B----4-:R-:W-:Y:S05]  /*138a0*/  @!P0 BRA `(.L_x_2619) ;  /* 0xfffffffc00f08947 */ /* 0x010fea000383ffff */
[----:B------:R-:W-:Y:S05]  /*138b0*/  BRA `(.L_x_2688) ;  /* 0xffffffe000447947 */ /* 0x000fea000383ffff */
.L_x_2689:
        /* <DEDUP_REMOVED lines=12> */
.L_x_3201:


//--------------------- .text._ZN7cutlass13device_kernelIN5flash11enable_sm90INS1_16FlashAttnFwdSm90INS1_25CollectiveMainloopFwdSm90ILi2EN4cute5tupleIJNS5_1CILi1EEES8_S8_EEENS6_IJNS7_ILi128EEESA_NS7_ILi192EEEEEELi128ENS_6half_tEfNS_4arch4Sm90ELb1ELb0ELb0ELb1ELb0ELb1ELb0ELb1ELb1ELb1ELb0ELb0EEENS1_21CollectiveEpilogueFwdINS6_IJSA_SA_SA_EEES9_SD_SF_Li256ELb1ELb1ELb0ELb0EEENS1_36VarlenDynamicPersistentTileSchedulerILi128ELi128ELi256ELi128ELb0ELb1ELb1ELb1ELb1ELb1EEEEEEEEEvNT_6ParamsE --------------------------
	.section	.text._ZN7cutlass13device_kernelIN5flash11enable_sm90INS1_16FlashAttnFwdSm90INS1_25CollectiveMainloopFwdSm90ILi2EN4cute5tupleIJNS5_1CILi1EEES8_S8_EEENS6_IJNS7_ILi128EEESA_NS7_ILi192EEEEEELi128ENS_6half_tEfNS_4arch4Sm90ELb1ELb0ELb0ELb1ELb0ELb1ELb0ELb1ELb1ELb1ELb0ELb0EEENS1_21CollectiveEpilogueFwdINS6_IJSA_SA_SA_EEES9_SD_SF_Li256ELb1ELb1ELb0ELb0EEENS1_36VarlenDynamicPersistentTileSchedulerILi128ELi128ELi256ELi128ELb0ELb1ELb1ELb1ELb1ELb1EEEEEEEEEvNT_6ParamsE,"ax",@progbits
	.align	128
.text._ZN7cutlass13device_kernelIN5flash11enable_sm90INS1_16FlashAttnFwdSm90INS1_25CollectiveMainloopFwdSm90ILi2EN4cute5tupleIJNS5_1CILi1EEES8_S8_EEENS6_IJNS7_ILi128EEESA_NS7_ILi192EEEEEELi128ENS_6half_tEfNS_4arch4Sm90ELb1ELb0ELb0ELb1ELb0ELb1ELb0ELb1ELb1ELb1ELb0ELb0EEENS1_21CollectiveEpilogueFwdINS6_IJSA_SA_SA_EEES9_SD_SF_Li256ELb1ELb1ELb0ELb0EEENS1_36VarlenDynamicPersistentTileSchedulerILi128ELi128ELi256ELi128ELb0ELb1ELb1ELb1ELb1ELb1EEEEEEEEEvNT_6ParamsE:
        .type           _ZN7cutlass13device_kernelIN5flash11enable_sm90INS1_16FlashAttnFwdSm90INS1_25CollectiveMainloopFwdSm90ILi2EN4cute5tupleIJNS5_1CILi1EEES8_S8_EEENS6_IJNS7_ILi128EEESA_NS7_ILi192EEEEEELi128ENS_6half_tEfNS_4arch4Sm90ELb1ELb0ELb0ELb1ELb0ELb1ELb0ELb1ELb1ELb1ELb0ELb0EEENS1_21CollectiveEpilogueFwdINS6_IJSA_SA_SA_EEES9_SD_SF_Li256ELb1ELb1ELb0ELb0EEENS1_36VarlenDynamicPersistentTileSchedulerILi128ELi128ELi256ELi128ELb0ELb1ELb1ELb1ELb1ELb1EEEEEEEEEvNT_6ParamsE,@function
        .size           _ZN7cutlass13device_kernelIN5flash11enable_sm90INS1_16FlashAttnFwdSm90INS1_25CollectiveMainloopFwdSm90ILi2EN4cute5tupleIJNS5_1CILi1EEES8_S8_EEENS6_IJNS7_ILi128EEESA_NS7_ILi192EEEEEELi128ENS_6half_tEfNS_4arch4Sm90ELb1ELb0ELb0ELb1ELb0ELb1ELb0ELb1ELb1ELb1ELb0ELb0EEENS1_21CollectiveEpilogueFwdINS6_IJSA_SA_SA_EEES9_SD_SF_Li256ELb1ELb1ELb0ELb0EEENS1_36VarlenDynamicPersistentTileSchedulerILi128ELi128ELi256ELi128ELb0ELb1ELb1ELb1ELb1ELb1EEEEEEEEEvNT_6ParamsE,(.L_x_3202 - _ZN7cutlass13device_kernelIN5flash11enable_sm90INS1_16FlashAttnFwdSm90INS1_25CollectiveMainloopFwdSm90ILi2EN4cute5tupleIJNS5_1CILi1EEES8_S8_EEENS6_IJNS7_ILi128EEESA_NS7_ILi192EEEEEELi128ENS_6half_tEfNS_4arch4Sm90ELb1ELb0ELb0ELb1ELb0ELb1ELb0ELb1ELb1ELb1ELb0ELb0EEENS1_21CollectiveEpilogueFwdINS6_IJSA_SA_SA_EEES9_SD_SF_Li256ELb1ELb1ELb0ELb0EEENS1_36VarlenDynamicPersistentTileSchedulerILi128ELi128ELi256ELi128ELb0ELb1ELb1ELb1ELb1ELb1EEEEEEEEEvNT_6ParamsE)
        .other          _ZN7cutlass13device_kernelIN5flash11enable_sm90INS1_16FlashAttnFwdSm90INS1_25CollectiveMainloopFwdSm90ILi2EN4cute5tupleIJNS5_1CILi1EEES8_S8_EEENS6_IJNS7_ILi128EEESA_NS7_ILi192EEEEEELi128ENS_6half_tEfNS_4arch4Sm90ELb1ELb0ELb0ELb1ELb0ELb1ELb0ELb1ELb1ELb1ELb0ELb0EEENS1_21CollectiveEpilogueFwdINS6_IJSA_SA_SA_EEES9_SD_SF_Li256ELb1ELb1ELb0ELb0EEENS1_36VarlenDynamicPersistentTileSchedulerILi128ELi128ELi256ELi128ELb0ELb1ELb1ELb1ELb1ELb1EEEEEEEEEvNT_6ParamsE,@"STO_CUDA_ENTRY STV_DEFAULT"
_ZN7cutlass13device_kernelIN5flash11enable_sm90INS1_16FlashAttnFwdSm90INS1_25CollectiveMainloopFwdSm90ILi2EN4cute5tupleIJNS5_1CILi1EEES8_S8_EEENS6_IJNS7_ILi128EEESA_NS7_ILi192EEEEEELi128ENS_6half_tEfNS_4arch4Sm90ELb1ELb0ELb0ELb1ELb0ELb1ELb0ELb1ELb1ELb1ELb0ELb0EEENS1_21CollectiveEpilogueFwdINS6_IJSA_SA_SA_EEES9_SD_SF_Li256ELb1ELb1ELb0ELb0EEENS1_36VarlenDynamicPersistentTileSchedulerILi128ELi128ELi256ELi128ELb0ELb1ELb1ELb1ELb1ELb1EEEEEEEEEvNT_6ParamsE:
        /* <DEDUP_REMOVED lines=24> */
.L_x_2691:
[----:B------:R-:W-:Y:S05]  /*0180*/  BSYNC B0 ;  /* 0x0000000000007941 */ /* 0x000fea0003800000 */
.L_x_2690:
        /* <DEDUP_REMOVED lines=41> */
.L_x_2692:
        /* <DEDUP_REMOVED lines=22> */
.L_x_2693:
        /* <DEDUP_REMOVED lines=18> */
.L_x_2694:
        /* <DEDUP_REMOVED lines=22> */
.L_x_2695:
        /* <DEDUP_REMOVED lines=22> */
.L_x_2696:
[----:B0-----:R-:W-:Y:S01]  /*0960*/  UMOV UR4, 0x1 ;  /* 0x0000000100047882 */ /* 0x001fe20000000000 */
[----:B------:R-:W-:Y:S01]  /*0970*/  PLOP3.LUT P0, PT, PT, PT, UP0, 0x80, 0x0 ;  /* 0x000000000000781c */ /* 0x000fe20003f0f008 */
[----:B------:R-:W-:Y:S01]  /*0980*/  USEL UR4, UR4, 0x2, !UP0 ;  /* 0x0000000204047887 */ /* 0x000fe2000c000000 */
[----:B------:R-:W-:Y:S01]  /*0990*/  NOP ;  /* 0x0000000000007918 */ /* 0x000fe20000000000 */
[----:B------:R-:W-:Y:S01]  /*09a0*/  ULDC.64 UR60, c[0x0][0x208] ;  /* 0x00008200003c7ab9 */ /* 0x000fe20000000a00 */
[----:B------:R-:W-:Y:S03]  /*09b0*/  BSSY B9, `(.L_x_2697) ;  /* 0x0002350000097945 */ /* 0x000fe60003800000 */
[----:B------:R-:W-:-:S05]  /*09c0*/  IMAD.U32 R2, RZ, RZ, UR4 ;  /* 0x00000004ff027e24 */ /* 0x000fca000f8e00ff */
[----:B------:R0:W-:Y:S01]  /*09d0*/  STL [R1+0x58], R2 ;  /* 0x0000580201007387 */ /* 0x0001e20000100800 */
[----:B-12-4-:R-:W-:Y:S06]  /*09e0*/  BAR.SYNC.DEFER_BLOCKING 0x0 ;  /* 0x0000000000007b1d */ /* 0x016fec0000010000 */
[----:B------:R-:W-:Y:S05]  /*09f0*/  @!P0 BRA `(.L_x_2698) ;  /* 0x000001b800008947 */ /* 0x000fea0003800000 */
.L_x_2699:
        /* <DEDUP_REMOVED lines=8> */
[----:B-1----:R-:W-:-:S06]  /*0a80*/  ULEA UR4, UR5, UR4, 0x18 ;  /* 0x0000000405047291 */ /* 0x002fcc000f8ec03f */
[----:B------:R-:W-:Y:S01]  /*0a90*/  IMAD.U32 R16, RZ, RZ, UR4 ;  /* 0x00000004ff107e24 */ /* 0x000fe2000f8e00ff */
[----:B------:R-:W-:-:S04]  /*0aa0*/  ULDC UR4, c[0x0][0xc3c] ;  /* 0x00030f0000047ab9 */ /* 0x000fc80000000800 */
[----:B------:R-:W1:Y:S01]  /*0ab0*/  LDS.128 R24, [R16+0x348d0] ;  /* 0x0348d00010187984 */ /* 0x000e620000000c00 */
[----:B------:R-:W-:Y:S06]  /*0ac0*/  BAR.ARV 0x4, 0x180 ;  /* 0x0106000000007b1d */ /* 0x000fec0000002000 */
[----:B-1----:R-:W-:-:S13]  /*0ad0*/  ISETP.GE.AND P0, PT, R27, UR4, PT ;  /* 0x000000041b007c0c */ /* 0x002fda000bf06270 */
[----:B------:R-:W-:Y:S05]  /*0ae0*/  @P0 BRA `(.L_x_2700) ;  /* 0x0000023000f00947 */ /* 0x000fea0003800000 */
[----:B------:R-:W2:Y:S01]  /*0af0*/  LDL R0, [R1+0x58] ;  /* 0x0000580001007983 */ /* 0x000ea20000100800 */
[----:B------:R-:W-:Y:S01]  /*0b00*/  VIADD R237, R4, 0xffffff80 ;  /* 0xffffff8004ed7836 */ /* 0x000fe20000000000 */
[----:B------:R-:W-:Y:S01]  /*0b10*/  R2UR UR4, R16 ;  /* 0x00000000100472ca */ /* 0x000fe200000e0000 */
[----:B------:R-:W-:Y:S01]  /*0b20*/  IMAD.MOV.U32 R212, RZ, RZ, RZ ;  /* 0x000000ffffd47224 */ /* 0x000fe200078e00ff */
[----:B------:R-:W-:Y:S01]  /*0b30*/  CS2R R188, SRZ ;  /* 0x0000000000bc7805 */ /* 0x000fe2000001ff00 */
[----:B------:R-:W-:Y:S01]  /*0b40*/  IMAD.MOV.U32 R17, RZ, RZ, RZ ;  /* 0x000000ffff117224 */ /* 0x000fe200078e00ff */
[----:B------:R-:W-:-:S09]  /*0b50*/  MOV R185, RZ ;  /* 0x000000ff00b97202 */ /* 0x000fd20000000f00 */
[----:B------:R-:W-:Y:S01]  /*0b60*/  UIADD3 UR4, UR4, 0x10400, URZ ;  /* 0x0001040004047890 */ /* 0x000fe2000fffe03f */
[----:B--2---:R-:W-:Y:S02]  /*0b70*/  R2UR UR5, R0 ;  /* 0x00000000000572ca */ /* 0x004fe400000e0000 */
[----:B------:R-:W-:-:S04]  /*0b80*/  SHF.R.S32.HI R0, RZ, 0x1f, R237 ;  /* 0x0000001fff007819 */ /* 0x000fc800000114ed */
[CC--:B------:R-:W-:Y:S02]  /*0b90*/  LEA.HI R3, R0.reuse, R237.reuse, RZ, 0x7 ;  /* 0x000000ed00037211 */ /* 0x0c0fe400078f38ff */
[----:B0-----:R-:W-:Y:S02]  /*0ba0*/  LEA.HI R2, R0, R237, RZ, 0x4 ;  /* 0x000000ed00027211 */ /* 0x001fe400078f20ff */
[----:B------:R-:W-:Y:S02]  /*0bb0*/  LOP3.LUT R4, R3, 0xffffff80, RZ, 0xc0, !PT ;  /* 0xffffff8003047812 */ /* 0x000fe400078ec0ff */
[----:B------:R-:W-:Y:S01]  /*0bc0*/  SHF.R.S32.HI R5, RZ, 0x4, R2 ;  /* 0x00000004ff057819 */ /* 0x000fe20000011402 */
[----:B------:R-:W-:Y:S01]  /*0bd0*/  ULOP3.LUT UR5, UR5, 0x1, URZ, 0xfc, !UPT ;  /* 0x0000000105057892 */ /* 0x000fe2000f8efc3f */
[----:B------:R-:W-:Y:S02]  /*0be0*/  IADD3 R225, R237, -R4, RZ ;  /* 0x80000004ede17210 */ /* 0x000fe40007ffe0ff */
[----:B------:R-:W-:-:S02]  /*0bf0*/  LOP3.LUT R4, R2, 0x3fffff0, RZ, 0xc0, !PT ;  /* 0x03fffff002047812 */ /* 0x000fc400078ec0ff */
[----:B------:R-:W-:Y:S02]  /*0c00*/  LEA.HI R2, R2, R5, RZ, 0x1 ;  /* 0x0000000502027211 */ /* 0x000fe400078f08ff */
[----:B------:R-:W-:Y:S01]  /*0c10*/  LEA.HI R197, R0, R237, RZ, 0x5 ;  /* 0x000000ed00c57211 */ /* 0x000fe200078f28ff */
[----:B------:R-:W-:Y:S01]  /*0c20*/  IMAD.IADD R4, R237, 0x1, -R4 ;  /* 0x00000001ed047824 */ /* 0x000fe200078e0a04 */
[----:B------:R-:W-:Y:S02]  /*0c30*/  LOP3.LUT R2, R2, 0x1ffffffe, RZ, 0xc0, !PT ;  /* 0x1ffffffe02027812 */ /* 0x000fe400078ec0ff */
[----:B------:R-:W-:Y:S02]  /*0c40*/  SHF.R.S32.HI R197, RZ, 0x5, R197 ;  /* 0x00000005ffc57819 */ /* 0x000fe400000114c5 */
[----:B------:R-:W-:Y:S01]  /*0c50*/  SHF.R.S32.HI R6, RZ, 0x1f, R225 ;  /* 0x0000001fff067819 */ /* 0x000fe200000114e1 */
[----:B------:R-:W-:Y:S01]  /*0c60*/  IMAD.IADD R2, R5, 0x1, -R2 ;  /* 0x0000000105027824 */ /* 0x000fe200078e0a02 */
[----:B------:R-:W-:Y:S01]  /*0c70*/  SHF.R.S32.HI R232, RZ, 0x7, R3 ;  /* 0x00000007ffe87819 */ /* 0x000fe20000011403 */
[----:B------:R-:W-:Y:S01]  /*0c80*/  IMAD R5, R197, 0x10, R4 ;  /* 0x00000010c5057824 */ /* 0x000fe200078e0204 */
[----:B------:R-:W-:-:S02]  /*0c90*/  LEA.HI R7, R6, R225, RZ, 0x2 ;  /* 0x000000e106077211 */ /* 0x000fc400078f10ff */
[----:B------:R-:W-:Y:S01]  /*0ca0*/  LEA.HI R6, R6, R225, RZ, 0x5 ;  /* 0x000000e106067211 */ /* 0x000fe200078f28ff */
[----:B------:R-:W-:Y:S01]  /*0cb0*/  IMAD R234, R5, 0x8, R2 ;  /* 0x0000000805ea7824 */ /* 0x000fe200078e0202 */
[----:B------:R-:W-:Y:S02]  /*0cc0*/  LEA.HI R2, R0, R237, RZ, 0x2 ;  /* 0x000000ed00027211 */ /* 0x000fe400078f10ff */
[--C-:B------:R-:W-:Y:S02]  /*0cd0*/  SHF.R.S32.HI R8, RZ, 0x2, R7.reuse ;  /* 0x00000002ff087819 */ /* 0x100fe40000011407 */
[----:B------:R-:W-:Y:S02]  /*0ce0*/  SHF.R.S32.HI R9, RZ, 0x1f, R7 ;  /* 0x0000001fff097819 */ /* 0x000fe40000011407 */
[----:B------:R-:W-:Y:S02]  /*0cf0*/  LOP3.LUT R214, R2, 0xfffffffc, RZ, 0xc0, !PT ;  /* 0xfffffffc02d67812 */ /* 0x000fe400078ec0ff */
[----:B------:R-:W-:-:S02]  /*0d00*/  LEA.HI R9, R9, R8, RZ, 0x3 ;  /* 0x0000000809097211 */ /* 0x000fc400078f18ff */
[----:B------:R-:W-:Y:S01]  /*0d10*/  SHF.R.S32.HI R184, RZ, 0x2, R2 ;  /* 0x00000002ffb87819 */ /* 0x000fe20000011402 */
[----:B------:R-:W-:Y:S01]  /*0d20*/  IMAD.IADD R214, R237, 0x1, -R214 ;  /* 0x00000001edd67824 */ /* 0x000fe200078e0ad6 */
[----:B------:R-:W-:Y:S02]  /*0d30*/  LOP3.LUT R9, R9, 0xfffffff8, RZ, 0xc0, !PT ;  /* 0xfffffff809097812 */ /* 0x000fe400078ec0ff */
[----:B------:R-:W-:Y:S01]  /*0d40*/  LEA.HI R3, R3, R232, RZ, 0x1 ;  /* 0x000000e803037211 */ /* 0x000fe200078f08ff */
[----:B------:R-:W-:Y:S01]  /*0d50*/  IMAD.SHL.U32 R22, R214, 0x4, RZ ;  /* 0x00000004d6167824 */ /* 0x000fe200078e00ff */
[----:B------:R-:W-:Y:S01]  /*0d60*/  SHF.R.S32.HI R5, RZ, 0x1f, R2 ;  /* 0x0000001fff057819 */ /* 0x000fe20000011402 */
[----:B------:R-:W-:Y:S01]  /*0d70*/  VIADD R213, R184, 0x40 ;  /* 0x00000040b8d57836 */ /* 0x000fe20000000000 */
[----:B------:R-:W-:Y:S01]  /*0d80*/  IADD3 R9, R8, -R9, RZ ;  /* 0x8000000908097210 */ /* 0x000fe20007ffe0ff */
[C---:B------:R-:W-:Y:S01]  /*0d90*/  VIADD R191, R22.reuse, 0x20 ;  /* 0x0000002016bf7836 */ /* 0x040fe20000000000 */
[----:B------:R-:W-:Y:S01]  /*0da0*/  SHF.R.S32.HI R6, RZ, 0x5, R6 ;  /* 0x00000005ff067819 */ /* 0x000fe20000011406 */
[----:B------:R-:W-:Y:S01]  /*0db0*/  IMAD.SHL.U32 R195, R213, 0x40, RZ ;  /* 0x00000040d5c37824 */ /* 0x000fe200078e00ff */
[----:B------:R-:W-:Y:S01]  /*0dc0*/  LOP3.LUT R3, R3, 0x3fffffe, RZ, 0xc0, !PT ;  /* 0x03fffffe03037812 */ /* 0x000fe200078ec0ff */
[----:B------:R-:W-:Y:S01]  /*0dd0*/  IMAD.IADD R186, R22, 0x1, R191 ;  /* 0x0000000116ba7824 */ /* 0x000fe200078e02bf */
[----:B------:R-:W-:Y:S01]  /*0de0*/  LEA.HI R5, R5, R184, RZ, 0x3 ;  /* 0x000000b805057211 */ /* 0x000fe200078f18ff */
[----:B------:R-:W-:Y:S01]  /*0df0*/  IMAD R6, R6, 0x10, R9 ;  /* 0x0000001006067824 */ /* 0x000fe200078e0209 */
[----:B------:R-:W-:Y:S01]  /*0e00*/  SHF.R.S32.HI R2, RZ, 0x1f, R213 ;  /* 0x0000001fff027819 */ /* 0x000fe200000114d5 */
[----:B------:R-:W-:Y:S01]  /*0e10*/  IMAD.IADD R3, R232, 0x1, -R3 ;  /* 0x00000001e8037824 */ /* 0x000fe200078e0a03 */
[----:B------:R-:W-:Y:S01]  /*0e20*/  LOP3.LUT R5, R5, 0xfffffff8, RZ, 0xc0, !PT ;  /* 0xfffffff805057812 */ /* 0x000fe200078ec0ff */
[----:B------:R-:W-:Y:S01]  /*0e30*/  IMAD.SHL.U32 R18, R214, 0x8, RZ ;  /* 0x00000008d6127824 */ /* 0x000fe200078e00ff */
[----:B------:R-:W-:Y:S01]  /*0e40*/  LEA.HI R2, R2, R213, RZ, 0x3 ;  /* 0x000000d502027211 */ /* 0x000fe200078f18ff */
[----:B------:R-:W-:Y:S01]  /*0e50*/  VIADD R193, R22, 0x10 ;  /* 0x0000001016c17836 */ /* 0x000fe20000000000 */
[----:B------:R-:W-:Y:S01]  /*0e60*/  LEA R233, R3, R6, 0x6 ;  /* 0x0000000603e97211 */ /* 0x000fe200078e30ff */
[----:B------:R-:W-:Y:S01]  /*0e70*/  IMAD.IADD R224, R184, 0x1, -R5 ;  /* 0x00000001b8e07824 */ /* 0x000fe200078e0a05 */
[----:B------:R-:W-:Y:S01]  /*0e80*/  IADD3 R190, R22, 0x40, RZ ;  /* 0x0000004016be7810 */ /* 0x000fe20007ffe0ff */
[----:B------:R-:W-:Y:S01]  /*0e90*/  IMAD.SHL.U32 R2, R2, 0x40, RZ ;  /* 0x0000004002027824 */ /* 0x000fe200078e00ff */
[----:B------:R-:W-:Y:S01]  /*0ea0*/  SHF.R.S32.HI R3, RZ, 0x1f, R186 ;  /* 0x0000001fff037819 */ /* 0x000fe200000114ba */
[----:B------:R-:W-:Y:S01]  /*0eb0*/  IMAD.SHL.U32 R196, R224, 0x40, RZ ;  /* 0x00000040e0c47824 */ /* 0x000fe200078e00ff */
[----:B------:R-:W-:Y:S01]  /*0ec0*/  LOP3.LUT R195, R195, 0x1c0, RZ, 0xc0, !PT ;  /* 0x000001c0c3c37812 */ /* 0x000fe200078ec0ff */
[C---:B------:R-:W-:Y:S01]  /*0ed0*/  IMAD.IADD R187, R22.reuse, 0x1, R190 ;  /* 0x0000000116bb7824 */ /* 0x040fe200078e02be */
[CC--:B------:R-:W-:Y:S01]  /*0ee0*/  LEA.HI R217, R3.reuse, R186.reuse, RZ, 0x3 ;  /* 0x000000ba03d97211 */ /* 0x0c0fe200078f18ff */
[C---:B------:R-:W-:Y:S01]  /*0ef0*/  VIADD R192, R22.reuse, 0x30 ;  /* 0x0000003016c07836 */ /* 0x040fe20000000000 */
[----:B------:R-:W-:Y:S01]  /*0f00*/  LEA.HI R3, R3, R186, RZ, 0x6 ;  /* 0x000000ba03037211 */ /* 0x000fe200078f30ff */
[----:B------:R-:W-:Y:S01]  /*0f10*/  VIADD R194, R22, 0x50 ;  /* 0x0000005016c27836 */ /* 0x000fe20000000000 */
[----:B------:R-:W-:-:S02]  /*0f20*/  LOP3.LUT R199, R2, 0xfffffe00, RZ, 0xc0, !PT ;  /* 0xfffffe0002c77812 */ /* 0x000fc400078ec0ff */
[----:B------:R-:W-:Y:S02]  /*0f30*/  LOP3.LUT R196, R196, 0x1c0, RZ, 0xc0, !PT ;  /* 0x000001c0c4c47812 */ /* 0x000fe400078ec0ff */
[----:B------:R-:W-:Y:S02]  /*0f40*/  SHF.L.U32 R2, R3, 0x7, RZ ;  /* 0x0000000703027819 */ /* 0x000fe400000006ff */
[----:B------:R-:W-:Y:S02]  /*0f50*/  SHF.R.U32.HI R231, RZ, 0x3, R195 ;  /* 0x00000003ffe77819 */ /* 0x000fe400000116c3 */
[----:B------:R-:W-:Y:S02]  /*0f60*/  SHF.R.S32.HI R4, RZ, 0x1f, R187 ;  /* 0x0000001fff047819 */ /* 0x000fe400000114bb */
[----:B------:R-:W-:Y:S02]  /*0f70*/  LOP3.LUT R10, R195, 0x38, R217, 0xf8, !PT ;  /* 0x00000038c30a7812 */ /* 0x000fe400078ef8d9 */
[----:B------:R-:W-:-:S02]  /*0f80*/  SHF.R.U32.HI R198, RZ, 0x3, R196 ;  /* 0x00000003ffc67819 */ /* 0x000fc400000116c4 */
[----:B------:R-:W-:Y:S02]  /*0f90*/  LOP3.LUT R3, R196, 0x38, R217, 0xf8, !PT ;  /* 0x00000038c4037812 */ /* 0x000fe400078ef8d9 */
[----:B------:R-:W-:Y:S02]  /*0fa0*/  LOP3.LUT R2, R2, 0xffffe000, RZ, 0xc0, !PT ;  /* 0xffffe00002027812 */ /* 0x000fe400078ec0ff */
[----:B------:R-:W-:Y:S02]  /*0fb0*/  LEA.HI R5, R4, R187, RZ, 0x6 ;  /* 0x000000bb04057211 */ /* 0x000fe400078f30ff */
[----:B------:R-:W-:Y:S02]  /*0fc0*/  LOP3.LUT R9, R10, R231, RZ, 0x3c, !PT ;  /* 0x000000e70a097212 */ /* 0x000fe400078e3cff */
[----:B------:R-:W-:Y:S01]  /*0fd0*/  LEA.HI R0, R0, R237, RZ, 0x3 ;  /* 0x000000ed00007211 */ /* 0x000fe200078f18ff */
[----:B------:R-:W-:Y:S01]  /*0fe0*/  IMAD.SHL.U32 R8, R5, 0x80, RZ ;  /* 0x0000008005087824 */ /* 0x000fe200078e00ff */
[----:B------:R-:W-:Y:S01]  /*0ff0*/  LOP3.LUT R6, R3, R198, RZ, 0x3c, !PT ;  /* 0x000000c603067212 */ /* 0x000fe200078e3cff */
[----:B------:R-:W-:Y:S01]  /*1000*/  IMAD R3, R197, 0x200, R2 ;  /* 0x00000200c5037824 */ /* 0x000fe200078e0202 */
[----:B------:R-:W-:-:S02]  /*1010*/  IADD3 R9, R9, R2, R199 ;  /* 0x0000000209097210 */ /* 0x000fc40007ffe0c7 */
[----:B------:R-:W-:Y:S01]  /*1020*/  LOP3.LUT R2, R0, 0xfffffff8, RZ, 0xc0, !PT ;  /* 0xfffffff800027812 */ /* 0x000fe200078ec0ff */
[----:B------:R-:W-:Y:S01]  /*1030*/  IMAD.IADD R6, R3, 0x1, R6 ;  /* 0x0000000103067824 */ /* 0x000fe200078e0206 */
[----:B------:R-:W-:Y:S01]  /*1040*/  LEA.HI R4, R4, R187, RZ, 0x3 ;  /* 0x000000bb04047211 */ /* 0x000fe200078f18ff */
[----:B------:R-:W-:Y:S01]  /*1050*/  IMAD.U32 R3, RZ, RZ, UR5 ;  /* 0x00000005ff037e24 */ /* 0x000fe2000f8e00ff */
[----:B------:R-:W-:Y:S01]  /*1060*/  LOP3.LUT R8, R8, 0xffffe000, RZ, 0xc0, !PT ;  /* 0xffffe00008087812 */ /* 0x000fe200078ec0ff */
[----:B------:R-:W-:Y:S01]  /*1070*/  IMAD.IADD R207, R237, 0x1, -R2 ;  /* 0x00000001edcf7824 */ /* 0x000fe200078e0a02 */
[--C-:B------:R-:W-:Y:S02]  /*1080*/  LOP3.LUT R5, R196, 0x38, R4.reuse, 0xf8, !PT ;  /* 0x00000038c4057812 */ /* 0x100fe400078ef804 */
[----:B------:R-:W-:Y:S01]  /*1090*/  LEA.HI R2, R214, R214, RZ, 0x1 ;  /* 0x000000d6d6027211 */ /* 0x000fe200078f08ff */
[----:B------:R0:W-:Y:S01]  /*10a0*/  STL [R1+0x24], R3 ;  /* 0x0000240301007387 */ /* 0x0001e20000100800 */
[----:B------:R-:W-:Y:S01]  /*10b0*/  LOP3.LUT R12, R195, 0x38, R4, 0xf8, !PT ;  /* 0x00000038c30c7812 */ /* 0x000fe200078ef804 */
[----:B------:R-:W-:Y:S01]  /*10c0*/  IMAD.SHL.U32 R203, R207, 0x8, RZ ;  /* 0x00000008cfcb7824 */ /* 0x000fe200078e00ff */
[----:B------:R-:W-:Y:S01]  /*10d0*/  SHF.R.S32.HI R215, RZ, 0x3, R0 ;  /* 0x00000003ffd77819 */ /* 0x000fe20000011400 */
[----:B------:R-:W-:Y:S01]  /*10e0*/  IMAD.U32 R0, RZ, RZ, UR4 ;  /* 0x00000004ff007e24 */ /* 0x000fe2000f8e00ff */
[----:B------:R-:W-:Y:S01]  /*10f0*/  LOP3.LUT R10, R5, R198, RZ, 0x3c, !PT ;  /* 0x000000c6050a7212 */ /* 0x000fe200078e3cff */
[----:B------:R-:W-:Y:S01]  /*1100*/  IMAD R5, R197, 0x200, R8 ;  /* 0x00000200c5057824 */ /* 0x000fe200078e0208 */
[----:B------:R-:W-:-:S02]  /*1110*/  LOP3.LUT R12, R12, R231, RZ, 0x3c, !PT ;  /* 0x000000e70c0c7212 */ /* 0x000fc400078e3cff */
[----:B------:R1:W-:Y:S01]  /*1120*/  STL [R1+0x40], R0 ;  /* 0x0000400001007387 */ /* 0x0003e20000100800 */
[----:B0-----:R-:W-:Y:S02]  /*1130*/  LOP3.LUT R3, R2, 0x1ffffffe, RZ, 0xc0, !PT ;  /* 0x1ffffffe02037812 */ /* 0x001fe400078ec0ff */
[----:B------:R-:W-:Y:S02]  /*1140*/  LOP3.LUT R2, R195, 0x38, R18, 0xf8, !PT ;  /* 0x00000038c3027812 */ /* 0x000fe400078ef812 */
[----:B------:R-:W-:Y:S02]  /*1150*/  LOP3.LUT R204, R7, 0x7ffffffc, RZ, 0xc0, !PT ;  /* 0x7ffffffc07cc7812 */ /* 0x000fe400078ec0ff */
[----:B------:R-:W-:Y:S02]  /*1160*/  IADD3 R12, R12, R8, R199 ;  /* 0x000000080c0c7210 */ /* 0x000fe40007ffe0c7 */
[----:B------:R-:W-:Y:S01]  /*1170*/  IADD3 R5, R5, R10, RZ ;  /* 0x0000000a05057210 */ /* 0x000fe20007ffe0ff */
[----:B-1----:R-:W-:Y:S01]  /*1180*/  IMAD.IADD R0, R214, 0x1, -R3 ;  /* 0x00000001d6007824 */ /* 0x002fe200078e0a03 */
[----:B------:R-:W-:Y:S01]  /*1190*/  IADD3 R206, R203, 0x40, RZ ;  /* 0x00000040cbce7810 */ /* 0x000fe20007ffe0ff */
[----:B------:R-:W-:Y:S01]  /*11a0*/  IMAD.IADD R204, R225, 0x1, -R204 ;  /* 0x00000001e1cc7824 */ /* 0x000fe200078e0acc */
[----:B------:R-:W-:Y:S01]  /*11b0*/  LOP3.LUT R2, R199, R2, R231, 0xf6, !PT ;  /* 0x00000002c7027212 */ /* 0x000fe200078ef6e7 */
[----:B------:R-:W-:Y:S01]  /*11c0*/  IMAD R205, R0, 0x8, R233 ;  /* 0x0000000800cd7824 */ /* 0x000fe200078e02e9 */
[----:B------:R-:W-:-:S02]  /*11d0*/  SHF.R.S32.HI R236, RZ, 0x1f, R203 ;  /* 0x0000001fffec7819 */ /* 0x000fc400000114cb */
[----:B------:R-:W-:Y:S02]  /*11e0*/  SHF.R.S32.HI R223, RZ, 0x1f, R193 ;  /* 0x0000001fffdf7819 */ /* 0x000fe400000114c1 */
[----:B------:R-:W-:Y:S02]  /*11f0*/  SHF.R.S32.HI R235, RZ, 0x1f, R206 ;  /* 0x0000001fffeb7819 */ /* 0x000fe400000114ce */
[----:B------:R-:W-:Y:S02]  /*1200*/  SHF.R.S32.HI R222, RZ, 0x1f, R191 ;  /* 0x0000001fffde7819 */ /* 0x000fe400000114bf */
[----:B------:R-:W-:Y:S02]  /*1210*/  SHF.R.S32.HI R221, RZ, 0x1f, R192 ;  /* 0x0000001fffdd7819 */ /* 0x000fe400000114c0 */
[----:B------:R-:W-:Y:S02]  /*1220*/  SHF.R.S32.HI R220, RZ, 0x1f, R190 ;  /* 0x0000001fffdc7819 */ /* 0x000fe400000114be */
[----:B------:R-:W-:-:S02]  /*1230*/  SHF.R.S32.HI R219, RZ, 0x1f, R194 ;  /* 0x0000001fffdb7819 */ /* 0x000fc400000114c2 */
[----:B------:R-:W-:Y:S02]  /*1240*/  SHF.L.U32 R234, R234, 0x3, RZ ;  /* 0x00000003eaea7819 */ /* 0x000fe400000006ff */
[----:B------:R-:W-:Y:S02]  /*1250*/  SHF.R.S32.HI R217, RZ, 0x3, R217 ;  /* 0x00000003ffd97819 */ /* 0x000fe400000114d9 */
[----:B------:R-:W-:Y:S02]  /*1260*/  SHF.R.S32.HI R218, RZ, 0x3, R4 ;  /* 0x00000003ffda7819 */ /* 0x000fe40000011404 */
[----:B------:R-:W-:Y:S02]  /*1270*/  LEA R229, R2, UR4, 0x1 ;  /* 0x0000000402e57c11 */ /* 0x000fe4000f8e08ff */
[----:B------:R-:W-:Y:S02]  /*1280*/  LEA R227, R9, UR4, 0x1 ;  /* 0x0000000409e37c11 */ /* 0x000fe4000f8e08ff */
[----:B------:R-:W-:-:S02]  /*1290*/  LEA R226, R12, UR4, 0x1 ;  /* 0x000000040ce27c11 */ /* 0x000fc4000f8e08ff */
[----:B------:R-:W-:Y:S02]  /*12a0*/  LEA R230, R6, UR4, 0x1 ;  /* 0x0000000406e67c11 */ /* 0x000fe4000f8e08ff */
[----:B------:R-:W-:-:S07]  /*12b0*/  LEA R228, R5, UR4, 0x1 ;  /* 0x0000000405e47c11 */ /* 0x000fce000f8e08ff */
.L_x_2924:
[----:B0-2-4-:R-:W0:Y:S01]  /*12c0*/  LDC.64 R2, c[0x0][0xc88] ;  /* 0x00032200ff027b82 */ /* 0x015e220000000a00 */
[----:B------:R-:W-:Y:S01]  /*12d0*/  ULDC.64 UR4, c[0x0][0xa28] ;  /* 0x00028a0000047ab9 */ /* 0x000fe20000000a00 */
[----:B------:R-:W-:Y:S01]  /*12e0*/  ULDC.64 UR8, c[0x0][0xa18] ;  /* 0x0002860000087ab9 */ /* 0x000fe20000000a00 */
[----:B------:R-:W-:Y:S01]  /*12f0*/  ULDC.64 UR6, c[0x0][0xa08] ;  /* 0x0002820000067ab9 */ /* 0x000fe20000000a00 */
[----:B0-----:R-:W-:-:S05]  /*1300*/  IMAD.WIDE R2, R27, 0x4, R2 ;  /* 0x000000041b027825 */ /* 0x001fca00078e0202 */
[----:B------:R-:W2:Y:S01]  /*1310*/  LDG.E R211, desc[UR60][R2.64] ;  /* 0x0000003c02d37981 */ /* 0x000ea2000c1e1900 */
[----:B------:R-:W-:Y:S01]  /*1320*/  ISETP.NE.U32.AND P2, PT, RZ, UR4, PT ;  /* 0x00000004ff007c0c */ /* 0x000fe2000bf45070 */
[----:B------:R-:W-:Y:S01]  /*1330*/  IMAD.MOV.U32 R9, RZ, RZ, RZ ;  /* 0x000000ffff097224 */ /* 0x000fe200078e00ff */
[----:B------:R-:W-:Y:S01]  /*1340*/  ISETP.NE.U32.AND P1, PT, RZ, UR8, PT ;  /* 0x00000008ff007c0c */ /* 0x000fe2000bf25070 */
[----:B------:R-:W-:Y:S01]  /*1350*/  IMAD.MOV.U32 R117, RZ, RZ, RZ ;  /* 0x000000ffff757224 */ /* 0x000fe200078e00ff */
[----:B------:R-:W-:Y:S02]  /*1360*/  ISETP.NE.AND.EX P2, PT, RZ, UR5, PT, P2 ;  /* 0x00000005ff007c0c */ /* 0x000fe4000bf45320 */
[----:B------:R-:W-:Y:S02]  /*1370*/  ISETP.NE.AND.EX P1, PT, RZ, UR9, PT, P1 ;  /* 0x00000009ff007c0c */ /* 0x000fe4000bf25310 */
[----:B------:R-:W-:-:S04]  /*1380*/  ISETP.NE.U32.AND P0, PT, RZ, UR6, PT ;  /* 0x00000006ff007c0c */ /* 0x000fc8000bf05070 */
        /* <DEDUP_REMOVED lines=9> */
[----:B---3--:R-:W-:Y:S02]  /*1420*/  @P1 IADD3 R4, P2, R209, UR8, RZ ;  /* 0x00000008d1041c10 */ /* 0x008fe4000ff5e0ff */
[----:B------:R-:W-:Y:S01]  /*1430*/  MOV R201, UR4 ;  /* 0x0000000400c97c02 */ /* 0x000fe20008000f00 */
[----:B------:R-:W-:Y:S01]  /*1440*/  ULDC.64 UR4, c[0x0][0x418] ;  /* 0x0001060000047ab9 */ /* 0x000fe20000000a00 */
[C---:B------:R-:W-:Y:S02]  /*1450*/  IADD3.X R7, R210.reuse, UR7, RZ, P4, !PT ;  /* 0x00000007d2077c10 */ /* 0x040fe4000a7fe4ff */
[----:B------:R-:W-:Y:S01]  /*1460*/  @P1 IADD3.X R5, R210, UR9, RZ, P2, !PT ;  /* 0x00000009d2051c10 */ /* 0x000fe200097fe4ff */
[----:B------:R-:W-:Y:S02]  /*1470*/  UISETP.NE.U32.AND UP0, UPT, UR4, URZ, UPT ;  /* 0x0000003f0400728c */ /* 0x000fe4000bf05070 */
[----:B------:R0:W5:Y:S01]  /*1480*/  @P0 LDG.E R117, desc[UR60][R6.64] ;  /* 0x0000003c06750981 */ /* 0x000162000c1e1900 */
[----:B------:R-:W-:Y:S01]  /*1490*/  ULDC UR4, c[0x0][0x424] ;  /* 0x0001090000047ab9 */ /* 0x000fe20000000800 */
[----:B------:R-:W-:-:S02]  /*14a0*/  ULDC.64 UR8, c[0x0][0xa20] ;  /* 0x0002880000087ab9 */ /* 0x000fc40000000a00 */
[----:B------:R0:W5:Y:S01]  /*14b0*/  @P1 LDG.E R201, desc[UR60][R4.64] ;  /* 0x0000003c04c91981 */ /* 0x000162000c1e1900 */
[----:B------:R-:W-:Y:S01]  /*14c0*/  UISETP.NE.AND.EX UP0, UPT, UR5, URZ, UPT, UP0 ;  /* 0x0000003f0500728c */ /* 0x000fe2000bf05300 */
[----:B------:R-:W-:Y:S02]  /*14d0*/  ISETP.NE.U32.AND P2, PT, RZ, UR8, PT ;  /* 0x00000008ff007c0c */ /* 0x000fe4000bf45070 */
[----:B------:R-:W-:Y:S01]  /*14e0*/  ULDC UR5, c[0x0][0x2f0] ;  /* 0x0000bc0000057ab9 */ /* 0x000fe20000000800 */
[----:B------:R-:W-:Y:S01]  /*14f0*/  USEL UR4, UR4, 0x1, UP0 ;  /* 0x0000000104047887 */ /* 0x000fe20008000000 */
[----:B------:R-:W-:-:S03]  /*1500*/  ISETP.NE.AND.EX P2, PT, RZ, UR9, PT, P2 ;  /* 0x00000009ff007c0c */ /* 0x000fc6000bf45320 */
[----:B------:R-:W-:-:S03]  /*1510*/  UIMAD UR4, UR4, UR5, URZ ;  /* 0x00000005040472a4 */ /* 0x000fc6000f8e023f */
[----:B------:R-:W-:Y:S01]  /*1520*/  ULDC UR5, c[0x0][0x348] ;  /* 0x0000d20000057ab9 */ /* 0x000fe20000000800 */
[----:B------:R-:W-:Y:S02]  /*1530*/  IMAD.MOV.U32 R208, RZ, RZ, R26 ;  /* 0x000000ffffd07224 */ /* 0x000fe400078e001a */
        /* <DEDUP_REMOVED lines=11> */
.L_x_2701:
[----:B------:R-:W-:Y:S01]  /*15f0*/  IMAD.U32 R24, RZ, RZ, UR5 ;  /* 0x00000005ff187e24 */ /* 0x000fe2000f8e00ff */
[----:B------:R-:W-:Y:S01]  /*1600*/  MOV R28, UR4 ;  /* 0x00000004001c7c02 */ /* 0x000fe20008000f00 */
[----:B------:R-:W-:Y:S06]  /*1610*/  @!P2 BRA `(.L_x_2702) ;  /* 0x000000000010a947 */ /* 0x000fec0003800000 */
[----:B------:R-:W-:-:S04]  /*1620*/  IADD3 R2, P0, R209, UR8, RZ ;  /* 0x00000008d1027c10 */ /* 0x000fc8000ff1e0ff */
[----:B------:R-:W-:-:S05]  /*1630*/  IADD3.X R3, R210, UR9, RZ, P0, !PT ;  /* 0x00000009d2037c10 */ /* 0x000fca00087fe4ff */
[----:B------:R0:W5:Y:S01]  /*1640*/  LDG.E R28, desc[UR60][R2.64] ;  /* 0x0000003c021c7981 */ /* 0x000162000c1e1900 */
[----:B------:R-:W-:Y:S05]  /*1650*/  BRA `(.L_x_2703) ;  /* 0x0000000000107947 */ /* 0x000fea0003800000 */
.L_x_2702:
[----:B------:R-:W-:Y:S05]  /*1660*/  @!P0 BRA `(.L_x_2703) ;  /* 0x00000000000c8947 */ /* 0x000fea0003800000 */
[----:B------:R-:W2:Y:S04]  /*1670*/  LDG.E R3, desc[UR60][R6.64] ;  /* 0x0000003c06037981 */ /* 0x000ea8000c1e1900 */
[----:B------:R-:W2:Y:S02]  /*1680*/  LDG.E R28, desc[UR60][R6.64+0x4] ;  /* 0x0000043c061c7981 */ /* 0x000ea4000c1e1900 */
[----:B--2---:R-:W-:-:S07]  /*1690*/  IMAD.IADD R28, R28, 0x1, -R3 ;  /* 0x000000011c1c7824 */ /* 0x004fce00078e0a03 */
.L_x_2703:
[----:B------:R-:W-:Y:S01]  /*16a0*/  ULDC.64 UR4, c[0x0][0xa10] ;  /* 0x0002840000047ab9 */ /* 0x000fe20000000a00 */
[----:B------:R-:W1:Y:S01]  /*16b0*/  LDC R6, c[0x0][0x448] ;  /* 0x00011200ff067b82 */ /* 0x000e620000000800 */
[----:B------:R-:W-:-:S04]  /*16c0*/  ISETP.NE.U32.AND P0, PT, RZ, UR4, PT ;  /* 0x00000004ff007c0c */ /* 0x000fc8000bf05070 */
[----:B------:R-:W-:Y:S01]  /*16d0*/  ISETP.NE.AND.EX P0, PT, RZ, UR5, PT, P0 ;  /* 0x00000005ff007c0c */ /* 0x000fe2000bf05300 */
[----:B------:R-:W-:-:S12]  /*16e0*/  ULDC.64 UR4, c[0x0][0xa30] ;  /* 0x00028c0000047ab9 */ /* 0x000fd80000000a00 */
[----:B0-----:R-:W0:Y:S02]  /*16f0*/  @P0 LDC.64 R2, c[0x0][0xa10] ;  /* 0x00028400ff020b82 */ /* 0x001e240000000a00 */
[----:B0-----:R-:W-:-:S05]  /*1700*/  @P0 IMAD.WIDE R2, R27, 0x4, R2 ;  /* 0x000000041b020825 */ /* 0x001fca00078e0202 */
[----:B------:R-:W2:Y:S04]  /*1710*/  @P0 LDG.E R0, desc[UR60][R2.64] ;  /* 0x0000003c02000981 */ /* 0x000ea8000c1e1900 */
[----:B------:R0:W2:Y:S01]  /*1720*/  @P0 LDG.E R7, desc[UR60][R2.64+0x4] ;  /* 0x0000043c02070981 */ /* 0x0000a2000c1e1900 */
[----:B------:R-:W-:Y:S01]  /*1730*/  ISETP.NE.U32.AND P1, PT, RZ, UR4, PT ;  /* 0x00000004ff007c0c */ /* 0x000fe2000bf25070 */
[----:B-----5:R-:W-:-:S03]  /*1740*/  IMAD.MOV.U32 R140, RZ, RZ, R28 ;  /* 0x000000ffff8c7224 */ /* 0x020fc600078e001c */
[----:B------:R-:W-:-:S13]  /*1750*/  ISETP.NE.AND.EX P1, PT, RZ, UR5, PT, P1 ;  /* 0x00000005ff007c0c */ /* 0x000fda000bf25310 */
[----:B------:R-:W-:-:S04]  /*1760*/  @P1 IADD3 R4, P2, R209, UR4, RZ ;  /* 0x00000004d1041c10 */ /* 0x000fc8000ff5e0ff */
[----:B------:R-:W-:-:S05]  /*1770*/  @P1 IADD3.X R5, R210, UR5, RZ, P2, !PT ;  /* 0x00000005d2051c10 */ /* 0x000fca00097fe4ff */
[----:B------:R3:W5:Y:S01]  /*1780*/  @P1 LDG.E R140, desc[UR60][R4.64] ;  /* 0x0000003c048c1981 */ /* 0x000762000c1e1900 */
[----:B-1----:R-:W-:Y:S01]  /*1790*/  ISETP.NE.AND P1, PT, R6, 0x1, PT ;  /* 0x000000010600780c */ /* 0x002fe20003f25270 */
[----:B------:R-:W-:Y:S02]  /*17a0*/  IMAD.SHL.U32 R200, R25, 0x80, RZ ;  /* 0x0000008019c87824 */ /* 0x000fe400078e00ff */
[----:B------:R-:W-:Y:S02]  /*17b0*/  IMAD.IADD R9, R28, 0x1, -R9 ;  /* 0x000000011c097824 */ /* 0x000fe400078e0a09 */
[----:B0-----:R-:W-:-:S03]  /*17c0*/  VIADD R2, R200, 0x7f ;  /* 0x0000007fc8027836 */ /* 0x001fc60000000000 */
[----:B------:R-:W-:-:S04]  /*17d0*/  IADD3 R120, -R9, RZ, RZ ;  /* 0x000000ff09787210 */ /* 0x000fc80007ffe1ff */
[----:B------:R-:W-:Y:S01]  /*17e0*/  VIMNMX R120, RZ, R120, !PT ;  /* 0x00000078ff787248 */ /* 0x000fe20007fe0100 */
[----:B------:R-:W0:Y:S08]  /*17f0*/  @P1 LDC R11, c[0x0][0x44c] ;  /* 0x00011300ff0b1b82 */ /* 0x000e300000000800 */
[----:B------:R-:W1:Y:S01]  /*1800*/  @P1 LDC R3, c[0x0][0x450] ;  /* 0x00011400ff031b82 */ /* 0x000e620000000800 */
[----:B--2---:R-:W-:Y:S01]  /*1810*/  @P0 IADD3 R24, -R0, R7, RZ ;  /* 0x0000000700180210 */ /* 0x004fe20007ffe1ff */
[----:B0-----:R-:W-:-:S04]  /*1820*/  @P1 IMAD.HI.U32 R0, R2, R11, RZ ;  /* 0x0000000b02001227 */ /* 0x001fc800078e00ff */
[----:B------:R-:W-:Y:S01]  /*1830*/  IMAD.IADD R202, R9, 0x1, R24 ;  /* 0x0000000109ca7824 */ /* 0x000fe200078e0218 */
[----:B-1----:R-:W-:-:S03]  /*1840*/  @P1 SHF.R.U32.HI R2, RZ, R3, R0 ;  /* 0x00000003ff021219 */ /* 0x002fc60000011600 */
[C---:B------:R-:W-:Y:S01]  /*1850*/  VIADD R0, R202.reuse, 0x7f ;  /* 0x0000007fca007836 */ /* 0x040fe20000000000 */
[----:B------:R-:W-:-:S04]  /*1860*/  IADD3 R145, R202, 0x80, -R201 ;  /* 0x00000080ca917810 */ /* 0x000fc80007ffe8c9 */
[----:B------:R-:W-:Y:S01]  /*1870*/  SHF.R.S32.HI R3, RZ, 0x1f, R0 ;  /* 0x0000001fff037819 */ /* 0x000fe20000011400 */
[----:B------:R-:W-:-:S03]  /*1880*/  IMAD.IADD R2, R145, 0x1, R2 ;  /* 0x0000000191027824 */ /* 0x000fc600078e0202 */
[----:B------:R-:W-:Y:S02]  /*1890*/  LEA.HI R3, R3, R0, RZ, 0x7 ;  /* 0x0000000003037211 */ /* 0x000fe400078f38ff */
[----:B---3--:R-:W-:Y:S02]  /*18a0*/  SHF.R.S32.HI R5, RZ, 0x1f, R2 ;  /* 0x0000001fff057819 */ /* 0x008fe40000011402 */
[----:B------:R-:W-:Y:S02]  /*18b0*/  SHF.R.S32.HI R146, RZ, 0x7, R3 ;  /* 0x00000007ff927819 */ /* 0x000fe40000011403 */
[----:B------:R-:W-:-:S04]  /*18c0*/  LEA.HI R5, R5, R2, RZ, 0x7 ;  /* 0x0000000205057211 */ /* 0x000fc800078f38ff */
[----:B------:R-:W-:-:S04]  /*18d0*/  SHF.R.S32.HI R5, RZ, 0x7, R5 ;  /* 0x00000007ff057819 */ /* 0x000fc80000011405 */
[----:B------:R-:W-:-:S05]  /*18e0*/  VIMNMX R5, R146, R5, PT ;  /* 0x0000000592057248 */ /* 0x000fca0003fe0100 */
[----:B------:R-:W-:-:S05]  /*18f0*/  IMAD R5, R5, 0x80, -R9 ;  /* 0x0000008005057824 */ /* 0x000fca00078e0a09 */
[----:B------:R-:W-:-:S04]  /*1900*/  VIMNMX R5, R5, R24, PT ;  /* 0x0000001805057248 */ /* 0x000fc80003fe0100 */
[----:B------:R-:W-:Y:S02]  /*1910*/  ISETP.GT.AND P0, PT, R5, R120, PT ;  /* 0x000000780500720c */ /* 0x000fe40003f04270 */
[----:B------:R-:W-:-:S05]  /*1920*/  SHF.R.U32.HI R120, RZ, 0x7, R120 ;  /* 0x00000007ff787819 */ /* 0x000fca0000011678 */
[----:B------:R-:W-:-:S06]  /*1930*/  IMAD.MOV.U32 R2, RZ, RZ, R120 ;  /* 0x000000ffff027224 */ /* 0x000fcc00078e0078 */
[----:B------:R-:W-:-:S05]  /*1940*/  @P0 VIADD R0, R5, 0x7f ;  /* 0x0000007f05000836 */ /* 0x000fca0000000000 */
[----:B------:R-:W-:-:S04]  /*1950*/  @P0 SHF.R.S32.HI R3, RZ, 0x1f, R0 ;  /* 0x0000001fff030819 */ /* 0x000fc80000011400 */
[----:B------:R-:W-:-:S04]  /*1960*/  @P0 LEA.HI R3, R3, R0, RZ, 0x7 ;  /* 0x0000000003030211 */ /* 0x000fc800078f38ff */
[----:B------:R-:W-:Y:S02]  /*1970*/  @P0 SHF.R.S32.HI R2, RZ, 0x7, R3 ;  /* 0x00000007ff020819 */ /* 0x000fe40000011403 */
[----:B------:R-:W-:Y:S02]  /*1980*/  PLOP3.LUT P0, PT, PT, PT, PT, 0x80, 0x0 ;  /* 0x000000000000781c */ /* 0x000fe40003f0f070 */
[----:B------:R-:W-:-:S13]  /*1990*/  ISETP.GT.AND P1, PT, R2, R120, PT ;  /* 0x000000780200720c */ /* 0x000fda0003f24270 */
[----:B------:R-:W-:Y:S05]  /*19a0*/  @!P1 BRA `(.L_x_2704) ;  /* 0x00000088007c9947 */ /* 0x000fea0003800000 */
        /* <DEDUP_REMOVED lines=20> */
.L_x_2706:
[----:B------:R-:W-:Y:S05]  /*1af0*/  BSYNC B6 ;  /* 0x0000000000067941 */ /* 0x000fea0003800000 */
.L_x_2705:
        /* <DEDUP_REMOVED lines=20> */
.L_x_2708:
[----:B------:R-:W-:Y:S05]  /*1c40*/  BSYNC B6 ;  /* 0x0000000000067941 */ /* 0x000fea0003800000 */
.L_x_2707:
[----:B------:R-:W-:Y:S01]  /*1c50*/  ULDC.64 UR4, c[0x0][0x9f8] ;  /* 0x00027e0000047ab9 */ /* 0x000fe20000000a00 */
[----:B------:R-:W2:Y:S01]  /*1c60*/  LDL.LU R20, [R1+0x20] ;  /* 0x0000200001147983 */ /* 0x000ea20000300800 */
[----:B------:R-:W-:Y:S01]  /*1c70*/  ISETP.NE.U32.AND P0, PT, RZ, UR4, PT ;  /* 0x00000004ff007c0c */ /* 0x000fe2000bf05070 */
[----:B------:R-:W0:Y:S01]  /*1c80*/  LDC.64 R128, c[0x0][0x300] ;  /* 0x0000c000ff807b82 */ /* 0x000e220000000a00 */
[----:B------:R-:W-:Y:S01]  /*1c90*/  IMAD.IADD R117, R117, 0x1, R28 ;  /* 0x0000000175757824 */ /* 0x000fe200078e021c */
[----:B------:R-:W-:Y:S01]  /*1ca0*/  SHF.R.S32.HI R8, RZ, 0x1f, R26 ;  /* 0x0000001fff087819 */ /* 0x000fe2000001141a */
[----:B------:R-:W-:Y:S01]  /*1cb0*/  ULDC.64 UR6, c[0x0][0x330] ;  /* 0x0000cc0000067ab9 */ /* 0x000fe20000000a00 */
[----:B------:R-:W-:Y:S01]  /*1cc0*/  ISETP.NE.AND.EX P0, PT, RZ, UR5, PT, P0 ;  /* 0x00000005ff007c0c */ /* 0x000fe2000bf05300 */
[C---:B------:R-:W-:Y:S01]  /*1cd0*/  VIADD R3, R18.reuse, 0xa0 ;  /* 0x000000a012037836 */ /* 0x040fe20000000000 */
[----:B------:R-:W-:Y:S01]  /*1ce0*/  SHF.R.S32.HI R19, RZ, 0x1f, R18 ;  /* 0x0000001fff137819 */ /* 0x000fe20000011412 */
[C---:B------:R-:W-:Y:S01]  /*1cf0*/  VIADD R91, R18.reuse, 0x60 ;  /* 0x00000060125b7836 */ /* 0x040fe20000000000 */
[----:B------:R-:W-:Y:S01]  /*1d00*/  IADD3 R0, R18, 0x80, RZ ;  /* 0x0000008012007810 */ /* 0x000fe20007ffe0ff */
[----:B------:R-:W1:Y:S08]  /*1d10*/  LDC.64 R28, c[0x0][0x408] ;  /* 0x00010200ff1c7b82 */ /* 0x000e700000000a00 */
[----:B------:R-:W-:Y:S01]  /*1d20*/  @P0 IADD3 R4, P1, R209, UR4, RZ ;  /* 0x00000004d1040c10 */ /* 0x000fe2000ff3e0ff */
[----:B------:R-:W-:Y:S01]  /*1d30*/  ULDC UR4, c[0x0][0x2f4] ;  /* 0x0000bd0000047ab9 */ /* 0x000fe20000000800 */
[----:B------:R-:W3:Y:S02]  /*1d40*/  LDC R119, c[0x0][0x3f4] ;  /* 0x0000fd00ff777b82 */ /* 0x000ee40000000800 */
[----:B------:R-:W-:-:S05]  /*1d50*/  @P0 IADD3.X R5, R210, UR5, RZ, P1, !PT ;  /* 0x00000005d2050c10 */ /* 0x000fca0008ffe4ff */
[----:B------:R4:W2:Y:S01]  /*1d60*/  @P0 LDG.E R27, desc[UR60][R4.64] ;  /* 0x0000003c041b0981 */ /* 0x0008a2000c1e1900 */
[----:B------:R-:W-:Y:S01]  /*1d70*/  ISETP.GE.AND P2, PT, R186, UR4, PT ;  /* 0x00000004ba007c0c */ /* 0x000fe2000bf46270 */
[----:B------:R-:W-:Y:S01]  /*1d80*/  IMAD R7, R8, UR6, RZ ;  /* 0x0000000608077c24 */ /* 0x000fe2000f8e02ff */
[----:B------:R-:W-:Y:S01]  /*1d90*/  ISETP.GE.AND P1, PT, R3, UR4, PT ;  /* 0x0000000403007c0c */ /* 0x000fe2000bf26270 */
[----:B------:R-:W-:Y:S01]  /*1da0*/  IMAD.WIDE.U32 R94, R26, UR6, R18 ;  /* 0x000000061a5e7c25 */ /* 0x000fe2000f8e0012 */
[----:B------:R-:W-:Y:S01]  /*1db0*/  ISETP.GE.AND P0, PT, R18, UR4, PT ;  /* 0x0000000412007c0c */ /* 0x000fe2000bf06270 */
[----:B------:R-:W3:Y:S01]  /*1dc0*/  S2R R147, SR_TID.X ;  /* 0x0000000000937919 */ /* 0x000ee20000002100 */
[----:B------:R-:W-:Y:S01]  /*1dd0*/  SHF.R.S32.HI R3, RZ, 0x1f, R117 ;  /* 0x0000001fff037819 */ /* 0x000fe20000011475 */
[----:B------:R-:W-:Y:S01]  /*1de0*/  IMAD R7, R26, UR7, R7 ;  /* 0x000000071a077c24 */ /* 0x000fe2000f8e0207 */
[----:B------:R-:W-:Y:S01]  /*1df0*/  ISETP.GE.AND P3, PT, R0, UR4, PT ;  /* 0x0000000400007c0c */ /* 0x000fe2000bf66270 */
[----:B------:R-:W-:Y:S01]  /*1e00*/  ULDC.64 UR6, c[0x0][0xa08] ;  /* 0x0002820000067ab9 */ /* 0x000fe20000000a00 */
[----:B----4-:R-:W-:Y:S01]  /*1e10*/  SEL R4, RZ, 0xffffffff, P2 ;  /* 0xffffffffff047807 */ /* 0x010fe20001000000 */
[-C--:B0-----:R-:W-:Y:S01]  /*1e20*/  IMAD R10, R3, R128.reuse, RZ ;  /* 0x00000080030a7224 */ /* 0x081fe200078e02ff */
[----:B------:R-:W-:Y:S01]  /*1e30*/  SEL R0, RZ, 0x1, P0 ;  /* 0x00000001ff007807 */ /* 0x000fe20000000000 */
[----:B------:R-:W-:Y:S01]  /*1e40*/  IMAD.IADD R95, R95, 0x1, R7 ;  /* 0x000000015f5f7824 */ /* 0x000fe200078e0207 */
[----:B------:R-:W-:Y:S01]  /*1e50*/  ISETP.GE.AND P0, PT, R187, UR4, PT ;  /* 0x00000004bb007c0c */ /* 0x000fe2000bf06270 */
[----:B------:R-:W-:Y:S01]  /*1e60*/  IMAD.SHL.U32 R5, R4, 0x2, RZ ;  /* 0x0000000204057824 */ /* 0x000fe200078e00ff */
[----:B------:R-:W-:Y:S01]  /*1e70*/  ISETP.GE.AND P2, PT, R91, UR4, PT ;  /* 0x000000045b007c0c */ /* 0x000fe2000bf46270 */
[----:B------:R-:W-:Y:S01]  /*1e80*/  IMAD R9, R117, R129, R10 ;  /* 0x0000008175097224 */ /* 0x000fe200078e020a */
[----:B------:R-:W-:Y:S01]  /*1e90*/  SEL R7, RZ, 0x4, P0 ;  /* 0x00000004ff077807 */ /* 0x000fe20000000000 */
[----:B------:R-:W-:Y:S01]  /*1ea0*/  ULDC.64 UR4, c[0x0][0x308] ;  /* 0x0000c20000047ab9 */ /* 0x000fe20000000a00 */
[----:B------:R-:W-:Y:S01]  /*1eb0*/  LOP3.LUT R0, R5, 0x2, R0, 0xe2, !PT ;  /* 0x0000000205007812 */ /* 0x000fe200078ee200 */
[----:B------:R-:W-:Y:S01]  /*1ec0*/  IMAD.WIDE.U32 R4, R117, R128, RZ ;  /* 0x0000008075047225 */ /* 0x000fe200078e00ff */
[----:B------:R-:W-:-:S02]  /*1ed0*/  SEL R6, RZ, 0x8, P2 ;  /* 0x00000008ff067807 */ /* 0x000fc40001000000 */
[----:B------:R-:W-:Y:S01]  /*1ee0*/  SEL R11, RZ, 0x10, P3 ;  /* 0x00000010ff0b7807 */ /* 0x000fe20001800000 */
[----:B-1----:R-:W-:Y:S01]  /*1ef0*/  IMAD.WIDE.U32 R98, R184, R28, R18 ;  /* 0x0000001cb8627225 */ /* 0x002fe200078e0012 */
[----:B------:R-:W-:Y:S02]  /*1f00*/  LOP3.LUT R0, R6, R0, R7, 0xfe, !PT ;  /* 0x0000000006007212 */ /* 0x000fe400078efe07 */
[----:B------:R-:W-:Y:S01]  /*1f10*/  IADD3 R5, R5, R9, RZ ;  /* 0x0000000905057210 */ /* 0x000fe20007ffe0ff */
[----:B------:R-:W-:Y:S01]  /*1f20*/  IMAD R7, R8, UR4, RZ ;  /* 0x0000000408077c24 */ /* 0x000fe2000f8e02ff */
[----:B------:R-:W-:Y:S01]  /*1f30*/  ISETP.NE.U32.AND P0, PT, RZ, UR6, PT ;  /* 0x00000006ff007c0c */ /* 0x000fe2000bf05070 */
        /* <DEDUP_REMOVED lines=9> */
[----:B------:R-:W-:-:S02]  /*1fd0*/  SHF.R.S32.HI R23, RZ, 0x1f, R22 ;  /* 0x0000001fff177819 */ /* 0x000fc40000011416 */
[-C--:B---3--:R-:W-:Y:S01]  /*1fe0*/  ISETP.GE.AND P3, PT, R18, R119.reuse, PT ;  /* 0x000000771200720c */ /* 0x088fe20003f66270 */
[-C--:B------:R-:W-:Y:S01]  /*1ff0*/  IMAD R8, R142, R28.reuse, RZ ;  /* 0x0000001c8e087224 */ /* 0x080fe200078e02ff */
[-C--:B------:R-:W-:Y:S01]  /*2000*/  ISETP.GE.AND P2, PT, R186, R119.reuse, PT ;  /* 0x00000077ba00720c */ /* 0x080fe20003f46270 */
[CC--:B------:R-:W-:Y:S01]  /*2010*/  IMAD.WIDE.U32 R96, R184.reuse, R28.reuse, R22 ;  /* 0x0000001cb8607225 */ /* 0x0c0fe200078e0016 */
[----:B------:R-:W-:Y:S02]  /*2020*/  ISETP.GE.AND P4, PT, R187, R119, PT ;  /* 0x00000077bb00720c */ /* 0x000fe40003f86270 */
[----:B------:R-:W-:Y:S01]  /*2030*/  MOV R121, 0x20 ;  /* 0x0000002000797802 */ /* 0x000fe20000000f00 */
[----:B------:R-:W-:Y:S01]  /*2040*/  IMAD R13, R184, R29, R8 ;  /* 0x0000001db80d7224 */ /* 0x000fe200078e0208 */
[C---:B------:R-:W-:Y:S02]  /*2050*/  SHF.L.U64.HI R126, R128.reuse, 0x7, R129 ;  /* 0x00000007807e7819 */ /* 0x040fe40000010281 */
[----:B------:R-:W-:Y:S01]  /*2060*/  SHF.L.U32 R132, R128, 0x6, RZ ;  /* 0x0000000680847819 */ /* 0x000fe200000006ff */
[----:B------:R-:W-:Y:S01]  /*2070*/  IMAD.IADD R97, R97, 0x1, R13 ;  /* 0x0000000161617824 */ /* 0x000fe200078e020d */
[----:B------:R-:W-:Y:S01]  /*2080*/  SHF.R.S32.HI R143, RZ, 0x1f, R213 ;  /* 0x0000001fff8f7819 */ /* 0x000fe200000114d5 */
[----:B------:R-:W-:Y:S01]  /*2090*/  IMAD.IADD R99, R13, 0x1, R99 ;  /* 0x000000010d637824 */ /* 0x000fe200078e0263 */
[----:B------:R-:W-:Y:S01]  /*20a0*/  LEA.HI R147, R147, 0x8, RZ, 0x19 ;  /* 0x0000000893937811 */ /* 0x000fe200078fc8ff */
[----:B-----5:R-:W-:-:S04]  /*20b0*/  IMAD.WIDE.U32 R96, R140, R28, R96 ;  /* 0x0000001c8c607225 */ /* 0x020fc800078e0060 */
[-C--:B0-----:R-:W-:Y:S01]  /*20c0*/  IMAD.WIDE.U32 R100, R184, R4.reuse, R22 ;  /* 0x00000004b8647225 */ /* 0x081fe200078e0016 */
[C-C-:B------:R-:W-:Y:S02]  /*20d0*/  SHF.L.U64.HI R127, R4.reuse, 0x7, R5.reuse ;  /* 0x00000007047f7819 */ /* 0x140fe40000010205 */
[----:B------:R-:W-:Y:S01]  /*20e0*/  SHF.L.U64.HI R104, R4, 0x6, R5 ;  /* 0x0000000604687819 */ /* 0x000fe20000010205 */
[----:B------:R-:W-:-:S04]  /*20f0*/  IMAD.WIDE.U32 R102, R184, R4, R18 ;  /* 0x00000004b8667225 */ /* 0x000fc800078e0012 */
[----:B------:R-:W-:-:S04]  /*2100*/  IMAD.WIDE.U32 R98, R140, R28, R98 ;  /* 0x0000001c8c627225 */ /* 0x000fc800078e0062 */
[----:B------:R-:W-:Y:S01]  /*2110*/  IMAD.SHL.U32 R105, R4, 0x40, RZ ;  /* 0x0000004004697824 */ /* 0x000fe200078e00ff */
[----:B--2---:R-:W-:-:S04]  /*2120*/  LOP3.LUT R20, R20, 0xfffffffe, RZ, 0xc0, !PT ;  /* 0xfffffffe14147812 */ /* 0x004fc800078ec0ff */
[----:B------:R-:W-:-:S05]  /*2130*/  @P4 LOP3.LUT R20, R20, 0x1, RZ, 0xfc, !PT ;  /* 0x0000000114144812 */ /* 0x000fca00078efcff */
[----:B------:R0:W-:Y:S01]  /*2140*/  STL [R1+0x20], R20 ;  /* 0x0000201401007387 */ /* 0x0001e20000100800 */
[----:B------:R-:W-:Y:S02]  /*2150*/  SHF.R.S32.HI R0, RZ, 0x1f, R27 ;  /* 0x0000001fff007819 */ /* 0x000fe4000001141b */
[----:B------:R-:W-:Y:S01]  /*2160*/  SEL R9, R27, RZ, !P0 ;  /* 0x000000ff1b097207 */ /* 0x000fe20004000000 */
[----:B------:R-:W-:Y:S01]  /*2170*/  IMAD.SHL.U32 R27, R4, 0x80, RZ ;  /* 0x00000080041b7824 */ /* 0x000fe200078e00ff */
[----:B------:R-:W-:-:S03]  /*2180*/  SEL R0, R0, RZ, !P0 ;  /* 0x000000ff00007207 */ /* 0x000fc60004000000 */
[----:B------:R-:W-:-:S04]  /*2190*/  IMAD.WIDE.U32 R92, R9, UR4, R6 ;  /* 0x00000004095c7c25 */ /* 0x000fc8000f8e0006 */
[----:B------:R-:W-:Y:S02]  /*21a0*/  IMAD R10, R0, UR4, RZ ;  /* 0x00000004000a7c24 */ /* 0x000fe4000f8e02ff */
[----:B------:R-:W-:-:S04]  /*21b0*/  IMAD.WIDE.U32 R6, R184, R128, R18 ;  /* 0x00000080b8067225 */ /* 0x000fc800078e0012 */
[----:B------:R-:W-:Y:S01]  /*21c0*/  IMAD R89, R9, UR5, R10 ;  /* 0x0000000509597c24 */ /* 0x000fe2000f8e020a */
[----:B------:R-:W-:Y:S01]  /*21d0*/  ULDC.64 UR4, c[0x0][0x338] ;  /* 0x0000ce0000047ab9 */ /* 0x000fe20000000a00 */
[----:B------:R-:W-:Y:S01]  /*21e0*/  IMAD R10, R142, R128, RZ ;  /* 0x000000808e0a7224 */ /* 0x000fe200078e02ff */
[----:B------:R-:W-:Y:S01]  /*21f0*/  IADD3 R90, P0, R92, R6, RZ ;  /* 0x000000065c5a7210 */ /* 0x000fe20007f1e0ff */
[----:B------:R-:W-:Y:S02]  /*2200*/  IMAD R0, R0, UR4, RZ ;  /* 0x0000000400007c24 */ /* 0x000fe4000f8e02ff */
[----:B------:R-:W-:Y:S01]  /*2210*/  IMAD R10, R184, R129, R10 ;  /* 0x00000081b80a7224 */ /* 0x000fe200078e020a */
[----:B------:R-:W-:Y:S01]  /*2220*/  SHF.L.U64.HI R129, R128, 0x6, R129 ;  /* 0x0000000680817819 */ /* 0x000fe20000010281 */
[----:B------:R-:W-:Y:S01]  /*2230*/  IMAD.IADD R89, R93, 0x1, R89 ;  /* 0x000000015d597824 */ /* 0x000fe200078e0259 */
[----:B------:R-:W-:Y:S01]  /*2240*/  SHF.L.U64.HI R128, R28, 0x7, R29 ;  /* 0x000000071c807819 */ /* 0x000fe2000001021d */
[----:B------:R-:W-:-:S02]  /*2250*/  IMAD R33, R9, UR5, R0 ;  /* 0x0000000509217c24 */ /* 0x000fc4000f8e0200 */
[-C--:B------:R-:W-:Y:S01]  /*2260*/  IMAD R0, R142, R4.reuse, RZ ;  /* 0x000000048e007224 */ /* 0x080fe200078e02ff */
[----:B------:R-:W-:Y:S01]  /*2270*/  IADD3.X R88, R89, R7, R10, P0, !PT ;  /* 0x0000000759587210 */ /* 0x000fe200007fe40a */
[----:B------:R-:W-:Y:S01]  /*2280*/  IMAD.WIDE.U32 R94, R9, UR4, R94 ;  /* 0x00000004095e7c25 */ /* 0x000fe2000f8e005e */
[C---:B------:R-:W-:Y:S02]  /*2290*/  SEL R7, R119.reuse, RZ, P3 ;  /* 0x000000ff77077207 */ /* 0x040fe40001800000 */
[C---:B------:R-:W-:Y:S01]  /*22a0*/  SEL R9, R119.reuse, RZ, P2 ;  /* 0x000000ff77097207 */ /* 0x040fe20001000000 */
[----:B------:R-:W-:Y:S01]  /*22b0*/  IMAD R13, R184, R5, R0 ;  /* 0x00000005b80d7224 */ /* 0x000fe200078e0200 */
[----:B------:R-:W-:Y:S01]  /*22c0*/  SEL R0, R119, RZ, P4 ;  /* 0x000000ff77007207 */ /* 0x000fe20002000000 */
[----:B------:R-:W-:Y:S01]  /*22d0*/  IMAD.IADD R7, R18, 0x1, R7 ;  /* 0x0000000112077824 */ /* 0x000fe200078e0207 */
[----:B------:R-:W-:Y:S01]  /*22e0*/  LOP3.LUT P0, RZ, R224, 0x4, RZ, 0xc0, !PT ;  /* 0x00000004e0ff7812 */ /* 0x000fe2000780c0ff */
[----:B------:R-:W-:Y:S01]  /*22f0*/  IMAD.IADD R9, R186, 0x1, R9 ;  /* 0x00000001ba097824 */ /* 0x000fe200078e0209 */
[----:B------:R-:W-:Y:S01]  /*2300*/  IADD3 R101, R101, R13, RZ ;  /* 0x0000000d65657210 */ /* 0x000fe20007ffe0ff */
[----:B------:R-:W-:Y:S01]  /*2310*/  IMAD.IADD R8, R187, 0x1, R0 ;  /* 0x00000001bb087824 */ /* 0x000fe200078e0200 */
[----:B------:R-:W-:Y:S01]  /*2320*/  SHF.R.S32.HI R0, RZ, 0x1f, R7 ;  /* 0x0000001fff007819 */ /* 0x000fe20000011407 */
[----:B------:R-:W-:Y:S01]  /*2330*/  IMAD.IADD R103, R13, 0x1, R103 ;  /* 0x000000010d677824 */ /* 0x000fe200078e0267 */
[----:B------:R-:W-:Y:S01]  /*2340*/  SHF.R.S32.HI R6, RZ, 0x1f, R9 ;  /* 0x0000001fff067819 */ /* 0x000fe20000011409 */
[----:B------:R-:W-:Y:S01]  /*2350*/  IMAD.WIDE.U32 R100, R140, R4, R100 ;  /* 0x000000048c647225 */ /* 0x000fe200078e0064 */
[----:B------:R-:W-:-:S02]  /*2360*/  LEA.HI R14, R0, R7, RZ, 0x3 ;  /* 0x00000007000e7211 */ /* 0x000fc400078f18ff */
[----:B------:R-:W-:Y:S01]  /*2370*/  LEA.HI R0, R0, R7, RZ, 0x6 ;  /* 0x0000000700007211 */ /* 0x000fe200078f30ff */
[----:B------:R-:W-:Y:S01]  /*2380*/  IMAD.WIDE.U32 R102, R140, R4, R102 ;  /* 0x000000048c667225 */ /* 0x000fe200078e0066 */
[----:B------:R-:W-:Y:S02]  /*2390*/  SHF.R.S32.HI R15, RZ, 0x1f, R8 ;  /* 0x0000001fff0f7819 */ /* 0x000fe40000011408 */
[CC--:B------:R-:W-:Y:S01]  /*23a0*/  LEA.HI R13, R6.reuse, R9.reuse, RZ, 0x3 ;  /* 0x00000009060d7211 */ /* 0x0c0fe200078f18ff */
[----:B------:R-:W-:Y:S01]  /*23b0*/  IMAD.SHL.U32 R119, R119, 0x2, RZ ;  /* 0x0000000277777824 */ /* 0x000fe200078e00ff */
[----:B------:R-:W-:Y:S02]  /*23c0*/  LEA.HI R6, R6, R9, RZ, 0x6 ;  /* 0x0000000906067211 */ /* 0x000fe400078f30ff */
[----:B------:R-:W-:Y:S02]  /*23d0*/  SHF.L.U32 R0, R0, 0x7, RZ ;  /* 0x0000000700007819 */ /* 0x000fe400000006ff */
[----:B------:R-:W-:-:S02]  /*23e0*/  LOP3.LUT R7, R196, 0x38, R14, 0xf8, !PT ;  /* 0x00000038c4077812 */ /* 0x000fc400078ef80e */
[-C--:B------:R-:W-:Y:S02]  /*23f0*/  LEA.HI R12, R15, R8.reuse, RZ, 0x3 ;  /* 0x000000080f0c7211 */ /* 0x080fe400078f18ff */
[----:B------:R-:W-:Y:S02]  /*2400*/  LOP3.LUT R10, R195, 0x38, R14, 0xf8, !PT ;  /* 0x00000038c30a7812 */ /* 0x000fe400078ef80e */
[----:B------:R-:W-:Y:S01]  /*2410*/  LEA.HI R15, R15, R8, RZ, 0x6 ;  /* 0x000000080f0f7211 */ /* 0x000fe200078f30ff */
[----:B------:R-:W-:Y:S01]  /*2420*/  IMAD.SHL.U32 R8, R6, 0x80, RZ ;  /* 0x0000008006087824 */ /* 0x000fe200078e00ff */
[----:B------:R-:W-:Y:S02]  /*2430*/  LOP3.LUT R0, R0, 0xffffe000, RZ, 0xc0, !PT ;  /* 0xffffe00000007812 */ /* 0x000fe400078ec0ff */
[----:B------:R-:W-:Y:S01]  /*2440*/  LOP3.LUT R6, R7, R198, RZ, 0x3c, !PT ;  /* 0x000000c607067212 */ /* 0x000fe200078e3cff */
[----:B0-----:R-:W-:Y:S01]  /*2450*/  IMAD.SHL.U32 R20, R15, 0x80, RZ ;  /* 0x000000800f147824 */ /* 0x001fe200078e00ff */
[----:B------:R-:W-:Y:S01]  /*2460*/  LOP3.LUT R10, R10, R231, RZ, 0x3c, !PT ;  /* 0x000000e70a0a7212 */ /* 0x000fe200078e3cff */
[----:B------:R-:W-:Y:S01]  /*2470*/  IMAD R139, R197, 0x200, R0 ;  /* 0x00000200c58b7824 */ /* 0x000fe200078e0200 */
[----:B------:R-:W-:-:S02]  /*2480*/  SHF.R.S32.HI R7, RZ, 0x1f, R140 ;  /* 0x0000001fff077819 */ /* 0x000fc4000001148c */
[----:B------:R-:W-:Y:S01]  /*2490*/  IADD3 R137, R10, R0, R199 ;  /* 0x000000000a897210 */ /* 0x000fe20007ffe0c7 */
[----:B------:R-:W-:Y:S01]  /*24a0*/  IMAD.IADD R139, R139, 0x1, R6 ;  /* 0x000000018b8b7824 */ /* 0x000fe200078e0206 */
[----:B------:R-:W-:Y:S01]  /*24b0*/  LOP3.LUT R26, R195, 0x38, R13, 0xf8, !PT ;  /* 0x00000038c31a7812 */ /* 0x000fe200078ef80d */
[C---:B------:R-:W-:Y:S01]  /*24c0*/  IMAD R0, R7.reuse, R28, RZ ;  /* 0x0000001c07007224 */ /* 0x040fe200078e02ff */
[----:B------:R-:W-:Y:S01]  /*24d0*/  LOP3.LUT R8, R8, 0xffffe000, RZ, 0xc0, !PT ;  /* 0xffffe00008087812 */ /* 0x000fe200078ec0ff */
[----:B------:R-:W-:Y:S01]  /*24e0*/  IMAD R7, R7, R4, RZ ;  /* 0x0000000407077224 */ /* 0x000fe200078e02ff */
[----:B------:R-:W-:Y:S01]  /*24f0*/  LOP3.LUT R26, R26, R231, RZ, 0x3c, !PT ;  /* 0x000000e71a1a7212 */ /* 0x000fe200078e3cff */
[----:B------:R-:W-:Y:S01]  /*2500*/  IMAD R21, R140, R29, R0 ;  /* 0x0000001d8c157224 */ /* 0x000fe200078e0200 */
[----:B------:R-:W-:Y:S01]  /*2510*/  LOP3.LUT R15, R196, 0x38, R12, 0xf8, !PT ;  /* 0x00000038c40f7812 */ /* 0x000fe200078ef80c */
[----:B------:R-:W-:Y:S01]  /*2520*/  IMAD R7, R140, R5, R7 ;  /* 0x000000058c077224 */ /* 0x000fe200078e0207 */
[----:B------:R-:W-:Y:S01]  /*2530*/  LOP3.LUT R5, R196, 0x18, R18, 0xf8, !PT ;  /* 0x00000018c4057812 */ /* 0x000fe200078ef812 */
[----:B------:R-:W-:Y:S01]  /*2540*/  IMAD R138, R197, 0x200, R8 ;  /* 0x00000200c58a7824 */ /* 0x000fe200078e0208 */
[----:B------:R-:W-:-:S02]  /*2550*/  LOP3.LUT R30, R195, 0x38, R12, 0xf8, !PT ;  /* 0x00000038c31e7812 */ /* 0x000fc400078ef80c */
[----:B------:R-:W-:Y:S02]  /*2560*/  LOP3.LUT R20, R20, 0xffffe000, RZ, 0xc0, !PT ;  /* 0xffffe00014147812 */ /* 0x000fe400078ec0ff */
[----:B------:R-:W-:Y:S02]  /*2570*/  LOP3.LUT R9, R196, 0x38, R13, 0xf8, !PT ;  /* 0x00000038c4097812 */ /* 0x000fe400078ef80d */
[----:B------:R-:W-:Y:S02]  /*2580*/  IADD3 R135, R26, R8, R199 ;  /* 0x000000081a877210 */ /* 0x000fe40007ffe0c7 */
[-C--:B------:R-:W-:Y:S01]  /*2590*/  LOP3.LUT R26, R5, R198.reuse, RZ, 0x3c, !PT ;  /* 0x000000c6051a7212 */ /* 0x080fe200078e3cff */
[----:B------:R-:W-:Y:S01]  /*25a0*/  IMAD.IADD R5, R95, 0x1, R33 ;  /* 0x000000015f057824 */ /* 0x000fe200078e0221 */
[----:B------:R-:W-:Y:S02]  /*25b0*/  SEL R0, RZ, 0x20, P1 ;  /* 0x00000020ff007807 */ /* 0x000fe40000800000 */
[----:B------:R-:W-:Y:S01]  /*25c0*/  LOP3.LUT R15, R15, R198, RZ, 0x3c, !PT ;  /* 0x000000c60f0f7212 */ /* 0x000fe200078e3cff */
[----:B------:R-:W-:Y:S01]  /*25d0*/  IMAD R26, R197, 0x200, R26 ;  /* 0x00000200c51a7824 */ /* 0x000fe200078e021a */
[----:B------:R-:W-:-:S02]  /*25e0*/  LOP3.LUT R30, R30, R231, RZ, 0x3c, !PT ;  /* 0x000000e71e1e7212 */ /* 0x000fc400078e3cff */
[----:B------:R-:W-:Y:S02]  /*25f0*/  LEA R136, R197, R20, 0x9 ;  /* 0x00000014c5887211 */ /* 0x000fe400078e48ff */
[----:B------:R-:W-:Y:S02]  /*2600*/  LOP3.LUT R9, R9, R198, RZ, 0x3c, !PT ;  /* 0x000000c609097212 */ /* 0x000fe400078e3cff */
[----:B------:R-:W-:Y:S01]  /*2610*/  IADD3 R116, P4, R184, R117, RZ ;  /* 0x00000075b8747210 */ /* 0x000fe20007f9e0ff */
[----:B------:R-:W-:Y:S01]  /*2620*/  IMAD.IADD R136, R136, 0x1, R15 ;  /* 0x0000000188887824 */ /* 0x000fe200078e020f */
[----:B------:R-:W-:Y:S01]  /*2630*/  SEL R121, R121, 0xffffffe0, !P0 ;  /* 0xffffffe079797807 */ /* 0x000fe20004000000 */
[----:B------:R-:W-:Y:S01]  /*2640*/  IMAD.IADD R138, R138, 0x1, R9 ;  /* 0x000000018a8a7824 */ /* 0x000fe200078e0209 */
[----:B------:R-:W-:Y:S01]  /*2650*/  SHF.R.S32.HI R111, RZ, 0x3, R14 ;  /* 0x00000003ff6f7819 */ /* 0x000fe2000001140e */
[----:B------:R-:W-:Y:S01]  /*2660*/  IMAD.IADD R15, R7, 0x1, R103 ;  /* 0x00000001070f7824 */ /* 0x000fe200078e0267 */
[----:B------:R-:W-:Y:S01]  /*2670*/  SHF.R.S32.HI R110, RZ, 0x3, R13 ;  /* 0x00000003ff6e7819 */ /* 0x000fe2000001140d */
[----:B------:R-:W-:Y:S01]  /*2680*/  IMAD.X R117, R3, 0x1, R142, P4 ;  /* 0x0000000103757824 */ /* 0x000fe200020e068e */
[----:B------:R-:W-:Y:S01]  /*2690*/  SHF.R.S32.HI R109, RZ, 0x3, R12 ;  /* 0x00000003ff6d7819 */ /* 0x000fe2000001140c */
[----:B------:R-:W-:Y:S01]  /*26a0*/  IMAD.IADD R133, R121, 0x1, R26 ;  /* 0x0000000179857824 */ /* 0x000fe200078e021a */
[----:B------:R-:W-:-:S02]  /*26b0*/  LOP3.LUT R14, R14, 0xfffffff8, RZ, 0xc0, !PT ;  /* 0xfffffff80e0e7812 */ /* 0x000fc400078ec0ff */
[----:B------:R-:W-:Y:S02]  /*26c0*/  LOP3.LUT R13, R13, 0xfffffff8, RZ, 0xc0, !PT ;  /* 0xfffffff80d0d7812 */ /* 0x000fe400078ec0ff */
[----:B------:R-:W-:Y:S02]  /*26d0*/  LOP3.LUT R12, R12, 0xfffffff8, RZ, 0xc0, !PT ;  /* 0xfffffff80c0c7812 */ /* 0x000fe400078ec0ff */
[----:B------:R-:W-:Y:S02]  /*26e0*/  LOP3.LUT R0, R11, R0, RZ, 0xfc, !PT ;  /* 0x000000000b007212 */ /* 0x000fe400078efcff */
[----:B------:R-:W-:Y:S01]  /*26f0*/  IADD3 R134, R30, R20, R199 ;  /* 0x000000141e867210 */ /* 0x000fe20007ffe0c7 */
[----:B------:R-:W-:Y:S01]  /*2700*/  IMAD.IADD R20, R101, 0x1, R7 ;  /* 0x0000000165147824 */ /* 0x000fe200078e0207 */
[C---:B------:R-:W-:Y:S01]  /*2710*/  SHF.L.U64.HI R30, R28.reuse, 0x6, R29 ;  /* 0x000000061c1e7819 */ /* 0x040fe2000001021d */
[C---:B------:R-:W-:Y:S01]  /*2720*/  IMAD.SHL.U32 R29, R28.reuse, 0x80, RZ ;  /* 0x000000801c1d7824 */ /* 0x040fe200078e00ff */
[----:B------:R-:W-:Y:S01]  /*2730*/  IADD3 R25, R97, R21, RZ ;  /* 0x0000001561197210 */ /* 0x000fe20007ffe0ff */
[----:B------:R-:W-:Y:S01]  /*2740*/  IMAD.SHL.U32 R28, R28, 0x40, RZ ;  /* 0x000000401c1c7824 */ /* 0x000fe200078e00ff */
[----:B------:R-:W-:Y:S01]  /*2750*/  LOP3.LUT R11, R11, 0x1, RZ, 0xc0, !PT ;  /* 0x000000010b0b7812 */ /* 0x000fe200078ec0ff */
[----:B------:R-:W-:Y:S01]  /*2760*/  IMAD.IADD R21, R21, 0x1, R99 ;  /* 0x0000000115157824 */ /* 0x000fe200078e0263 */
        /* <DEDUP_REMOVED lines=8> */
.L_x_2808:
        /* <DEDUP_REMOVED lines=20> */
[----:B------:R-:W-:Y:S02]  /*2930*/  LEA.HI.X R45, R3, R115, R4, 0x1, P0 ;  /* 0x00000073032d7211 */ /* 0x000fe400000f0c04 */
[----:B-1----:R-:W-:-:S02]  /*2940*/  ISETP.GE.AND P0, PT, R118, 0x1, PT ;  /* 0x000000017600780c */ /* 0x002fc40003f06270 */
[----:B------:R-:W-:Y:S01]  /*2950*/  LEA.HI.X R41, R0, R115, R2, 0x1, P5 ;  /* 0x0000007300297211 */ /* 0x000fe200028f0c02 */
[----:B------:R-:W-:Y:S01]  /*2960*/  IMAD R0, R17, 0x6000, R26 ;  /* 0x0000600011007824 */ /* 0x000fe200078e021a */
[----:B------:R-:W-:-:S03]  /*2970*/  MOV R2, R32 ;  /* 0x0000002000027202 */ /* 0x000fc60000000f00 */
        /* <DEDUP_REMOVED lines=9> */
[C---:B------:R-:W-:Y:S02]  /*2a10*/  IMAD R33, R34.reuse, R29, R4 ;  /* 0x0000001d22217224 */ /* 0x040fe400078e0204 */
[----:B------:R-:W-:Y:S02]  /*2a20*/  IMAD R3, R34, R27, R0 ;  /* 0x0000001b22037224 */ /* 0x000fe400078e0200 */
[----:B------:R-:W-:Y:S02]  /*2a30*/  IMAD R4, R2, -0x80, R24 ;  /* 0xffffff8002047824 */ /* 0x000fe400078e0218 */
[----:B------:R-:W-:-:S03]  /*2a40*/  IMAD.WIDE.U32 R82, R27, R32, RZ ;  /* 0x000000201b527225 */ /* 0x000fc600078e00ff */
[----:B------:R-:W-:Y:S01]  /*2a50*/  VIMNMX R4, R4, 0x80, PT ;  /* 0x0000008004047848 */ /* 0x000fe20003fe0100 */
        /* <DEDUP_REMOVED lines=22> */
[----:B0-----:R-:W-:Y:S01]  /*2bc0*/  IADD3 R35, P1, R96, R80, RZ ;  /* 0x0000005060237210 */ /* 0x001fe20007f3e0ff */
[----:B------:R-:W-:Y:S01]  /*2bd0*/  ULDC.64 UR6, c[0x0][0x400] ;  /* 0x0001000000067ab9 */ /* 0x000fe20000000a00 */
[----:B------:R-:W-:Y:S01]  /*2be0*/  CS2R R122, SRZ ;  /* 0x00000000007a7805 */ /* 0x000fe2000001ff00 */
[----:B------:R-:W-:Y:S01]  /*2bf0*/  IMAD.X R34, R0, 0x1, R20, P4 ;  /* 0x0000000100227824 */ /* 0x000fe200020e0614 */
[----:B------:R-:W-:Y:S01]  /*2c00*/  LEA R32, P4, R33, UR4, 0x1 ;  /* 0x0000000421207c11 */ /* 0x000fe2000f8808ff */
[----:B------:R-:W-:Y:S01]  /*2c10*/  IMAD.X R38, R3, 0x1, R25, P1 ;  /* 0x0000000103267824 */ /* 0x000fe200008e0619 */
[----:B------:R-:W-:Y:S02]  /*2c20*/  ISETP.GE.AND P1, PT, R22, R118, PT ;  /* 0x000000761600720c */ /* 0x000fe40003f26270 */
[----:B------:R-:W-:-:S02]  /*2c30*/  CS2R R86, SRZ ;  /* 0x0000000000567805 */ /* 0x000fc4000001ff00 */
[----:B------:R-:W-:Y:S02]  /*2c40*/  LEA.HI.X R33, R33, UR5, R34, 0x1, P4 ;  /* 0x0000000521217c11 */ /* 0x000fe4000a0f0c22 */
[----:B------:R-:W-:Y:S02]  /*2c50*/  CS2R R124, SRZ ;  /* 0x00000000007c7805 */ /* 0x000fe4000001ff00 */
[C---:B------:R-:W-:Y:S02]  /*2c60*/  LEA R34, P4, R35.reuse, UR6, 0x1 ;  /* 0x0000000623227c11 */ /* 0x040fe4000f8808ff */
[----:B------:R-:W-:Y:S02]  /*2c70*/  CS2R R114, SRZ ;  /* 0x0000000000727805 */ /* 0x000fe4000001ff00 */
        /* <DEDUP_REMOVED lines=26> */
.L_x_2713:
[----:B------:R-:W-:Y:S05]  /*2e20*/  BSYNC B1 ;  /* 0x0000000000017941 */ /* 0x000fea0003800000 */
.L_x_2712:
        /* <DEDUP_REMOVED lines=12> */
[----:B-----5:R-:W-:Y:S01]  /*2ef0*/  MOV R130, R66 ;  /* 0x0000004200827202 */ /* 0x020fe20000000f00 */
[----:B------:R-:W-:Y:S01]  /*2f00*/  IMAD.MOV.U32 R131, RZ, RZ, R67 ;  /* 0x000000ffff837224 */ /* 0x000fe200078e0043 */
[----:B------:R-:W-:Y:S01]  /*2f10*/  CS2R R64, SRZ ;  /* 0x0000000000407805 */ /* 0x000fe2000001ff00 */
        /* <DEDUP_REMOVED lines=11> */
[----:B------:R-:W-:-:S04]  /*2fd0*/  LEA R34, P1, R80, UR6, 0x1 ;  /* 0x0000000650227c11 */ /* 0x000fc8000f8208ff */
[----:B0-----:R-:W-:Y:S02]  /*2fe0*/  LEA.HI.X R35, R80, UR7, R3, 0x1, P1 ;  /* 0x0000000750237c11 */ /* 0x001fe400088f0c03 */
        /* <DEDUP_REMOVED lines=28> */
.L_x_2715:
[----:B------:R-:W-:Y:S05]  /*31b0*/  BSYNC B1 ;  /* 0x0000000000017941 */ /* 0x000fea0003800000 */
.L_x_2714:
[----:B------:R-:W3:Y:S01]  /*31c0*/  LDL R0, [R1+0x24] ;  /* 0x0000240001007983 */ /* 0x000ee20000100800 */
[----:B------:R-:W-:Y:S01]  /*31d0*/  IMAD.MOV.U32 R3, RZ, RZ, R71 ;  /* 0x000000ffff037224 */ /* 0x000fe200078e0047 */
[----:B------:R-:W-:Y:S01]  /*31e0*/  PRMT R148, R130, 0x5410, R131 ;  /* 0x0000541082947816 */ /* 0x000fe20000000083 */
[----:B-12---:R-:W-:Y:S02]  /*31f0*/  IMAD.MOV.U32 R32, RZ, RZ, R74 ;  /* 0x000000ffff207224 */ /* 0x006fe400078e004a */
[----:B------:R-:W-:Y:S01]  /*3200*/  IMAD.MOV.U32 R33, RZ, RZ, R86 ;  /* 0x000000ffff217224 */ /* 0x000fe200078e0056 */
[----:B------:R-:W-:Y:S01]  /*3210*/  PRMT R157, R3, 0x7610, R157 ;  /* 0x00007610039d7816 */ /* 0x000fe2000000009d */
[----:B------:R-:W-:Y:S01]  /*3220*/  IMAD.MOV.U32 R3, RZ, RZ, R78 ;  /* 0x000000ffff037224 */ /* 0x000fe200078e004e */
[----:B------:R-:W-:Y:S01]  /*3230*/  PRMT R161, R161, 0x5410, R32 ;  /* 0x00005410a1a17816 */ /* 0x000fe20000000020 */
[----:B------:R-:W-:Y:S01]  /*3240*/  IMAD.MOV.U32 R32, RZ, RZ, R79 ;  /* 0x000000ffff207224 */ /* 0x000fe200078e004f */
[----:B------:R-:W-:Y:S01]  /*3250*/  PRMT R163, R33, 0x7610, R163 ;  /* 0x0000761021a37816 */ /* 0x000fe200000000a3 */
[----:B------:R-:W-:-:S03]  /*3260*/  IMAD.MOV.U32 R33, RZ, RZ, R68 ;  /* 0x000000ffff217224 */ /* 0x000fc600078e0044 */
[----:B------:R-:W-:Y:S01]  /*3270*/  PRMT R162, R3, 0x5410, R32 ;  /* 0x0000541003a27816 */ /* 0x000fe20000000020 */
[----:B------:R-:W-:Y:S01]  /*3280*/  IMAD.MOV.U32 R32, RZ, RZ, R123 ;  /* 0x000000ffff207224 */ /* 0x000fe200078e007b */
[----:B------:R-:W-:Y:S02]  /*3290*/  MOV R3, R122 ;  /* 0x0000007a00037202 */ /* 0x000fe40000000f00 */
        /* <DEDUP_REMOVED lines=8> */
[----:B------:R-:W-:-:S04]  /*3320*/  MOV R33, R114 ;  /* 0x0000007200217202 */ /* 0x000fc80000000f00 */
[----:B------:R-:W-:Y:S01]  /*3330*/  PRMT R167, R33, 0x7610, R167 ;  /* 0x0000761021a77816 */ /* 0x000fe200000000a7 */
[----:B-----5:R-:W-:-:S05]  /*3340*/  IMAD.MOV.U32 R33, RZ, RZ, R36 ;  /* 0x000000ffff217224 */ /* 0x020fca00078e0024 */
[----:B------:R-:W-:Y:S01]  /*3350*/  PRMT R80, R80, 0x5410, R33 ;  /* 0x0000541050507816 */ /* 0x000fe20000000021 */
[----:B------:R-:W-:Y:S01]  /*3360*/  IMAD.MOV.U32 R33, RZ, RZ, R47 ;  /* 0x000000ffff217224 */ /* 0x000fe200078e002f */
[----:B---3--:R-:W-:Y:S01]  /*3370*/  R2UR UR4, R0 ;  /* 0x00000000000472ca */ /* 0x008fe200000e0000 */
[----:B------:R-:W-:-:S05]  /*3380*/  IMAD.MOV.U32 R0, RZ, RZ, R70 ;  /* 0x000000ffff007224 */ /* 0x000fca00078e0046 */
[----:B------:R-:W-:Y:S02]  /*3390*/  PRMT R158, R158, 0x5410, R0 ;  /* 0x000054109e9e7816 */ /* 0x000fe40000000000 */
[----:B------:R-:W-:Y:S02]  /*33a0*/  MOV R0, R75 ;  /* 0x0000004b00007202 */ /* 0x000fe40000000f00 */
[----:B------:R-:W-:Y:S01]  /*33b0*/  PRMT R158, R3, 0x7610, R158 ;  /* 0x00007610039e7816 */ /* 0x000fe2000000009e */
[----:B------:R-:W-:Y:S01]  /*33c0*/  IMAD.MOV.U32 R3, RZ, RZ, R84 ;  /* 0x000000ffff037224 */ /* 0x000fe200078e0054 */
[----:B------:R-:W-:Y:S01]  /*33d0*/  PRMT R161, R0, 0x7610, R161 ;  /* 0x0000761000a17816 */ /* 0x000fe200000000a1 */
[----:B------:R-:W-:Y:S01]  /*33e0*/  IMAD.MOV.U32 R0, RZ, RZ, R87 ;  /* 0x000000ffff007224 */ /* 0x000fe200078e0057 */
[----:B------:R-:W-:Y:S02]  /*33f0*/  UISETP.NE.AND UP0, UPT, UR4, 0x3, UPT ;  /* 0x000000030400788c */ /* 0x000fe4000bf05270 */
[----:B------:R-:W-:Y:S01]  /*3400*/  PRMT R166, R3, 0x5410, R32 ;  /* 0x0000541003a67816 */ /* 0x000fe20000000020 */
[----:B------:R-:W-:Y:S01]  /*3410*/  IMAD.MOV.U32 R3, RZ, RZ, R124 ;  /* 0x000000ffff037224 */ /* 0x000fe200078e007c */
[----:B------:R-:W-:Y:S01]  /*3420*/  PRMT R163, R163, 0x5410, R0 ;  /* 0x00005410a3a37816 */ /* 0x000fe20000000000 */
[----:B------:R-:W-:Y:S01]  /*3430*/  IMAD.MOV.U32 R0, RZ, RZ, R69 ;  /* 0x000000ffff007224 */ /* 0x000fe200078e0045 */
[----:B------:R-:W-:Y:S01]  /*3440*/  PLOP3.LUT P1, PT, PT, PT, UP0, 0x80, 0x0 ;  /* 0x000000000000781c */ /* 0x000fe20003f2f008 */
[----:B------:R-:W-:-:S03]  /*3450*/  IMAD.MOV.U32 R32, RZ, RZ, R125 ;  /* 0x000000ffff207224 */ /* 0x000fc600078e007d */
        /* <DEDUP_REMOVED lines=13> */
[----:B------:R-:W-:-:S04]  /*3530*/  MOV R32, R54 ;  /* 0x0000003600207202 */ /* 0x000fc80000000f00 */
        /* <DEDUP_REMOVED lines=30> */
[----:B------:R-:W-:Y:S02]  /*3720*/  PRMT R159, R0, 0x5410, R3 ;  /* 0x00005410009f7816 */ /* 0x000fe40000000003 */
[----:B------:R-:W-:Y:S01]  /*3730*/  PRMT R160, R32, 0x5410, R33 ;  /* 0x0000541020a07816 */ /* 0x000fe20000000021 */
[----:B------:R-:W-:Y:S06]  /*3740*/  @!P1 BRA `(.L_x_2716) ;  /* 0x0000000000049947 */ /* 0x000fec0003800000 */
[----:B------:R-:W-:Y:S01]  /*3750*/  BPT.TRAP 0x1 ;  /* 0x000000040000795c */ /* 0x000fe20000300000 */
.L_x_2716:
[----:B------:R-:W-:Y:S01]  /*3760*/  IMAD R3, R17, 0x8, R16 ;  /* 0x0000000811037824 */ /* 0x000fe200078e0210 */
[----:B------:R-:W-:Y:S01]  /*3770*/  SHF.L.U32 R0, R189, 0x1f, RZ ;  /* 0x0000001fbd007819 */ /* 0x000fe200000006ff */
[----:B------:R-:W-:Y:S03]  /*3780*/  BSSY B1, `(.L_x_2717) ;  /* 0x0000003000017945 */ /* 0x000fe60003800000 */
[----:B------:R-:W1:Y:S02]  /*3790*/  SYNCS.PHASECHK.TRANS64.TRYWAIT P5, [R3+URZ+0x34890], R0 ;  /* 0x03489000030075a7 */ /* 0x000e6400080a017f */
[----:B-1----:R-:W-:Y:S05]  /*37a0*/  @!P5 BRA `(.L_x_2718) ;  /* 0x0000020400c8d947 */ /* 0x002fea0003800000 */
.L_x_3085:
[----:B------:R-:W-:Y:S05]  /*37b0*/  BSYNC B1 ;  /* 0x0000000000017941 */ /* 0x000fea0003800000 */
.L_x_2717:
        /* <DEDUP_REMOVED lines=26> */
[----:B------:R-:W-:Y:S02]  /*3960*/  HADD2.F32 R123, -RZ, R168.H0_H0 ;  /* 0x200000a8ff7b7230 */ /* 0x000fe40000004100 */
[----:B------:R-:W-:Y:S01]  /*3970*/  FMUL.FTZ R125, R152, R125 ;  /* 0x0000007d987d7220 */ /* 0x000fe20000410000 */
[----:B------:R-:W-:-:S02]  /*3980*/  HADD2.F32 R124, -RZ, R32.H1_H1 ;  /* 0x30000020ff7c7230 */ /* 0x000fc40000004100 */
[-C--:B------:R-:W-:Y:S01]  /*3990*/  FFMA.FTZ R35, R152, R155.reuse, -R35 ;  /* 0x0000009b98237223 */ /* 0x080fe20000010823 */
[----:B------:R-:W-:Y:S02]  /*39a0*/  HADD2.F32 R152, -RZ, R32.H0_H0 ;  /* 0x20000020ff987230 */ /* 0x000fe40000004100 */
[----:B------:R-:W-:Y:S01]  /*39b0*/  FFMA.FTZ R150, R150, R155, R125 ;  /* 0x0000009b96967223 */ /* 0x000fe2000001007d */
[----:B------:R-:W-:Y:S02]  /*39c0*/  HADD2.F32 R125, -RZ, R164.H0_H0 ;  /* 0x200000a4ff7d7230 */ /* 0x000fe40000004100 */
[-C--:B------:R-:W-:Y:S01]  /*39d0*/  FMUL.FTZ R153, R124, R123.reuse ;  /* 0x0000007b7c997220 */ /* 0x080fe20000410000 */
[----:B------:R-:W-:Y:S02]  /*39e0*/  HADD2.F32 R32, -RZ, R168.H1_H1 ;  /* 0x300000a8ff207230 */ /* 0x000fe40000004100 */
        /* <DEDUP_REMOVED lines=14> */
.L_x_2724:
[----:B------:R-:W-:Y:S05]  /*3ad0*/  BSYNC B3 ;  /* 0x0000000000037941 */ /* 0x000fea0003800000 */
.L_x_2723:
[----:B--2---:R2:W-:Y:S02]  /*3ae0*/  STG.E.128 desc[UR60][R44.64], R32 ;  /* 0x000000202c007986 */ /* 0x0045e4000c101d3c */
.L_x_2722:
[----:B------:R-:W-:Y:S05]  /*3af0*/  BSYNC B2 ;  /* 0x0000000000027941 */ /* 0x000fea0003800000 */
.L_x_2721:
        /* <DEDUP_REMOVED lines=48> */
.L_x_2728:
[----:B------:R-:W-:Y:S05]  /*3e00*/  BSYNC B3 ;  /* 0x0000000000037941 */ /* 0x000fea0003800000 */
.L_x_2727:
[----:B--2---:R3:W-:Y:S02]  /*3e10*/  STG.E.128 desc[UR60][R44.64+0x40], R32 ;  /* 0x000040202c007986 */ /* 0x0047e4000c101d3c */
.L_x_2726:
[----:B------:R-:W-:Y:S05]  /*3e20*/  BSYNC B2 ;  /* 0x0000000000027941 */ /* 0x000fea0003800000 */
.L_x_2725:
        /* <DEDUP_REMOVED lines=8> */
[--C-:B--2---:R-:W-:Y:S01]  /*3eb0*/  HADD2.F32 R114, -RZ, R35.reuse.H0_H0 ;  /* 0x20000023ff727230 */ /* 0x104fe20000004100 */
        /* <DEDUP_REMOVED lines=39> */
.L_x_2732:
[----:B------:R-:W-:Y:S05]  /*4130*/  BSYNC B3 ;  /* 0x0000000000037941 */ /* 0x000fea0003800000 */
.L_x_2731:
[----:B--2---:R4:W-:Y:S02]  /*4140*/  STG.E.128 desc[UR60][R44.64+0x80], R32 ;  /* 0x000080202c007986 */ /* 0x0049e4000c101d3c */
.L_x_2730:
[----:B------:R-:W-:Y:S05]  /*4150*/  BSYNC B2 ;  /* 0x0000000000027941 */ /* 0x000fea0003800000 */
.L_x_2729:
        /* <DEDUP_REMOVED lines=48> */
.L_x_2736:
[----:B------:R-:W-:Y:S05]  /*4460*/  BSYNC B3 ;  /* 0x0000000000037941 */ /* 0x000fea0003800000 */
.L_x_2735:
[----:B--2---:R0:W-:Y:S02]  /*4470*/  STG.E.128 desc[UR60][R44.64+0xc0], R32 ;  /* 0x0000c0202c007986 */ /* 0x0041e4000c101d3c */
.L_x_2734:
[----:B------:R-:W-:Y:S05]  /*4480*/  BSYNC B2 ;  /* 0x0000000000027941 */ /* 0x000fea0003800000 */
.L_x_2733:
[----:B------:R-:W-:Y:S01]  /*4490*/  ISETP.NE.AND P0, PT, R7, RZ, PT ;  /* 0x000000ff0700720c */ /* 0x000fe20003f05270 */
[----:B------:R-:W-:-:S12]  /*44a0*/  BSSY B2, `(.L_x_2737) ;  /* 0x0000031000027945 */ /* 0x000fd80003800000 */
[----:B------:R-:W-:Y:S05]  /*44b0*/  @!P0 BRA `(.L_x_2738) ;  /* 0x0000000000bc8947 */ /* 0x000fea0003800000 */
[----:B0-234-:R0:W2:Y:S01]  /*44c0*/  LDS.128 R32, [R43+0x8000] ;  /* 0x008000002b207984 */ /* 0x01d0a20000000c00 */
[----:B------:R-:W-:Y:S01]  /*44d0*/  ISETP.GE.AND P0, PT, R190, R118, PT ;  /* 0x00000076be00720c */ /* 0x000fe20003f06270 */
[----:B------:R-:W-:-:S12]  /*44e0*/  BSSY B3, `(.L_x_2739) ;  /* 0x000002b000037945 */ /* 0x000fd80003800000 */
[----:B0-----:R-:W-:Y:S05]  /*44f0*/  @P0 BRA `(.L_x_2740) ;  /* 0x0000000000a40947 */ /* 0x001fea0003800000 */
[--C-:B------:R-:W-:Y:S02]  /*4500*/  SHF.R.U64 R74, R70, 0x10, R71.reuse ;  /* 0x00000010464a7819 */ /* 0x100fe40000001247 */
[----:B------:R-:W-:Y:S01]  /*4510*/  SHF.R.U32.HI R70, RZ, 0x10, R71 ;  /* 0x00000010ff467819 */ /* 0x000fe20000011647 */
[----:B--2---:R-:W-:Y:S01]  /*4520*/  IMAD.MOV.U32 R71, RZ, RZ, R35 ;  /* 0x000000ffff477224 */ /* 0x004fe200078e0023 */
[--C-:B------:R-:W-:Y:S01]  /*4530*/  SHF.R.U64 R76, R72, 0x10, R73.reuse ;  /* 0x00000010484c7819 */ /* 0x100fe20000001249 */
[--C-:B------:R-:W-:Y:S01]  /*4540*/  HADD2.F32 R35, -RZ, R33.reuse.H1_H1 ;  /* 0x30000021ff237230 */ /* 0x100fe20000004100 */
[----:B------:R-:W-:Y:S01]  /*4550*/  SHF.R.U32.HI R75, RZ, 0x10, R73 ;  /* 0x00000010ff4b7819 */ /* 0x000fe20000011649 */
[----:B------:R-:W-:Y:S02]  /*4560*/  HADD2.F32 R33, -RZ, R33.H0_H0 ;  /* 0x20000021ff217230 */ /* 0x000fe40000004100 */
[----:B------:R-:W-:Y:S02]  /*4570*/  HADD2.F32 R76, -RZ, R76.H0_H0 ;  /* 0x2000004cff4c7230 */ /* 0x000fe40000004100 */
[----:B------:R-:W-:-:S02]  /*4580*/  HADD2.F32 R75, -RZ, R75.H0_H0 ;  /* 0x2000004bff4b7230 */ /* 0x000fc40000004100 */
        /* <DEDUP_REMOVED lines=12> */
[----:B------:R-:W-:Y:S02]  /*4650*/  HADD2.F32 R75, -RZ, R158.H0_H0 ;  /* 0x2000009eff4b7230 */ /* 0x000fe40000004100 */
[----:B------:R-:W-:Y:S01]  /*4660*/  HADD2.F32 R76, -RZ, R157.H1_H1 ;  /* 0x3000009dff4c7230 */ /* 0x000fe20000004100 */
[----:B------:R-:W-:Y:S01]  /*4670*/  F2FP.F16.F32.PACK_AB R33, R70, R33 ;  /* 0x000000214621723e */ /* 0x000fe200000000ff */
[----:B------:R-:W-:Y:S01]  /*4680*/  HADD2.F32 R74, -RZ, R32.H1_H1 ;  /* 0x30000020ff4a7230 */ /* 0x000fe20000004100 */
[----:B------:R-:W-:Y:S01]  /*4690*/  F2FP.F16.F32.PACK_AB R35, R72, R35 ;  /* 0x000000234823723e */ /* 0x000fe200000000ff */
[----:B------:R-:W-:-:S02]  /*46a0*/  HADD2.F32 R73, -RZ, R34.H1_H1 ;  /* 0x30000022ff497230 */ /* 0x000fc40000004100 */
[----:B------:R-:W-:Y:S02]  /*46b0*/  HADD2.F32 R32, -RZ, R32.H0_H0 ;  /* 0x20000020ff207230 */ /* 0x000fe40000004100 */
[-C--:B------:R-:W-:Y:S01]  /*46c0*/  FMUL.FTZ R77, R74, R75.reuse ;  /* 0x0000004b4a4d7220 */ /* 0x080fe20000410000 */
[----:B------:R-:W-:Y:S02]  /*46d0*/  HADD2.F32 R34, -RZ, R34.H0_H0 ;  /* 0x20000022ff227230 */ /* 0x000fe40000004100 */
[CC--:B------:R-:W-:Y:S01]  /*46e0*/  FMUL.FTZ R79, R73.reuse, R76.reuse ;  /* 0x0000004c494f7220 */ /* 0x0c0fe20000410000 */
[----:B------:R-:W-:Y:S02]  /*46f0*/  HADD2.F32 R71, -RZ, R158.H1_H1 ;  /* 0x3000009eff477230 */ /* 0x000fe40000004100 */
[----:B------:R-:W-:Y:S01]  /*4700*/  FMUL.FTZ R75, R32, R75 ;  /* 0x0000004b204b7220 */ /* 0x000fe20000410000 */
[----:B------:R-:W-:Y:S02]  /*4710*/  HADD2.F32 R157, -RZ, R157.H0_H0 ;  /* 0x2000009dff9d7230 */ /* 0x000fe40000004100 */
[----:B------:R-:W-:Y:S01]  /*4720*/  FMUL.FTZ R76, R34, R76 ;  /* 0x0000004c224c7220 */ /* 0x000fe20000410000 */
[-C--:B------:R-:W-:Y:S01]  /*4730*/  FFMA.FTZ R77, R32, R71.reuse, -R77 ;  /* 0x00000047204d7223 */ /* 0x080fe2000001084d */
[----:B------:R-:W-:Y:S01]  /*4740*/  FFMA.FTZ R74, R74, R71, R75 ;  /* 0x000000474a4a7223 */ /* 0x000fe2000001004b */
[-C--:B------:R-:W-:Y:S01]  /*4750*/  FFMA.FTZ R79, R34, R157.reuse, -R79 ;  /* 0x0000009d224f7223 */ /* 0x080fe2000001084f */
[----:B------:R-:W-:-:S03]  /*4760*/  FFMA.FTZ R76, R73, R157, R76 ;  /* 0x0000009d494c7223 */ /* 0x000fc6000001004c */
[----:B------:R-:W-:Y:S02]  /*4770*/  F2FP.F16.F32.PACK_AB R32, R74, R77 ;  /* 0x0000004d4a20723e */ /* 0x000fe400000000ff */
[----:B------:R-:W-:-:S07]  /*4780*/  F2FP.F16.F32.PACK_AB R34, R76, R79 ;  /* 0x0000004f4c22723e */ /* 0x000fce00000000ff */
.L_x_2740:
[----:B------:R-:W-:Y:S05]  /*4790*/  BSYNC B3 ;  /* 0x0000000000037941 */ /* 0x000fea0003800000 */
.L_x_2739:
[----:B--2---:R0:W-:Y:S02]  /*47a0*/  STG.E.128 desc[UR60][R44.64+0x100], R32 ;  /* 0x000100202c007986 */ /* 0x0041e4000c101d3c */
.L_x_2738:
[----:B------:R-:W-:Y:S05]  /*47b0*/  BSYNC B2 ;  /* 0x0000000000027941 */ /* 0x000fea0003800000 */
.L_x_2737:
        /* <DEDUP_REMOVED lines=10> */
[--C-:B------:R-:W-:Y:S01]  /*4860*/  SHF.R.U64 R71, R68, 0x10, R69.reuse ;  /* 0x0000001044477819 */ /* 0x100fe20000001245 */
[--C-:B------:R-:W-:Y:S01]  /*4870*/  HADD2.F32 R35, -RZ, R33.reuse.H1_H1 ;  /* 0x30000021ff237230 */ /* 0x100fe20000004100 */
[----:B------:R-:W-:Y:S01]  /*4880*/  SHF.R.U32.HI R72, RZ, 0x10, R69 ;  /* 0x00000010ff487819 */ /* 0x000fe20000011645 */
[----:B------:R-:W-:Y:S02]  /*4890*/  HADD2.F32 R32, -RZ, R33.H0_H0 ;  /* 0x20000021ff207230 */ /* 0x000fe40000004100 */
[----:B------:R-:W-:Y:S02]  /*48a0*/  HADD2.F32 R71, -RZ, R71.H0_H0 ;  /* 0x20000047ff477230 */ /* 0x000fe40000004100 */
[----:B------:R-:W-:-:S02]  /*48b0*/  HADD2.F32 R68, -RZ, R67.H1_H1 ;  /* 0x30000043ff447230 */ /* 0x000fc40000004100 */
[----:B------:R-:W-:Y:S02]  /*48c0*/  HADD2.F32 R72, -RZ, R72.H0_H0 ;  /* 0x20000048ff487230 */ /* 0x000fe40000004100 */
[-C--:B------:R-:W-:Y:S01]  /*48d0*/  FMUL.FTZ R33, R35, R71.reuse ;  /* 0x0000004723217220 */ /* 0x080fe20000410000 */
[----:B------:R-:W-:Y:S02]  /*48e0*/  HADD2.F32 R67, -RZ, R67.H0_H0 ;  /* 0x20000043ff437230 */ /* 0x000fe40000004100 */
[----:B------:R-:W-:Y:S01]  /*48f0*/  FMUL.FTZ R74, R32, R71 ;  /* 0x00000047204a7220 */ /* 0x000fe20000410000 */
        /* <DEDUP_REMOVED lines=8> */
[----:B------:R-:W-:-:S02]  /*4980*/  HADD2.F32 R70, -RZ, R149.H0_H0 ;  /* 0x20000095ff467230 */ /* 0x000fc40000004100 */
[----:B------:R-:W-:Y:S01]  /*4990*/  HADD2.F32 R149, -RZ, R149.H1_H1 ;  /* 0x30000095ff957230 */ /* 0x000fe20000004100 */
[----:B------:R-:W-:Y:S01]  /*49a0*/  F2FP.F16.F32.PACK_AB R33, R33, R32 ;  /* 0x000000202121723e */ /* 0x000fe200000000ff */
[----:B------:R-:W-:Y:S01]  /*49b0*/  HADD2.F32 R67, -RZ, R66.H1_H1 ;  /* 0x30000042ff437230 */ /* 0x000fe20000004100 */
[----:B------:R-:W-:Y:S01]  /*49c0*/  F2FP.F16.F32.PACK_AB R35, R72, R35 ;  /* 0x000000234823723e */ /* 0x000fe200000000ff */
        /* <DEDUP_REMOVED lines=15> */
.L_x_2742:
[----:B------:R-:W-:Y:S05]  /*4ac0*/  BSYNC B2 ;  /* 0x0000000000027941 */ /* 0x000fea0003800000 */
.L_x_2741:
[----:B--2---:R0:W-:Y:S02]  /*4ad0*/  STG.E.128 desc[UR60][R44.64+0x140], R32 ;  /* 0x000140202c007986 */ /* 0x0041e4000c101d3c */
.L_x_2720:
[----:B------:R-:W-:Y:S05]  /*4ae0*/  BSYNC B1 ;  /* 0x0000000000017941 */ /* 0x000fea0003800000 */
.L_x_2719:
        /* <DEDUP_REMOVED lines=49> */
.L_x_2747:
[----:B------:R-:W-:Y:S05]  /*4e00*/  BSYNC B2 ;  /* 0x0000000000027941 */ /* 0x000fea0003800000 */
.L_x_2746:
[----:B--2---:R0:W-:Y:S02]  /*4e10*/  STG.E.128 desc[UR60][R40.64], R32 ;  /* 0x0000002028007986 */ /* 0x0041e4000c101d3c */
.L_x_2745:
[----:B------:R-:W-:Y:S05]  /*4e20*/  BSYNC B1 ;  /* 0x0000000000017941 */ /* 0x000fea0003800000 */
.L_x_2744:
        /* <DEDUP_REMOVED lines=36> */
[--C-:B------:R-:W-:Y:S02]  /*5070*/  HADD2.F32 R35, -RZ, R144.reuse.H0_H0 ;  /* 0x20000090ff237230 */ /* 0x100fe40000004100 */
[----:B------:R-:W-:Y:S01]  /*5080*/  FMUL.FTZ R58, R32, R58 ;  /* 0x0000003a203a7220 */ /* 0x000fe20000410000 */
        /* <DEDUP_REMOVED lines=10> */
.L_x_2751:
[----:B------:R-:W-:Y:S05]  /*5130*/  BSYNC B2 ;  /* 0x0000000000027941 */ /* 0x000fea0003800000 */
.L_x_2750:
[----:B--2---:R0:W-:Y:S02]  /*5140*/  STG.E.128 desc[UR60][R40.64+0x40], R32 ;  /* 0x0000402028007986 */ /* 0x0041e4000c101d3c */
.L_x_2749:
[----:B------:R-:W-:Y:S05]  /*5150*/  BSYNC B1 ;  /* 0x0000000000017941 */ /* 0x000fea0003800000 */
.L_x_2748:
        /* <DEDUP_REMOVED lines=23> */
[----:B------:R-:W-:Y:S01]  /*52d0*/  FMUL.FTZ R58, R35, R58 ;  /* 0x0000003a233a7220 */ /* 0x000fe20000410000 */
[----:B------:R-:W-:Y:S01]  /*52e0*/  FFMA.FTZ R60, R33, R54, -R60 ;  /* 0x00000036213c7223 */ /* 0x000fe2000001083c */
[----:B------:R-:W-:-:S02]  /*52f0*/  HADD2.F32 R154, -RZ, R154.H1_H1 ;  /* 0x3000009aff9a7230 */ /* 0x000fc40000004100 */
[----:B------:R-:W-:Y:S01]  /*5300*/  FFMA.FTZ R57, R34, R54, R55 ;  /* 0x0000003622397223 */ /* 0x000fe20000010037 */
[-C--:B------:R-:W-:Y:S01]  /*5310*/  FFMA.FTZ R61, R45, R56.reuse, R58 ;  /* 0x000000382d3d7223 */ /* 0x080fe2000001003a */
[----:B------:R-:W-:Y:S02]  /*5320*/  HADD2.F32 R45, -RZ, R156.H1_H1 ;  /* 0x3000009cff2d7230 */ /* 0x000fe40000004100 */
[----:B------:R-:W-:Y:S01]  /*5330*/  FFMA.FTZ R62, R35, R56, -R62 ;  /* 0x00000038233e7223 */ /* 0x000fe2000001083e */
[----:B------:R-:W-:Y:S02]  /*5340*/  HADD2.F32 R33, -RZ, R32.H1_H1 ;  /* 0x30000020ff217230 */ /* 0x000fe40000004100 */
        /* <DEDUP_REMOVED lines=17> */
.L_x_2755:
[----:B------:R-:W-:Y:S05]  /*5460*/  BSYNC B2 ;  /* 0x0000000000027941 */ /* 0x000fea0003800000 */
.L_x_2754:
[----:B--2---:R0:W-:Y:S02]  /*5470*/  STG.E.128 desc[UR60][R40.64+0x80], R32 ;  /* 0x0000802028007986 */ /* 0x0041e4000c101d3c */
.L_x_2753:
[----:B------:R-:W-:Y:S05]  /*5480*/  BSYNC B1 ;  /* 0x0000000000017941 */ /* 0x000fea0003800000 */
.L_x_2752:
        /* <DEDUP_REMOVED lines=48> */
.L_x_2759:
[----:B------:R-:W-:Y:S05]  /*5790*/  BSYNC B2 ;  /* 0x0000000000027941 */ /* 0x000fea0003800000 */
.L_x_2758:
[----:B--2---:R0:W-:Y:S02]  /*57a0*/  STG.E.128 desc[UR60][R40.64+0xc0], R32 ;  /* 0x0000c02028007986 */ /* 0x0041e4000c101d3c */
.L_x_2757:
[----:B------:R-:W-:Y:S05]  /*57b0*/  BSYNC B1 ;  /* 0x0000000000017941 */ /* 0x000fea0003800000 */
.L_x_2756:
        /* <DEDUP_REMOVED lines=24> */
[----:B------:R-:W-:Y:S01]  /*5940*/  FFMA.FTZ R49, R44, R46, R49 ;  /* 0x0000002e2c317223 */ /* 0x000fe20000010031 */
[----:B------:R-:W-:-:S02]  /*5950*/  HADD2.F32 R44, -RZ, R83.H0_H0 ;  /* 0x20000053ff2c7230 */ /* 0x000fc40000004100 */
[-C--:B------:R-:W-:Y:S01]  /*5960*/  FFMA.FTZ R50, R33, R45.reuse, -R50 ;  /* 0x0000002d21327223 */ /* 0x080fe20000010832 */
        /* <DEDUP_REMOVED lines=21> */
.L_x_2763:
[----:B------:R-:W-:Y:S05]  /*5ac0*/  BSYNC B2 ;  /* 0x0000000000027941 */ /* 0x000fea0003800000 */
.L_x_2762:
[----:B--2---:R0:W-:Y:S02]  /*5ad0*/  STG.E.128 desc[UR60][R40.64+0x100], R32 ;  /* 0x0001002028007986 */ /* 0x0041e4000c101d3c */
.L_x_2761:
[----:B------:R-:W-:Y:S05]  /*5ae0*/  BSYNC B1 ;  /* 0x0000000000017941 */ /* 0x000fea0003800000 */
.L_x_2760:
[----:B------:R-:W-:-:S13]  /*5af0*/  ISETP.NE.AND P0, PT, R6, RZ, PT ;  /* 0x000000ff0600720c */ /* 0x000fda0003f05270 */
[----:B------:R-:W-:Y:S05]  /*5b00*/  @!P0 BRA `(.L_x_2743) ;  /* 0x0000004000948947 */ /* 0x000fea0003800000 */
[----:B0-234-:R0:W2:Y:S01]  /*5b10*/  LDS.128 R32, [R42+0xa000] ;  /* 0x00a000002a207984 */ /* 0x01d0a20000000c00 */
[----:B------:R-:W-:Y:S01]  /*5b20*/  ISETP.GE.AND P0, PT, R194, R118, PT ;  /* 0x00000076c200720c */ /* 0x000fe20003f06270 */
[----:B------:R-:W-:-:S12]  /*5b30*/  BSSY B1, `(.L_x_2764) ;  /* 0x000002b000017945 */ /* 0x000fd80003800000 */
[----:B0-----:R-:W-:Y:S05]  /*5b40*/  @P0 BRA `(.L_x_2765) ;  /* 0x0000000000a40947 */ /* 0x001fea0003800000 */
[--C-:B------:R-:W-:Y:S02]  /*5b50*/  SHF.R.U64 R43, R36, 0x10, R37.reuse ;  /* 0x00000010242b7819 */ /* 0x100fe40000001225 */
[----:B------:R-:W-:Y:S02]  /*5b60*/  SHF.R.U32.HI R42, RZ, 0x10, R37 ;  /* 0x00000010ff2a7819 */ /* 0x000fe40000011625 */
[--C-:B------:R-:W-:Y:S01]  /*5b70*/  SHF.R.U64 R37, R38, 0x10, R39.reuse ;  /* 0x0000001026257819 */ /* 0x100fe20000001227 */
[----:B------:R-:W-:Y:S01]  /*5b80*/  HADD2.F32 R38, -RZ, R43.H0_H0 ;  /* 0x2000002bff267230 */ /* 0x000fe20000004100 */
[----:B------:R-:W-:Y:S01]  /*5b90*/  SHF.R.U32.HI R44, RZ, 0x10, R39 ;  /* 0x00000010ff2c7819 */ /* 0x000fe20000011627 */
[----:B------:R-:W-:Y:S01]  /*5ba0*/  HADD2.F32 R42, -RZ, R42.H0_H0 ;  /* 0x2000002aff2a7230 */ /* 0x000fe20000004100 */
[----:B--2---:R-:W-:Y:S01]  /*5bb0*/  MOV R36, R34 ;  /* 0x0000002200247202 */ /* 0x004fe20000000f00 */
[----:B------:R-:W-:Y:S02]  /*5bc0*/  HADD2.F32 R39, -RZ, R37.H0_H0 ;  /* 0x20000025ff277230 */ /* 0x000fe40000004100 */
[----:B------:R-:W-:-:S02]  /*5bd0*/  HADD2.F32 R34, -RZ, R33.H1_H1 ;  /* 0x30000021ff227230 */ /* 0x000fc40000004100 */
[----:B------:R-:W-:Y:S02]  /*5be0*/  HADD2.F32 R33, -RZ, R33.H0_H0 ;  /* 0x20000021ff217230 */ /* 0x000fe40000004100 */
[----:B------:R-:W-:Y:S02]  /*5bf0*/  HADD2.F32 R44, -RZ, R44.H0_H0 ;  /* 0x2000002cff2c7230 */ /* 0x000fe40000004100 */
[-C--:B------:R-:W-:Y:S01]  /*5c00*/  FMUL.FTZ R46, R34, R39.reuse ;  /* 0x00000027222e7220 */ /* 0x080fe20000410000 */
[--C-:B------:R-:W-:Y:S02]  /*5c10*/  HADD2.F32 R37, -RZ, R35.reuse.H1_H1 ;  /* 0x30000023ff257230 */ /* 0x100fe40000004100 */
[C---:B------:R-:W-:Y:S01]  /*5c20*/  FMUL.FTZ R39, R33.reuse, R39 ;  /* 0x0000002721277220 */ /* 0x040fe20000410000 */
[----:B------:R-:W-:Y:S02]  /*5c30*/  HADD2.F32 R35, -RZ, R35.H0_H0 ;  /* 0x20000023ff237230 */ /* 0x000fe40000004100 */
[----:B------:R-:W-:Y:S01]  /*5c40*/  FFMA.FTZ R46, R33, R38, -R46 ;  /* 0x00000026212e7223 */ /* 0x000fe2000001082e */
[----:B------:R-:W-:-:S02]  /*5c50*/  HADD2.F32 R33, -RZ, R32.H1_H1 ;  /* 0x30000020ff217230 */ /* 0x000fc40000004100 */
[----:B------:R-:W-:Y:S01]  /*5c60*/  FFMA.FTZ R43, R34, R38, R39 ;  /* 0x00000026222b7223 */ /* 0x000fe20000010027 */
[-C--:B------:R-:W-:Y:S01]  /*5c70*/  FMUL.FTZ R48, R37, R44.reuse ;  /* 0x0000002c25307220 */ /* 0x080fe20000410000 */
[--C-:B------:R-:W-:Y:S02]  /*5c80*/  HADD2.F32 R38, -RZ, R81.reuse.H0_H0 ;  /* 0x20000051ff267230 */ /* 0x100fe40000004100 */
        /* <DEDUP_REMOVED lines=21> */
.L_x_2765:
[----:B------:R-:W-:Y:S05]  /*5de0*/  BSYNC B1 ;  /* 0x0000000000017941 */ /* 0x000fea0003800000 */
.L_x_2764:
[----:B--2---:R0:W-:Y:S01]  /*5df0*/  STG.E.128 desc[UR60][R40.64+0x140], R32 ;  /* 0x0001402028007986 */ /* 0x0041e2000c101d3c */
[----:B------:R-:W-:Y:S05]  /*5e00*/  BRA `(.L_x_2743) ;  /* 0x0000003c00d47947 */ /* 0x000fea0003800000 */
.L_x_2711:
        /* <DEDUP_REMOVED lines=47> */
.L_x_2767:
[----:B------:R-:W-:Y:S05]  /*6100*/  BSYNC B1 ;  /* 0x0000000000017941 */ /* 0x000fea0003800000 */
.L_x_2766:
        /* <DEDUP_REMOVED lines=47> */
.L_x_2769:
[----:B------:R-:W-:Y:S05]  /*6400*/  BSYNC B1 ;  /* 0x0000000000017941 */ /* 0x000fea0003800000 */
.L_x_2768:
[----:B------:R-:W2:Y:S01]  /*6410*/  LDL R0, [R1+0x24] ;  /* 0x0000240001007983 */ /* 0x000ea20000100800 */
[----:B------:R-:W-:Y:S01]  /*6420*/  IMAD.MOV.U32 R3, RZ, RZ, R33 ;  /* 0x000000ffff037224 */ /* 0x000fe200078e0021 */
[----:B------:R-:W-:Y:S01]  /*6430*/  PRMT R170, R85, 0x5410, R86 ;  /* 0x0000541055aa7816 */ /* 0x000fe20000000056 */
[----:B0-----:R-:W-:Y:S02]  /*6440*/  IMAD.MOV.U32 R80, RZ, RZ, R38 ;  /* 0x000000ffff507224 */ /* 0x001fe400078e0026 */
[----:B------:R-:W-:-:S03]  /*6450*/  IMAD.MOV.U32 R81, RZ, RZ, R42 ;  /* 0x000000ffff517224 */ /* 0x000fc600078e002a */
[----:B------:R-:W-:Y:S02]  /*6460*/  PRMT R174, R174, 0x5410, R80 ;  /* 0x00005410aeae7816 */ /* 0x000fe40000000050 */
[----:B------:R-:W-:Y:S02]  /*6470*/  MOV R80, R37 ;  /* 0x0000002500507202 */ /* 0x000fe40000000f00 */
[----:B------:R-:W-:Y:S02]  /*6480*/  PRMT R177, R81, 0x7610, R177 ;  /* 0x0000761051b17816 */ /* 0x000fe400000000b1 */
[----:B------:R-:W-:-:S04]  /*6490*/  MOV R81, R46 ;  /* 0x0000002e00517202 */ /* 0x000fc80000000f00 */
[----:B------:R-:W-:Y:S01]  /*64a0*/  PRMT R172, R81, 0x7610, R172 ;  /* 0x0000761051ac7816 */ /* 0x000fe200000000ac */
[----:B------:R-:W-:-:S05]  /*64b0*/  IMAD.MOV.U32 R81, RZ, RZ, R50 ;  /* 0x000000ffff517224 */ /* 0x000fca00078e0032 */
[----:B------:R-:W-:Y:S01]  /*64c0*/  PRMT R174, R81, 0x7610, R174 ;  /* 0x0000761051ae7816 */ /* 0x000fe200000000ae */
[----:B------:R-:W-:Y:S01]  /*64d0*/  IMAD.MOV.U32 R81, RZ, RZ, R54 ;  /* 0x000000ffff517224 */ /* 0x000fe200078e0036 */
[----:B--2---:R-:W-:Y:S02]  /*64e0*/  R2UR UR4, R0 ;  /* 0x00000000000472ca */ /* 0x004fe400000e0000 */
[----:B------:R-:W-:-:S04]  /*64f0*/  MOV R0, R32 ;  /* 0x0000002000007202 */ /* 0x000fc80000000f00 */
[----:B------:R-:W-:Y:S01]  /*6500*/  PRMT R171, R0, 0x5410, R3 ;  /* 0x0000541000ab7816 */ /* 0x000fe20000000003 */
[----:B------:R-:W-:Y:S02]  /*6510*/  IMAD.MOV.U32 R0, RZ, RZ, R39 ;  /* 0x000000ffff007224 */ /* 0x000fe400078e0027 */
[----:B------:R-:W-:-:S03]  /*6520*/  IMAD.MOV.U32 R3, RZ, RZ, R36 ;  /* 0x000000ffff037224 */ /* 0x000fc600078e0024 */
        /* <DEDUP_REMOVED lines=12> */
[----:B------:R-:W-:-:S02]  /*65f0*/  PLOP3.LUT P1, PT, PT, PT, UP0, 0x80, 0x0 ;  /* 0x000000000000781c */ /* 0x000fc40003f2f008 */
        /* <DEDUP_REMOVED lines=10> */
[----:B------:R-:W-:Y:S01]  /*66a0*/  MOV R3, R52 ;  /* 0x0000003400037202 */ /* 0x000fe20000000f00 */
[----:B-----5:R-:W-:Y:S01]  /*66b0*/  IMAD.MOV.U32 R81, RZ, RZ, R58 ;  /* 0x000000ffff517224 */ /* 0x020fe200078e003a */
        /* <DEDUP_REMOVED lines=43> */
[----:B------:R-:W-:Y:S06]  /*6970*/  @!P1 BRA `(.L_x_2770) ;  /* 0x0000000000049947 */ /* 0x000fec0003800000 */
[----:B------:R-:W-:Y:S01]  /*6980*/  BPT.TRAP 0x1 ;  /* 0x000000040000795c */ /* 0x000fe20000300000 */
.L_x_2770:
[----:B------:R-:W-:Y:S01]  /*6990*/  IMAD R3, R17, 0x8, R16 ;  /* 0x0000000811037824 */ /* 0x000fe200078e0210 */
[----:B------:R-:W-:Y:S01]  /*69a0*/  SHF.L.U32 R0, R189, 0x1f, RZ ;  /* 0x0000001fbd007819 */ /* 0x000fe200000006ff */
[----:B------:R-:W0:Y:S01]  /*69b0*/  LDC R141, c[0x0][0x2f4] ;  /* 0x0000bd00ff8d7b82 */ /* 0x000e220000000800 */
[----:B------:R-:W-:Y:S02]  /*69c0*/  BSSY B1, `(.L_x_2771) ;  /* 0x0000004000017945 */ /* 0x000fe40003800000 */
[----:B------:R-:W1:Y:S05]  /*69d0*/  SYNCS.PHASECHK.TRANS64.TRYWAIT P5, [R3+URZ+0x34890], R0 ;  /* 0x03489000030075a7 */ /* 0x000e6a00080a017f */
[----:B------:R-:W2:Y:S01]  /*69e0*/  LDC.64 R122, c[0x0][0x300] ;  /* 0x0000c000ff7a7b82 */ /* 0x000ea20000000a00 */
[----:B-1----:R-:W-:Y:S05]  /*69f0*/  @!P5 BRA `(.L_x_2772) ;  /* 0x000001d40048d947 */ /* 0x002fea0003800000 */
.L_x_3086:
[----:B------:R-:W-:Y:S05]  /*6a00*/  BSYNC B1 ;  /* 0x0000000000017941 */ /* 0x000fea0003800000 */
.L_x_2771:
[----:B------:R-:W-:Y:S01]  /*6a10*/  BSSY B1, `(.L_x_2773) ;  /* 0x0000182000017945 */ /* 0x000fe20003800000 */
[----:B0-----:R-:W-:Y:S02]  /*6a20*/  IMAD.IADD R144, R141, 0x1, -R119 ;  /* 0x000000018d907824 */ /* 0x001fe400078e0a77 */
[----:B------:R-:W-:Y:S01]  /*6a30*/  IMAD.MOV.U32 R125, RZ, RZ, R84 ;  /* 0x000000ffff7d7224 */ /* 0x000fe200078e0054 */
[----:B------:R-:W-:Y:S06]  /*6a40*/  @P4 BRA `(.L_x_2774) ;  /* 0x0000001400f84947 */ /* 0x000fec0003800000 */
        /* <DEDUP_REMOVED lines=21> */
[----:B------:R-:W-:Y:S02]  /*6ba0*/  IMAD.IADD R81, R80, 0x1, R81 ;  /* 0x0000000150517824 */ /* 0x000fe400078e0251 */
[C---:B------:R-:W-:Y:S02]  /*6bb0*/  IMAD R80, R17.reuse, 0x6000, R139 ;  /* 0x0000600011507824 */ /* 0x040fe400078e028b */
[----:B------:R-:W-:Y:S02]  /*6bc0*/  IMAD R84, R17, 0x6000, R81 ;  /* 0x0000600011547824 */ /* 0x000fe400078e0251 */
[----:B------:R-:W-:-:S03]  /*6bd0*/  IMAD R80, R80, 0x2, R16 ;  /* 0x0000000250507824 */ /* 0x000fc600078e0210 */
[----:B------:R-:W-:-:S03]  /*6be0*/  LEA R84, R84, R16, 0x1 ;  /* 0x0000001054547211 */ /* 0x000fc600078e08ff */
[----:B------:R-:W0:Y:S04]  /*6bf0*/  LDS.128 R80, [R80+0x1c400] ;  /* 0x01c4000050507984 */ /* 0x000e280000000c00 */
[----:B------:R-:W2:Y:S01]  /*6c00*/  LDS.128 R84, [R84+0x1c400] ;  /* 0x01c4000054547984 */ /* 0x000ea20000000c00 */
[----:B------:R-:W-:Y:S05]  /*6c10*/  @P4 BRA `(.L_x_2778) ;  /* 0x00000004006c4947 */ /* 0x000fea0003800000 */
[----:B--2---:R-:W-:Y:S01]  /*6c20*/  IMAD.MOV.U32 R159, RZ, RZ, R85 ;  /* 0x000000ffff9f7224 */ /* 0x004fe200078e0055 */
[----:B------:R-:W-:Y:S01]  /*6c30*/  SHF.R.U64 R40, R40, 0x10, R41 ;  /* 0x0000001028287819 */ /* 0x000fe20000001229 */
[----:B0-----:R-:W-:Y:S01]  /*6c40*/  IMAD.MOV.U32 R85, RZ, RZ, R81 ;  /* 0x000000ffff557224 */ /* 0x001fe200078e0051 */
[----:B------:R-:W-:Y:S01]  /*6c50*/  SHF.R.U64 R54, R54, 0x10, R55 ;  /* 0x0000001036367819 */ /* 0x000fe20000001237 */
[----:B------:R-:W-:Y:S01]  /*6c60*/  HADD2.F32 R160, -RZ, R160.H0_H0 ;  /* 0x200000a0ffa07230 */ /* 0x000fe20000004100 */
[----:B------:R-:W-:Y:S01]  /*6c70*/  SHF.R.U64 R42, R42, 0x10, R43 ;  /* 0x000000102a2a7819 */ /* 0x000fe2000000122b */
[----:B------:R-:W-:Y:S02]  /*6c80*/  HADD2.F32 R157, -RZ, R159.H0_H0 ;  /* 0x2000009fff9d7230 */ /* 0x000fe40000004100 */
[----:B------:R-:W-:Y:S02]  /*6c90*/  HADD2.F32 R158, -RZ, R85.H0_H0 ;  /* 0x20000055ff9e7230 */ /* 0x000fe40000004100 */
[----:B------:R-:W-:-:S02]  /*6ca0*/  HADD2.F32 R81, -RZ, R161.H0_H0 ;  /* 0x200000a1ff517230 */ /* 0x000fc40000004100 */
[CC--:B------:R-:W-:Y:S01]  /*6cb0*/  FMUL.FTZ R161, R157.reuse, R160.reuse ;  /* 0x000000a09da17220 */ /* 0x0c0fe20000410000 */
[----:B------:R-:W-:Y:S02]  /*6cc0*/  HADD2.F32 R85, -RZ, R85.H1_H1 ;  /* 0x30000055ff557230 */ /* 0x000fe40000004100 */
        /* <DEDUP_REMOVED lines=8> */
[----:B------:R-:W-:-:S02]  /*6d50*/  HADD2.F32 R54, -RZ, R54.H0_H0 ;  /* 0x20000036ff367230 */ /* 0x000fc40000004100 */
[----:B------:R-:W-:Y:S02]  /*6d60*/  HADD2.F32 R160, -RZ, R160.H0_H0 ;  /* 0x200000a0ffa07230 */ /* 0x000fe40000004100 */
[----:B------:R-:W-:Y:S02]  /*6d70*/  HADD2.F32 R159, -RZ, R159.H0_H0 ;  /* 0x2000009fff9f7230 */ /* 0x000fe40000004100 */
[----:B------:R-:W-:Y:S02]  /*6d80*/  HADD2.F32 R42, -RZ, R42.H0_H0 ;  /* 0x2000002aff2a7230 */ /* 0x000fe40000004100 */
[-C--:B------:R-:W-:Y:S01]  /*6d90*/  FMUL.FTZ R161, R81, R160.reuse ;  /* 0x000000a051a17220 */ /* 0x080fe20000410000 */
[----:B------:R-:W-:-:S03]  /*6da0*/  FMUL.FTZ R160, R85, R160 ;  /* 0x000000a055a07220 */ /* 0x000fc60000410000 */
[-C--:B------:R-:W-:Y:S01]  /*6db0*/  FFMA.FTZ R85, R85, R159.reuse, -R161 ;  /* 0x0000009f55557223 */ /* 0x080fe200000108a1 */
[----:B------:R-:W-:Y:S01]  /*6dc0*/  FFMA.FTZ R81, R81, R159, R160 ;  /* 0x0000009f51517223 */ /* 0x000fe200000100a0 */
[----:B------:R-:W-:Y:S01]  /*6dd0*/  SHF.R.U64 R159, R52, 0x10, R53 ;  /* 0x00000010349f7819 */ /* 0x000fe20000001235 */
[----:B------:R-:W-:Y:S02]  /*6de0*/  IMAD.MOV.U32 R52, RZ, RZ, R87 ;  /* 0x000000ffff347224 */ /* 0x000fe400078e0057 */
[----:B------:R-:W-:Y:S01]  /*6df0*/  IMAD.MOV.U32 R53, RZ, RZ, R83 ;  /* 0x000000ffff357224 */ /* 0x000fe200078e0053 */
[----:B------:R-:W-:Y:S01]  /*6e00*/  F2FP.F16.F32.PACK_AB R85, R85, R158 ;  /* 0x0000009e5555723e */ /* 0x000fe200000000ff */
[----:B------:R-:W-:Y:S01]  /*6e10*/  HADD2.F32 R161, -RZ, R162.H1_H1 ;  /* 0x300000a2ffa17230 */ /* 0x000fe20000004100 */
[----:B------:R-:W-:Y:S01]  /*6e20*/  F2FP.F16.F32.PACK_AB R157, R81, R157 ;  /* 0x0000009d519d723e */ /* 0x000fe200000000ff */
[----:B------:R-:W-:Y:S02]  /*6e30*/  HADD2.F32 R87, -RZ, R52.H0_H0 ;  /* 0x20000034ff577230 */ /* 0x000fe40000004100 */
[----:B------:R-:W-:-:S02]  /*6e40*/  HADD2.F32 R83, -RZ, R53.H0_H0 ;  /* 0x20000035ff537230 */ /* 0x000fc40000004100 */
[----:B------:R-:W-:Y:S02]  /*6e50*/  HADD2.F32 R160, -RZ, R162.H0_H0 ;  /* 0x200000a2ffa07230 */ /* 0x000fe40000004100 */
[-C--:B------:R-:W-:Y:S01]  /*6e60*/  FMUL.FTZ R162, R87, R161.reuse ;  /* 0x000000a157a27220 */ /* 0x080fe20000410000 */
[----:B------:R-:W-:Y:S02]  /*6e70*/  HADD2.F32 R52, -RZ, R52.H1_H1 ;  /* 0x30000034ff347230 */ /* 0x000fe40000004100 */
[C---:B------:R-:W-:Y:S01]  /*6e80*/  FMUL.FTZ R161, R83.reuse, R161 ;  /* 0x000000a153a17220 */ /* 0x040fe20000410000 */
[----:B------:R-:W-:Y:S02]  /*6e90*/  HADD2.F32 R53, -RZ, R53.H1_H1 ;  /* 0x30000035ff357230 */ /* 0x000fe40000004100 */
[-C--:B------:R-:W-:Y:S01]  /*6ea0*/  FFMA.FTZ R83, R83, R160.reuse, -R162 ;  /* 0x000000a053537223 */ /* 0x080fe200000108a2 */
[----:B------:R-:W-:Y:S02]  /*6eb0*/  HADD2.F32 R159, -RZ, R159.H0_H0 ;  /* 0x2000009fff9f7230 */ /* 0x000fe40000004100 */
[----:B------:R-:W-:Y:S01]  /*6ec0*/  FFMA.FTZ R161, R87, R160, R161 ;  /* 0x000000a057a17223 */ /* 0x000fe200000100a1 */
[----:B------:R-:W-:Y:S01]  /*6ed0*/  SHF.R.U32.HI R160, RZ, 0x10, R55 ;  /* 0x00000010ffa07819 */ /* 0x000fe20000011637 */
[----:B------:R-:W-:Y:S01]  /*6ee0*/  HADD2.F32 R55, -RZ, R177.H0_H0 ;  /* 0x200000b1ff377230 */ /* 0x000fe20000004100 */
[----:B------:R-:W-:Y:S01]  /*6ef0*/  SHF.R.U32.HI R87, RZ, 0x10, R43 ;  /* 0x00000010ff577819 */ /* 0x000fe2000001162b */
[----:B------:R-:W-:-:S02]  /*6f00*/  IMAD.MOV.U32 R81, RZ, RZ, R85 ;  /* 0x000000ffff517224 */ /* 0x000fc400078e0055 */
[----:B------:R-:W-:Y:S02]  /*6f10*/  HADD2.F32 R160, -RZ, R160.H0_H0 ;  /* 0x200000a0ffa07230 */ /* 0x000fe40000004100 */
[----:B------:R-:W-:Y:S02]  /*6f20*/  HADD2.F32 R87, -RZ, R87.H0_H0 ;  /* 0x20000057ff577230 */ /* 0x000fe40000004100 */
[----:B------:R-:W-:Y:S02]  /*6f30*/  IMAD.MOV.U32 R85, RZ, RZ, R157 ;  /* 0x000000ffff557224 */ /* 0x000fe400078e009d */
[-C--:B------:R-:W-:Y:S01]  /*6f40*/  FMUL.FTZ R162, R52, R160.reuse ;  /* 0x000000a034a27220 */ /* 0x080fe20000410000 */
[----:B------:R-:W-:-:S03]  /*6f50*/  FMUL.FTZ R160, R53, R160 ;  /* 0x000000a035a07220 */ /* 0x000fc60000410000 */
[-C--:B------:R-:W-:Y:S01]  /*6f60*/  FFMA.FTZ R53, R53, R87.reuse, -R162 ;  /* 0x0000005735357223 */ /* 0x080fe200000108a2 */
[----:B------:R-:W-:Y:S01]  /*6f70*/  FFMA.FTZ R52, R52, R87, R160 ;  /* 0x0000005734347223 */ /* 0x000fe200000100a0 */
[----:B------:R-:W-:Y:S02]  /*6f80*/  HADD2.F32 R87, -RZ, R84.H0_H0 ;  /* 0x20000054ff577230 */ /* 0x000fe40000004100 */
[----:B------:R-:W-:Y:S01]  /*6f90*/  HADD2.F32 R162, -RZ, R80.H0_H0 ;  /* 0x20000050ffa27230 */ /* 0x000fe20000004100 */
[----:B------:R-:W-:Y:S01]  /*6fa0*/  F2FP.F16.F32.PACK_AB R83, R53, R83 ;  /* 0x000000533553723e */ /* 0x000fe200000000ff */
[----:B------:R-:W-:Y:S01]  /*6fb0*/  HADD2.F32 R84, -RZ, R84.H1_H1 ;  /* 0x30000054ff547230 */ /* 0x000fe20000004100 */
[----:B------:R-:W-:Y:S01]  /*6fc0*/  F2FP.F16.F32.PACK_AB R52, R52, R161 ;  /* 0x000000a13434723e */ /* 0x000fe200000000ff */
[----:B------:R-:W-:Y:S02]  /*6fd0*/  HADD2.F32 R80, -RZ, R80.H1_H1 ;  /* 0x30000050ff507230 */ /* 0x000fe40000004100 */
[----:B------:R-:W-:-:S02]  /*6fe0*/  HADD2.F32 R160, -RZ, R163.H0_H0 ;  /* 0x200000a3ffa07230 */ /* 0x000fc40000004100 */
[CC--:B------:R-:W-:Y:S01]  /*6ff0*/  FMUL.FTZ R163, R87.reuse, R164.reuse ;  /* 0x000000a457a37220 */ /* 0x0c0fe20000410000 */
[-C--:B------:R-:W-:Y:S01]  /*7000*/  FMUL.FTZ R41, R84, R159.reuse ;  /* 0x0000009f54297220 */ /* 0x080fe20000410000 */
[----:B------:R-:W-:Y:S01]  /*7010*/  FMUL.FTZ R164, R162, R164 ;  /* 0x000000a4a2a47220 */ /* 0x000fe20000410000 */
[----:B------:R-:W-:Y:S01]  /*7020*/  FMUL.FTZ R159, R80, R159 ;  /* 0x0000009f509f7220 */ /* 0x000fe20000410000 */
[----:B------:R-:W-:Y:S01]  /*7030*/  FFMA.FTZ R163, R162, R160, -R163 ;  /* 0x000000a0a2a37223 */ /* 0x000fe200000108a3 */
[----:B------:R-:W-:Y:S01]  /*7040*/  FFMA.FTZ R41, R80, R40, -R41 ;  /* 0x0000002850297223 */ /* 0x000fe20000010829 */
[----:B------:R-:W-:Y:S01]  /*7050*/  FFMA.FTZ R164, R87, R160, R164 ;  /* 0x000000a057a47223 */ /* 0x000fe200000100a4 */
[----:B------:R-:W-:Y:S01]  /*7060*/  FFMA.FTZ R159, R84, R40, R159 ;  /* 0x00000028549f7223 */ /* 0x000fe2000001009f */
[----:B------:R-:W-:Y:S02]  /*7070*/  HADD2.F32 R87, -RZ, R178.H1_H1 ;  /* 0x300000b2ff577230 */ /* 0x000fe40000004100 */
[----:B------:R-:W-:Y:S01]  /*7080*/  HADD2.F32 R40, -RZ, R86.H0_H0 ;  /* 0x20000056ff287230 */ /* 0x000fe20000004100 */
[----:B------:R-:W-:Y:S01]  /*7090*/  F2FP.F16.F32.PACK_AB R41, R41, R163 ;  /* 0x000000a32929723e */ /* 0x000fe200000000ff */
[----:B------:R-:W-:Y:S01]  /*70a0*/  HADD2.F32 R80, -RZ, R82.H0_H0 ;  /* 0x20000052ff507230 */ /* 0x000fe20000004100 */
[----:B------:R-:W-:Y:S01]  /*70b0*/  F2FP.F16.F32.PACK_AB R159, R159, R164 ;  /* 0x000000a49f9f723e */ /* 0x000fe200000000ff */
[----:B------:R-:W-:-:S02]  /*70c0*/  HADD2.F32 R86, -RZ, R86.H1_H1 ;  /* 0x30000056ff567230 */ /* 0x000fc40000004100 */
[-C--:B------:R-:W-:Y:S01]  /*70d0*/  FMUL.FTZ R84, R40, R87.reuse ;  /* 0x0000005728547220 */ /* 0x080fe20000410000 */
[----:B------:R-:W-:Y:S02]  /*70e0*/  HADD2.F32 R82, -RZ, R82.H1_H1 ;  /* 0x30000052ff527230 */ /* 0x000fe40000004100 */
[C---:B------:R-:W-:Y:S01]  /*70f0*/  FMUL.FTZ R87, R80.reuse, R87 ;  /* 0x0000005750577220 */ /* 0x040fe20000410000 */
[----:B------:R-:W-:Y:S01]  /*7100*/  FFMA.FTZ R84, R80, R55, -R84 ;  /* 0x0000003750547223 */ /* 0x000fe20000010854 */
[----:B------:R-:W-:Y:S02]  /*7110*/  MOV R80, R41 ;  /* 0x0000002900507202 */ /* 0x000fe40000000f00 */
[----:B------:R-:W-:Y:S01]  /*7120*/  FFMA.FTZ R87, R40, R55, R87 ;  /* 0x0000003728577223 */ /* 0x000fe20000010057 */
[-C--:B------:R-:W-:Y:S01]  /*7130*/  FMUL.FTZ R40, R86, R54.reuse ;  /* 0x0000003656287220 */ /* 0x080fe20000410000 */
[----:B------:R-:W-:-:S03]  /*7140*/  FMUL.FTZ R54, R82, R54 ;  /* 0x0000003652367220 */ /* 0x000fc60000410000 */
[-C--:B------:R-:W-:Y:S01]  /*7150*/  FFMA.FTZ R40, R82, R42.reuse, -R40 ;  /* 0x0000002a52287223 */ /* 0x080fe20000010828 */
[----:B------:R-:W-:-:S04]  /*7160*/  FFMA.FTZ R54, R86, R42, R54 ;  /* 0x0000002a56367223 */ /* 0x000fc80000010036 */
[----:B------:R-:W-:Y:S01]  /*7170*/  F2FP.F16.F32.PACK_AB R40, R40, R84 ;  /* 0x000000542828723e */ /* 0x000fe200000000ff */
[----:B------:R-:W-:Y:S01]  /*7180*/  IMAD.MOV.U32 R84, RZ, RZ, R159 ;  /* 0x000000ffff547224 */ /* 0x000fe200078e009f */
[----:B------:R-:W-:Y:S02]  /*7190*/  F2FP.F16.F32.PACK_AB R87, R54, R87 ;  /* 0x000000573657723e */ /* 0x000fe400000000ff */
[----:B------:R-:W-:-:S03]  /*71a0*/  MOV R82, R40 ;  /* 0x0000002800527202 */ /* 0x000fc60000000f00 */
[----:B------:R-:W-:Y:S02]  /*71b0*/  IMAD.MOV.U32 R86, RZ, RZ, R87 ;  /* 0x000000ffff567224 */ /* 0x000fe400078e0057 */
[----:B------:R-:W-:-:S07]  /*71c0*/  IMAD.MOV.U32 R87, RZ, RZ, R52 ;  /* 0x000000ffff577224 */ /* 0x000fce00078e0034 */
.L_x_2778:
[----:B------:R-:W-:Y:S05]  /*71d0*/  BSYNC B3 ;  /* 0x0000000000037941 */ /* 0x000fea0003800000 */
.L_x_2777:
[----:B------:R-:W-:-:S04]  /*71e0*/  IADD3 R41, P4, P5, R92, R130, R14 ;  /* 0x000000825c297210 */ /* 0x000fc80007d9e00e */
[----:B------:R-:W-:Y:S02]  /*71f0*/  IADD3.X R42, R89, R152, R108, P4, P5 ;  /* 0x00000098592a7210 */ /* 0x000fe400027ea46c */
[----:B------:R-:W-:-:S13]  /*7200*/  ISETP.GE.AND P4, PT, R156, R141, PT ;  /* 0x0000008d9c00720c */ /* 0x000fda0003f86270 */
[--C-:B------:R-:W-:Y:S02]  /*7210*/  @!P4 SHF.R.S32.HI R43, RZ, 0x1f, R156.reuse ;  /* 0x0000001fff2bc819 */ /* 0x100fe4000001149c */
[----:B------:R-:W-:-:S04]  /*7220*/  @!P4 IADD3 R156, P5, P6, R92, R130, R156 ;  /* 0x000000825c9cc210 */ /* 0x000fc80007ebe09c */
[----:B------:R-:W-:Y:S02]  /*7230*/  @!P4 IADD3.X R43, R89, R152, R43, P5, P6 ;  /* 0x00000098592bc210 */ /* 0x000fe40002fec42b */
[----:B------:R-:W-:-:S04]  /*7240*/  LEA R40, P5, R41, R114, 0x1 ;  /* 0x0000007229287211 */ /* 0x000fc800078a08ff */
[----:B------:R-:W-:Y:S02]  /*7250*/  LEA.HI.X R41, R41, R115, R42, 0x1, P5 ;  /* 0x0000007329297211 */ /* 0x000fe400028f0c2a */
[----:B------:R-:W-:-:S03]  /*7260*/  @!P4 LEA R42, P5, R156, R114, 0x1 ;  /* 0x000000729c2ac211 */ /* 0x000fc600078a08ff */
[----:B0-----:R0:W-:Y:S01]  /*7270*/  STG.E.128 desc[UR60][R40.64], R80 ;  /* 0x0000005028007986 */ /* 0x0011e2000c101d3c */
[----:B------:R-:W-:-:S05]  /*7280*/  @!P4 LEA.HI.X R43, R156, R115, R43, 0x1, P5 ;  /* 0x000000739c2bc211 */ /* 0x000fca00028f0c2b */
[----:B--2---:R0:W-:Y:S04]  /*7290*/  @!P4 STG.E.128 desc[UR60][R42.64], R84 ;  /* 0x000000542a00c986 */ /* 0x0041e8000c101d3c */
.L_x_2776:
[----:B------:R-:W-:Y:S05]  /*72a0*/  BSYNC B2 ;  /* 0x0000000000027941 */ /* 0x000fea0003800000 */
.L_x_2775:
[----:B------:R-:W-:Y:S01]  /*72b0*/  ISETP.NE.AND P4, PT, R10, RZ, PT ;  /* 0x000000ff0a00720c */ /* 0x000fe20003f85270 */
[----:B------:R-:W-:-:S12]  /*72c0*/  BSSY B2, `(.L_x_2779) ;  /* 0x000007e000027945 */ /* 0x000fd80003800000 */
[----:B------:R-:W-:Y:S05]  /*72d0*/  @!P4 BRA `(.L_x_2780) ;  /* 0x0000000400f0c947 */ /* 0x000fea0003800000 */
[----:B0-----:R-:W-:Y:S01]  /*72e0*/  SEL R40, R119, R144, !P2 ;  /* 0x0000009077287207 */ /* 0x001fe20005000000 */
        /* <DEDUP_REMOVED lines=20> */
[----:B------:R-:W-:-:S04]  /*7430*/  SHF.L.U32 R40, R40, 0xa, RZ ;  /* 0x0000000a28287819 */ /* 0x000fc800000006ff */
[----:B------:R-:W-:-:S05]  /*7440*/  LOP3.LUT R40, R40, 0x7fffe000, RZ, 0xc0, !PT ;  /* 0x7fffe00028287812 */ /* 0x000fca00078ec0ff */
        /* <DEDUP_REMOVED lines=9> */
[----:B------:R-:W-:Y:S01]  /*74e0*/  HADD2.F32 R87, -RZ, R178.H0_H0 ;  /* 0x200000b2ff577230 */ /* 0x000fe20000004100 */
[----:B------:R-:W-:Y:S01]  /*74f0*/  SHF.R.U64 R36, R36, 0x10, R37 ;  /* 0x0000001024247819 */ /* 0x000fe20000001225 */
[----:B--2---:R-:W-:Y:S01]  /*7500*/  HADD2.F32 R85, -RZ, R53.H0_H0 ;  /* 0x20000035ff557230 */ /* 0x004fe20000004100 */
[----:B------:R-:W-:Y:S01]  /*7510*/  SHF.R.U64 R48, R48, 0x10, R49 ;  /* 0x0000001030307819 */ /* 0x000fe20000001231 */
[----:B0-----:R-:W-:Y:S01]  /*7520*/  HADD2.F32 R86, -RZ, R41.H0_H0 ;  /* 0x20000029ff567230 */ /* 0x001fe20000004100 */
[----:B------:R-:W-:Y:S01]  /*7530*/  SHF.R.U64 R50, R50, 0x10, R51 ;  /* 0x0000001032327819 */ /* 0x000fe20000001233 */
[----:B------:R-:W-:Y:S02]  /*7540*/  HADD2.F32 R84, -RZ, R176.H1_H1 ;  /* 0x300000b0ff547230 */ /* 0x000fe40000004100 */
[-C--:B------:R-:W-:Y:S01]  /*7550*/  FMUL.FTZ R156, R85, R87.reuse ;  /* 0x00000057559c7220 */ /* 0x080fe20000410000 */
[----:B------:R-:W-:Y:S02]  /*7560*/  HADD2.F32 R53, -RZ, R53.H1_H1 ;  /* 0x30000035ff357230 */ /* 0x000fe40000004100 */
[----:B------:R-:W-:Y:S01]  /*7570*/  FMUL.FTZ R87, R86, R87 ;  /* 0x0000005756577220 */ /* 0x000fe20000410000 */
[----:B------:R-:W-:-:S02]  /*7580*/  HADD2.F32 R158, -RZ, R177.H1_H1 ;  /* 0x300000b1ff9e7230 */ /* 0x000fc40000004100 */
[-C--:B------:R-:W-:Y:S01]  /*7590*/  FFMA.FTZ R86, R86, R84.reuse, -R156 ;  /* 0x0000005456567223 */ /* 0x080fe2000001089c */
[----:B------:R-:W-:Y:S01]  /*75a0*/  SHF.R.U32.HI R156, RZ, 0x10, R37 ;  /* 0x00000010ff9c7819 */ /* 0x000fe20000011625 */
[----:B------:R-:W-:Y:S01]  /*75b0*/  FFMA.FTZ R85, R85, R84, R87 ;  /* 0x0000005455557223 */ /* 0x000fe20000010057 */
[----:B------:R-:W-:Y:S01]  /*75c0*/  SHF.R.U32.HI R87, RZ, 0x10, R49 ;  /* 0x00000010ff577819 */ /* 0x000fe20000011631 */
[----:B------:R-:W-:Y:S01]  /*75d0*/  HADD2.F32 R84, -RZ, R41.H1_H1 ;  /* 0x30000029ff547230 */ /* 0x000fe20000004100 */
[--C-:B------:R-:W-:Y:S01]  /*75e0*/  SHF.R.U64 R37, R38, 0x10, R39.reuse ;  /* 0x0000001026257819 */ /* 0x100fe20000001227 */
[----:B------:R-:W-:Y:S01]  /*75f0*/  HADD2.F32 R41, -RZ, R156.H0_H0 ;  /* 0x2000009cff297230 */ /* 0x000fe20000004100 */
[----:B------:R-:W-:Y:S01]  /*7600*/  SHF.R.U32.HI R38, RZ, 0x10, R39 ;  /* 0x00000010ff267819 */ /* 0x000fe20000011627 */
[----:B------:R-:W-:Y:S01]  /*7610*/  HADD2.F32 R87, -RZ, R87.H0_H0 ;  /* 0x20000057ff577230 */ /* 0x000fe20000004100 */
[----:B------:R-:W-:Y:S01]  /*7620*/  SHF.R.U32.HI R39, RZ, 0x10, R51 ;  /* 0x00000010ff277819 */ /* 0x000fe20000011633 */
[----:B------:R-:W-:-:S02]  /*7630*/  HADD2.F32 R36, -RZ, R36.H0_H0 ;  /* 0x20000024ff247230 */ /* 0x000fc40000004100 */
[----:B------:R-:W-:Y:S02]  /*7640*/  HADD2.F32 R51, -RZ, R38.H0_H0 ;  /* 0x20000026ff337230 */ /* 0x000fe40000004100 */
[CC--:B------:R-:W-:Y:S01]  /*7650*/  FMUL.FTZ R156, R53.reuse, R87.reuse ;  /* 0x00000057359c7220 */ /* 0x0c0fe20000410000 */
[C---:B------:R-:W-:Y:S01]  /*7660*/  FMUL.FTZ R87, R84.reuse, R87 ;  /* 0x0000005754577220 */ /* 0x040fe20000410000 */
[----:B------:R-:W-:Y:S02]  /*7670*/  HADD2.F32 R49, -RZ, R39.H0_H0 ;  /* 0x20000027ff317230 */ /* 0x000fe40000004100 */
[-C--:B------:R-:W-:Y:S01]  /*7680*/  FFMA.FTZ R84, R84, R41.reuse, -R156 ;  /* 0x0000002954547223 */ /* 0x080fe2000001089c */
[----:B------:R-:W-:Y:S01]  /*7690*/  FFMA.FTZ R53, R53, R41, R87 ;  /* 0x0000002935357223 */ /* 0x000fe20000010057 */
[----:B------:R-:W-:Y:S02]  /*76a0*/  IMAD.MOV.U32 R41, RZ, RZ, R55 ;  /* 0x000000ffff297224 */ /* 0x000fe400078e0037 */
[--C-:B------:R-:W-:Y:S01]  /*76b0*/  HADD2.F32 R156, -RZ, R43.reuse.H0_H0 ;  /* 0x2000002bff9c7230 */ /* 0x100fe20000004100 */
[----:B------:R-:W-:Y:S01]  /*76c0*/  F2FP.F16.F32.PACK_AB R84, R84, R86 ;  /* 0x000000565454723e */ /* 0x000fe200000000ff */
[----:B------:R-:W-:Y:S01]  /*76d0*/  HADD2.F32 R43, -RZ, R43.H1_H1 ;  /* 0x3000002bff2b7230 */ /* 0x000fe20000004100 */
[----:B------:R-:W-:Y:S01]  /*76e0*/  F2FP.F16.F32.PACK_AB R53, R53, R85 ;  /* 0x000000553535723e */ /* 0x000fe200000000ff */
[----:B------:R-:W-:-:S02]  /*76f0*/  HADD2.F32 R55, -RZ, R41.H0_H0 ;  /* 0x20000029ff377230 */ /* 0x000fc40000004100 */
[----:B------:R-:W-:Y:S02]  /*7700*/  HADD2.F32 R41, -RZ, R41.H1_H1 ;  /* 0x30000029ff297230 */ /* 0x000fe40000004100 */
[----:B------:R-:W-:Y:S02]  /*7710*/  HADD2.F32 R87, -RZ, R176.H0_H0 ;  /* 0x200000b0ff577230 */ /* 0x000fe40000004100 */
[-C--:B------:R-:W-:Y:S01]  /*7720*/  FMUL.FTZ R157, R55, R158.reuse ;  /* 0x0000009e379d7220 */ /* 0x080fe20000410000 */
[----:B------:R-:W-:Y:S01]  /*7730*/  FMUL.FTZ R158, R156, R158 ;  /* 0x0000009e9c9e7220 */ /* 0x000fe20000410000 */
[-C--:B------:R-:W-:Y:S01]  /*7740*/  FMUL.FTZ R38, R41, R49.reuse ;  /* 0x0000003129267220 */ /* 0x080fe20000410000 */
[----:B------:R-:W-:Y:S02]  /*7750*/  IMAD.MOV.U32 R39, RZ, RZ, R42 ;  /* 0x000000ffff277224 */ /* 0x000fe400078e002a */
[----:B------:R-:W-:Y:S01]  /*7760*/  FMUL.FTZ R49, R43, R49 ;  /* 0x000000312b317220 */ /* 0x000fe20000410000 */
[----:B------:R-:W-:-:S02]  /*7770*/  HADD2.F32 R42, -RZ, R175.H1_H1 ;  /* 0x300000afff2a7230 */ /* 0x000fc40000004100 */
[----:B------:R-:W-:Y:S01]  /*7780*/  FFMA.FTZ R38, R43, R51, -R38 ;  /* 0x000000332b267223 */ /* 0x000fe20000010826 */
[----:B------:R-:W-:Y:S02]  /*7790*/  HADD2.F32 R43, -RZ, R52.H0_H0 ;  /* 0x20000034ff2b7230 */ /* 0x000fe40000004100 */
[----:B------:R-:W-:Y:S01]  /*77a0*/  FFMA.FTZ R158, R55, R87, R158 ;  /* 0x00000057379e7223 */ /* 0x000fe2000001009e */
[----:B------:R-:W-:Y:S01]  /*77b0*/  FFMA.FTZ R41, R41, R51, R49 ;  /* 0x0000003329297223 */ /* 0x000fe20000010031 */
[----:B------:R-:W-:Y:S02]  /*77c0*/  HADD2.F32 R49, -RZ, R175.H0_H0 ;  /* 0x200000afff317230 */ /* 0x000fe40000004100 */
[----:B------:R-:W-:Y:S01]  /*77d0*/  FFMA.FTZ R157, R156, R87, -R157 ;  /* 0x000000579c9d7223 */ /* 0x000fe2000001089d */
[----:B------:R-:W-:Y:S02]  /*77e0*/  HADD2.F32 R51, -RZ, R40.H0_H0 ;  /* 0x20000028ff337230 */ /* 0x000fe40000004100 */
[----:B------:R-:W-:-:S02]  /*77f0*/  HADD2.F32 R55, -RZ, R48.H0_H0 ;  /* 0x20000030ff377230 */ /* 0x000fc40000004100 */
[-C--:B------:R-:W-:Y:S01]  /*7800*/  FMUL.FTZ R48, R43, R42.reuse ;  /* 0x0000002a2b307220 */ /* 0x080fe20000410000 */
[----:B------:R-:W-:Y:S02]  /*7810*/  HADD2.F32 R52, -RZ, R52.H1_H1 ;  /* 0x30000034ff347230 */ /* 0x000fe40000004100 */
[C---:B------:R-:W-:Y:S01]  /*7820*/  FMUL.FTZ R42, R51.reuse, R42 ;  /* 0x0000002a332a7220 */ /* 0x040fe20000410000 */
[----:B------:R-:W-:Y:S02]  /*7830*/  HADD2.F32 R40, -RZ, R40.H1_H1 ;  /* 0x30000028ff287230 */ /* 0x000fe40000004100 */
[----:B------:R-:W-:Y:S01]  /*7840*/  FFMA.FTZ R48, R51, R49, -R48 ;  /* 0x0000003133307223 */ /* 0x000fe20000010830 */
[----:B------:R-:W-:Y:S02]  /*7850*/  HADD2.F32 R50, -RZ, R50.H0_H0 ;  /* 0x20000032ff327230 */ /* 0x000fe40000004100 */
[----:B------:R-:W-:Y:S01]  /*7860*/  FMUL.FTZ R51, R52, R55 ;  /* 0x0000003734337220 */ /* 0x000fe20000410000 */
[----:B------:R-:W-:Y:S01]  /*7870*/  FFMA.FTZ R42, R43, R49, R42 ;  /* 0x000000312b2a7223 */ /* 0x000fe2000001002a */
[----:B------:R-:W-:Y:S01]  /*7880*/  FMUL.FTZ R55, R40, R55 ;  /* 0x0000003728377220 */ /* 0x000fe20000410000 */
[----:B------:R-:W-:-:S02]  /*7890*/  HADD2.F32 R49, -RZ, R54.H0_H0 ;  /* 0x20000036ff317230 */ /* 0x000fc40000004100 */
[-C--:B------:R-:W-:Y:S01]  /*78a0*/  FFMA.FTZ R51, R40, R36.reuse, -R51 ;  /* 0x0000002428337223 */ /* 0x080fe20000010833 */
[--C-:B------:R-:W-:Y:S02]  /*78b0*/  HADD2.F32 R43, -RZ, R39.reuse.H0_H0 ;  /* 0x20000027ff2b7230 */ /* 0x100fe40000004100 */
[----:B------:R-:W-:Y:S01]  /*78c0*/  FFMA.FTZ R55, R52, R36, R55 ;  /* 0x0000002434377223 */ /* 0x000fe20000010037 */
        /* <DEDUP_REMOVED lines=9> */
[CC--:B------:R-:W-:Y:S01]  /*7960*/  FMUL.FTZ R36, R54.reuse, R50.reuse ;  /* 0x0000003236247220 */ /* 0x0c0fe20000410000 */
[----:B------:R-:W-:Y:S01]  /*7970*/  FMUL.FTZ R50, R39, R50 ;  /* 0x0000003227327220 */ /* 0x000fe20000410000 */
[----:B------:R-:W-:Y:S01]  /*7980*/  F2FP.F16.F32.PACK_AB R42, R55, R42 ;  /* 0x0000002a372a723e */ /* 0x000fe200000000ff */
[----:B------:R-:W-:Y:S02]  /*7990*/  IMAD.MOV.U32 R55, RZ, RZ, R158 ;  /* 0x000000ffff377224 */ /* 0x000fe400078e009e */
[----:B------:R-:W-:Y:S01]  /*79a0*/  FFMA.FTZ R37, R43, R40, -R37 ;  /* 0x000000282b257223 */ /* 0x000fe20000010825 */
[----:B------:R-:W-:Y:S01]  /*79b0*/  FFMA.FTZ R36, R39, R52, -R36 ;  /* 0x0000003427247223 */ /* 0x000fe20000010824 */
[----:B------:R-:W-:Y:S01]  /*79c0*/  FFMA.FTZ R87, R49, R40, R87 ;  /* 0x0000002831577223 */ /* 0x000fe20000010057 */
[----:B------:R-:W-:Y:S01]  /*79d0*/  FFMA.FTZ R50, R54, R52, R50 ;  /* 0x0000003436327223 */ /* 0x000fe20000010032 */
[----:B------:R-:W-:Y:S01]  /*79e0*/  F2FP.F16.F32.PACK_AB R48, R51, R48 ;  /* 0x000000303330723e */ /* 0x000fe200000000ff */
[----:B------:R-:W-:Y:S01]  /*79f0*/  IMAD.MOV.U32 R52, RZ, RZ, R42 ;  /* 0x000000ffff347224 */ /* 0x000fe200078e002a */
[----:B------:R-:W-:Y:S01]  /*7a00*/  F2FP.F16.F32.PACK_AB R36, R36, R37 ;  /* 0x000000252424723e */ /* 0x000fe200000000ff */
[----:B------:R-:W-:Y:S01]  /*7a10*/  IMAD.MOV.U32 R43, RZ, RZ, R38 ;  /* 0x000000ffff2b7224 */ /* 0x000fe200078e0026 */
[----:B------:R-:W-:Y:S01]  /*7a20*/  F2FP.F16.F32.PACK_AB R50, R50, R87 ;  /* 0x000000573232723e */ /* 0x000fe200000000ff */
[----:B------:R-:W-:Y:S01]  /*7a30*/  IMAD.MOV.U32 R40, RZ, RZ, R48 ;  /* 0x000000ffff287224 */ /* 0x000fe200078e0030 */
[----:B------:R-:W-:Y:S01]  /*7a40*/  MOV R41, R84 ;  /* 0x0000005400297202 */ /* 0x000fe20000000f00 */
[----:B------:R-:W-:Y:S01]  /*7a50*/  IMAD.MOV.U32 R42, RZ, RZ, R36 ;  /* 0x000000ffff2a7224 */ /* 0x000fe200078e0024 */
[----:B------:R-:W-:-:S07]  /*7a60*/  MOV R54, R50 ;  /* 0x0000003200367202 */ /* 0x000fce0000000f00 */
.L_x_2782:
[----:B------:R-:W-:Y:S05]  /*7a70*/  BSYNC B3 ;  /* 0x0000000000037941 */ /* 0x000fea0003800000 */
.L_x_2781:
[----:B0-----:R3:W-:Y:S04]  /*7a80*/  STG.E.128 desc[UR60][R80.64], R40 ;  /* 0x0000002850007986 */ /* 0x0017e8000c101d3c */
[----:B--2---:R3:W-:Y:S02]  /*7a90*/  @!P4 STG.E.128 desc[UR60][R82.64], R52 ;  /* 0x000000345200c986 */ /* 0x0047e4000c101d3c */
.L_x_2780:
[----:B------:R-:W-:Y:S05]  /*7aa0*/  BSYNC B2 ;  /* 0x0000000000027941 */ /* 0x000fea0003800000 */
.L_x_2779:
[----:B------:R-:W-:-:S13]  /*7ab0*/  ISETP.NE.AND P4, PT, R9, RZ, PT ;  /* 0x000000ff0900720c */ /* 0x000fda0003f85270 */
[----:B------:R-:W-:Y:S05]  /*7ac0*/  @!P4 BRA `(.L_x_2774) ;  /* 0x0000000400d8c947 */ /* 0x000fea0003800000 */
[----:B------:R-:W2:Y:S01]  /*7ad0*/  LDL R36, [R1+0x20] ;  /* 0x0000200001247983 */ /* 0x000ea20000100800 */
[----:B------:R-:W-:Y:S01]  /*7ae0*/  IADD3 R39, P4, P5, R92, R130, R12 ;  /* 0x000000825c277210 */ /* 0x000fe20007d9e00c */
[----:B------:R-:W-:Y:S03]  /*7af0*/  BSSY B2, `(.L_x_2783) ;  /* 0x0000071000027945 */ /* 0x000fe60003800000 */
[----:B------:R-:W-:Y:S02]  /*7b00*/  IADD3.X R38, R89, R152, R106, P4, P5 ;  /* 0x0000009859267210 */ /* 0x000fe400027ea46a */
[----:B--2---:R-:W-:-:S04]  /*7b10*/  LOP3.LUT P6, RZ, R36, 0x1, RZ, 0xc0, !PT ;  /* 0x0000000124ff7812 */ /* 0x004fc800078cc0ff */
[----:B------:R-:W-:-:S04]  /*7b20*/  SEL R36, R119, R144, !P6 ;  /* 0x0000009077247207 */ /* 0x000fc80007000000 */
[----:B------:R-:W-:-:S04]  /*7b30*/  SHF.R.S32.HI R37, RZ, 0x1f, R36 ;  /* 0x0000001fff257819 */ /* 0x000fc80000011424 */
[----:B------:R-:W-:-:S04]  /*7b40*/  LEA.HI R36, R37, R36, RZ, 0x4 ;  /* 0x0000002425247211 */ /* 0x000fc800078f20ff */
[----:B------:R-:W-:-:S05]  /*7b50*/  LEA.HI.SX32 R36, R36, R109, 0x1c ;  /* 0x0000006d24247211 */ /* 0x000fca00078fe2ff */
[----:B------:R-:W-:-:S05]  /*7b60*/  IMAD.SHL.U32 R37, R36, 0x8, RZ ;  /* 0x0000000824257824 */ /* 0x000fca00078e00ff */
[----:B------:R-:W-:-:S13]  /*7b70*/  ISETP.GE.AND P4, PT, R37, R141, PT ;  /* 0x0000008d2500720c */ /* 0x000fda0003f86270 */
[--C-:B0--3--:R-:W-:Y:S02]  /*7b80*/  @!P4 SHF.R.S32.HI R40, RZ, 0x1f, R37.reuse ;  /* 0x0000001fff28c819 */ /* 0x109fe40000011425 */
[--C-:B------:R-:W-:Y:S02]  /*7b90*/  @!P4 IADD3 R130, P5, P6, R92, R130, R37.reuse ;  /* 0x000000825c82c210 */ /* 0x100fe40007ebe025 */
[----:B------:R-:W-:Y:S02]  /*7ba0*/  LOP3.LUT R37, R196, 0x38, R37, 0xf8, !PT ;  /* 0x00000038c4257812 */ /* 0x000fe400078ef825 */
[----:B------:R-:W-:Y:S02]  /*7bb0*/  @!P4 IADD3.X R40, R89, R152, R40, P5, P6 ;  /* 0x000000985928c210 */ /* 0x000fe40002fec428 */
[----:B------:R-:W-:Y:S02]  /*7bc0*/  LEA R48, P5, R39, R114, 0x1 ;  /* 0x0000007227307211 */ /* 0x000fe400078a08ff */
[----:B------:R-:W-:-:S02]  /*7bd0*/  LOP3.LUT R37, R37, R198, RZ, 0x3c, !PT ;  /* 0x000000c625257212 */ /* 0x000fc400078e3cff */
[-C--:B------:R-:W-:Y:S02]  /*7be0*/  LEA.HI.X R49, R39, R115.reuse, R38, 0x1, P5 ;  /* 0x0000007327317211 */ /* 0x080fe400028f0c26 */
[----:B------:R-:W-:Y:S02]  /*7bf0*/  SHF.R.S32.HI R39, RZ, 0x1f, R36 ;  /* 0x0000001fff277819 */ /* 0x000fe40000011424 */
[C---:B------:R-:W-:Y:S02]  /*7c00*/  @!P4 LEA R50, P5, R130.reuse, R114, 0x1 ;  /* 0x000000728232c211 */ /* 0x040fe400078a08ff */
[----:B------:R-:W-:Y:S02]  /*7c10*/  LEA.HI R39, R39, R36, RZ, 0x3 ;  /* 0x0000002427277211 */ /* 0x000fe400078f18ff */
[----:B------:R-:W-:Y:S02]  /*7c20*/  @!P4 LEA.HI.X R51, R130, R115, R40, 0x1, P5 ;  /* 0x000000738233c211 */ /* 0x000fe400028f0c28 */
[----:B------:R-:W-:Y:S01]  /*7c30*/  ISETP.GE.AND P5, PT, R187, R118, PT ;  /* 0x00000076bb00720c */ /* 0x000fe20003fa6270 */
[----:B------:R-:W-:-:S05]  /*7c40*/  IMAD.SHL.U32 R39, R39, 0x400, RZ ;  /* 0x0000040027277824 */ /* 0x000fca00078e00ff */
[----:B------:R-:W-:-:S04]  /*7c50*/  LOP3.LUT R36, R39, 0x7fffe000, RZ, 0xc0, !PT ;  /* 0x7fffe00027247812 */ /* 0x000fc800078ec0ff */
[----:B------:R-:W-:-:S05]  /*7c60*/  LEA R36, R197, R36, 0x9 ;  /* 0x00000024c5247211 */ /* 0x000fca00078e48ff */
        /* <DEDUP_REMOVED lines=36> */
[----:B------:R-:W-:Y:S02]  /*7eb0*/  HADD2.F32 R46, -RZ, R46.H0_H0 ;  /* 0x2000002eff2e7230 */ /* 0x000fe40000004100 */
        /* <DEDUP_REMOVED lines=19> */
[----:B------:R-:W-:Y:S01]  /*7ff0*/  FMUL.FTZ R47, R40, R33 ;  /* 0x00000021282f7220 */ /* 0x000fe20000410000 */
[----:B------:R-:W-:Y:S02]  /*8000*/  HADD2.F32 R43, -RZ, R32.H0_H0 ;  /* 0x20000020ff2b7230 */ /* 0x000fe40000004100 */
[----:B------:R-:W-:Y:S01]  /*8010*/  FMUL.FTZ R32, R39, R173 ;  /* 0x000000ad27207220 */ /* 0x000fe20000410000 */
[----:B------:R-:W-:Y:S01]  /*8020*/  FMUL.FTZ R33, R36, R33 ;  /* 0x0000002124217220 */ /* 0x000fe20000410000 */
[C---:B------:R-:W-:Y:S01]  /*8030*/  FMUL.FTZ R173, R37.reuse, R173 ;  /* 0x000000ad25ad7220 */ /* 0x040fe20000410000 */
[----:B------:R-:W-:Y:S02]  /*8040*/  HADD2.F32 R172, -RZ, R172.H0_H0 ;  /* 0x200000acffac7230 */ /* 0x000fe40000004100 */
[----:B------:R-:W-:Y:S01]  /*8050*/  FFMA.FTZ R32, R37, R171, -R32 ;  /* 0x000000ab25207223 */ /* 0x000fe20000010820 */
[----:B------:R-:W-:Y:S01]  /*8060*/  FFMA.FTZ R40, R40, R43, R33 ;  /* 0x0000002b28287223 */ /* 0x000fe20000010021 */
[----:B------:R-:W-:-:S02]  /*8070*/  HADD2.F32 R37, -RZ, R42.H0_H0 ;  /* 0x2000002aff257230 */ /* 0x000fc40000004100 */
[----:B------:R-:W-:Y:S01]  /*8080*/  FFMA.FTZ R173, R39, R171, R173 ;  /* 0x000000ab27ad7223 */ /* 0x000fe200000100ad */
[----:B------:R-:W-:Y:S02]  /*8090*/  HADD2.F32 R45, -RZ, R45.H0_H0 ;  /* 0x2000002dff2d7230 */ /* 0x000fe40000004100 */
[----:B------:R-:W-:Y:S01]  /*80a0*/  FFMA.FTZ R47, R36, R43, -R47 ;  /* 0x0000002b242f7223 */ /* 0x000fe2000001082f */
[----:B------:R-:W-:Y:S02]  /*80b0*/  HADD2.F32 R33, -RZ, R38.H0_H0 ;  /* 0x20000026ff217230 */ /* 0x000fe40000004100 */
[----:B------:R-:W-:Y:S01]  /*80c0*/  HADD2.F32 R42, -RZ, R42.H1_H1 ;  /* 0x3000002aff2a7230 */ /* 0x000fe20000004100 */
[----:B------:R-:W-:Y:S01]  /*80d0*/  F2FP.F16.F32.PACK_AB R40, R40, R173 ;  /* 0x000000ad2828723e */ /* 0x000fe200000000ff */
[----:B------:R-:W-:Y:S01]  /*80e0*/  HADD2.F32 R38, -RZ, R38.H1_H1 ;  /* 0x30000026ff267230 */ /* 0x000fe20000004100 */
[----:B------:R-:W-:Y:S01]  /*80f0*/  F2FP.F16.F32.PACK_AB R36, R47, R32 ;  /* 0x000000202f24723e */ /* 0x000fe200000000ff */
[----:B------:R-:W-:-:S02]  /*8100*/  HADD2.F32 R170, -RZ, R170.H0_H0 ;  /* 0x200000aaffaa7230 */ /* 0x000fc40000004100 */
[-C--:B------:R-:W-:Y:S01]  /*8110*/  FMUL.FTZ R43, R42, R45.reuse ;  /* 0x0000002d2a2b7220 */ /* 0x080fe20000410000 */
[----:B------:R-:W-:Y:S02]  /*8120*/  HADD2.F32 R39, -RZ, R34.H0_H0 ;  /* 0x20000022ff277230 */ /* 0x000fe40000004100 */
[-C--:B------:R-:W-:Y:S01]  /*8130*/  FMUL.FTZ R34, R37, R172.reuse ;  /* 0x000000ac25227220 */ /* 0x080fe20000410000 */
[C---:B------:R-:W-:Y:S01]  /*8140*/  FMUL.FTZ R172, R33.reuse, R172 ;  /* 0x000000ac21ac7220 */ /* 0x040fe20000410000 */
[C---:B------:R-:W-:Y:S02]  /*8150*/  FMUL.FTZ R45, R38.reuse, R45 ;  /* 0x0000002d262d7220 */ /* 0x040fe40000410000 */
        /* <DEDUP_REMOVED lines=9> */
[----:B------:R-:W-:-:S07]  /*81f0*/  MOV R43, R46 ;  /* 0x0000002e002b7202 */ /* 0x000fce0000000f00 */
.L_x_2784:
[----:B------:R-:W-:Y:S05]  /*8200*/  BSYNC B2 ;  /* 0x0000000000027941 */ /* 0x000fea0003800000 */
.L_x_2783:
[----:B0-----:R4:W-:Y:S04]  /*8210*/  STG.E.128 desc[UR60][R48.64], R36 ;  /* 0x0000002430007986 */ /* 0x0019e8000c101d3c */
[----:B--2---:R4:W-:Y:S02]  /*8220*/  @!P4 STG.E.128 desc[UR60][R50.64], R40 ;  /* 0x000000283200c986 */ /* 0x0049e4000c101d3c */
.L_x_2774:
[----:B------:R-:W-:Y:S05]  /*8230*/  BSYNC B1 ;  /* 0x0000000000017941 */ /* 0x000fea0003800000 */
.L_x_2773:
        /* <DEDUP_REMOVED lines=10> */
[----:B----4-:R-:W-:Y:S02]  /*82e0*/  IADD3 R36, P0, P4, R92, R124, R14 ;  /* 0x0000007c5c247210 */ /* 0x010fe40007c1e00e */
        /* <DEDUP_REMOVED lines=8> */
[----:B------:R-:W-:Y:S01]  /*8370*/  LOP3.LUT R32, R195, 0x38, R33, 0xf8, !PT ;  /* 0x00000038c3207812 */ /* 0x000fe200078ef821 */
[----:B------:R-:W-:-:S03]  /*8380*/  IMAD.SHL.U32 R35, R35, 0x400, RZ ;  /* 0x0000040023237824 */ /* 0x000fc600078e00ff */
[----:B------:R-:W-:Y:S02]  /*8390*/  LOP3.LUT R32, R32, R231, RZ, 0x3c, !PT ;  /* 0x000000e720207212 */ /* 0x000fe400078e3cff */
[----:B------:R-:W-:-:S04]  /*83a0*/  LOP3.LUT R35, R35, 0x7fffe000, RZ, 0xc0, !PT ;  /* 0x7fffe00023237812 */ /* 0x000fc800078ec0ff */
[----:B------:R-:W-:Y:S02]  /*83b0*/  IADD3 R32, R32, R35, R199 ;  /* 0x0000002320207210 */ /* 0x000fe40007ffe0c7 */
[--C-:B------:R-:W-:Y:S02]  /*83c0*/  @!P0 SHF.R.S32.HI R37, RZ, 0x1f, R33.reuse ;  /* 0x0000001fff258819 */ /* 0x100fe40000011421 */
[----:B------:R-:W-:Y:S01]  /*83d0*/  @!P0 IADD3 R34, P4, P5, R92, R124, R33 ;  /* 0x0000007c5c228210 */ /* 0x000fe20007d9e021 */
[C---:B------:R-:W-:Y:S02]  /*83e0*/  IMAD R33, R17.reuse, 0x6000, R137 ;  /* 0x0000600011217824 */ /* 0x040fe400078e0289 */
[----:B------:R-:W-:Y:S01]  /*83f0*/  IMAD R35, R17, 0x6000, R32 ;  /* 0x0000600011237824 */ /* 0x000fe200078e0220 */
[----:B------:R-:W-:Y:S02]  /*8400*/  @!P0 IADD3.X R37, R89, R44, R37, P4, P5 ;  /* 0x0000002c59258210 */ /* 0x000fe400027ea425 */
[----:B0--3--:R-:W-:-:S02]  /*8410*/  LEA R40, P4, R36, R114, 0x1 ;  /* 0x0000007224287211 */ /* 0x009fc400078808ff */
[----:B------:R-:W-:Y:S02]  /*8420*/  LEA R33, R33, R16, 0x1 ;  /* 0x0000001021217211 */ /* 0x000fe400078e08ff */
        /* <DEDUP_REMOVED lines=11> */
[----:B0-----:R-:W-:Y:S01]  /*84e0*/  IMAD.MOV.U32 R37, RZ, RZ, R35 ;  /* 0x000000ffff257224 */ /* 0x001fe200078e0023 */
[--C-:B------:R-:W-:Y:S01]  /*84f0*/  SHF.R.U64 R45, R64, 0x10, R65.reuse ;  /* 0x00000010402d7819 */ /* 0x100fe20000001241 */
[----:B------:R-:W-:Y:S01]  /*8500*/  HADD2.F32 R54, -RZ, R169.H1_H1 ;  /* 0x300000a9ff367230 */ /* 0x000fe20000004100 */
[----:B------:R-:W-:Y:S01]  /*8510*/  SHF.R.U32.HI R64, RZ, 0x10, R65 ;  /* 0x00000010ff407819 */ /* 0x000fe20000011641 */
[--C-:B------:R-:W-:Y:S01]  /*8520*/  HADD2.F32 R51, -RZ, R49.reuse.H0_H0 ;  /* 0x20000031ff337230 */ /* 0x100fe20000004100 */
[--C-:B------:R-:W-:Y:S01]  /*8530*/  SHF.R.U64 R48, R78, 0x10, R79.reuse ;  /* 0x000000104e307819 */ /* 0x100fe2000000124f */
[----:B------:R-:W-:Y:S01]  /*8540*/  HADD2.F32 R49, -RZ, R49.H1_H1 ;  /* 0x30000031ff317230 */ /* 0x000fe20000004100 */
[----:B------:R-:W-:Y:S01]  /*8550*/  SHF.R.U32.HI R78, RZ, 0x10, R79 ;  /* 0x00000010ff4e7819 */ /* 0x000fe2000001164f */
[----:B------:R-:W-:-:S02]  /*8560*/  HADD2.F32 R35, -RZ, R33.H0_H0 ;  /* 0x20000021ff237230 */ /* 0x000fc40000004100 */
[-C--:B------:R-:W-:Y:S01]  /*8570*/  FMUL.FTZ R80, R51, R54.reuse ;  /* 0x0000003633507220 */ /* 0x080fe20000410000 */
[----:B------:R-:W-:Y:S01]  /*8580*/  HADD2.F32 R76, -RZ, R76.H0_H0 ;  /* 0x2000004cff4c7230 */ /* 0x000fe20000004100 */
[--C-:B------:R-:W-:Y:S01]  /*8590*/  SHF.R.U64 R47, R66, 0x10, R67.reuse ;  /* 0x00000010422f7819 */ /* 0x100fe20000001243 */
[----:B------:R-:W-:Y:S02]  /*85a0*/  HADD2.F32 R50, -RZ, R33.H1_H1 ;  /* 0x30000021ff327230 */ /* 0x000fe40000004100 */
[----:B------:R-:W-:Y:S01]  /*85b0*/  FMUL.FTZ R54, R35, R54 ;  /* 0x0000003623367220 */ /* 0x000fe20000410000 */
[----:B------:R-:W-:Y:S02]  /*85c0*/  HADD2.F32 R52, -RZ, R167.H1_H1 ;  /* 0x300000a7ff347230 */ /* 0x000fe40000004100 */
[-C--:B------:R-:W-:Y:S01]  /*85d0*/  FMUL.FTZ R53, R49, R76.reuse ;  /* 0x0000004c31357220 */ /* 0x080fe20000410000 */
[----:B------:R-:W-:Y:S02]  /*85e0*/  HADD2.F32 R64, -RZ, R64.H0_H0 ;  /* 0x20000040ff407230 */ /* 0x000fe40000004100 */
[C---:B------:R-:W-:Y:S01]  /*85f0*/  FMUL.FTZ R76, R50.reuse, R76 ;  /* 0x0000004c324c7220 */ /* 0x040fe20000410000 */
[----:B------:R-:W-:Y:S01]  /*8600*/  SHF.R.U32.HI R66, RZ, 0x10, R67 ;  /* 0x00000010ff427819 */ /* 0x000fe20000011643 */
        /* <DEDUP_REMOVED lines=9> */
[--C-:B------:R-:W-:Y:S02]  /*86a0*/  HADD2.F32 R39, -RZ, R37.reuse.H0_H0 ;  /* 0x20000025ff277230 */ /* 0x100fe40000004100 */
[----:B------:R-:W-:Y:S02]  /*86b0*/  HADD2.F32 R54, -RZ, R37.H1_H1 ;  /* 0x30000025ff367230 */ /* 0x000fe40000004100 */
[----:B------:R-:W-:Y:S01]  /*86c0*/  FMUL.FTZ R55, R64, R53 ;  /* 0x0000003540377220 */ /* 0x000fe20000410000 */
[----:B------:R-:W-:-:S02]  /*86d0*/  HADD2.F32 R76, -RZ, R166.H1_H1 ;  /* 0x300000a6ff4c7230 */ /* 0x000fc40000004100 */
[----:B------:R-:W-:Y:S02]  /*86e0*/  HADD2.F32 R51, -RZ, R66.H0_H0 ;  /* 0x20000042ff337230 */ /* 0x000fe40000004100 */
[-C--:B------:R-:W-:Y:S01]  /*86f0*/  FMUL.FTZ R66, R49, R80.reuse ;  /* 0x0000005031427220 */ /* 0x080fe20000410000 */
[C---:B------:R-:W-:Y:S01]  /*8700*/  FMUL.FTZ R80, R39.reuse, R80 ;  /* 0x0000005027507220 */ /* 0x040fe20000410000 */
[----:B------:R-:W-:Y:S01]  /*8710*/  FMUL.FTZ R53, R54, R53 ;  /* 0x0000003536357220 */ /* 0x000fe20000410000 */
[----:B------:R-:W-:Y:S02]  /*8720*/  HADD2.F32 R169, -RZ, R169.H0_H0 ;  /* 0x200000a9ffa97230 */ /* 0x000fe40000004100 */
[-C--:B------:R-:W-:Y:S01]  /*8730*/  FFMA.FTZ R37, R39, R76.reuse, -R66 ;  /* 0x0000004c27257223 */ /* 0x080fe20000010842 */
[----:B------:R-:W-:Y:S01]  /*8740*/  FFMA.FTZ R39, R49, R76, R80 ;  /* 0x0000004c31277223 */ /* 0x000fe20000010050 */
[----:B------:R-:W-:Y:S01]  /*8750*/  FFMA.FTZ R64, R64, R51, R53 ;  /* 0x0000003340407223 */ /* 0x000fe20000010035 */
[----:B------:R-:W-:-:S02]  /*8760*/  HADD2.F32 R76, -RZ, R46.H0_H0 ;  /* 0x2000002eff4c7230 */ /* 0x000fc40000004100 */
[----:B------:R-:W-:Y:S01]  /*8770*/  FFMA.FTZ R54, R54, R51, -R55 ;  /* 0x0000003336367223 */ /* 0x000fe20000010837 */
[----:B------:R-:W-:Y:S02]  /*8780*/  HADD2.F32 R53, -RZ, R36.H1_H1 ;  /* 0x30000024ff357230 */ /* 0x000fe40000004100 */
[----:B------:R-:W-:Y:S01]  /*8790*/  HADD2.F32 R49, -RZ, R32.H1_H1 ;  /* 0x30000020ff317230 */ /* 0x000fe20000004100 */
[----:B------:R-:W-:Y:S01]  /*87a0*/  F2FP.F16.F32.PACK_AB R39, R64, R39 ;  /* 0x000000274027723e */ /* 0x000fe200000000ff */
[----:B------:R-:W-:Y:S02]  /*87b0*/  HADD2.F32 R51, -RZ, R36.H0_H0 ;  /* 0x20000024ff337230 */ /* 0x000fe40000004100 */
[-C--:B------:R-:W-:Y:S01]  /*87c0*/  FMUL.FTZ R78, R53, R76.reuse ;  /* 0x0000004c354e7220 */ /* 0x080fe20000410000 */
[----:B------:R-:W-:Y:S02]  /*87d0*/  HADD2.F32 R46, -RZ, R32.H0_H0 ;  /* 0x20000020ff2e7230 */ /* 0x000fe40000004100 */
[----:B------:R-:W-:Y:S01]  /*87e0*/  FMUL.FTZ R76, R49, R76 ;  /* 0x0000004c314c7220 */ /* 0x000fe20000410000 */
[----:B------:R-:W-:-:S02]  /*87f0*/  HADD2.F32 R66, -RZ, R45.H0_H0 ;  /* 0x2000002dff427230 */ /* 0x000fc40000004100 */
[-C--:B------:R-:W-:Y:S01]  /*8800*/  FMUL.FTZ R45, R51, R169.reuse ;  /* 0x000000a9332d7220 */ /* 0x080fe20000410000 */
[----:B------:R-:W-:Y:S02]  /*8810*/  HADD2.F32 R167, -RZ, R167.H0_H0 ;  /* 0x200000a7ffa77230 */ /* 0x000fe40000004100 */
[C---:B------:R-:W-:Y:S01]  /*8820*/  FMUL.FTZ R36, R46.reuse, R169 ;  /* 0x000000a92e247220 */ /* 0x040fe20000410000 */
[----:B------:R-:W-:Y:S02]  /*8830*/  HADD2.F32 R47, -RZ, R47.H0_H0 ;  /* 0x2000002fff2f7230 */ /* 0x000fe40000004100 */
[----:B------:R-:W-:Y:S01]  /*8840*/  FFMA.FTZ R55, R53, R66, R76 ;  /* 0x0000004235377223 */ /* 0x000fe2000001004c */
[----:B------:R-:W-:Y:S02]  /*8850*/  HADD2.F32 R53, -RZ, R48.H0_H0 ;  /* 0x20000030ff357230 */ /* 0x000fe40000004100 */
[-C--:B------:R-:W-:Y:S01]  /*8860*/  FFMA.FTZ R32, R46, R167.reuse, -R45 ;  /* 0x000000a72e207223 */ /* 0x080fe2000001082d */
[----:B------:R-:W-:Y:S01]  /*8870*/  FFMA.FTZ R36, R51, R167, R36 ;  /* 0x000000a733247223 */ /* 0x000fe20000010024 */
[----:B------:R-:W-:-:S02]  /*8880*/  HADD2.F32 R48, -RZ, R38.H0_H0 ;  /* 0x20000026ff307230 */ /* 0x000fc40000004100 */
[----:B------:R-:W-:Y:S01]  /*8890*/  FFMA.FTZ R45, R49, R66, -R78 ;  /* 0x00000042312d7223 */ /* 0x000fe2000001084e */
[----:B------:R-:W-:Y:S01]  /*88a0*/  HADD2.F32 R51, -RZ, R168.H0_H0 ;  /* 0x200000a8ff337230 */ /* 0x000fe20000004100 */
[----:B------:R-:W-:Y:S01]  /*88b0*/  F2FP.F16.F32.PACK_AB R54, R54, R37 ;  /* 0x000000253636723e */ /* 0x000fe200000000ff */
        /* <DEDUP_REMOVED lines=8> */
[----:B------:R-:W-:Y:S01]  /*8940*/  F2FP.F16.F32.PACK_AB R32, R45, R32 ;  /* 0x000000202d20723e */ /* 0x000fe200000000ff */
[----:B------:R-:W-:Y:S01]  /*8950*/  FMUL.FTZ R53, R34, R53 ;  /* 0x0000003522357220 */ /* 0x000fe20000410000 */
[----:B------:R-:W-:Y:S01]  /*8960*/  F2FP.F16.F32.PACK_AB R36, R55, R36 ;  /* 0x000000243724723e */ /* 0x000fe200000000ff */
[-C--:B------:R-:W-:Y:S01]  /*8970*/  FFMA.FTZ R65, R46, R49.reuse, -R65 ;  /* 0x000000312e417223 */ /* 0x080fe20000010841 */
[----:B------:R-:W-:Y:S01]  /*8980*/  FFMA.FTZ R51, R48, R49, R51 ;  /* 0x0000003130337223 */ /* 0x000fe20000010033 */
[-C--:B------:R-:W-:Y:S01]  /*8990*/  FFMA.FTZ R34, R34, R47.reuse, -R67 ;  /* 0x0000002f22227223 */ /* 0x080fe20000010843 */
[----:B------:R-:W-:Y:S01]  /*89a0*/  FFMA.FTZ R38, R38, R47, R53 ;  /* 0x0000002f26267223 */ /* 0x000fe20000010035 */
[----:B------:R-:W-:-:S03]  /*89b0*/  MOV R35, R54 ;  /* 0x0000003600237202 */ /* 0x000fc60000000f00 */
[----:B------:R-:W-:Y:S02]  /*89c0*/  F2FP.F16.F32.PACK_AB R34, R34, R65 ;  /* 0x000000412222723e */ /* 0x000fe400000000ff */
[----:B------:R-:W-:-:S07]  /*89d0*/  F2FP.F16.F32.PACK_AB R38, R38, R51 ;  /* 0x000000332626723e */ /* 0x000fce00000000ff */
.L_x_2788:
[----:B------:R-:W-:Y:S05]  /*89e0*/  BSYNC B2 ;  /* 0x0000000000027941 */ /* 0x000fea0003800000 */
.L_x_2787:
[----:B0-----:R0:W-:Y:S04]  /*89f0*/  STG.E.128 desc[UR60][R40.64], R32 ;  /* 0x0000002028007986 */ /* 0x0011e8000c101d3c */
[----:B--2---:R0:W-:Y:S02]  /*8a00*/  @!P0 STG.E.128 desc[UR60][R42.64], R36 ;  /* 0x000000242a008986 */ /* 0x0041e4000c101d3c */
.L_x_2786:
[----:B------:R-:W-:Y:S05]  /*8a10*/  BSYNC B1 ;  /* 0x0000000000017941 */ /* 0x000fea0003800000 */
.L_x_2785:
[----:B------:R-:W-:Y:S01]  /*8a20*/  ISETP.NE.AND P0, PT, R10, RZ, PT ;  /* 0x000000ff0a00720c */ /* 0x000fe20003f05270 */
[----:B------:R-:W-:-:S12]  /*8a30*/  BSSY B1, `(.L_x_2789) ;  /* 0x000007b000017945 */ /* 0x000fd80003800000 */
[----:B------:R-:W-:Y:S05]  /*8a40*/  @!P0 BRA `(.L_x_2790) ;  /* 0x0000000400e48947 */ /* 0x000fea0003800000 */
[----:B0-----:R-:W-:Y:S01]  /*8a50*/  SEL R32, R119, R144, !P2 ;  /* 0x0000009077207207 */ /* 0x001fe20005000000 */
[----:B------:R-:W-:Y:S01]  /*8a60*/  BSSY B2, `(.L_x_2791) ;  /* 0x0000075000027945 */ /* 0x000fe20003800000 */
[----:B----4-:R-:W-:Y:S02]  /*8a70*/  IADD3 R36, P0, P4, R92, R124, R13 ;  /* 0x0000007c5c247210 */ /* 0x010fe40007c1e00d */
[----:B------:R-:W-:Y:S02]  /*8a80*/  SHF.R.S32.HI R33, RZ, 0x1f, R32 ;  /* 0x0000001fff217819 */ /* 0x000fe40000011420 */
[----:B------:R-:W-:Y:S02]  /*8a90*/  IADD3.X R38, R89, R44, R107, P0, P4 ;  /* 0x0000002c59267210 */ /* 0x000fe400007e846b */
[----:B------:R-:W-:-:S04]  /*8aa0*/  LEA.HI R33, R33, R32, RZ, 0x4 ;  /* 0x0000002021217211 */ /* 0x000fc800078f20ff */
[----:B------:R-:W-:-:S04]  /*8ab0*/  LEA.HI.SX32 R33, R33, R110, 0x1c ;  /* 0x0000006e21217211 */ /* 0x000fc800078fe2ff */
[----:B---3--:R-:W-:Y:S01]  /*8ac0*/  SHF.R.S32.HI R40, RZ, 0x1f, R33 ;  /* 0x0000001fff287819 */ /* 0x008fe20000011421 */
[----:B------:R-:W-:-:S03]  /*8ad0*/  IMAD.SHL.U32 R32, R33, 0x8, RZ ;  /* 0x0000000821207824 */ /* 0x000fc600078e00ff */
[----:B------:R-:W-:Y:S01]  /*8ae0*/  LEA.HI R40, R40, R33, RZ, 0x3 ;  /* 0x0000002128287211 */ /* 0x000fe200078f18ff */
[----:B------:R-:W-:Y:S01]  /*8af0*/  IMAD R33, R17, 0x6000, R135 ;  /* 0x0000600011217824 */ /* 0x000fe200078e0287 */
[----:B------:R-:W-:-:S03]  /*8b00*/  ISETP.GE.AND P0, PT, R32, R141, PT ;  /* 0x0000008d2000720c */ /* 0x000fc60003f06270 */
[----:B------:R-:W-:Y:S02]  /*8b10*/  IMAD.SHL.U32 R40, R40, 0x400, RZ ;  /* 0x0000040028287824 */ /* 0x000fe400078e00ff */
[----:B------:R-:W-:-:S03]  /*8b20*/  IMAD R33, R33, 0x2, R16 ;  /* 0x0000000221217824 */ /* 0x000fc600078e0210 */
[----:B------:R-:W-:-:S05]  /*8b30*/  LOP3.LUT R40, R40, 0x7fffe000, RZ, 0xc0, !PT ;  /* 0x7fffe00028287812 */ /* 0x000fca00078ec0ff */
[--C-:B------:R-:W-:Y:S02]  /*8b40*/  @!P0 SHF.R.S32.HI R37, RZ, 0x1f, R32.reuse ;  /* 0x0000001fff258819 */ /* 0x100fe40000011420 */
[--C-:B------:R-:W-:Y:S02]  /*8b50*/  @!P0 IADD3 R34, P4, P5, R92, R124, R32.reuse ;  /* 0x0000007c5c228210 */ /* 0x100fe40007d9e020 */
[----:B------:R-:W-:Y:S02]  /*8b60*/  LOP3.LUT R32, R195, 0x38, R32, 0xf8, !PT ;  /* 0x00000038c3207812 */ /* 0x000fe400078ef820 */
[----:B------:R-:W-:Y:S02]  /*8b70*/  @!P0 IADD3.X R37, R89, R44, R37, P4, P5 ;  /* 0x0000002c59258210 */ /* 0x000fe400027ea425 */
[----:B------:R-:W-:-:S04]  /*8b80*/  LOP3.LUT R32, R32, R231, RZ, 0x3c, !PT ;  /* 0x000000e720207212 */ /* 0x000fc800078e3cff */
[----:B------:R-:W-:Y:S02]  /*8b90*/  IADD3 R32, R32, R40, R199 ;  /* 0x0000002820207210 */ /* 0x000fe40007ffe0c7 */
[----:B------:R-:W-:-:S03]  /*8ba0*/  LEA R40, P4, R36, R114, 0x1 ;  /* 0x0000007224287211 */ /* 0x000fc600078808ff */
[----:B------:R-:W-:Y:S01]  /*8bb0*/  IMAD R35, R17, 0x6000, R32 ;  /* 0x0000600011237824 */ /* 0x000fe200078e0220 */
[-C--:B------:R-:W-:Y:S02]  /*8bc0*/  LEA.HI.X R41, R36, R115.reuse, R38, 0x1, P4 ;  /* 0x0000007324297211 */ /* 0x080fe400020f0c26 */
[C---:B------:R-:W-:Y:S02]  /*8bd0*/  @!P0 LEA R42, P4, R34.reuse, R114, 0x1 ;  /* 0x00000072222a8211 */ /* 0x040fe400078808ff */
[----:B------:R-:W-:Y:S02]  /*8be0*/  LEA R36, R35, R16, 0x1 ;  /* 0x0000001023247211 */ /* 0x000fe400078e08ff */
[----:B------:R-:W-:Y:S02]  /*8bf0*/  @!P0 LEA.HI.X R43, R34, R115, R37, 0x1, P4 ;  /* 0x00000073222b8211 */ /* 0x000fe400020f0c25 */
[----:B------:R-:W0:Y:S01]  /*8c00*/  LDS.128 R32, [R33+0x1c400] ;  /* 0x01c4000021207984 */ /* 0x000e220000000c00 */
[----:B------:R-:W-:-:S03]  /*8c10*/  ISETP.GE.AND P4, PT, R186, R118, PT ;  /* 0x00000076ba00720c */ /* 0x000fc60003f86270 */
[----:B------:R-:W2:Y:S10]  /*8c20*/  LDS.128 R36, [R36+0x1c400] ;  /* 0x01c4000024247984 */ /* 0x000eb40000000c00 */
[----:B------:R-:W-:Y:S05]  /*8c30*/  @P4 BRA `(.L_x_2792) ;  /* 0x00000004005c4947 */ /* 0x000fea0003800000 */
[----:B0-----:R-:W-:Y:S01]  /*8c40*/  IMAD.MOV.U32 R49, RZ, RZ, R32 ;  /* 0x000000ffff317224 */ /* 0x001fe200078e0020 */
[----:B------:R-:W-:Y:S01]  /*8c50*/  SHF.R.U32.HI R54, RZ, 0x10, R73 ;  /* 0x00000010ff367819 */ /* 0x000fe20000011649 */
[----:B--2---:R-:W-:Y:S01]  /*8c60*/  IMAD.MOV.U32 R32, RZ, RZ, R37 ;  /* 0x000000ffff207224 */ /* 0x004fe200078e0025 */
[----:B------:R-:W-:Y:S01]  /*8c70*/  SHF.R.U32.HI R52, RZ, 0x10, R61 ;  /* 0x00000010ff347819 */ /* 0x000fe2000001163d */
[----:B------:R-:W-:Y:S01]  /*8c80*/  IMAD.MOV.U32 R50, RZ, RZ, R36 ;  /* 0x000000ffff327224 */ /* 0x000fe200078e0024 */
[----:B------:R-:W-:Y:S01]  /*8c90*/  MOV R37, R35 ;  /* 0x0000002300257202 */ /* 0x000fe20000000f00 */
[----:B------:R-:W-:Y:S01]  /*8ca0*/  IMAD.MOV.U32 R51, RZ, RZ, R39 ;  /* 0x000000ffff337224 */ /* 0x000fe200078e0027 */
[----:B------:R-:W-:Y:S01]  /*8cb0*/  SHF.R.U64 R46, R60, 0x10, R61 ;  /* 0x000000103c2e7819 */ /* 0x000fe2000000123d */
[----:B------:R-:W-:Y:S01]  /*8cc0*/  HADD2.F32 R55, -RZ, R165.H1_H1 ;  /* 0x300000a5ff377230 */ /* 0x000fe20000004100 */
[--C-:B------:R-:W-:Y:S01]  /*8cd0*/  SHF.R.U64 R47, R74, 0x10, R75.reuse ;  /* 0x000000104a2f7819 */ /* 0x100fe2000000124b */
[--C-:B------:R-:W-:Y:S01]  /*8ce0*/  HADD2.F32 R36, -RZ, R32.reuse.H0_H0 ;  /* 0x20000020ff247230 */ /* 0x100fe20000004100 */
[----:B------:R-:W-:Y:S01]  /*8cf0*/  SHF.R.U32.HI R74, RZ, 0x10, R75 ;  /* 0x00000010ff4a7819 */ /* 0x000fe2000001164b */
[----:B------:R-:W-:Y:S01]  /*8d00*/  HADD2.F32 R39, -RZ, R32.H1_H1 ;  /* 0x30000020ff277230 */ /* 0x000fe20000004100 */
[--C-:B------:R-:W-:Y:S01]  /*8d10*/  SHF.R.U64 R45, R62, 0x10, R63.reuse ;  /* 0x000000103e2d7819 */ /* 0x100fe2000000123f */
[--C-:B------:R-:W-:Y:S01]  /*8d20*/  HADD2.F32 R32, -RZ, R33.reuse.H0_H0 ;  /* 0x20000021ff207230 */ /* 0x100fe20000004100 */
[----:B------:R-:W-:Y:S01]  /*8d30*/  SHF.R.U32.HI R62, RZ, 0x10, R63 ;  /* 0x00000010ff3e7819 */ /* 0x000fe2000001163f */
        /* <DEDUP_REMOVED lines=19> */
[----:B------:R-:W-:Y:S02]  /*8e70*/  HADD2.F32 R39, -RZ, R37.H0_H0 ;  /* 0x20000025ff277230 */ /* 0x000fe40000004100 */
        /* <DEDUP_REMOVED lines=25> */
[CC--:B------:R-:W-:Y:S01]  /*9010*/  FMUL.FTZ R53, R51.reuse, R165.reuse ;  /* 0x000000a533357220 */ /* 0x0c0fe20000410000 */
        /* <DEDUP_REMOVED lines=25> */
.L_x_2792:
[----:B------:R-:W-:Y:S05]  /*91b0*/  BSYNC B2 ;  /* 0x0000000000027941 */ /* 0x000fea0003800000 */
.L_x_2791:
[----:B0-----:R0:W-:Y:S04]  /*91c0*/  STG.E.128 desc[UR60][R40.64], R32 ;  /* 0x0000002028007986 */ /* 0x0011e8000c101d3c */
[----:B--2---:R0:W-:Y:S02]  /*91d0*/  @!P0 STG.E.128 desc[UR60][R42.64], R36 ;  /* 0x000000242a008986 */ /* 0x0041e4000c101d3c */
.L_x_2790:
[----:B------:R-:W-:Y:S05]  /*91e0*/  BSYNC B1 ;  /* 0x0000000000017941 */ /* 0x000fea0003800000 */
.L_x_2789:
[----:B------:R-:W-:-:S13]  /*91f0*/  ISETP.NE.AND P0, PT, R9, RZ, PT ;  /* 0x000000ff0900720c */ /* 0x000fda0003f05270 */
[----:B------:R-:W-:Y:S05]  /*9200*/  @!P0 BRA `(.L_x_2743) ;  /* 0x0000000800d48947 */ /* 0x000fea0003800000 */
[----:B0-----:R-:W2:Y:S01]  /*9210*/  LDL R32, [R1+0x20] ;  /* 0x0000200001207983 */ /* 0x001ea20000100800 */
[----:B------:R-:W-:Y:S01]  /*9220*/  BSSY B1, `(.L_x_2793) ;  /* 0x0000071000017945 */ /* 0x000fe20003800000 */
[----:B--2---:R-:W-:-:S04]  /*9230*/  LOP3.LUT P4, RZ, R32, 0x1, RZ, 0xc0, !PT ;  /* 0x0000000120ff7812 */ /* 0x004fc8000788c0ff */
[----:B------:R-:W-:Y:S02]  /*9240*/  SEL R144, R119, R144, !P4 ;  /* 0x0000009077907207 */ /* 0x000fe40006000000 */
[----:B---34-:R-:W-:Y:S02]  /*9250*/  IADD3 R41, P0, P4, R92, R124, R12 ;  /* 0x0000007c5c297210 */ /* 0x018fe40007c1e00c */
[----:B------:R-:W-:Y:S02]  /*9260*/  SHF.R.S32.HI R33, RZ, 0x1f, R144 ;  /* 0x0000001fff217819 */ /* 0x000fe40000011490 */
[----:B------:R-:W-:Y:S02]  /*9270*/  IADD3.X R46, R89, R44, R106, P0, P4 ;  /* 0x0000002c592e7210 */ /* 0x000fe400007e846a */
[----:B------:R-:W-:Y:S02]  /*9280*/  LEA.HI R144, R33, R144, RZ, 0x4 ;  /* 0x0000009021907211 */ /* 0x000fe400078f20ff */
[----:B------:R-:W-:-:S02]  /*9290*/  ISETP.GE.AND P4, PT, R187, R118, PT ;  /* 0x00000076bb00720c */ /* 0x000fc40003f86270 */
[----:B------:R-:W-:Y:S02]  /*92a0*/  LEA.HI.SX32 R144, R144, R109, 0x1c ;  /* 0x0000006d90907211 */ /* 0x000fe400078fe2ff */
[----:B------:R-:W-:Y:S02]  /*92b0*/  LEA R40, P0, R41, R114, 0x1 ;  /* 0x0000007229287211 */ /* 0x000fe400078008ff */
[----:B------:R-:W-:Y:S02]  /*92c0*/  SHF.R.S32.HI R33, RZ, 0x1f, R144 ;  /* 0x0000001fff217819 */ /* 0x000fe40000011490 */
[----:B------:R-:W-:Y:S02]  /*92d0*/  SHF.L.U32 R42, R144, 0x3, RZ ;  /* 0x00000003902a7819 */ /* 0x000fe400000006ff */
[----:B------:R-:W-:Y:S02]  /*92e0*/  LEA.HI R33, R33, R144, RZ, 0x3 ;  /* 0x0000009021217211 */ /* 0x000fe400078f18ff */
[----:B------:R-:W-:-:S02]  /*92f0*/  LOP3.LUT R32, R195, 0x38, R42, 0xf8, !PT ;  /* 0x00000038c3207812 */ /* 0x000fc400078ef82a */
[----:B------:R-:W-:Y:S01]  /*9300*/  LEA.HI.X R41, R41, R115, R46, 0x1, P0 ;  /* 0x0000007329297211 */ /* 0x000fe200000f0c2e */
[----:B------:R-:W-:Y:S01]  /*9310*/  IMAD.SHL.U32 R33, R33, 0x400, RZ ;  /* 0x0000040021217824 */ /* 0x000fe200078e00ff */
[----:B------:R-:W-:-:S04]  /*9320*/  LOP3.LUT R32, R32, R231, RZ, 0x3c, !PT ;  /* 0x000000e720207212 */ /* 0x000fc800078e3cff */
[----:B------:R-:W-:-:S04]  /*9330*/  LOP3.LUT R33, R33, 0x7fffe000, RZ, 0xc0, !PT ;  /* 0x7fffe00021217812 */ /* 0x000fc800078ec0ff */
[----:B------:R-:W-:Y:S01]  /*9340*/  IADD3 R32, R32, R33, R199 ;  /* 0x0000002120207210 */ /* 0x000fe20007ffe0c7 */
[----:B------:R-:W-:-:S04]  /*9350*/  IMAD R33, R17, 0x6000, R134 ;  /* 0x0000600011217824 */ /* 0x000fc800078e0286 */
        /* <DEDUP_REMOVED lines=8> */
[----:B------:R-:W-:Y:S01]  /*93e0*/  SHF.R.U32.HI R52, RZ, 0x10, R57 ;  /* 0x00000010ff347819 */ /* 0x000fe20000011639 */
[----:B------:R-:W-:Y:S01]  /*93f0*/  IMAD.MOV.U32 R48, RZ, RZ, R36 ;  /* 0x000000ffff307224 */ /* 0x000fe200078e0024 */
[----:B------:R-:W-:Y:S01]  /*9400*/  SHF.R.U64 R43, R58, 0x10, R59 ;  /* 0x000000103a2b7819 */ /* 0x000fe2000000123b */
[--C-:B------:R-:W-:Y:S01]  /*9410*/  HADD2.F32 R39, -RZ, R37.reuse.H0_H0 ;  /* 0x20000025ff277230 */ /* 0x100fe20000004100 */
[----:B0-----:R-:W-:Y:S01]  /*9420*/  MOV R47, R32 ;  /* 0x00000020002f7202 */ /* 0x001fe20000000f00 */
[----:B------:R-:W-:Y:S01]  /*9430*/  IMAD.MOV.U32 R36, RZ, RZ, R35 ;  /* 0x000000ffff247224 */ /* 0x000fe200078e0023 */
[--C-:B------:R-:W-:Y:S01]  /*9440*/  SHF.R.U64 R45, R70, 0x10, R71.reuse ;  /* 0x00000010462d7819 */ /* 0x100fe20000001247 */
[----:B------:R-:W-:Y:S01]  /*9450*/  HADD2.F32 R37, -RZ, R37.H1_H1 ;  /* 0x30000025ff257230 */ /* 0x000fe20000004100 */
[----:B------:R-:W-:Y:S01]  /*9460*/  SHF.R.U32.HI R70, RZ, 0x10, R71 ;  /* 0x00000010ff467819 */ /* 0x000fe20000011647 */
[----:B------:R-:W-:Y:S01]  /*9470*/  HADD2.F32 R54, -RZ, R54.H0_H0 ;  /* 0x20000036ff367230 */ /* 0x000fe20000004100 */
[----:B------:R-:W-:Y:S01]  /*9480*/  SHF.R.U64 R46, R56, 0x10, R57 ;  /* 0x00000010382e7819 */ /* 0x000fe20000001239 */
[----:B------:R-:W-:Y:S01]  /*9490*/  HADD2.F32 R35, -RZ, R33.H1_H1 ;  /* 0x30000021ff237230 */ /* 0x000fe20000004100 */
[----:B------:R-:W-:Y:S01]  /*94a0*/  SHF.R.U32.HI R59, RZ, 0x10, R59 ;  /* 0x00000010ff3b7819 */ /* 0x000fe2000001163b */
[----:B------:R-:W-:-:S02]  /*94b0*/  HADD2.F32 R51, -RZ, R151.H1_H1 ;  /* 0x30000097ff337230 */ /* 0x000fc40000004100 */
[-C--:B------:R-:W-:Y:S01]  /*94c0*/  FMUL.FTZ R58, R37, R54.reuse ;  /* 0x00000036253a7220 */ /* 0x080fe20000410000 */
[----:B------:R-:W-:Y:S02]  /*94d0*/  HADD2.F32 R52, -RZ, R52.H0_H0 ;  /* 0x20000034ff347230 */ /* 0x000fe40000004100 */
[----:B------:R-:W-:Y:S01]  /*94e0*/  FMUL.FTZ R54, R35, R54 ;  /* 0x0000003623367220 */ /* 0x000fe20000410000 */
[----:B------:R-:W-:Y:S02]  /*94f0*/  HADD2.F32 R32, -RZ, R33.H0_H0 ;  /* 0x20000021ff207230 */ /* 0x000fe40000004100 */
[----:B------:R-:W-:Y:S01]  /*9500*/  FMUL.FTZ R33, R39, R51 ;  /* 0x0000003327217220 */ /* 0x000fe20000410000 */
[----:B------:R-:W-:Y:S02]  /*9510*/  HADD2.F32 R50, -RZ, R149.H1_H1 ;  /* 0x30000095ff327230 */ /* 0x000fe40000004100 */
[----:B------:R-:W-:Y:S01]  /*9520*/  FFMA.FTZ R54, R37, R52, R54 ;  /* 0x0000003425367223 */ /* 0x000fe20000010036 */
[----:B------:R-:W-:-:S02]  /*9530*/  HADD2.F32 R37, -RZ, R49.H0_H0 ;  /* 0x20000031ff257230 */ /* 0x000fc40000004100 */
[C---:B------:R-:W-:Y:S01]  /*9540*/  FMUL.FTZ R56, R32.reuse, R51 ;  /* 0x0000003320387220 */ /* 0x040fe20000410000 */
[----:B------:R-:W-:Y:S01]  /*9550*/  FFMA.FTZ R53, R35, R52, -R58 ;  /* 0x0000003423357223 */ /* 0x000fe2000001083a */
[----:B------:R-:W-:Y:S02]  /*9560*/  HADD2.F32 R49, -RZ, R49.H1_H1 ;  /* 0x30000031ff317230 */ /* 0x000fe40000004100 */
[-C--:B------:R-:W-:Y:S01]  /*9570*/  FFMA.FTZ R32, R32, R50.reuse, -R33 ;  /* 0x0000003220207223 */ /* 0x080fe20000010821 */
[----:B------:R-:W-:Y:S02]  /*9580*/  HADD2.F32 R51, -RZ, R70.H0_H0 ;  /* 0x20000046ff337230 */ /* 0x000fe40000004100 */
[----:B------:R-:W-:Y:S01]  /*9590*/  FFMA.FTZ R33, R39, R50, R56 ;  /* 0x0000003227217223 */ /* 0x000fe20000010038 */
[----:B------:R-:W-:Y:S01]  /*95a0*/  HADD2.F32 R52, -RZ, R150.H1_H1 ;  /* 0x30000096ff347230 */ /* 0x000fe20000004100 */
[----:B------:R-:W-:Y:S01]  /*95b0*/  SHF.R.U64 R57, R68, 0x10, R69 ;  /* 0x0000001044397819 */ /* 0x000fe20000001245 */
[----:B------:R-:W-:-:S02]  /*95c0*/  HADD2.F32 R35, -RZ, R36.H0_H0 ;  /* 0x20000024ff237230 */ /* 0x000fc40000004100 */
[-C--:B------:R-:W-:Y:S01]  /*95d0*/  FMUL.FTZ R55, R49, R51.reuse ;  /* 0x0000003331377220 */ /* 0x080fe20000410000 */
[----:B------:R-:W-:Y:S02]  /*95e0*/  HADD2.F32 R36, -RZ, R36.H1_H1 ;  /* 0x30000024ff247230 */ /* 0x000fe40000004100 */
[-C--:B------:R-:W-:Y:S01]  /*95f0*/  FMUL.FTZ R56, R37, R52.reuse ;  /* 0x0000003425387220 */ /* 0x080fe20000410000 */
[----:B------:R-:W-:Y:S02]  /*9600*/  HADD2.F32 R39, -RZ, R59.H0_H0 ;  /* 0x2000003bff277230 */ /* 0x000fe40000004100 */
[----:B------:R-:W-:Y:S01]  /*9610*/  FMUL.FTZ R52, R35, R52 ;  /* 0x0000003423347220 */ /* 0x000fe20000410000 */
[----:B------:R-:W-:Y:S02]  /*9620*/  HADD2.F32 R50, -RZ, R148.H1_H1 ;  /* 0x30000094ff327230 */ /* 0x000fe40000004100 */
[----:B------:R-:W-:Y:S01]  /*9630*/  FMUL.FTZ R58, R36, R51 ;  /* 0x00000033243a7220 */ /* 0x000fe20000410000 */
[----:B------:R-:W-:-:S02]  /*9640*/  HADD2.F32 R151, -RZ, R151.H0_H0 ;  /* 0x20000097ff977230 */ /* 0x000fc40000004100 */
[----:B------:R-:W-:Y:S01]  /*9650*/  FFMA.FTZ R55, R36, R39, -R55 ;  /* 0x0000002724377223 */ /* 0x000fe20000010837 */
[----:B------:R-:W-:Y:S02]  /*9660*/  HADD2.F32 R36, -RZ, R48.H0_H0 ;  /* 0x20000030ff247230 */ /* 0x000fe40000004100 */
[-C--:B------:R-:W-:Y:S01]  /*9670*/  FFMA.FTZ R56, R35, R50.reuse, -R56 ;  /* 0x0000003223387223 */ /* 0x080fe20000010838 */
[----:B------:R-:W-:Y:S02]  /*9680*/  HADD2.F32 R35, -RZ, R47.H0_H0 ;  /* 0x2000002fff237230 */ /* 0x000fe40000004100 */
        /* <DEDUP_REMOVED lines=9> */
[----:B------:R-:W-:Y:S02]  /*9720*/  HADD2.F32 R46, -RZ, R46.H0_H0 ;  /* 0x2000002eff2e7230 */ /* 0x000fe40000004100 */
[----:B------:R-:W-:Y:S01]  /*9730*/  FMUL.FTZ R52, R48, R37 ;  /* 0x0000002530347220 */ /* 0x000fe20000410000 */
[----:B------:R-:W-:-:S02]  /*9740*/  HADD2.F32 R36, -RZ, R38.H0_H0 ;  /* 0x20000026ff247230 */ /* 0x000fc40000004100 */
[----:B------:R-:W-:Y:S01]  /*9750*/  FMUL.FTZ R37, R47, R37 ;  /* 0x000000252f257220 */ /* 0x000fe20000410000 */
[----:B------:R-:W-:Y:S02]  /*9760*/  HADD2.F32 R45, -RZ, R45.H0_H0 ;  /* 0x2000002dff2d7230 */ /* 0x000fe40000004100 */
[----:B------:R-:W-:Y:S01]  /*9770*/  FFMA.FTZ R58, R49, R39, R58 ;  /* 0x00000027313a7223 */ /* 0x000fe2000001003a */
[----:B------:R-:W-:Y:S02]  /*9780*/  HADD2.F32 R35, -RZ, R34.H0_H0 ;  /* 0x20000022ff237230 */ /* 0x000fe40000004100 */
[-C--:B------:R-:W-:Y:S01]  /*9790*/  FFMA.FTZ R47, R47, R46.reuse, -R52 ;  /* 0x0000002e2f2f7223 */ /* 0x080fe20000010834 */
[----:B------:R-:W-:Y:S02]  /*97a0*/  HADD2.F32 R38, -RZ, R38.H1_H1 ;  /* 0x30000026ff267230 */ /* 0x000fe40000004100 */
[----:B------:R-:W-:Y:S01]  /*97b0*/  FFMA.FTZ R46, R48, R46, R37 ;  /* 0x0000002e302e7223 */ /* 0x000fe20000010025 */
[----:B------:R-:W-:Y:S01]  /*97c0*/  HADD2.F32 R150, -RZ, R150.H0_H0 ;  /* 0x20000096ff967230 */ /* 0x000fe20000004100 */
[----:B------:R-:W-:Y:S01]  /*97d0*/  F2FP.F16.F32.PACK_AB R54, R54, R33 ;  /* 0x000000213636723e */ /* 0x000fe200000000ff */
[----:B------:R-:W-:-:S02]  /*97e0*/  HADD2.F32 R34, -RZ, R34.H1_H1 ;  /* 0x30000022ff227230 */ /* 0x000fc40000004100 */
[-C--:B------:R-:W-:Y:S01]  /*97f0*/  FMUL.FTZ R39, R38, R45.reuse ;  /* 0x0000002d26277220 */ /* 0x080fe20000410000 */
[----:B------:R-:W-:Y:S02]  /*9800*/  HADD2.F32 R148, -RZ, R148.H0_H0 ;  /* 0x20000094ff947230 */ /* 0x000fe40000004100 */
[-C--:B------:R-:W-:Y:S01]  /*9810*/  FMUL.FTZ R48, R36, R150.reuse ;  /* 0x0000009624307220 */ /* 0x080fe20000410000 */
[----:B------:R-:W-:Y:S02]  /*9820*/  HADD2.F32 R43, -RZ, R43.H0_H0 ;  /* 0x2000002bff2b7230 */ /* 0x000fe40000004100 */
[C---:B------:R-:W-:Y:S01]  /*9830*/  FMUL.FTZ R37, R35.reuse, R150 ;  /* 0x0000009623257220 */ /* 0x040fe20000410000 */
[----:B------:R-:W-:Y:S01]  /*9840*/  FMUL.FTZ R45, R34, R45 ;  /* 0x0000002d222d7220 */ /* 0x000fe20000410000 */
[-C--:B------:R-:W-:Y:S01]  /*9850*/  FFMA.FTZ R48, R35, R148.reuse, -R48 ;  /* 0x0000009423307223 */ /* 0x080fe20000010830 */
[----:B------:R-:W-:Y:S01]  /*9860*/  F2FP.F16.F32.PACK_AB R51, R58, R51 ;  /* 0x000000333a33723e */ /* 0x000fe200000000ff */
[----:B------:R-:W-:Y:S01]  /*9870*/  FFMA.FTZ R37, R36, R148, R37 ;  /* 0x0000009424257223 */ /* 0x000fe20000010025 */
[-C--:B------:R-:W-:Y:S01]  /*9880*/  FFMA.FTZ R39, R34, R43.reuse, -R39 ;  /* 0x0000002b22277223 */ /* 0x080fe20000010827 */
[----:B------:R-:W-:Y:S01]  /*9890*/  FFMA.FTZ R38, R38, R43, R45 ;  /* 0x0000002b26267223 */ /* 0x000fe2000001002d */
[----:B------:R-:W-:-:S02]  /*98a0*/  F2FP.F16.F32.PACK_AB R53, R53, R32 ;  /* 0x000000203535723e */ /* 0x000fc400000000ff */
[----:B------:R-:W-:Y:S02]  /*98b0*/  F2FP.F16.F32.PACK_AB R35, R55, R56 ;  /* 0x000000383723723e */ /* 0x000fe400000000ff */
[----:B------:R-:W-:Y:S01]  /*98c0*/  F2FP.F16.F32.PACK_AB R34, R39, R48 ;  /* 0x000000302722723e */ /* 0x000fe200000000ff */
[----:B------:R-:W-:Y:S01]  /*98d0*/  IMAD.MOV.U32 R39, RZ, RZ, R51 ;  /* 0x000000ffff277224 */ /* 0x000fe200078e0033 */
[----:B------:R-:W-:Y:S01]  /*98e0*/  F2FP.F16.F32.PACK_AB R38, R38, R37 ;  /* 0x000000252626723e */ /* 0x000fe200000000ff */
[----:B------:R-:W-:Y:S01]  /*98f0*/  IMAD.MOV.U32 R37, RZ, RZ, R54 ;  /* 0x000000ffff257224 */ /* 0x000fe200078e0036 */
[----:B------:R-:W-:Y:S02]  /*9900*/  F2FP.F16.F32.PACK_AB R32, R47, R50 ;  /* 0x000000322f20723e */ /* 0x000fe400000000ff */
[----:B------:R-:W-:Y:S02]  /*9910*/  F2FP.F16.F32.PACK_AB R36, R46, R151 ;  /* 0x000000972e24723e */ /* 0x000fe400000000ff */
[----:B------:R-:W-:-:S07]  /*9920*/  MOV R33, R53 ;  /* 0x0000003500217202 */ /* 0x000fce0000000f00 */
.L_x_2794:
[----:B------:R-:W-:Y:S05]  /*9930*/  BSYNC B1 ;  /* 0x0000000000017941 */ /* 0x000fea0003800000 */
.L_x_2793:
        /* <DEDUP_REMOVED lines=10> */
.L_x_2710:
[----:B------:R-:W2:Y:S02]  /*99e0*/  LDL R32, [R1+0x24] ;  /* 0x0000240001207983 */ /* 0x000ea40000100800 */
[----:B--2---:R-:W-:-:S13]  /*99f0*/  R2UR UR4, R32 ;  /* 0x00000000200472ca */ /* 0x004fda00000e0000 */
[----:B------:R-:W-:-:S06]  /*9a00*/  UISETP.NE.AND UP0, UPT, UR4, 0x3, UPT ;  /* 0x000000030400788c */ /* 0x000fcc000bf05270 */
[----:B------:R-:W-:-:S13]  /*9a10*/  PLOP3.LUT P1, PT, PT, PT, UP0, 0x80, 0x0 ;  /* 0x000000000000781c */ /* 0x000fda0003f2f008 */
[----:B------:R-:W-:Y:S05]  /*9a20*/  @!P1 BRA `(.L_x_2795) ;  /* 0x0000000000049947 */ /* 0x000fea0003800000 */
[----:B------:R-:W-:Y:S01]  /*9a30*/  BPT.TRAP 0x1 ;  /* 0x000000040000795c */ /* 0x000fe20000300000 */
.L_x_2795:
        /* <DEDUP_REMOVED lines=8> */
.L_x_3087:
[----:B------:R-:W-:Y:S05]  /*9ac0*/  BSYNC B1 ;  /* 0x0000000000017941 */ /* 0x000fea0003800000 */
.L_x_2796:
        /* <DEDUP_REMOVED lines=20> */
.L_x_2799:
[----:B------:R-:W-:Y:S05]  /*9c10*/  BSYNC B1 ;  /* 0x0000000000017941 */ /* 0x000fea0003800000 */
.L_x_2798:
        /* <DEDUP_REMOVED lines=20> */
.L_x_2743:
[----:B------:R-:W-:Y:S05]  /*9d60*/  BSYNC B0 ;  /* 0x0000000000007941 */ /* 0x000fea0003800000 */
.L_x_2709:
        /* <DEDUP_REMOVED lines=12> */
[----:B------:R-:W-:-:S04]  /*9e30*/  @!P0 IADD3 R32, R3, 0x348a0, RZ ;  /* 0x000348a003208810 */ /* 0x000fc80007ffe0ff */
[----:B------:R-:W-:-:S04]  /*9e40*/  @!P0 PRMT R32, RZ, 0x654, R32 ;  /* 0x00000654ff208816 */ /* 0x000fc80000000020 */
[----:B------:R0:W-:Y:S01]  /*9e50*/  @!P0 SYNCS.ARRIVE.TRANS64.RED.A1T0 RZ, [R32+URZ], RZ ;  /* 0x000000ff20ff89a7 */ /* 0x0001e2000810043f */
[----:B------:R-:W-:Y:S05]  /*9e60*/  @!P1 BRA `(.L_x_2801) ;  /* 0x0000000000049947 */ /* 0x000fea0003800000 */
[----:B------:R-:W-:Y:S01]  /*9e70*/  BPT.TRAP 0x1 ;  /* 0x000000040000795c */ /* 0x000fe20000300000 */
.L_x_2801:
[----:B------:R-:W-:Y:S05]  /*9e80*/  BSYNC B0 ;  /* 0x0000000000007941 */ /* 0x000fea0003800000 */
.L_x_2800:
[----:B------:R-:W2:Y:S01]  /*9e90*/  SYNCS.PHASECHK.TRANS64.TRYWAIT P4, [R3+URZ+0x348b0], R0 ;  /* 0x0348b000030075a7 */ /* 0x000ea2000808017f */
[----:B0-----:R-:W-:Y:S01]  /*9ea0*/  IMAD R32, R17, 0x4000, R26 ;  /* 0x0000400011207824 */ /* 0x001fe200078e021a */
[----:B------:R-:W-:Y:S01]  /*9eb0*/  ULDC.64 UR56, c[0x0][0x328] ;  /* 0x0000ca0000387ab9 */ /* 0x000fe20000000a00 */
[----:B------:R-:W-:Y:S01]  /*9ec0*/  ULDC.64 UR58, c[0x0][0x318] ;  /* 0x0000c600003a7ab9 */ /* 0x000fe20000000a00 */
[----:B------:R-:W-:Y:S01]  /*9ed0*/  BSSY B0, `(.L_x_2802) ;  /* 0x0000004000007945 */ /* 0x000fe20003800000 */
[----:B------:R-:W-:Y:S01]  /*9ee0*/  ISETP.GE.AND P1, PT, R184, R4, PT ;  /* 0x00000004b800720c */ /* 0x000fe20003f26270 */
[----:B------:R-:W-:Y:S02]  /*9ef0*/  IMAD.IADD R33, R121, 0x1, R32 ;  /* 0x0000000179217824 */ /* 0x000fe400078e0220 */
[----:B--2---:R-:W-:Y:S10]  /*9f00*/  @!P4 BRA `(.L_x_2803) ;  /* 0x000001a0002cc947 */ /* 0x004ff40003800000 */
.L_x_3088:
[----:B------:R-:W-:Y:S05]  /*9f10*/  BSYNC B0 ;  /* 0x0000000000007941 */ /* 0x000fea0003800000 */
.L_x_2802:
[----:B------:R-:W-:Y:S01]  /*9f20*/  BSSY B0, `(.L_x_2804) ;  /* 0x000001a000007945 */ /* 0x000fe20003800000 */
[----:B01----:R-:W-:Y:S01]  /*9f30*/  IMAD R0, R32, 0x2, R112 ;  /* 0x0000000220007824 */ /* 0x003fe200078e0270 */
[----:B------:R-:W-:Y:S01]  /*9f40*/  LEA R44, R33, R112, 0x1 ;  /* 0x00000070212c7211 */ /* 0x000fe200078e08ff */
[----:B------:R-:W-:Y:S01]  /*9f50*/  IMAD.WIDE R40, R2, 0x80, R116 ;  /* 0x0000008002287825 */ /* 0x000fe200078e0274 */
[----:B------:R-:W-:Y:S06]  /*9f60*/  @P1 BRA `(.L_x_2805) ;  /* 0x0000000000541947 */ /* 0x000fec0003800000 */
[----:B------:R-:W-:Y:S01]  /*9f70*/  IMAD R35, R41, UR56, RZ ;  /* 0x0000003829237c24 */ /* 0x000fe2000f8e02ff */
[----:B------:R-:W-:Y:S01]  /*9f80*/  ULDC UR4, c[0x0][0x320] ;  /* 0x0000c80000047ab9 */ /* 0x000fe20000000800 */
[----:B------:R-:W-:Y:S01]  /*9f90*/  IMAD.MOV.U32 R32, RZ, RZ, R94 ;  /* 0x000000ffff207224 */ /* 0x000fe200078e005e */
        /* <DEDUP_REMOVED lines=18> */
.L_x_2805:
[----:B------:R-:W-:Y:S05]  /*a0c0*/  BSYNC B0 ;  /* 0x0000000000007941 */ /* 0x000fea0003800000 */
.L_x_2804:
[----:B------:R-:W-:Y:S01]  /*a0d0*/  ISETP.GE.AND P1, PT, R213, R4, PT ;  /* 0x00000004d500720c */ /* 0x000fe20003f26270 */
[----:B------:R-:W-:-:S12]  /*a0e0*/  BSSY B0, `(.L_x_2806) ;  /* 0x0000018000007945 */ /* 0x000fd80003800000 */
[----:B------:R-:W-:Y:S05]  /*a0f0*/  @P1 BRA `(.L_x_2807) ;  /* 0x0000000000581947 */ /* 0x000fea0003800000 */
[----:B0-----:R-:W-:Y:S01]  /*a100*/  IADD3 R35, P1, R40, 0x40, RZ ;  /* 0x0000004028237810 */ /* 0x001fe20007f3e0ff */
[----:B------:R-:W-:Y:S01]  /*a110*/  IMAD.MOV.U32 R4, RZ, RZ, R94 ;  /* 0x000000ffff047224 */ /* 0x000fe200078e005e */
[----:B------:R-:W-:Y:S02]  /*a120*/  ULDC UR4, c[0x0][0x320] ;  /* 0x0000c80000047ab9 */ /* 0x000fe40000000800 */
[----:B------:R-:W-:Y:S01]  /*a130*/  IADD3.X R40, RZ, R41, RZ, P1, !PT ;  /* 0x00000029ff287210 */ /* 0x000fe20000ffe4ff */
[----:B------:R-:W-:Y:S01]  /*a140*/  IMAD.WIDE.U32 R32, R35, UR56, R4 ;  /* 0x0000003823207c25 */ /* 0x000fe2000f8e0004 */
[----:B------:R-:W-:-:S03]  /*a150*/  ISETP.GE.AND P4, PT, R18, UR4, PT ;  /* 0x0000000412007c0c */ /* 0x000fc6000bf86270 */
        /* <DEDUP_REMOVED lines=16> */
.L_x_2807:
[----:B------:R-:W-:Y:S05]  /*a260*/  BSYNC B0 ;  /* 0x0000000000007941 */ /* 0x000fea0003800000 */
.L_x_2806:
[----:B------:R-:W3:Y:S01]  /*a270*/  LDL R0, [R1+0x20] ;  /* 0x0000200001007983 */ /* 0x000ee20000100800 */
[----:B------:R-:W-:Y:S01]  /*a280*/  @!P0 VIADD R3, R3, 0x348c0 ;  /* 0x000348c003038836 */ /* 0x000fe20000000000 */
[----:B------:R-:W-:Y:S01]  /*a290*/  IADD3 R17, R17, 0x1, RZ ;  /* 0x0000000111117810 */ /* 0x000fe20007ffe0ff */
        /* <DEDUP_REMOVED lines=16> */
.L_x_2704:
[----:B------:R-:W1:Y:S01]  /*a3a0*/  LDC R0, c[0x0][0x448] ;  /* 0x00011200ff007b82 */ /* 0x000e620000000800 */
[----:B------:R-:W-:Y:S01]  /*a3b0*/  BSSY B0, `(.L_x_2809) ;  /* 0x0000036000007945 */ /* 0x000fe20003800000 */
[----:B------:R-:W-:Y:S02]  /*a3c0*/  CS2R R88, SRZ ;  /* 0x0000000000587805 */ /* 0x000fe4000001ff00 */
[----:B------:R-:W-:Y:S02]  /*a3d0*/  CS2R R86, SRZ ;  /* 0x0000000000567805 */ /* 0x000fe4000001ff00 */
[----:B------:R-:W-:Y:S02]  /*a3e0*/  CS2R R84, SRZ ;  /* 0x0000000000547805 */ /* 0x000fe4000001ff00 */
[----:B------:R-:W-:Y:S02]  /*a3f0*/  CS2R R82, SRZ ;  /* 0x0000000000527805 */ /* 0x000fe4000001ff00 */
[----:B------:R-:W-:Y:S01]  /*a400*/  CS2R R80, SRZ ;  /* 0x0000000000507805 */ /* 0x000fe2000001ff00 */
[----:B0-2---:R-:W-:Y:S01]  /*a410*/  IMAD.MOV.U32 R39, RZ, RZ, RZ ;  /* 0x000000ffff277224 */ /* 0x005fe200078e00ff */
[----:B------:R-:W-:-:S02]  /*a420*/  MOV R78, RZ ;  /* 0x000000ff004e7202 */ /* 0x000fc40000000f00 */
[----:B------:R-:W-:Y:S02]  /*a430*/  CS2R R76, SRZ ;  /* 0x00000000004c7805 */ /* 0x000fe4000001ff00 */
[----:B------:R-:W-:Y:S02]  /*a440*/  CS2R R74, SRZ ;  /* 0x00000000004a7805 */ /* 0x000fe4000001ff00 */
[----:B------:R-:W-:Y:S02]  /*a450*/  CS2R R72, SRZ ;  /* 0x0000000000487805 */ /* 0x000fe4000001ff00 */
[----:B------:R-:W-:Y:S02]  /*a460*/  CS2R R36, SRZ ;  /* 0x0000000000247805 */ /* 0x000fe4000001ff00 */
[----:B------:R-:W-:Y:S01]  /*a470*/  CS2R R34, SRZ ;  /* 0x0000000000227805 */ /* 0x000fe2000001ff00 */
[----:B------:R-:W-:Y:S01]  /*a480*/  IMAD.MOV.U32 R70, RZ, RZ, RZ ;  /* 0x000000ffff467224 */ /* 0x000fe200078e00ff */
        /* <DEDUP_REMOVED lines=9> */
[----:B-1----:R-:W-:Y:S01]  /*a520*/  ISETP.NE.AND P1, PT, R0, 0x1, PT ;  /* 0x000000010000780c */ /* 0x002fe20003f25270 */
[----:B------:R-:W-:Y:S01]  /*a530*/  VIADD R0, R200, 0x7f ;  /* 0x0000007fc8007836 */ /* 0x000fe20000000000 */
[----:B------:R-:W-:Y:S02]  /*a540*/  CS2R R52, SRZ ;  /* 0x0000000000347805 */ /* 0x000fe4000001ff00 */
[----:B------:R-:W-:Y:S02]  /*a550*/  CS2R R50, SRZ ;  /* 0x0000000000327805 */ /* 0x000fe4000001ff00 */
[----:B------:R-:W-:-:S02]  /*a560*/  CS2R R48, SRZ ;  /* 0x0000000000307805 */ /* 0x000fc4000001ff00 */
[----:B------:R-:W-:Y:S02]  /*a570*/  CS2R R46, SRZ ;  /* 0x00000000002e7805 */ /* 0x000fe4000001ff00 */
[----:B------:R-:W-:Y:S02]  /*a580*/  CS2R R44, SRZ ;  /* 0x00000000002c7805 */ /* 0x000fe4000001ff00 */
[----:B------:R-:W-:Y:S02]  /*a590*/  CS2R R42, SRZ ;  /* 0x00000000002a7805 */ /* 0x000fe4000001ff00 */
[----:B------:R-:W-:Y:S01]  /*a5a0*/  CS2R R40, SRZ ;  /* 0x0000000000287805 */ /* 0x000fe2000001ff00 */
[----:B------:R-:W-:Y:S01]  /*a5b0*/  IMAD.MOV.U32 R93, RZ, RZ, RZ ;  /* 0x000000ffff5d7224 */ /* 0x000fe200078e00ff */
[----:B------:R-:W-:Y:S02]  /*a5c0*/  MOV R95, RZ ;  /* 0x000000ff005f7202 */ /* 0x000fe40000000f00 */
[----:B------:R-:W-:Y:S01]  /*a5d0*/  CS2R R90, SRZ ;  /* 0x00000000005a7805 */ /* 0x000fe2000001ff00 */
[----:B------:R-:W-:Y:S01]  /*a5e0*/  IMAD.MOV.U32 R28, RZ, RZ, RZ ;  /* 0x000000ffff1c7224 */ /* 0x000fe200078e00ff */
[----:B------:R-:W0:Y:S01]  /*a5f0*/  @P1 LDC R3, c[0x0][0x44c] ;  /* 0x00011300ff031b82 */ /* 0x000e220000000800 */
[----:B------:R-:W-:Y:S01]  /*a600*/  IMAD.MOV.U32 R97, RZ, RZ, RZ ;  /* 0x000000ffff617224 */ /* 0x000fe200078e00ff */
[----:B------:R-:W-:Y:S01]  /*a610*/  MOV R99, RZ ;  /* 0x000000ff00637202 */ /* 0x000fe20000000f00 */
[----:B------:R-:W-:-:S05]  /*a620*/  IMAD.MOV.U32 R10, RZ, RZ, RZ ;  /* 0x000000ffff0a7224 */ /* 0x000fca00078e00ff */
[----:B------:R-:W1:Y:S01]  /*a630*/  @P1 LDC R2, c[0x0][0x450] ;  /* 0x00011400ff021b82 */ /* 0x000e620000000800 */
[----:B0-----:R-:W-:-:S05]  /*a640*/  @P1 IMAD.HI.U32 R3, R0, R3, RZ ;  /* 0x0000000300031227 */ /* 0x001fca00078e00ff */
[----:B-1----:R-:W-:Y:S02]  /*a650*/  @P1 SHF.R.U32.HI R0, RZ, R2, R3 ;  /* 0x00000002ff001219 */ /* 0x002fe40000011603 */
[----:B------:R-:W-:-:S03]  /*a660*/  PLOP3.LUT P1, PT, PT, PT, PT, 0x80, 0x0 ;  /* 0x000000000000781c */ /* 0x000fc60003f2f070 */
[----:B------:R-:W-:-:S05]  /*a670*/  IMAD.IADD R0, R145, 0x1, R0 ;  /* 0x0000000191007824 */ /* 0x000fca00078e0200 */
[----:B------:R-:W-:-:S04]  /*a680*/  SHF.R.S32.HI R3, RZ, 0x1f, R0 ;  /* 0x0000001fff037819 */ /* 0x000fc80000011400 */
[----:B------:R-:W-:Y:S01]  /*a690*/  LEA.HI R3, R3, R0, RZ, 0x7 ;  /* 0x0000000003037211 */ /* 0x000fe200078f38ff */
[----:B------:R-:W-:-:S03]  /*a6a0*/  IMAD.MOV.U32 R0, RZ, RZ, RZ ;  /* 0x000000ffff007224 */ /* 0x000fc600078e00ff */
[----:B------:R-:W-:-:S04]  /*a6b0*/  SHF.R.S32.HI R3, RZ, 0x7, R3 ;  /* 0x00000007ff037819 */ /* 0x000fc80000011403 */
[----:B------:R-:W-:-:S04]  /*a6c0*/  VIMNMX R146, R146, R3, PT ;  /* 0x0000000392927248 */ /* 0x000fc80003fe0100 */
[----:B------:R-:W-:Y:S01]  /*a6d0*/  ISETP.GE.AND P2, PT, R146, 0x1, PT ;  /* 0x000000019200780c */ /* 0x000fe20003f46270 */
[----:B------:R-:W-:-:S12]  /*a6e0*/  @P0 BRA `(.L_x_2810) ;  /* 0x0000000000080947 */ /* 0x000fd80003800000 */
[----:B------:R-:W0:Y:S02]  /*a6f0*/  FENCE.VIEW.ASYNC.G ;  /* 0x00000000000073c6 */ /* 0x000e240000000100 */
[----:B0-----:R-:W-:Y:S06]  /*a700*/  BAR.ARV 0xc, 0x180 ;  /* 0x0306000000007b1d */ /* 0x001fec0000002000 */
.L_x_2810:
[----:B------:R-:W-:Y:S05]  /*a710*/  BSYNC B0 ;  /* 0x0000000000007941 */ /* 0x000fea0003800000 */
.L_x_2809:
[----:B------:R-:W-:Y:S02]  /*a720*/  IMAD.MOV.U32 R20, RZ, RZ, RZ ;  /* 0x000000ffff147224 */ /* 0x000fe400078e00ff */
[----:B------:R-:W-:Y:S01]  /*a730*/  IMAD.MOV.U32 R11, RZ, RZ, RZ ;  /* 0x000000ffff0b7224 */ /* 0x000fe200078e00ff */
[----:B------:R-:W-:Y:S06]  /*a740*/  @!P2 BRA `(.L_x_2811) ;  /* 0x000000f800cca947 */ /* 0x000fec0003800000 */
[----:B------:R-:W2:Y:S04]  /*a750*/  LDL R2, [R1+0x40] ;  /* 0x0000400001027983 */ /* 0x000ea80000100800 */
[----:B------:R-:W0:Y:S01]  /*a760*/  SHFL.IDX PT, R0, R232, RZ, 0x1f ;  /* 0x00001fffe8007589 */ /* 0x000e2200000e0000 */
[----:B--2---:R-:W-:Y:S02]  /*a770*/  R2UR UR4, R2 ;  /* 0x00000000020472ca */ /* 0x004fe400000e0000 */
[----:B0-----:R-:W-:-:S04]  /*a780*/  LEA.HI R2, R0, R0, RZ, 0x1 ;  /* 0x0000000000027211 */ /* 0x001fc800078f08ff */
[----:B------:R-:W-:-:S05]  /*a790*/  LOP3.LUT R3, R2, 0x1e, RZ, 0xc0, !PT ;  /* 0x0000001e02037812 */ /* 0x000fca00078ec0ff */
[----:B------:R-:W-:Y:S02]  /*a7a0*/  IMAD.IADD R3, R0, 0x1, -R3 ;  /* 0x0000000100037824 */ /* 0x000fe400078e0a03 */
[----:B------:R-:W-:-:S03]  /*a7b0*/  MOV R0, UR4 ;  /* 0x0000000400007c02 */ /* 0x000fc60008000f00 */
        /* <DEDUP_REMOVED lines=22> */
.L_x_2812:
        /* <DEDUP_REMOVED lines=12> */
.L_x_2816:
[----:B-1----:R1:W2:Y:S02]  /*a9e0*/  SYNCS.PHASECHK.TRANS64.TRYWAIT P0, [R16+URZ+0x34800], R3 ;  /* 0x03480003100075a7 */ /* 0x0022a4000800017f */
[----:B--2---:R-:W-:Y:S05]  /*a9f0*/  @!P0 NANOSLEEP.SYNCS 0x989680 ;  /* 0x009896800000895d */ /* 0x004fea0003900000 */
[----:B------:R-:W2:Y:S02]  /*aa00*/  @!P0 SYNCS.PHASECHK.TRANS64 P0, [R16+URZ+0x34800], R3 ;  /* 0x03480003100085a7 */ /* 0x000ea4000800007f */
[----:B--2---:R-:W-:Y:S05]  /*aa10*/  @!P0 BRA `(.L_x_2816) ;  /* 0xfffffffc00f08947 */ /* 0x004fea000383ffff */
.L_x_2815:
[----:B------:R-:W-:Y:S05]  /*aa20*/  BSYNC B0 ;  /* 0x0000000000007941 */ /* 0x000fea0003800000 */
.L_x_2814:
[----:B------:R-:W-:Y:S05]  /*aa30*/  BRA `(.L_x_2817) ;  /* 0x0000006c00047947 */ /* 0x000fea0003800000 */
.L_x_2813:
[----:B------:R-:W-:Y:S01]  /*aa40*/  ISETP.NE.AND P0, PT, R24, RZ, PT ;  /* 0x000000ff1800720c */ /* 0x000fe20003f05270 */
[----:B------:R-:W-:Y:S01]  /*aa50*/  ULDC.64 UR4, c[0x0][0x3f8] ;  /* 0x0000fe0000047ab9 */ /* 0x000fe20000000a00 */
[----:B-----5:R-:W-:Y:S01]  /*aa60*/  SHF.R.S32.HI R0, RZ, 0x1f, R140 ;  /* 0x0000001fff007819 */ /* 0x020fe2000001148c */
[----:B------:R-:W-:Y:S01]  /*aa70*/  ULDC.64 UR6, c[0x0][0x408] ;  /* 0x0001020000067ab9 */ /* 0x000fe20000000a00 */
[----:B------:R-:W-:-:S04]  /*aa80*/  IMAD.WIDE.U32 R24, R140, UR4, RZ ;  /* 0x000000048c187c25 */ /* 0x000fc8000f8e00ff */
[C---:B------:R-:W-:Y:S02]  /*aa90*/  IMAD R3, R0.reuse, UR4, RZ ;  /* 0x0000000400037c24 */ /* 0x040fe4000f8e02ff */
[----:B------:R-:W-:Y:S02]  /*aaa0*/  IMAD R5, R0, UR6, RZ ;  /* 0x0000000600057c24 */ /* 0x000fe4000f8e02ff */
[C---:B------:R-:W-:Y:S02]  /*aab0*/  IMAD R3, R140.reuse, UR5, R3 ;  /* 0x000000058c037c24 */ /* 0x040fe4000f8e0203 */
[C---:B------:R-:W-:Y:S02]  /*aac0*/  IMAD R5, R140.reuse, UR7, R5 ;  /* 0x000000078c057c24 */ /* 0x040fe4000f8e0205 */
[----:B------:R-:W-:-:S04]  /*aad0*/  IMAD.WIDE.U32 R140, R140, UR6, RZ ;  /* 0x000000068c8c7c25 */ /* 0x000fc8000f8e00ff */
[----:B------:R-:W-:Y:S01]  /*aae0*/  IMAD.IADD R27, R3, 0x1, R25 ;  /* 0x00000001031b7824 */ /* 0x000fe200078e0219 */
[----:B------:R-:W-:Y:S01]  /*aaf0*/  IADD3 R29, R5, R141, RZ ;  /* 0x0000008d051d7210 */ /* 0x000fe20007ffe0ff */
        /* <DEDUP_REMOVED lines=17> */
.L_x_2818:
        /* <DEDUP_REMOVED lines=8> */
[----:B------:R-:W-:Y:S01]  /*ac90*/  MOV R8, R24 ;  /* 0x0000001800087202 */ /* 0x000fe20000000f00 */
        /* <DEDUP_REMOVED lines=15> */
[----:B------:R-:W-:Y:S01]  /*ad90*/  IMAD.WIDE.U32 R10, R3, UR6, R10 ;  /* 0x00000006030a7c25 */ /* 0x000fe2000f8e000a */
[----:B------:R-:W-:Y:S01]  /*ada0*/  LEA R6, P0, R8, UR4, 0x1 ;  /* 0x0000000408067c11 */ /* 0x000fe2000f8008ff */
[----:B------:R-:W-:Y:S01]  /*adb0*/  UMOV UR4, 0xffffffff ;  /* 0xffffffff00047882 */ /* 0x000fe20000000000 */
[----:B------:R-:W-:Y:S01]  /*adc0*/  IADD3 R7, R9, R7, RZ ;  /* 0x0000000709077210 */ /* 0x000fe20007ffe0ff */
[----:B------:R-:W-:Y:S01]  /*add0*/  IMAD R3, R3, UR7, R0 ;  /* 0x0000000703037c24 */ /* 0x000fe2000f8e0200 */
[----:B------:R-:W-:-:S02]  /*ade0*/  ULDC.64 UR6, c[0x0][0x400] ;  /* 0x0001000000067ab9 */ /* 0x000fc40000000a00 */
[----:B------:R-:W-:Y:S01]  /*adf0*/  LEA R4, P1, R10, UR6, 0x1 ;  /* 0x000000060a047c11 */ /* 0x000fe2000f8208ff */
[----:B------:R-:W-:Y:S01]  /*ae00*/  IMAD.IADD R3, R11, 0x1, R3 ;  /* 0x000000010b037824 */ /* 0x000fe200078e0203 */
[----:B------:R-:W-:-:S04]  /*ae10*/  LEA.HI.X R7, R8, UR5, R7, 0x1, P0 ;  /* 0x0000000508077c11 */ /* 0x000fc800080f0c07 */
[----:B------:R-:W-:Y:S01]  /*ae20*/  LEA.HI.X R8, R10, UR7, R3, 0x1, P1 ;  /* 0x000000070a087c11 */ /* 0x000fe200088f0c03 */
[----:B------:R-:W-:Y:S06]  /*ae30*/  BRA.DIV UR4, `(.L_x_2821) ;  /* 0x0000019204747947 */ /* 0x000fec000b800000 */
[----:B------:R0:W1:Y:S04]  /*ae40*/  SHFL.IDX PT, R3, R7, RZ, 0x1c1f ;  /* 0x001c1fff07037589 */ /* 0x00006800000e0000 */
[----:B------:R0:W2:Y:S04]  /*ae50*/  SHFL.IDX PT, R0, R6, RZ, 0x1c1f ;  /* 0x001c1fff06007589 */ /* 0x0000a800000e0000 */
[----:B------:R0:W3:Y:S04]  /*ae60*/  SHFL.IDX PT, R5, R8, RZ, 0x1c1f ;  /* 0x001c1fff08057589 */ /* 0x0000e800000e0000 */
[----:B------:R0:W4:Y:S02]  /*ae70*/  SHFL.IDX PT, R14, R4, RZ, 0x1c1f ;  /* 0x001c1fff040e7589 */ /* 0x00012400000e0000 */
.L_x_3094:
        /* <DEDUP_REMOVED lines=20> */
[----:B------:R-:W-:Y:S02]  /*afc0*/  ISETP.GE.AND P2, PT, R191, UR4, PT ;  /* 0x00000004bf007c0c */ /* 0x000fe4000bf46270 */
[----:B------:R-:W-:Y:S02]  /*afd0*/  ISETP.GE.AND P1, PT, R192, UR4, PT ;  /* 0x00000004c0007c0c */ /* 0x000fe4000bf26270 */
[----:B------:R-:W-:-:S02]  /*afe0*/  ISETP.GE.AND P0, PT, R190, UR4, PT ;  /* 0x00000004be007c0c */ /* 0x000fc4000bf06270 */
[----:B------:R-:W-:-:S03]  /*aff0*/  ISETP.GE.AND P4, PT, R22, UR4, PT ;  /* 0x0000000416007c0c */ /* 0x000fc6000bf86270 */
[C---:B------:R-:W-:Y:S01]  /*b000*/  @!P3 IMAD.SHL.U32 R27, R193.reuse, 0x2, RZ ;  /* 0x00000002c11bb824 */ /* 0x040fe200078e00ff */
[----:B------:R-:W-:-:S03]  /*b010*/  @!P3 SHF.L.U64.HI R12, R193, 0x1, R223 ;  /* 0x00000001c10cb819 */ /* 0x000fc600000102df */
[C---:B------:R-:W-:Y:S01]  /*b020*/  @!P2 IMAD.SHL.U32 R31, R191.reuse, 0x2, RZ ;  /* 0x00000002bf1fa824 */ /* 0x040fe200078e00ff */
[----:B------:R-:W-:Y:S02]  /*b030*/  @!P2 SHF.L.U64.HI R10, R191, 0x1, R222 ;  /* 0x00000001bf0aa819 */ /* 0x000fe400000102de */
[-C--:B--2---:R-:W-:Y:S01]  /*b040*/  @!P3 IADD3 R24, P6, R0, R27.reuse, RZ ;  /* 0x0000001b0018b210 */ /* 0x084fe20007fde0ff */
[----:B------:R-:W-:Y:S01]  /*b050*/  @!P0 IMAD.SHL.U32 R65, R190, 0x2, RZ ;  /* 0x00000002be418824 */ /* 0x000fe200078e00ff */
[----:B----4-:R-:W-:Y:S01]  /*b060*/  @!P3 IADD3 R26, P5, R14, R27, RZ ;  /* 0x0000001b0e1ab210 */ /* 0x010fe20007fbe0ff */
[----:B---3--:R-:W-:Y:S01]  /*b070*/  @!P4 IMAD.MOV.U32 R15, RZ, RZ, R5 ;  /* 0x000000ffff0fc224 */ /* 0x008fe200078e0005 */
[----:B------:R-:W-:Y:S01]  /*b080*/  @!P1 SHF.L.U32 R39, R192, 0x1, RZ ;  /* 0x00000001c0279819 */ /* 0x000fe200000006ff */
[--C-:B-1----:R-:W-:Y:S01]  /*b090*/  @!P3 IMAD.X R25, R3, 0x1, R12.reuse, P6 ;  /* 0x000000010319b824 */ /* 0x102fe200030e060c */
[----:B------:R-:W-:Y:S01]  /*b0a0*/  @!P2 IADD3 R28, P6, R0, R31, RZ ;  /* 0x0000001f001ca210 */ /* 0x000fe20007fde0ff */
[----:B------:R-:W-:Y:S01]  /*b0b0*/  @!P3 IMAD.X R27, R5, 0x1, R12, P5 ;  /* 0x00000001051bb824 */ /* 0x000fe200028e060c */
[----:B------:R-:W-:-:S02]  /*b0c0*/  @!P1 SHF.L.U64.HI R12, R192, 0x1, R221 ;  /* 0x00000001c00c9819 */ /* 0x000fc400000102dd */
[----:B------:R-:W-:Y:S01]  /*b0d0*/  @!P2 IADD3 R30, P5, R14, R31, RZ ;  /* 0x0000001f0e1ea210 */ /* 0x000fe20007fbe0ff */
[----:B------:R-:W-:Y:S01]  /*b0e0*/  @!P2 IMAD.X R29, R3, 0x1, R10, P6 ;  /* 0x00000001031da824 */ /* 0x000fe200030e060a */
[-C--:B------:R-:W-:Y:S02]  /*b0f0*/  @!P1 IADD3 R36, P6, R0, R39.reuse, RZ ;  /* 0x0000002700249210 */ /* 0x080fe40007fde0ff */
[----:B------:R-:W-:Y:S01]  /*b100*/  @!P2 IADD3.X R31, R5, R10, RZ, P5, !PT ;  /* 0x0000000a051fa210 */ /* 0x000fe20002ffe4ff */
[----:B------:R-:W-:Y:S01]  /*b110*/  @!P4 IMAD.MOV.U32 R10, RZ, RZ, R0 ;  /* 0x000000ffff0ac224 */ /* 0x000fe200078e0000 */
[----:B------:R-:W-:Y:S01]  /*b120*/  ISETP.GE.AND P5, PT, R194, UR4, PT ;  /* 0x00000004c2007c0c */ /* 0x000fe2000bfa6270 */
[----:B------:R-:W-:Y:S01]  /*b130*/  @!P1 IMAD.X R37, R3, 0x1, R12, P6 ;  /* 0x0000000103259824 */ /* 0x000fe200030e060c */
[----:B------:R-:W-:Y:S02]  /*b140*/  @!P1 IADD3 R38, P6, R14, R39, RZ ;  /* 0x000000270e269210 */ /* 0x000fe40007fde0ff */
[----:B------:R-:W-:-:S02]  /*b150*/  @!P0 SHF.L.U64.HI R32, R190, 0x1, R220 ;  /* 0x00000001be208819 */ /* 0x000fc400000102dc */
[----:B------:R-:W-:Y:S01]  /*b160*/  @!P4 MOV R11, R3 ;  /* 0x00000003000bc202 */ /* 0x000fe20000000f00 */
[----:B------:R-:W-:Y:S01]  /*b170*/  @!P1 IMAD.X R39, R5, 0x1, R12, P6 ;  /* 0x0000000105279824 */ /* 0x000fe200030e060c */
[----:B------:R-:W-:Y:S01]  /*b180*/  @!P0 IADD3 R44, P6, R0, R65, RZ ;  /* 0x00000041002c8210 */ /* 0x000fe20007fde0ff */
[----:B------:R-:W-:-:S04]  /*b190*/  @!P4 IMAD.WIDE R12, R22, 0x2, R14 ;  /* 0x00000002160cc825 */ /* 0x000fc800078e020e */
[----:B------:R-:W-:Y:S01]  /*b1a0*/  @!P0 IMAD.X R45, R3, 0x1, R32, P6 ;  /* 0x00000001032d8824 */ /* 0x000fe200030e0620 */
[----:B------:R-:W-:Y:S01]  /*b1b0*/  @!P0 IADD3 R64, P6, R14, R65, RZ ;  /* 0x000000410e408210 */ /* 0x000fe20007fde0ff */
[----:B------:R-:W-:Y:S01]  /*b1c0*/  @!P4 IMAD.WIDE R10, R22, 0x2, R10 ;  /* 0x00000002160ac825 */ /* 0x000fe200078e020a */
[C---:B------:R-:W-:Y:S01]  /*b1d0*/  @!P5 SHF.L.U32 R15, R194.reuse, 0x1, RZ ;  /* 0x00000001c20fd819 */ /* 0x040fe200000006ff */
[----:B------:R1:W5:Y:S01]  /*b1e0*/  @!P4 LD.E.64 R58, desc[UR60][R12.64] ;  /* 0x0000003c0c3ac980 */ /* 0x000362000c101b00 */
[----:B------:R-:W-:Y:S01]  /*b1f0*/  @!P5 SHF.L.U64.HI R20, R194, 0x1, R219 ;  /* 0x00000001c214d819 */ /* 0x000fe200000102db */
[----:B------:R-:W-:Y:S01]  /*b200*/  @!P0 IMAD.X R65, R5, 0x1, R32, P6 ;  /* 0x0000000105418824 */ /* 0x000fe200030e0620 */
[-C--:B------:R-:W-:Y:S01]  /*b210*/  @!P5 IADD3 R14, P6, R14, R15.reuse, RZ ;  /* 0x0000000f0e0ed210 */ /* 0x080fe20007fde0ff */
[----:B------:R1:W5:Y:S01]  /*b220*/  @!P4 LD.E.64 R60, desc[UR60][R10.64] ;  /* 0x0000003c0a3cc980 */ /* 0x000362000c101b00 */
[----:B------:R-:W-:Y:S02]  /*b230*/  @!P5 IADD3 R66, P4, R0, R15, RZ ;  /* 0x0000000f0042d210 */ /* 0x000fe40007f9e0ff */
        /* <DEDUP_REMOVED lines=10> */
[--C-:B------:R-:W-:Y:S01]  /*b2e0*/  @!P5 IMAD.X R67, R3, 0x1, R20.reuse, P4 ;  /* 0x000000010343d824 */ /* 0x100fe200020e0614 */
[----:B------:R1:W5:Y:S01]  /*b2f0*/  @!P3 LD.E.64 R56, desc[UR60][R24.64] ;  /* 0x0000003c1838b980 */ /* 0x000362000c101b00 */
[----:B------:R-:W-:-:S03]  /*b300*/  @!P5 IMAD.X R15, R5, 0x1, R20, P6 ;  /* 0x00000001050fd824 */ /* 0x000fc600030e0614 */
        /* <DEDUP_REMOVED lines=9> */
.L_x_2823:
[----:B------:R-:W-:Y:S05]  /*b3a0*/  BSYNC B1 ;  /* 0x0000000000017941 */ /* 0x000fea0003800000 */
.L_x_2822:
[----:B-1---5:R-:W-:Y:S01]  /*b3b0*/  IMAD.MOV.U32 R3, RZ, RZ, R59 ;  /* 0x000000ffff037224 */ /* 0x022fe200078e003b */
[----:B--2---:R-:W-:Y:S01]  /*b3c0*/  MOV R0, R58 ;  /* 0x0000003a00007202 */ /* 0x004fe20000000f00 */
[----:B---3--:R-:W-:Y:S01]  /*b3d0*/  IMAD.MOV.U32 R5, RZ, RZ, R54 ;  /* 0x000000ffff057224 */ /* 0x008fe200078e0036 */
[----:B------:R-:W-:Y:S01]  /*b3e0*/  UMOV UR4, 0xffffffff ;  /* 0xffffffff00047882 */ /* 0x000fe20000000000 */
[----:B------:R-:W-:Y:S01]  /*b3f0*/  IMAD.MOV.U32 R9, RZ, RZ, R55 ;  /* 0x000000ffff097224 */ /* 0x000fe200078e0037 */
[----:B------:R-:W-:Y:S01]  /*b400*/  PRMT R86, R86, 0x5410, R3 ;  /* 0x0000541056567816 */ /* 0x000fe20000000003 */
[----:B------:R-:W-:Y:S01]  /*b410*/  IMAD.MOV.U32 R3, RZ, RZ, R51 ;  /* 0x000000ffff037224 */ /* 0x000fe200078e0033 */
[----:B------:R-:W-:Y:S02]  /*b420*/  PRMT R87, R0, 0x7610, R87 ;  /* 0x0000761000577816 */ /* 0x000fe40000000057 */
[----:B------:R-:W-:Y:S02]  /*b430*/  CS2R R30, SRZ ;  /* 0x00000000001e7805 */ /* 0x000fe4000001ff00 */
[----:B------:R-:W-:Y:S01]  /*b440*/  PRMT R84, R5, 0x5410, R9 ;  /* 0x0000541005547816 */ /* 0x000fe20000000009 */
[----:B------:R-:W-:Y:S01]  /*b450*/  IMAD.MOV.U32 R5, RZ, RZ, R46 ;  /* 0x000000ffff057224 */ /* 0x000fe200078e002e */
[----:B------:R-:W-:Y:S01]  /*b460*/  MOV R0, R50 ;  /* 0x0000003200007202 */ /* 0x000fe20000000f00 */
[----:B------:R-:W-:-:S03]  /*b470*/  IMAD.MOV.U32 R9, RZ, RZ, R47 ;  /* 0x000000ffff097224 */ /* 0x000fc600078e002f */
[----:B------:R-:W-:Y:S01]  /*b480*/  PRMT R82, R0, 0x5410, R3 ;  /* 0x0000541000527816 */ /* 0x000fe20000000003 */
[----:B------:R-:W-:Y:S01]  /*b490*/  IMAD.MOV.U32 R3, RZ, RZ, R41 ;  /* 0x000000ffff037224 */ /* 0x000fe200078e0029 */
        /* <DEDUP_REMOVED lines=23> */
[----:B------:R-:W-:Y:S02]  /*b610*/  PRMT R79, R0, 0x5410, R3 ;  /* 0x00005410004f7816 */ /* 0x000fe40000000003 */
[----:B------:R-:W-:Y:S01]  /*b620*/  PRMT R77, R5, 0x5410, R9 ;  /* 0x00005410054d7816 */ /* 0x000fe20000000009 */
[----:B------:R-:W-:Y:S06]  /*b630*/  BRA.DIV UR4, `(.L_x_2824) ;  /* 0x0000018a04e47947 */ /* 0x000fec000b800000 */
[----:B------:R1:W2:Y:S04]  /*b640*/  SHFL.IDX PT, R3, R7, 0x1, 0x1c1f ;  /* 0x003c1f0007037f89 */ /* 0x0002a800000e0000 */
[----:B------:R1:W3:Y:S04]  /*b650*/  SHFL.IDX PT, R0, R6, 0x1, 0x1c1f ;  /* 0x003c1f0006007f89 */ /* 0x0002e800000e0000 */
[----:B------:R1:W1:Y:S04]  /*b660*/  SHFL.IDX PT, R5, R8, 0x1, 0x1c1f ;  /* 0x003c1f0008057f89 */ /* 0x00026800000e0000 */
[----:B0-----:R-:W0:Y:S02]  /*b670*/  SHFL.IDX PT, R4, R4, 0x1, 0x1c1f ;  /* 0x003c1f0004047f89 */ /* 0x001e2400000e0000 */
.L_x_3100:
[----:B-1----:R-:W-:Y:S01]  /*b680*/  IADD3 R6, R21, 0x40, RZ ;  /* 0x0000004015067810 */ /* 0x002fe20007ffe0ff */
[----:B------:R-:W-:Y:S01]  /*b690*/  BSSY B1, `(.L_x_2825) ;  /* 0x0000054000017945 */ /* 0x000fe20003800000 */
[----:B------:R-:W-:Y:S02]  /*b6a0*/  LOP3.LUT R7, R196, 0x18, R18, 0xf8, !PT ;  /* 0x00000018c4077812 */ /* 0x000fe400078ef812 */
[----:B------:R-:W-:Y:S02]  /*b6b0*/  CS2R R36, SRZ ;  /* 0x0000000000247805 */ /* 0x000fe4000001ff00 */
[----:B------:R-:W-:Y:S02]  /*b6c0*/  ISETP.GE.AND P1, PT, R6, R63, PT ;  /* 0x0000003f0600720c */ /* 0x000fe40003f26270 */
[----:B------:R-:W-:Y:S02]  /*b6d0*/  CS2R R26, SRZ ;  /* 0x00000000001a7805 */ /* 0x000fe4000001ff00 */
[----:B------:R-:W-:-:S02]  /*b6e0*/  LOP3.LUT R6, R7, R198, RZ, 0x3c, !PT ;  /* 0x000000c607067212 */ /* 0x000fc400078e3cff */
[----:B------:R-:W-:Y:S02]  /*b6f0*/  CS2R R20, SRZ ;  /* 0x0000000000147805 */ /* 0x000fe4000001ff00 */
[----:B------:R-:W-:Y:S02]  /*b700*/  LOP3.LUT P0, RZ, R224, 0x4, RZ, 0xc0, !PT ;  /* 0x00000004e0ff7812 */ /* 0x000fe4000780c0ff */
[----:B------:R-:W-:Y:S02]  /*b710*/  CS2R R12, SRZ ;  /* 0x00000000000c7805 */ /* 0x000fe4000001ff00 */
[----:B------:R-:W-:Y:S01]  /*b720*/  CS2R R8, SRZ ;  /* 0x0000000000087805 */ /* 0x000fe2000001ff00 */
[----:B------:R-:W-:Y:S01]  /*b730*/  IMAD R7, R197, 0x200, R6 ;  /* 0x00000200c5077824 */ /* 0x000fe200078e0206 */
[----:B------:R-:W-:Y:S02]  /*b740*/  CS2R R44, SRZ ;  /* 0x00000000002c7805 */ /* 0x000fe4000001ff00 */
[----:B------:R-:W-:-:S02]  /*b750*/  CS2R R38, SRZ ;  /* 0x0000000000267805 */ /* 0x000fc4000001ff00 */
[----:B------:R-:W-:Y:S02]  /*b760*/  CS2R R28, SRZ ;  /* 0x00000000001c7805 */ /* 0x000fe4000001ff00 */
        /* <DEDUP_REMOVED lines=11> */
[----:B------:R-:W-:-:S05]  /*b820*/  ISETP.GE.AND P1, PT, R190, UR4, PT ;  /* 0x00000004be007c0c */ /* 0x000fca000bf26270 */
[C---:B------:R-:W-:Y:S01]  /*b830*/  @!P4 IMAD.SHL.U32 R9, R193.reuse, 0x2, RZ ;  /* 0x00000002c109c824 */ /* 0x040fe200078e00ff */
[----:B------:R-:W-:-:S03]  /*b840*/  @!P4 SHF.L.U64.HI R6, R193, 0x1, R223 ;  /* 0x00000001c106c819 */ /* 0x000fc600000102df */
[C---:B------:R-:W-:Y:S02]  /*b850*/  @!P3 SHF.L.U32 R71, R191.reuse, 0x1, RZ ;  /* 0x00000001bf47b819 */ /* 0x040fe400000006ff */
[----:B------:R-:W-:Y:S01]  /*b860*/  @!P2 IMAD.SHL.U32 R67, R192, 0x2, RZ ;  /* 0x00000002c043a824 */ /* 0x000fe200078e00ff */
[-C--:B---3--:R-:W-:Y:S01]  /*b870*/  @!P4 IADD3 R10, P5, R0, R9.reuse, RZ ;  /* 0x00000009000ac210 */ /* 0x088fe20007fbe0ff */
[----:B------:R-:W-:Y:S01]  /*b880*/  @!P1 IMAD.SHL.U32 R7, R190, 0x2, RZ ;  /* 0x00000002be079824 */ /* 0x000fe200078e00ff */
[----:B------:R-:W-:Y:S02]  /*b890*/  @!P3 SHF.L.U64.HI R12, R191, 0x1, R222 ;  /* 0x00000001bf0cb819 */ /* 0x000fe400000102de */
[----:B0-----:R-:W-:Y:S01]  /*b8a0*/  @!P4 IADD3 R8, P6, R4, R9, RZ ;  /* 0x000000090408c210 */ /* 0x001fe20007fde0ff */
[--C-:B--2---:R-:W-:Y:S01]  /*b8b0*/  @!P4 IMAD.X R11, R3, 0x1, R6.reuse, P5 ;  /* 0x00000001030bc824 */ /* 0x104fe200028e0606 */
[----:B------:R-:W-:Y:S02]  /*b8c0*/  @!P3 IADD3 R74, P5, R0, R71, RZ ;  /* 0x00000047004ab210 */ /* 0x000fe40007fbe0ff */
[----:B------:R-:W-:Y:S01]  /*b8d0*/  @!P2 SHF.L.U64.HI R14, R192, 0x1, R221 ;  /* 0x00000001c00ea819 */ /* 0x000fe200000102dd */
[----:B------:R-:W-:Y:S01]  /*b8e0*/  @!P4 IMAD.X R9, R5, 0x1, R6, P6 ;  /* 0x000000010509c824 */ /* 0x000fe200030e0606 */
[----:B------:R-:W-:-:S02]  /*b8f0*/  @!P3 IADD3.X R75, R3, R12, RZ, P5, !PT ;  /* 0x0000000c034bb210 */ /* 0x000fc40002ffe4ff */
[----:B------:R-:W-:Y:S02]  /*b900*/  @!P2 IADD3 R68, P5, R0, R67, RZ ;  /* 0x000000430044a210 */ /* 0x000fe40007fbe0ff */
[----:B------:R-:W-:Y:S02]  /*b910*/  @!P3 IADD3 R70, P6, R4, R71, RZ ;  /* 0x000000470446b210 */ /* 0x000fe40007fde0ff */
[----:B------:R-:W-:Y:S01]  /*b920*/  @!P1 SHF.L.U64.HI R20, R190, 0x1, R220 ;  /* 0x00000001be149819 */ /* 0x000fe200000102dc */
[----:B------:R-:W-:Y:S01]  /*b930*/  @!P2 IMAD.X R69, R3, 0x1, R14, P5 ;  /* 0x000000010345a824 */ /* 0x000fe200028e060e */
[----:B------:R-:W-:Y:S01]  /*b940*/  @!P1 IADD3 R64, P5, R0, R7, RZ ;  /* 0x0000000700409210 */ /* 0x000fe20007fbe0ff */
[----:B------:R-:W-:Y:S01]  /*b950*/  @!P3 IMAD.X R71, R5, 0x1, R12, P6 ;  /* 0x000000010547b824 */ /* 0x000fe200030e060c */
[----:B------:R-:W-:-:S03]  /*b960*/  @!P2 IADD3 R66, P6, R4, R67, RZ ;  /* 0x000000430442a210 */ /* 0x000fc60007fde0ff */
[----:B------:R-:W-:Y:S01]  /*b970*/  @!P1 IMAD.X R65, R3, 0x1, R20, P5 ;  /* 0x0000000103419824 */ /* 0x000fe200028e0614 */
[----:B------:R-:W-:Y:S02]  /*b980*/  @!P2 IADD3.X R67, R5, R14, RZ, P6, !PT ;  /* 0x0000000e0543a210 */ /* 0x000fe400037fe4ff */
[----:B------:R-:W-:Y:S02]  /*b990*/  ISETP.GE.AND P6, PT, R22, UR4, PT ;  /* 0x0000000416007c0c */ /* 0x000fe4000bfc6270 */
[----:B------:R-:W-:-:S05]  /*b9a0*/  @!P1 IADD3 R6, P5, R4, R7, RZ ;  /* 0x0000000704069210 */ /* 0x000fca0007fbe0ff */
[----:B------:R-:W-:Y:S01]  /*b9b0*/  @!P1 IMAD.X R7, R5, 0x1, R20, P5 ;  /* 0x0000000105079824 */ /* 0x000fe200028e0614 */
[----:B------:R-:W-:-:S05]  /*b9c0*/  ISETP.GE.AND P5, PT, R194, UR4, PT ;  /* 0x00000004c2007c0c */ /* 0x000fca000bfa6270 */
[----:B------:R-:W-:Y:S01]  /*b9d0*/  @!P6 MOV R13, R3 ;  /* 0x00000003000de202 */ /* 0x000fe20000000f00 */
[----:B------:R-:W-:Y:S02]  /*b9e0*/  @!P6 IMAD.MOV.U32 R12, RZ, RZ, R0 ;  /* 0x000000ffff0ce224 */ /* 0x000fe400078e0000 */
[----:B------:R-:W-:-:S04]  /*b9f0*/  @!P6 IMAD.WIDE R14, R22, 0x2, R4 ;  /* 0x00000002160ee825 */ /* 0x000fc800078e0204 */
[----:B------:R-:W-:Y:S01]  /*ba00*/  @!P6 IMAD.WIDE R12, R22, 0x2, R12 ;  /* 0x00000002160ce825 */ /* 0x000fe200078e020c */
[----:B------:R0:W5:Y:S03]  /*ba10*/  @!P6 LD.E.64 R30, desc[UR60][R14.64] ;  /* 0x0000003c0e1ee980 */ /* 0x000166000c101b00 */
[C---:B------:R-:W-:Y:S01]  /*ba20*/  @!P5 IMAD.SHL.U32 R21, R194.reuse, 0x2, RZ ;  /* 0x00000002c215d824 */ /* 0x040fe200078e00ff */
[----:B------:R1:W5:Y:S01]  /*ba30*/  @!P6 LD.E.64 R44, desc[UR60][R12.64] ;  /* 0x0000003c0c2ce980 */ /* 0x000362000c101b00 */
[----:B------:R-:W-:-:S03]  /*ba40*/  @!P5 SHF.L.U64.HI R20, R194, 0x1, R219 ;  /* 0x00000001c214d819 */ /* 0x000fc600000102db */
[-C--:B------:R-:W-:Y:S02]  /*ba50*/  @!P5 IADD3 R72, P6, R0, R21.reuse, RZ ;  /* 0x000000150048d210 */ /* 0x080fe40007fde0ff */
[----:B------:R-:W-:Y:S02]  /*ba60*/  CS2R R38, SRZ ;  /* 0x0000000000267805 */ /* 0x000fe4000001ff00 */
[----:B------:R-:W-:Y:S01]  /*ba70*/  CS2R R36, SRZ ;  /* 0x0000000000247805 */ /* 0x000fe2000001ff00 */
[----:B------:R-:W-:Y:S01]  /*ba80*/  @!P5 IMAD.X R73, R3, 0x1, R20, P6 ;  /* 0x000000010349d824 */ /* 0x000fe200030e0614 */
[----:B------:R-:W-:Y:S02]  /*ba90*/  @!P5 IADD3 R4, P6, R4, R21, RZ ;  /* 0x000000150404d210 */ /* 0x000fe40007fde0ff */
[----:B------:R2:W5:Y:S01]  /*baa0*/  @!P4 LD.E.64 R38, desc[UR60][R10.64] ;  /* 0x0000003c0a26c980 */ /* 0x000562000c101b00 */
[----:B------:R-:W-:Y:S02]  /*bab0*/  CS2R R28, SRZ ;  /* 0x00000000001c7805 */ /* 0x000fe4000001ff00 */
[----:B------:R-:W-:-:S02]  /*bac0*/  CS2R R26, SRZ ;  /* 0x00000000001a7805 */ /* 0x000fc4000001ff00 */
        /* <DEDUP_REMOVED lines=16> */
.L_x_2826:
[----:B------:R-:W-:Y:S05]  /*bbd0*/  BSYNC B1 ;  /* 0x0000000000017941 */ /* 0x000fea0003800000 */
.L_x_2825:
[----:B--2---:R-:W-:Y:S01]  /*bbe0*/  LEA.HI R3, R212, R212, RZ, 0x1 ;  /* 0x000000d4d4037211 */ /* 0x004fe200078f08ff */
[C---:B---3--:R-:W-:Y:S01]  /*bbf0*/  VIADD R0, R62.reuse, 0x10440 ;  /* 0x000104403e007836 */ /* 0x048fe20000000000 */
[----:B-1----:R-:W-:Y:S01]  /*bc00*/  IADD3 R5, R62, 0x10400, RZ ;  /* 0x000104003e057810 */ /* 0x002fe20007ffe0ff */
[----:B-----5:R-:W-:Y:S01]  /*bc10*/  IMAD.MOV.U32 R6, RZ, RZ, R37 ;  /* 0x000000ffff067224 */ /* 0x020fe200078e0025 */
[----:B------:R-:W-:Y:S01]  /*bc20*/  LOP3.LUT R3, R3, 0xfffffffe, RZ, 0xc0, !PT ;  /* 0xfffffffe03037812 */ /* 0x000fe200078ec0ff */
[----:B0-----:R-:W-:Y:S01]  /*bc30*/  IMAD.MOV.U32 R4, RZ, RZ, R30 ;  /* 0x000000ffff047224 */ /* 0x001fe200078e001e */
[----:B------:R-:W-:Y:S01]  /*bc40*/  VIADDMNMX R68, R63, -R200, 0x80, PT ;  /* 0x000000803f447446 */ /* 0x000fe200038009c8 */
[----:B------:R-:W-:Y:S01]  /*bc50*/  @P0 VIADD R0, R5, 0xffffffc0 ;  /* 0xffffffc005000836 */ /* 0x000fe20000000000 */
        /* <DEDUP_REMOVED lines=8> */
[----:B------:R-:W-:Y:S01]  /*bce0*/  SHF.L.U32 R5, R3, 0x1f, RZ ;  /* 0x0000001f03057819 */ /* 0x000fe200000006ff */
[----:B------:R-:W-:Y:S01]  /*bcf0*/  IMAD.MOV.U32 R3, RZ, RZ, R21 ;  /* 0x000000ffff037224 */ /* 0x000fe200078e0015 */
[----:B------:R-:W-:Y:S01]  /*bd00*/  PRMT R73, R73, 0x5410, R4 ;  /* 0x0000541049497816 */ /* 0x000fe20000000004 */
[----:B------:R-:W-:Y:S01]  /*bd10*/  IMAD.MOV.U32 R65, RZ, RZ, R38 ;  /* 0x000000ffff417224 */ /* 0x000fe200078e0026 */
[----:B------:R-:W0:Y:S01]  /*bd20*/  SYNCS.PHASECHK.TRANS64.TRYWAIT P0, [R16+URZ+0x34800], R5 ;  /* 0x03480005100075a7 */ /* 0x000e22000800017f */
[----:B------:R-:W-:Y:S01]  /*bd30*/  MOV R4, R26 ;  /* 0x0000001a00047202 */ /* 0x000fe20000000f00 */
        /* <DEDUP_REMOVED lines=22> */
[----:B------:R-:W-:Y:S02]  /*bea0*/  MOV R7, R14 ;  /* 0x0000000e00077202 */ /* 0x000fe40000000f00 */
[----:B------:R-:W-:Y:S02]  /*beb0*/  ISETP.GE.AND P1, PT, R184, R68, PT ;  /* 0x00000044b800720c */ /* 0x000fe40003f26270 */
[----:B------:R-:W-:Y:S01]  /*bec0*/  PRMT R67, R4, 0x5410, R6 ;  /* 0x0000541004437816 */ /* 0x000fe20000000006 */
[----:B------:R-:W-:Y:S01]  /*bed0*/  IMAD.MOV.U32 R4, RZ, RZ, R10 ;  /* 0x000000ffff047224 */ /* 0x000fe200078e000a */
[----:B------:R-:W-:Y:S01]  /*bee0*/  PRMT R65, R7, 0x5410, R63 ;  /* 0x0000541007417816 */ /* 0x000fe2000000003f */
[----:B------:R-:W-:Y:S01]  /*bef0*/  IMAD.MOV.U32 R6, RZ, RZ, R11 ;  /* 0x000000ffff067224 */ /* 0x000fe200078e000b */
[----:B0-----:R-:W-:Y:S07]  /*bf00*/  @!P0 BRA `(.L_x_2828) ;  /* 0x0000018400248947 */ /* 0x001fee0003800000 */
.L_x_3101:
[----:B------:R-:W-:Y:S05]  /*bf10*/  BSYNC B1 ;  /* 0x0000000000017941 */ /* 0x000fea0003800000 */
.L_x_2827:
        /* <DEDUP_REMOVED lines=15> */
[----:B------:R-:W-:Y:S01]  /*c010*/  SHF.R.U32.HI R89, RZ, 0x10, R59 ;  /* 0x00000010ff597819 */ /* 0x000fe2000001163b */
        /* <DEDUP_REMOVED lines=9> */
[----:B------:R-:W-:Y:S02]  /*c0b0*/  HADD2.F32 R4, -RZ, R4.H1_H1 ;  /* 0x30000004ff047230 */ /* 0x000fe40000004100 */
[-C--:B------:R-:W-:Y:S01]  /*c0c0*/  FMUL.FTZ R91, R61, R89.reuse ;  /* 0x000000593d5b7220 */ /* 0x080fe20000410000 */
[--C-:B------:R-:W-:Y:S02]  /*c0d0*/  HADD2.F32 R58, -RZ, R6.reuse.H0_H0 ;  /* 0x20000006ff3a7230 */ /* 0x100fe40000004100 */
[----:B------:R-:W-:Y:S01]  /*c0e0*/  FFMA.FTZ R94, R60, R89, R92 ;  /* 0x000000593c5e7223 */ /* 0x000fe2000001005c */
[----:B------:R-:W-:-:S02]  /*c0f0*/  HADD2.F32 R59, -RZ, R6.H1_H1 ;  /* 0x30000006ff3b7230 */ /* 0x000fc40000004100 */
[----:B------:R-:W-:Y:S01]  /*c100*/  FMUL.FTZ R90, R4, R88 ;  /* 0x00000058045a7220 */ /* 0x000fe20000410000 */
[--C-:B------:R-:W-:Y:S02]  /*c110*/  HADD2.F32 R61, -RZ, R86.reuse.H1_H1 ;  /* 0x30000056ff3d7230 */ /* 0x100fe40000004100 */
[----:B------:R-:W-:Y:S01]  /*c120*/  FFMA.FTZ R91, R60, R87, -R91 ;  /* 0x000000573c5b7223 */ /* 0x000fe2000001085b */
[--C-:B------:R-:W-:Y:S02]  /*c130*/  HADD2.F32 R6, -RZ, R5.reuse.H0_H0 ;  /* 0x20000005ff067230 */ /* 0x100fe40000004100 */
[-C--:B------:R-:W-:Y:S01]  /*c140*/  FMUL.FTZ R92, R4, R75.reuse ;  /* 0x0000004b045c7220 */ /* 0x080fe20000410000 */
[----:B------:R-:W-:Y:S02]  /*c150*/  HADD2.F32 R86, -RZ, R86.H0_H0 ;  /* 0x20000056ff567230 */ /* 0x000fe40000004100 */
[----:B------:R-:W-:Y:S01]  /*c160*/  FFMA.FTZ R90, R7, R75, -R90 ;  /* 0x0000004b075a7223 */ /* 0x000fe2000001085a */
[----:B------:R-:W-:-:S02]  /*c170*/  HADD2.F32 R5, -RZ, R5.H1_H1 ;  /* 0x30000005ff057230 */ /* 0x000fc40000004100 */
[----:B------:R-:W-:Y:S01]  /*c180*/  FFMA.FTZ R75, R7, R88, R92 ;  /* 0x00000058074b7223 */ /* 0x000fe2000001005c */
[----:B------:R-:W-:Y:S02]  /*c190*/  HADD2.F32 R60, -RZ, R93.H0_H0 ;  /* 0x2000005dff3c7230 */ /* 0x000fe40000004100 */
[CC--:B------:R-:W-:Y:S01]  /*c1a0*/  FMUL.FTZ R87, R59.reuse, R61.reuse ;  /* 0x0000003d3b577220 */ /* 0x0c0fe20000410000 */
[----:B------:R-:W-:Y:S02]  /*c1b0*/  HADD2.F32 R4, -RZ, R95.H0_H0 ;  /* 0x2000005fff047230 */ /* 0x000fe40000004100 */
[----:B------:R-:W-:Y:S01]  /*c1c0*/  FMUL.FTZ R88, R59, R86 ;  /* 0x000000563b587220 */ /* 0x000fe20000410000 */
        /* <DEDUP_REMOVED lines=11> */
.L_x_2832:
[----:B------:R-:W-:Y:S05]  /*c280*/  BSYNC B2 ;  /* 0x0000000000027941 */ /* 0x000fea0003800000 */
.L_x_2831:
[----:B------:R-:W-:Y:S04]  /*c290*/  BSSY B2, `(.L_x_2833) ;  /* 0x000002c000027945 */ /* 0x000fe80003800000 */
[----:B------:R-:W-:Y:S05]  /*c2a0*/  @P1 BRA `(.L_x_2834) ;  /* 0x0000000000a81947 */ /* 0x000fea0003800000 */
[----:B0-----:R-:W0:Y:S01]  /*c2b0*/  LDS.128 R4, [R0] ;  /* 0x0000000000047984 */ /* 0x001e220000000c00 */
        /* <DEDUP_REMOVED lines=41> */
.L_x_2834:
[----:B------:R-:W-:Y:S05]  /*c550*/  BSYNC B2 ;  /* 0x0000000000027941 */ /* 0x000fea0003800000 */
.L_x_2833:
[----:B------:R-:W-:Y:S04]  /*c560*/  BSSY B2, `(.L_x_2835) ;  /* 0x000002c000027945 */ /* 0x000fe80003800000 */
[----:B------:R-:W-:Y:S05]  /*c570*/  @P2 BRA `(.L_x_2836) ;  /* 0x0000000000a82947 */ /* 0x000fea0003800000 */
[----:B01----:R-:W0:Y:S01]  /*c580*/  LDS.128 R4, [R62+0x14400] ;  /* 0x014400003e047984 */ /* 0x003e220000000c00 */
        /* <DEDUP_REMOVED lines=41> */
.L_x_2836:
[----:B------:R-:W-:Y:S05]  /*c820*/  BSYNC B2 ;  /* 0x0000000000027941 */ /* 0x000fea0003800000 */
.L_x_2835:
        /* <DEDUP_REMOVED lines=44> */
.L_x_2838:
[----:B------:R-:W-:Y:S05]  /*caf0*/  BSYNC B2 ;  /* 0x0000000000027941 */ /* 0x000fea0003800000 */
.L_x_2837:
        /* <DEDUP_REMOVED lines=44> */
.L_x_2840:
[----:B------:R-:W-:Y:S05]  /*cdc0*/  BSYNC B2 ;  /* 0x0000000000027941 */ /* 0x000fea0003800000 */
.L_x_2839:
[----:B------:R-:W-:Y:S05]  /*cdd0*/  @P5 BRA `(.L_x_2830) ;  /* 0x0000000000a85947 */ /* 0x000fea0003800000 */
[----:B01234-:R-:W0:Y:S01]  /*cde0*/  LDS.128 R4, [R0+0x8000] ;  /* 0x0080000000047984 */ /* 0x01fe220000000c00 */
[----:B------:R-:W-:Y:S01]  /*cdf0*/  SHF.R.U32.HI R41, RZ, 0x10, R33 ;  /* 0x00000010ff297819 */ /* 0x000fe20000011621 */
[----:B------:R-:W-:Y:S01]  /*ce00*/  HADD2.F32 R40, -RZ, R77.H0_H0 ;  /* 0x2000004dff287230 */ /* 0x000fe20000004100 */
[--C-:B------:R-:W-:Y:S01]  /*ce10*/  SHF.R.U32.HI R43, RZ, 0x10, R35.reuse ;  /* 0x00000010ff2b7819 */ /* 0x100fe20000011623 */
        /* <DEDUP_REMOVED lines=38> */
.L_x_2830:
[----:B------:R-:W-:Y:S05]  /*d080*/  BSYNC B1 ;  /* 0x0000000000017941 */ /* 0x000fea0003800000 */
.L_x_2829:
        /* <DEDUP_REMOVED lines=53> */
.L_x_2843:
[----:B------:R-:W-:Y:S05]  /*d3e0*/  BSYNC B1 ;  /* 0x0000000000017941 */ /* 0x000fea0003800000 */
.L_x_2842:
[----:B------:R-:W-:Y:S04]  /*d3f0*/  BSSY B1, `(.L_x_2844) ;  /* 0x000002c000017945 */ /* 0x000fe80003800000 */
[----:B------:R-:W-:Y:S05]  /*d400*/  @P1 BRA `(.L_x_2845) ;  /* 0x0000000000a81947 */ /* 0x000fea0003800000 */
[----:B0-----:R-:W0:Y:S01]  /*d410*/  LDS.128 R4, [R0+0x2000] ;  /* 0x0020000000047984 */ /* 0x001e220000000c00 */
[----:B------:R-:W-:Y:S01]  /*d420*/  SHF.R.U32.HI R35, RZ, 0x10, R39 ;  /* 0x00000010ff237819 */ /* 0x000fe20000011627 */
[----:B------:R-:W-:Y:S01]  /*d430*/  HADD2.F32 R34, -RZ, R72.H0_H0 ;  /* 0x20000048ff227230 */ /* 0x000fe20000004100 */
[--C-:B------:R-:W-:Y:S01]  /*d440*/  SHF.R.U64 R41, R36, 0x10, R37.reuse ;  /* 0x0000001024297819 */ /* 0x100fe20000001225 */
[----:B------:R-:W-:Y:S01]  /*d450*/  HADD2.F32 R36, -RZ, R71.H0_H0 ;  /* 0x20000047ff247230 */ /* 0x000fe20000004100 */
        /* <DEDUP_REMOVED lines=37> */
.L_x_2845:
[----:B------:R-:W-:Y:S05]  /*d6b0*/  BSYNC B1 ;  /* 0x0000000000017941 */ /* 0x000fea0003800000 */
.L_x_2844:
        /* <DEDUP_REMOVED lines=44> */
.L_x_2847:
[----:B------:R-:W-:Y:S05]  /*d980*/  BSYNC B1 ;  /* 0x0000000000017941 */ /* 0x000fea0003800000 */
.L_x_2846:
        /* <DEDUP_REMOVED lines=44> */
.L_x_2849:
[----:B------:R-:W-:Y:S05]  /*dc50*/  BSYNC B1 ;  /* 0x0000000000017941 */ /* 0x000fea0003800000 */
.L_x_2848:
        /* <DEDUP_REMOVED lines=44> */
.L_x_2851:
[----:B------:R-:W-:Y:S05]  /*df20*/  BSYNC B1 ;  /* 0x0000000000017941 */ /* 0x000fea0003800000 */
.L_x_2850:
        /* <DEDUP_REMOVED lines=44> */
.L_x_2820:
[----:B------:R-:W0:Y:S01]  /*e1f0*/  LDC R68, c[0x0][0x448] ;  /* 0x00011200ff447b82 */ /* 0x000e220000000800 */
[----:B------:R-:W-:Y:S01]  /*e200*/  LEA R3, R214, R21, 0x6 ;  /* 0x00000015d6037211 */ /* 0x000fe200078e30ff */
        /* <DEDUP_REMOVED lines=32> */
[----:B0-----:R-:W-:Y:S01]  /*e410*/  MOV R13, R3 ;  /* 0x00000003000d7202 */ /* 0x001fe20000000f00 */
[----:B-12---:R-:W-:-:S07]  /*e420*/  IMAD.MOV.U32 R12, RZ, RZ, R0 ;  /* 0x000000ffff0c7224 */ /* 0x006fce00078e0000 */
.L_x_3107:
        /* <DEDUP_REMOVED lines=24> */
[----:B------:R-:W-:-:S02]  /*e5b0*/  CS2R R44, SRZ ;  /* 0x00000000002c7805 */ /* 0x000fc4000001ff00 */
[----:B------:R-:W-:Y:S02]  /*e5c0*/  CS2R R46, SRZ ;  /* 0x00000000002e7805 */ /* 0x000fe4000001ff00 */
[----:B------:R-:W-:Y:S02]  /*e5d0*/  CS2R R28, SRZ ;  /* 0x00000000001c7805 */ /* 0x000fe4000001ff00 */
[----:B------:R-:W-:Y:S01]  /*e5e0*/  CS2R R30, SRZ ;  /* 0x00000000001e7805 */ /* 0x000fe2000001ff00 */
[----:B------:R-:W-:Y:S02]  /*e5f0*/  @!P0 IMAD.WIDE R4, R18, 0x2, R12 ;  /* 0x0000000212048825 */ /* 0x000fe400078e020c */
[----:B------:R-:W-:Y:S02]  /*e600*/  @!P2 SHF.L.U32 R49, R218, 0x3, RZ ;  /* 0x00000003da31a819 */ /* 0x000fe400000006ff */
[----:B------:R-:W-:Y:S01]  /*e610*/  @!P1 IMAD.SHL.U32 R3, R217, 0x8, RZ ;  /* 0x00000008d9039824 */ /* 0x000fe200078e00ff */
[----:B------:R0:W5:Y:S01]  /*e620*/  @!P0 LD.E.128 R32, desc[UR60][R4.64] ;  /* 0x0000003c04208980 */ /* 0x000162000c101d00 */
[----:B------:R-:W-:-:S02]  /*e630*/  CS2R R40, SRZ ;  /* 0x0000000000287805 */ /* 0x000fc4000001ff00 */
[----:B------:R-:W-:Y:S01]  /*e640*/  CS2R R42, SRZ ;  /* 0x00000000002a7805 */ /* 0x000fe2000001ff00 */
[--C-:B------:R-:W-:Y:S01]  /*e650*/  @!P1 IMAD.WIDE R10, R3, 0x2, R12.reuse ;  /* 0x00000002030a9825 */ /* 0x100fe200078e020c */
[----:B------:R-:W-:Y:S02]  /*e660*/  CS2R R24, SRZ ;  /* 0x0000000000187805 */ /* 0x000fe4000001ff00 */
[----:B------:R-:W-:Y:S02]  /*e670*/  CS2R R26, SRZ ;  /* 0x00000000001a7805 */ /* 0x000fe4000001ff00 */
[----:B------:R-:W-:Y:S01]  /*e680*/  CS2R R36, SRZ ;  /* 0x0000000000247805 */ /* 0x000fe2000001ff00 */
[----:B------:R-:W-:Y:S01]  /*e690*/  @!P2 IMAD.WIDE R14, R49, 0x2, R12 ;  /* 0x00000002310ea825 */ /* 0x000fe200078e020c */
[----:B------:R-:W-:Y:S01]  /*e6a0*/  CS2R R38, SRZ ;  /* 0x0000000000267805 */ /* 0x000fe2000001ff00 */
[----:B------:R1:W5:Y:S02]  /*e6b0*/  @!P1 LD.E.128 R28, desc[UR60][R10.64] ;  /* 0x0000003c0a1c9980 */ /* 0x000364000c101d00 */
[----:B------:R-:W-:-:S02]  /*e6c0*/  @!P1 IMAD.WIDE R12, R3, 0x2, R50 ;  /* 0x00000002030c9825 */ /* 0x000fc400078e0232 */
[----:B------:R1:W5:Y:S02]  /*e6d0*/  @!P2 LD.E.128 R24, desc[UR60][R14.64] ;  /* 0x0000003c0e18a980 */ /* 0x000364000c101d00 */
[--C-:B------:R-:W-:Y:S02]  /*e6e0*/  @!P2 IMAD.WIDE R48, R49, 0x2, R50.reuse ;  /* 0x000000023130a825 */ /* 0x100fe400078e0232 */
[----:B------:R1:W5:Y:S02]  /*e6f0*/  @!P1 LD.E.128 R40, desc[UR60][R12.64] ;  /* 0x0000003c0c289980 */ /* 0x000364000c101d00 */
[----:B0-----:R-:W-:Y:S02]  /*e700*/  @!P0 IMAD.WIDE R4, R18, 0x2, R50 ;  /* 0x0000000212048825 */ /* 0x001fe400078e0232 */
[----:B------:R1:W5:Y:S04]  /*e710*/  @!P2 LD.E.128 R36, desc[UR60][R48.64] ;  /* 0x0000003c3024a980 */ /* 0x000368000c101d00 */
[----:B------:R1:W5:Y:S02]  /*e720*/  @!P0 LD.E.128 R44, desc[UR60][R4.64] ;  /* 0x0000003c042c8980 */ /* 0x000364000c101d00 */
.L_x_2854:
[----:B------:R-:W-:Y:S05]  /*e730*/  BSYNC B1 ;  /* 0x0000000000017941 */ /* 0x000fea0003800000 */
.L_x_2853:
[----:B-1---5:R-:W-:Y:S01]  /*e740*/  IMAD.MOV.U32 R4, RZ, RZ, R46 ;  /* 0x000000ffff047224 */ /* 0x022fe200078e002e */
[----:B------:R-:W-:Y:S01]  /*e750*/  MOV R5, R47 ;  /* 0x0000002f00057202 */ /* 0x000fe20000000f00 */
[----:B------:R-:W-:Y:S01]  /*e760*/  IMAD.MOV.U32 R0, RZ, RZ, R44 ;  /* 0x000000ffff007224 */ /* 0x000fe200078e002c */
[----:B------:R-:W-:Y:S01]  /*e770*/  UMOV UR4, 0xffffffff ;  /* 0xffffffff00047882 */ /* 0x000fe20000000000 */
        /* <DEDUP_REMOVED lines=45> */
.L_x_3113:
[----:B------:R-:W-:Y:S01]  /*ea50*/  VIADD R21, R21, 0x40 ;  /* 0x0000004015157836 */ /* 0x000fe20000000000 */
[----:B------:R-:W-:Y:S01]  /*ea60*/  BSSY B1, `(.L_x_2856) ;  /* 0x000002e000017945 */ /* 0x000fe20003800000 */
[----:B----4-:R-:W-:Y:S01]  /*ea70*/  MOV R62, R14 ;  /* 0x0000000e003e7202 */ /* 0x010fe20000000f00 */
[----:B--2---:R-:W-:Y:S01]  /*ea80*/  IMAD.MOV.U32 R63, RZ, RZ, R7 ;  /* 0x000000ffff3f7224 */ /* 0x004fe200078e0007 */
[----:B------:R-:W-:Y:S02]  /*ea90*/  CS2R R6, SRZ ;  /* 0x0000000000067805 */ /* 0x000fe4000001ff00 */
[----:B------:R-:W-:Y:S02]  /*eaa0*/  ISETP.GE.AND P0, PT, R21, R68, PT ;  /* 0x000000441500720c */ /* 0x000fe40003f06270 */
        /* <DEDUP_REMOVED lines=41> */
.L_x_2857:
[----:B------:R-:W-:Y:S05]  /*ed40*/  BSYNC B1 ;  /* 0x0000000000017941 */ /* 0x000fea0003800000 */
.L_x_2856:
[----:B0----5:R-:W-:Y:S01]  /*ed50*/  IMAD.MOV.U32 R20, RZ, RZ, R5 ;  /* 0x000000ffff147224 */ /* 0x021fe200078e0005 */
[----:B------:R-:W-:Y:S01]  /*ed60*/  MOV R3, R4 ;  /* 0x0000000400037202 */ /* 0x000fe20000000f00 */
[----:B------:R-:W-:Y:S01]  /*ed70*/  IMAD.MOV.U32 R21, RZ, RZ, R6 ;  /* 0x000000ffff157224 */ /* 0x000fe200078e0006 */
[----:B------:R-:W-:Y:S01]  /*ed80*/  LEA.HI R0, R212, R212, RZ, 0x1 ;  /* 0x000000d4d4007211 */ /* 0x000fe200078f08ff */
[----:B------:R-:W-:Y:S01]  /*ed90*/  IMAD.MOV.U32 R60, RZ, RZ, R7 ;  /* 0x000000ffff3c7224 */ /* 0x000fe200078e0007 */
[----:B------:R-:W-:Y:S01]  /*eda0*/  PRMT R78, R3, 0x5410, R20 ;  /* 0x00005410034e7816 */ /* 0x000fe20000000014 */
[----:B------:R-:W-:Y:S01]  /*edb0*/  IMAD.MOV.U32 R20, RZ, RZ, R9 ;  /* 0x000000ffff147224 */ /* 0x000fe200078e0009 */
[----:B------:R-:W-:Y:S01]  /*edc0*/  LOP3.LUT R3, R0, 0xfffffffe, RZ, 0xc0, !PT ;  /* 0xfffffffe00037812 */ /* 0x000fe200078ec0ff */
[----:B------:R-:W-:Y:S01]  /*edd0*/  IMAD.MOV.U32 R0, RZ, RZ, R8 ;  /* 0x000000ffff007224 */ /* 0x000fe200078e0008 */
[----:B------:R-:W-:Y:S01]  /*ede0*/  PRMT R79, R21, 0x5410, R60 ;  /* 0x00005410154f7816 */ /* 0x000fe2000000003c */
[----:B------:R-:W-:Y:S01]  /*edf0*/  IMAD.MOV.U32 R60, RZ, RZ, R10 ;  /* 0x000000ffff3c7224 */ /* 0x000fe200078e000a */
[----:B------:R-:W-:Y:S01]  /*ee00*/  IADD3 R3, R212, -R3, RZ ;  /* 0x80000003d4037210 */ /* 0x000fe20007ffe0ff */
        /* <DEDUP_REMOVED lines=10> */
[----:B------:R-:W-:Y:S01]  /*eeb0*/  VIADDMNMX R68, R68, -R200, 0x80, PT ;  /* 0x0000008044447446 */ /* 0x000fe200038009c8 */
[----:B------:R-:W-:Y:S01]  /*eec0*/  BSSY B1, `(.L_x_2858) ;  /* 0x0000018000017945 */ /* 0x000fe20003800000 */
[----:B------:R-:W-:-:S02]  /*eed0*/  PRMT R70, R70, 0x5410, R0 ;  /* 0x0000541046467816 */ /* 0x000fc40000000000 */
[----:B------:R-:W-:Y:S02]  /*eee0*/  PRMT R0, R3, 0x5410, R20 ;  /* 0x0000541003007816 */ /* 0x000fe40000000014 */
[----:B------:R-:W-:Y:S01]  /*eef0*/  PRMT R3, R60, 0x7610, R3 ;  /* 0x000076103c037816 */ /* 0x000fe20000000003 */
[----:B------:R-:W-:Y:S01]  /*ef00*/  IMAD.MOV.U32 R60, RZ, RZ, R48 ;  /* 0x000000ffff3c7224 */ /* 0x000fe200078e0030 */
[----:B------:R-:W-:Y:S02]  /*ef10*/  MOV R20, R15 ;  /* 0x0000000f00147202 */ /* 0x000fe40000000f00 */
[----:B------:R-:W-:Y:S01]  /*ef20*/  PRMT R81, R62, 0x7610, R81 ;  /* 0x000076103e517816 */ /* 0x000fe20000000051 */
[----:B------:R-:W-:Y:S01]  /*ef30*/  IMAD.MOV.U32 R62, RZ, RZ, R57 ;  /* 0x000000ffff3e7224 */ /* 0x000fe200078e0039 */
[----:B------:R-:W-:Y:S02]  /*ef40*/  PRMT R3, R3, 0x5410, R20 ;  /* 0x0000541003037816 */ /* 0x000fe40000000014 */
[----:B------:R-:W-:Y:S01]  /*ef50*/  PRMT R80, R60, 0x5410, R61 ;  /* 0x000054103c507816 */ /* 0x000fe2000000003d */
[----:B------:R-:W-:Y:S01]  /*ef60*/  IMAD.MOV.U32 R60, RZ, RZ, R52 ;  /* 0x000000ffff3c7224 */ /* 0x000fe200078e0034 */
[----:B------:R-:W-:Y:S01]  /*ef70*/  MOV R20, R51 ;  /* 0x0000003300147202 */ /* 0x000fe20000000f00 */
[----:B------:R-:W-:Y:S01]  /*ef80*/  IMAD.MOV.U32 R61, RZ, RZ, R53 ;  /* 0x000000ffff3d7224 */ /* 0x000fe200078e0035 */
[----:B------:R-:W-:-:S02]  /*ef90*/  ISETP.GE.AND P1, PT, R184, R68, PT ;  /* 0x00000044b800720c */ /* 0x000fc40003f26270 */
[----:B------:R-:W-:Y:S01]  /*efa0*/  PRMT R81, R81, 0x5410, R20 ;  /* 0x0000541051517816 */ /* 0x000fe20000000014 */
[----:B------:R-:W-:Y:S01]  /*efb0*/  IMAD.MOV.U32 R20, RZ, RZ, R54 ;  /* 0x000000ffff147224 */ /* 0x000fe200078e0036 */
[----:B------:R-:W-:Y:S01]  /*efc0*/  PRMT R71, R60, 0x5410, R61 ;  /* 0x000054103c477816 */ /* 0x000fe2000000003d */
[----:B------:R-:W-:Y:S01]  /*efd0*/  IMAD.MOV.U32 R61, RZ, RZ, R56 ;  /* 0x000000ffff3d7224 */ /* 0x000fe200078e0038 */
[----:B------:R-:W-:-:S04]  /*efe0*/  MOV R60, R55 ;  /* 0x00000037003c7202 */ /* 0x000fc80000000f00 */
[----:B------:R-:W-:Y:S01]  /*eff0*/  PRMT R72, R20, 0x5410, R60 ;  /* 0x0000541014487816 */ /* 0x000fe2000000003c */
[----:B------:R-:W-:Y:S01]  /*f000*/  IMAD.MOV.U32 R60, RZ, RZ, R58 ;  /* 0x000000ffff3c7224 */ /* 0x000fe200078e003a */
[----:B------:R-:W-:Y:S02]  /*f010*/  PRMT R20, R61, 0x5410, R62 ;  /* 0x000054103d147816 */ /* 0x000fe4000000003e */
[----:B------:R-:W-:Y:S01]  /*f020*/  MOV R61, R59 ;  /* 0x0000003b003d7202 */ /* 0x000fe20000000f00 */
[----:B0-----:R-:W-:Y:S06]  /*f030*/  @!P0 BRA `(.L_x_2859) ;  /* 0x0000015400dc8947 */ /* 0x001fec0003800000 */
.L_x_3114:
[----:B------:R-:W-:Y:S05]  /*f040*/  BSYNC B1 ;  /* 0x0000000000017941 */ /* 0x000fea0003800000 */
.L_x_2858:
        /* <DEDUP_REMOVED lines=14> */
[--C-:B------:R-:W-:Y:S01]  /*f130*/  HADD2.F32 R98, -RZ, R90.reuse.H1_H1 ;  /* 0x3000005aff627230 */ /* 0x100fe20000004100 */
[----:B------:R-:W-:Y:S01]  /*f140*/  LOP3.LUT R60, R61, R198, RZ, 0x3c, !PT ;  /* 0x000000c63d3c7212 */ /* 0x000fe200078e3cff */
[----:B------:R-:W-:Y:S01]  /*f150*/  HADD2.F32 R90, -RZ, R90.H0_H0 ;  /* 0x2000005aff5a7230 */ /* 0x000fe20000004100 */
[----:B------:R-:W-:Y:S01]  /*f160*/  LEA.HI R64, R63, R62, RZ, 0x3 ;  /* 0x0000003e3f407211 */ /* 0x000fe200078f18ff */
[----:B------:R-:W-:Y:S01]  /*f170*/  IMAD.SHL.U32 R63, R62, 0x8, RZ ;  /* 0x000000083e3f7824 */ /* 0x000fe200078e00ff */
[----:B------:R-:W-:Y:S01]  /*f180*/  SHF.R.U32.HI R100, RZ, 0x10, R45 ;  /* 0x00000010ff647819 */ /* 0x000fe2000001162d */
[----:B------:R-:W-:Y:S01]  /*f190*/  IMAD R61, R197, 0x200, R60 ;  /* 0x00000200c53d7824 */ /* 0x000fe200078e023c */
[----:B------:R-:W-:Y:S01]  /*f1a0*/  SHF.R.U32.HI R96, RZ, 0x10, R33 ;  /* 0x00000010ff607819 */ /* 0x000fe20000011621 */
[----:B------:R-:W-:Y:S01]  /*f1b0*/  IMAD.SHL.U32 R64, R64, 0x400, RZ ;  /* 0x0000040040407824 */ /* 0x000fe200078e00ff */
[----:B------:R-:W-:Y:S01]  /*f1c0*/  LOP3.LUT R63, R196, 0x38, R63, 0xf8, !PT ;  /* 0x00000038c43f7812 */ /* 0x000fe200078ef83f */
[----:B------:R-:W-:Y:S01]  /*f1d0*/  HADD2.F32 R100, -RZ, R100.H0_H0 ;  /* 0x20000064ff647230 */ /* 0x000fe20000004100 */
[----:B------:R-:W-:Y:S01]  /*f1e0*/  LEA R86, R61, R16, 0x1 ;  /* 0x000000103d567211 */ /* 0x000fe200078e08ff */
[----:B------:R-:W-:Y:S01]  /*f1f0*/  HADD2.F32 R96, -RZ, R96.H0_H0 ;  /* 0x20000060ff607230 */ /* 0x000fe20000004100 */
[----:B------:R-:W-:-:S02]  /*f200*/  LOP3.LUT R64, R64, 0x7fffe000, RZ, 0xc0, !PT ;  /* 0x7fffe00040407812 */ /* 0x000fc400078ec0ff */
[----:B------:R-:W-:Y:S02]  /*f210*/  LOP3.LUT R65, R63, R198, RZ, 0x3c, !PT ;  /* 0x000000c63f417212 */ /* 0x000fe400078e3cff */
[----:B------:R-:W0:Y:S01]  /*f220*/  LDS.128 R60, [R86+0x10400] ;  /* 0x01040000563c7984 */ /* 0x000e220000000c00 */
[----:B------:R-:W-:Y:S01]  /*f230*/  IMAD R64, R197, 0x200, R64 ;  /* 0x00000200c5407824 */ /* 0x000fe200078e0240 */
[----:B------:R-:W-:Y:S02]  /*f240*/  SHF.R.U64 R44, R44, 0x10, R45 ;  /* 0x000000102c2c7819 */ /* 0x000fe4000000122d */
[----:B------:R-:W-:Y:S01]  /*f250*/  SHF.R.U64 R32, R32, 0x10, R33 ;  /* 0x0000001020207819 */ /* 0x000fe20000001221 */
[----:B------:R-:W-:Y:S01]  /*f260*/  IMAD.IADD R65, R64, 0x1, R65 ;  /* 0x0000000140417824 */ /* 0x000fe200078e0241 */
[----:B------:R-:W-:Y:S02]  /*f270*/  SHF.R.U64 R33, R34, 0x10, R35 ;  /* 0x0000001022217819 */ /* 0x000fe40000001223 */
[----:B------:R-:W-:Y:S01]  /*f280*/  SHF.R.U64 R34, R46, 0x10, R47 ;  /* 0x000000102e227819 */ /* 0x000fe2000000122f */
[----:B------:R-:W-:Y:S01]  /*f290*/  IMAD R88, R65, 0x2, R16 ;  /* 0x0000000241587824 */ /* 0x000fe200078e0210 */
[----:B------:R-:W-:Y:S01]  /*f2a0*/  SHF.R.U32.HI R105, RZ, 0x10, R35 ;  /* 0x00000010ff697819 */ /* 0x000fe20000011623 */
[----:B------:R-:W-:Y:S01]  /*f2b0*/  HADD2.F32 R33, -RZ, R33.H0_H0 ;  /* 0x20000021ff217230 */ /* 0x000fe20000004100 */
[----:B------:R-:W-:-:S02]  /*f2c0*/  SHF.R.U32.HI R103, RZ, 0x10, R47 ;  /* 0x00000010ff677819 */ /* 0x000fc4000001162f */
        /* <DEDUP_REMOVED lines=12> */
[-C--:B------:R-:W-:Y:S01]  /*f390*/  FMUL.FTZ R101, R45, R95.reuse ;  /* 0x0000005f2d657220 */ /* 0x080fe20000410000 */
[C---:B------:R-:W-:Y:S01]  /*f3a0*/  FMUL.FTZ R102, R91.reuse, R100 ;  /* 0x000000645b667220 */ /* 0x040fe20000410000 */
[----:B------:R-:W-:Y:S01]  /*f3b0*/  FMUL.FTZ R104, R91, R96 ;  /* 0x000000605b687220 */ /* 0x000fe20000410000 */
[C---:B------:R-:W-:Y:S01]  /*f3c0*/  FFMA.FTZ R45, R46.reuse, R95, -R99 ;  /* 0x0000005f2e2d7223 */ /* 0x040fe20000010863 */
[----:B------:R-:W-:Y:S01]  /*f3d0*/  FFMA.FTZ R101, R46, R97, R101 ;  /* 0x000000612e657223 */ /* 0x000fe20000010065 */
[C---:B------:R-:W-:Y:S01]  /*f3e0*/  FMUL.FTZ R46, R65.reuse, R98 ;  /* 0x00000062412e7220 */ /* 0x040fe20000410000 */
[----:B------:R-:W-:Y:S01]  /*f3f0*/  FMUL.FTZ R91, R65, R90 ;  /* 0x0000005a415b7220 */ /* 0x000fe20000410000 */
[----:B------:R-:W-:Y:S01]  /*f400*/  FFMA.FTZ R102, R61, R96, -R102 ;  /* 0x000000603d667223 */ /* 0x000fe20000010866 */
[----:B------:R-:W-:-:S02]  /*f410*/  HADD2.F32 R93, -RZ, R66.H0_H0 ;  /* 0x20000042ff5d7230 */ /* 0x000fc40000004100 */
[C---:B------:R-:W-:Y:S01]  /*f420*/  FFMA.FTZ R65, R35.reuse, R90, -R46 ;  /* 0x0000005a23417223 */ /* 0x040fe2000001082e */
[----:B------:R-:W-:Y:S02]  /*f430*/  HADD2.F32 R96, -RZ, R89.H1_H1 ;  /* 0x30000059ff607230 */ /* 0x000fe40000004100 */
[----:B------:R-:W-:Y:S01]  /*f440*/  FFMA.FTZ R91, R35, R98, R91 ;  /* 0x00000062235b7223 */ /* 0x000fe2000001005b */
[----:B------:R-:W-:Y:S02]  /*f450*/  HADD2.F32 R35, -RZ, R87.H1_H1 ;  /* 0x30000057ff237230 */ /* 0x000fe40000004100 */
[----:B------:R-:W-:Y:S01]  /*f460*/  FFMA.FTZ R104, R61, R100, R104 ;  /* 0x000000643d687223 */ /* 0x000fe20000010068 */
[----:B------:R-:W-:Y:S02]  /*f470*/  HADD2.F32 R94, -RZ, R67.H0_H0 ;  /* 0x20000043ff5e7230 */ /* 0x000fe40000004100 */
[----:B------:R-:W-:Y:S01]  /*f480*/  FMUL.FTZ R90, R93, R96 ;  /* 0x000000605d5a7220 */ /* 0x000fe20000410000 */
[----:B------:R-:W-:-:S02]  /*f490*/  HADD2.F32 R46, -RZ, R89.H0_H0 ;  /* 0x20000059ff2e7230 */ /* 0x000fc40000004100 */
[----:B------:R-:W-:Y:S02]  /*f4a0*/  HADD2.F32 R87, -RZ, R87.H0_H0 ;  /* 0x20000057ff577230 */ /* 0x000fe40000004100 */
[----:B------:R-:W-:Y:S02]  /*f4b0*/  HADD2.F32 R67, -RZ, R67.H1_H1 ;  /* 0x30000043ff437230 */ /* 0x000fe40000004100 */
[-C--:B------:R-:W-:Y:S01]  /*f4c0*/  FMUL.FTZ R98, R93, R46.reuse ;  /* 0x0000002e5d627220 */ /* 0x080fe20000410000 */
[----:B------:R-:W-:Y:S01]  /*f4d0*/  FFMA.FTZ R89, R47, R46, -R90 ;  /* 0x0000002e2f597223 */ /* 0x000fe2000001085a */
[C---:B------:R-:W-:Y:S01]  /*f4e0*/  FMUL.FTZ R61, R94.reuse, R87 ;  /* 0x000000575e3d7220 */ /* 0x040fe20000410000 */
[----:B------:R-:W-:Y:S02]  /*f4f0*/  HADD2.F32 R90, -RZ, R103.H0_H0 ;  /* 0x20000067ff5a7230 */ /* 0x000fe40000004100 */
[----:B------:R-:W-:Y:S01]  /*f500*/  FMUL.FTZ R94, R94, R35 ;  /* 0x000000235e5e7220 */ /* 0x000fe20000410000 */
[----:B------:R-:W-:-:S02]  /*f510*/  HADD2.F32 R46, -RZ, R105.H0_H0 ;  /* 0x20000069ff2e7230 */ /* 0x000fc40000004100 */
[----:B------:R-:W-:Y:S01]  /*f520*/  FFMA.FTZ R98, R47, R96, R98 ;  /* 0x000000602f627223 */ /* 0x000fe20000010062 */
[C---:B------:R-:W-:Y:S01]  /*f530*/  FFMA.FTZ R93, R92.reuse, R35, -R61 ;  /* 0x000000235c5d7223 */ /* 0x040fe2000001083d */
[----:B------:R-:W-:Y:S01]  /*f540*/  FFMA.FTZ R94, R92, R87, R94 ;  /* 0x000000575c5e7223 */ /* 0x000fe2000001005e */
[----:B------:R-:W-:Y:S02]  /*f550*/  HADD2.F32 R64, -RZ, R64.H1_H1 ;  /* 0x30000040ff407230 */ /* 0x000fe40000004100 */
[C---:B------:R-:W-:Y:S01]  /*f560*/  FMUL.FTZ R96, R67.reuse, R90 ;  /* 0x0000005a43607220 */ /* 0x040fe20000410000 */
[----:B------:R-:W-:Y:S02]  /*f570*/  HADD2.F32 R66, -RZ, R66.H1_H1 ;  /* 0x30000042ff427230 */ /* 0x000fe40000004100 */
[-C--:B------:R-:W-:Y:S01]  /*f580*/  FMUL.FTZ R92, R67, R46.reuse ;  /* 0x0000002e435c7220 */ /* 0x080fe20000410000 */
[----:B------:R-:W-:Y:S02]  /*f590*/  HADD2.F32 R47, -RZ, R44.H0_H0 ;  /* 0x2000002cff2f7230 */ /* 0x000fe40000004100 */
[----:B------:R-:W-:Y:S01]  /*f5a0*/  FFMA.FTZ R96, R63, R46, -R96 ;  /* 0x0000002e3f607223 */ /* 0x000fe20000010860 */
[----:B------:R-:W-:-:S02]  /*f5b0*/  HADD2.F32 R61, -RZ, R34.H0_H0 ;  /* 0x20000022ff3d7230 */ /* 0x000fc40000004100 */
[----:B------:R-:W-:Y:S01]  /*f5c0*/  FFMA.FTZ R87, R63, R90, R92 ;  /* 0x0000005a3f577223 */ /* 0x000fe2000001005c */
[----:B------:R-:W-:Y:S02]  /*f5d0*/  HADD2.F32 R35, -RZ, R32.H0_H0 ;  /* 0x20000020ff237230 */ /* 0x000fe40000004100 */
[----:B------:R-:W-:Y:S01]  /*f5e0*/  FMUL.FTZ R63, R64, R47 ;  /* 0x0000002f403f7220 */ /* 0x000fe20000410000 */
[----:B------:R-:W-:Y:S02]  /*f5f0*/  HADD2.F32 R62, -RZ, R62.H1_H1 ;  /* 0x3000003eff3e7230 */ /* 0x000fe40000004100 */
[C---:B------:R-:W-:Y:S01]  /*f600*/  FMUL.FTZ R67, R66.reuse, R61 ;  /* 0x0000003d42437220 */ /* 0x040fe20000410000 */
[----:B------:R-:W-:Y:S01]  /*f610*/  FMUL.FTZ R66, R66, R33 ;  /* 0x0000002142427220 */ /* 0x000fe20000410000 */
[-C--:B------:R-:W-:Y:S01]  /*f620*/  FMUL.FTZ R64, R64, R35.reuse ;  /* 0x0000002340407220 */ /* 0x080fe20000410000 */
[----:B------:R-:W-:Y:S01]  /*f630*/  FFMA.FTZ R32, R60, R35, -R63 ;  /* 0x000000233c207223 */ /* 0x000fe2000001083f */
[C---:B------:R-:W-:Y:S01]  /*f640*/  FFMA.FTZ R34, R62.reuse, R33, -R67 ;  /* 0x000000213e227223 */ /* 0x040fe20000010843 */
        /* <DEDUP_REMOVED lines=8> */
[----:B------:R0:W-:Y:S01]  /*f6d0*/  STS.128 [R86+0x10400], R32 ;  /* 0x0104002056007388 */ /* 0x0001e20000000c00 */
[----:B------:R-:W-:-:S02]  /*f6e0*/  F2FP.F16.F32.PACK_AB R44, R44, R91 ;  /* 0x0000005b2c2c723e */ /* 0x000fc400000000ff */
[----:B------:R-:W-:-:S05]  /*f6f0*/  F2FP.F16.F32.PACK_AB R46, R61, R98 ;  /* 0x000000623d2e723e */ /* 0x000fca00000000ff */
[----:B------:R0:W-:Y:S02]  /*f700*/  STS.128 [R88+0x10400], R44 ;  /* 0x0104002c58007388 */ /* 0x0001e40000000c00 */
.L_x_2863:
[----:B------:R-:W-:Y:S05]  /*f710*/  BSYNC B2 ;  /* 0x0000000000027941 */ /* 0x000fea0003800000 */
.L_x_2862:
[----:B------:R-:W-:Y:S04]  /*f720*/  BSSY B2, `(.L_x_2864) ;  /* 0x0000061000027945 */ /* 0x000fe80003800000 */
[----:B------:R-:W-:Y:S05]  /*f730*/  @P1 BRA `(.L_x_2865) ;  /* 0x00000004007c1947 */ /* 0x000fea0003800000 */
[----:B0-----:R-:W-:Y:S01]  /*f740*/  LEA.HI R32, R77, R217, RZ, 0x1d ;  /* 0x000000d94d207211 */ /* 0x001fe200078fe8ff */
[----:B------:R-:W-:Y:S01]  /*f750*/  HADD2.F32 R62, -RZ, R84.H1_H1 ;  /* 0x30000054ff3e7230 */ /* 0x000fe20000004100 */
[--C-:B------:R-:W-:Y:S01]  /*f760*/  SHF.R.U64 R90, R40, 0x10, R41.reuse ;  /* 0x00000010285a7819 */ /* 0x100fe20000001229 */
[----:B------:R-:W-:Y:S01]  /*f770*/  HADD2.F32 R64, -RZ, R82.H1_H1 ;  /* 0x30000052ff407230 */ /* 0x000fe20000004100 */
[----:B------:R-:W-:Y:S02]  /*f780*/  SHF.R.S32.HI R33, RZ, 0x1f, R32 ;  /* 0x0000001fff217819 */ /* 0x000fe40000011420 */
[----:B------:R-:W-:Y:S02]  /*f790*/  SHF.R.U32.HI R66, RZ, 0x10, R41 ;  /* 0x00000010ff427819 */ /* 0x000fe40000011629 */
[----:B------:R-:W-:Y:S02]  /*f7a0*/  LEA.HI R34, R33, R32, RZ, 0x3 ;  /* 0x0000002021227211 */ /* 0x000fe400078f18ff */
[----:B------:R-:W-:Y:S01]  /*f7b0*/  SHF.L.U32 R33, R32, 0x3, RZ ;  /* 0x0000000320217819 */ /* 0x000fe200000006ff */
[----:B------:R-:W-:Y:S01]  /*f7c0*/  HADD2.F32 R66, -RZ, R66.H0_H0 ;  /* 0x20000042ff427230 */ /* 0x000fe20000004100 */
[----:B------:R-:W-:Y:S01]  /*f7d0*/  SHF.R.U64 R93, R28, 0x10, R29 ;  /* 0x000000101c5d7819 */ /* 0x000fe2000000121d */
[----:B------:R-:W-:Y:S01]  /*f7e0*/  IMAD.SHL.U32 R34, R34, 0x400, RZ ;  /* 0x0000040022227824 */ /* 0x000fe200078e00ff */
[----:B------:R-:W-:-:S02]  /*f7f0*/  LOP3.LUT R33, R196, 0x38, R33, 0xf8, !PT ;  /* 0x00000038c4217812 */ /* 0x000fc400078ef821 */
[----:B------:R-:W-:Y:S02]  /*f800*/  SHF.R.U32.HI R61, RZ, 0x10, R29 ;  /* 0x00000010ff3d7819 */ /* 0x000fe4000001161d */
[----:B------:R-:W-:Y:S02]  /*f810*/  LOP3.LUT R34, R34, 0x7fffe000, RZ, 0xc0, !PT ;  /* 0x7fffe00022227812 */ /* 0x000fe400078ec0ff */
[----:B------:R-:W-:Y:S02]  /*f820*/  LOP3.LUT R45, R33, R198, RZ, 0x3c, !PT ;  /* 0x000000c6212d7212 */ /* 0x000fe400078e3cff */
[--C-:B------:R-:W-:Y:S01]  /*f830*/  SHF.R.U64 R89, R42, 0x10, R43.reuse ;  /* 0x000000102a597819 */ /* 0x100fe2000000122b */
[----:B------:R-:W-:Y:S01]  /*f840*/  IMAD R44, R197, 0x200, R34 ;  /* 0x00000200c52c7824 */ /* 0x000fe200078e0222 */
[----:B------:R-:W-:Y:S01]  /*f850*/  SHF.R.U32.HI R87, RZ, 0x10, R43 ;  /* 0x00000010ff577819 */ /* 0x000fe2000001162b */
[----:B------:R-:W0:Y:S01]  /*f860*/  LDS.128 R32, [R230] ;  /* 0x00000000e6207984 */ /* 0x000e220000000c00 */
[----:B------:R-:W-:Y:S01]  /*f870*/  SHF.R.U32.HI R91, RZ, 0x10, R31 ;  /* 0x00000010ff5b7819 */ /* 0x000fe2000001161f */
[----:B------:R-:W-:Y:S01]  /*f880*/  IMAD.IADD R45, R44, 0x1, R45 ;  /* 0x000000012c2d7824 */ /* 0x000fe200078e022d */
[----:B------:R-:W-:-:S04]  /*f890*/  SHF.R.U64 R92, R30, 0x10, R31 ;  /* 0x000000101e5c7819 */ /* 0x000fc8000000121f */
[----:B------:R-:W-:-:S05]  /*f8a0*/  LEA R60, R45, R16, 0x1 ;  /* 0x000000102d3c7211 */ /* 0x000fca00078e08ff */
[----:B------:R-:W1:Y:S01]  /*f8b0*/  LDS.128 R44, [R60+0x10400] ;  /* 0x010400003c2c7984 */ /* 0x000e620000000c00 */
[--C-:B0-----:R-:W-:Y:S02]  /*f8c0*/  HADD2.F32 R29, -RZ, R33.reuse.H0_H0 ;  /* 0x20000021ff1d7230 */ /* 0x101fe40000004100 */
[----:B------:R-:W-:Y:S02]  /*f8d0*/  HADD2.F32 R28, -RZ, R32.H0_H0 ;  /* 0x20000020ff1c7230 */ /* 0x000fe40000004100 */
[----:B------:R-:W-:Y:S02]  /*f8e0*/  HADD2.F32 R33, -RZ, R33.H1_H1 ;  /* 0x30000021ff217230 */ /* 0x000fe40000004100 */
[----:B------:R-:W-:Y:S02]  /*f8f0*/  HADD2.F32 R30, -RZ, R34.H0_H0 ;  /* 0x20000022ff1e7230 */ /* 0x000fe40000004100 */
[--C-:B------:R-:W-:Y:S02]  /*f900*/  HADD2.F32 R31, -RZ, R35.reuse.H0_H0 ;  /* 0x20000023ff1f7230 */ /* 0x100fe40000004100 */
[----:B------:R-:W-:-:S02]  /*f910*/  HADD2.F32 R35, -RZ, R35.H1_H1 ;  /* 0x30000023ff237230 */ /* 0x000fc40000004100 */
[--C-:B-1----:R-:W-:Y:S02]  /*f920*/  HADD2.F32 R41, -RZ, R45.reuse.H0_H0 ;  /* 0x2000002dff297230 */ /* 0x102fe40000004100 */
        /* <DEDUP_REMOVED lines=9> */
[----:B------:R-:W-:Y:S02]  /*f9c0*/  HADD2.F32 R62, -RZ, R61.H0_H0 ;  /* 0x2000003dff3e7230 */ /* 0x000fe40000004100 */
[C---:B------:R-:W-:Y:S01]  /*f9d0*/  FMUL.FTZ R61, R40.reuse, R41 ;  /* 0x00000029283d7220 */ /* 0x040fe20000410000 */
[----:B------:R-:W-:Y:S02]  /*f9e0*/  HADD2.F32 R42, -RZ, R46.H0_H0 ;  /* 0x2000002eff2a7230 */ /* 0x000fe40000004100 */
[-C--:B------:R-:W-:Y:S01]  /*f9f0*/  FMUL.FTZ R40, R40, R29.reuse ;  /* 0x0000001d28287220 */ /* 0x080fe20000410000 */
[----:B------:R-:W-:Y:S02]  /*fa00*/  HADD2.F32 R43, -RZ, R47.H0_H0 ;  /* 0x2000002fff2b7230 */ /* 0x000fe40000004100 */
[-C--:B------:R-:W-:Y:S01]  /*fa10*/  FMUL.FTZ R64, R45, R62.reuse ;  /* 0x0000003e2d407220 */ /* 0x080fe20000410000 */
[----:B------:R-:W-:Y:S01]  /*fa20*/  FFMA.FTZ R61, R28, R29, -R61 ;  /* 0x0000001d1c3d7223 */ /* 0x000fe2000001083d */
[----:B------:R-:W-:Y:S01]  /*fa30*/  FFMA.FTZ R65, R33, R62, -R82 ;  /* 0x0000003e21417223 */ /* 0x000fe20000010852 */
[----:B------:R-:W-:-:S02]  /*fa40*/  HADD2.F32 R45, -RZ, R83.H0_H0 ;  /* 0x20000053ff2d7230 */ /* 0x000fc40000004100 */
[----:B------:R-:W-:Y:S01]  /*fa50*/  FFMA.FTZ R63, R28, R41, R40 ;  /* 0x000000291c3f7223 */ /* 0x000fe20000010028 */
[----:B------:R-:W-:Y:S02]  /*fa60*/  HADD2.F32 R29, -RZ, R85.H0_H0 ;  /* 0x20000055ff1d7230 */ /* 0x000fe40000004100 */
[----:B------:R-:W-:Y:S01]  /*fa70*/  FFMA.FTZ R67, R33, R66, R64 ;  /* 0x0000004221437223 */ /* 0x000fe20000010040 */
[----:B------:R-:W-:Y:S02]  /*fa80*/  HADD2.F32 R62, -RZ, R83.H1_H1 ;  /* 0x30000053ff3e7230 */ /* 0x000fe40000004100 */
[C---:B------:R-:W-:Y:S01]  /*fa90*/  FMUL.FTZ R33, R42.reuse, R45 ;  /* 0x0000002d2a217220 */ /* 0x040fe20000410000 */
[----:B------:R-:W-:Y:S02]  /*faa0*/  HADD2.F32 R28, -RZ, R85.H1_H1 ;  /* 0x30000055ff1c7230 */ /* 0x000fe40000004100 */
[----:B------:R-:W-:Y:S01]  /*fab0*/  FMUL.FTZ R41, R42, R29 ;  /* 0x0000001d2a297220 */ /* 0x000fe20000410000 */
[----:B------:R-:W-:-:S02]  /*fac0*/  HADD2.F32 R47, -RZ, R47.H1_H1 ;  /* 0x3000002fff2f7230 */ /* 0x000fc40000004100 */
[C---:B------:R-:W-:Y:S01]  /*fad0*/  FMUL.FTZ R66, R43.reuse, R62 ;  /* 0x0000003e2b427220 */ /* 0x040fe20000410000 */
[----:B------:R-:W-:Y:S02]  /*fae0*/  HADD2.F32 R42, -RZ, R87.H0_H0 ;  /* 0x20000057ff2a7230 */ /* 0x000fe40000004100 */
[-C--:B------:R-:W-:Y:S01]  /*faf0*/  FMUL.FTZ R43, R43, R28.reuse ;  /* 0x0000001c2b2b7220 */ /* 0x080fe20000410000 */
[----:B------:R-:W-:Y:S02]  /*fb00*/  HADD2.F32 R40, -RZ, R91.H0_H0 ;  /* 0x2000005bff287230 */ /* 0x000fe40000004100 */
[C---:B------:R-:W-:Y:S01]  /*fb10*/  FFMA.FTZ R64, R30.reuse, R29, -R33 ;  /* 0x0000001d1e407223 */ /* 0x040fe20000010821 */
        /* <DEDUP_REMOVED lines=16> */
[----:B------:R-:W-:Y:S01]  /*fc20*/  FMUL.FTZ R44, R44, R29 ;  /* 0x0000001d2c2c7220 */ /* 0x000fe20000410000 */
[----:B------:R-:W-:Y:S02]  /*fc30*/  HADD2.F32 R34, -RZ, R34.H1_H1 ;  /* 0x30000022ff227230 */ /* 0x000fe40000004100 */
        /* <DEDUP_REMOVED lines=15> */
.L_x_2865:
[----:B------:R-:W-:Y:S05]  /*fd30*/  BSYNC B2 ;  /* 0x0000000000027941 */ /* 0x000fea0003800000 */
.L_x_2864:
[----:B------:R-:W-:Y:S05]  /*fd40*/  @P2 BRA `(.L_x_2861) ;  /* 0x00000004007c2947 */ /* 0x000fea0003800000 */
[----:B------:R-:W-:Y:S01]  /*fd50*/  LEA.HI R77, R77, R218, RZ, 0x1d ;  /* 0x000000da4d4d7211 */ /* 0x000fe200078fe8ff */
[----:B------:R-:W-:Y:S01]  /*fd60*/  HADD2.F32 R41, -RZ, R73.H1_H1 ;  /* 0x30000049ff297230 */ /* 0x000fe20000004100 */
[----:B------:R-:W-:Y:S01]  /*fd70*/  SHF.R.U64 R61, R36, 0x10, R37 ;  /* 0x00000010243d7819 */ /* 0x000fe20000001225 */
[----:B------:R-:W-:Y:S01]  /*fd80*/  HADD2.F32 R40, -RZ, R75.H1_H1 ;  /* 0x3000004bff287230 */ /* 0x000fe20000004100 */
[----:B-1----:R-:W-:Y:S01]  /*fd90*/  SHF.R.S32.HI R28, RZ, 0x1f, R77 ;  /* 0x0000001fff1c7819 */ /* 0x002fe2000001144d */
[----:B------:R-:W-:Y:S01]  /*fda0*/  HADD2.F32 R73, -RZ, R73.H0_H0 ;  /* 0x20000049ff497230 */ /* 0x000fe20000004100 */
[----:B------:R-:W-:Y:S01]  /*fdb0*/  SHF.R.U32.HI R42, RZ, 0x10, R37 ;  /* 0x00000010ff2a7819 */ /* 0x000fe20000011625 */
[----:B------:R-:W-:Y:S01]  /*fdc0*/  HADD2.F32 R75, -RZ, R75.H0_H0 ;  /* 0x2000004bff4b7230 */ /* 0x000fe20000004100 */
[----:B------:R-:W-:Y:S01]  /*fdd0*/  LEA.HI R28, R28, R77, RZ, 0x3 ;  /* 0x0000004d1c1c7211 */ /* 0x000fe200078f18ff */
[----:B------:R-:W-:Y:S01]  /*fde0*/  IMAD.SHL.U32 R77, R77, 0x8, RZ ;  /* 0x000000084d4d7824 */ /* 0x000fe200078e00ff */
[--C-:B------:R-:W-:Y:S01]  /*fdf0*/  SHF.R.U64 R64, R24, 0x10, R25.reuse ;  /* 0x0000001018407819 */ /* 0x100fe20000001219 */
[----:B------:R-:W-:Y:S01]  /*fe00*/  HADD2.F32 R42, -RZ, R42.H0_H0 ;  /* 0x2000002aff2a7230 */ /* 0x000fe20000004100 */
[----:B------:R-:W-:Y:S01]  /*fe10*/  SHF.R.U32.HI R43, RZ, 0x10, R25 ;  /* 0x00000010ff2b7819 */ /* 0x000fe20000011619 */
[----:B------:R-:W-:Y:S01]  /*fe20*/  IMAD.SHL.U32 R28, R28, 0x400, RZ ;  /* 0x000004001c1c7824 */ /* 0x000fe200078e00ff */
[----:B------:R-:W-:-:S02]  /*fe30*/  LOP3.LUT R77, R196, 0x38, R77, 0xf8, !PT ;  /* 0x00000038c44d7812 */ /* 0x000fc400078ef84d */
[--C-:B0-----:R-:W-:Y:S02]  /*fe40*/  SHF.R.U64 R47, R38, 0x10, R39.reuse ;  /* 0x00000010262f7819 */ /* 0x101fe40000001227 */
[----:B------:R-:W-:Y:S02]  /*fe50*/  LOP3.LUT R28, R28, 0x7fffe000, RZ, 0xc0, !PT ;  /* 0x7fffe0001c1c7812 */ /* 0x000fe400078ec0ff */
[----:B------:R-:W-:Y:S02]  /*fe60*/  LOP3.LUT R77, R77, R198, RZ, 0x3c, !PT ;  /* 0x000000c64d4d7212 */ /* 0x000fe400078e3cff */
[----:B------:R-:W-:Y:S01]  /*fe70*/  SHF.R.U32.HI R45, RZ, 0x10, R39 ;  /* 0x00000010ff2d7819 */ /* 0x000fe20000011627 */
[----:B------:R-:W-:Y:S01]  /*fe80*/  IMAD R32, R197, 0x200, R28 ;  /* 0x00000200c5207824 */ /* 0x000fe200078e021c */
[--C-:B------:R-:W-:Y:S01]  /*fe90*/  SHF.R.U32.HI R62, RZ, 0x10, R27.reuse ;  /* 0x00000010ff3e7819 */ /* 0x100fe2000001161b */
[----:B------:R-:W0:Y:S01]  /*fea0*/  LDS.128 R28, [R228] ;  /* 0x00000000e41c7984 */ /* 0x000e220000000c00 */
[----:B------:R-:W-:-:S02]  /*feb0*/  SHF.R.U64 R63, R26, 0x10, R27 ;  /* 0x000000101a3f7819 */ /* 0x000fc4000000121b */
[----:B------:R-:W-:-:S05]  /*fec0*/  IADD3 R77, R32, R77, RZ ;  /* 0x0000004d204d7210 */ /* 0x000fca0007ffe0ff */
[----:B------:R-:W-:-:S05]  /*fed0*/  IMAD R77, R77, 0x2, R16 ;  /* 0x000000024d4d7824 */ /* 0x000fca00078e0210 */
        /* <DEDUP_REMOVED lines=14> */
[----:B------:R-:W-:Y:S01]  /*ffc0*/  FFMA.FTZ R44, R25, R40, -R44 ;  /* 0x00000028192c7223 */ /* 0x000fe2000001082c */
[----:B------:R-:W-:Y:S01]  /*ffd0*/  FMUL.FTZ R40, R37, R42 ;  /* 0x0000002a25287220 */ /* 0x000fe20000410000 */
[----:B------:R-:W-:Y:S01]  /*ffe0*/  FFMA.FTZ R46, R25, R41, R46 ;  /* 0x00000029192e7223 */ /* 0x000fe2000001002e */
[----:B------:R-:W-:Y:S01]  /*fff0*/  FMUL.FTZ R25, R33, R73 ;  /* 0x0000004921197220 */ /* 0x000fe20000410000 */
[-C--:B------:R-:W-:Y:S01]  /*10000*/  FMUL.FTZ R60, R37, R36.reuse ;  /* 0x00000024253c7220 */ /* 0x080fe20000410000 */
[----:B------:R-:W-:Y:S01]  /*10010*/  FFMA.FTZ R41, R29, R36, -R40 ;  /* 0x000000241d297223 */ /* 0x000fe20000010828 */
[-C--:B------:R-:W-:Y:S01]  /*10020*/  FMUL.FTZ R36, R33, R75.reuse ;  /* 0x0000004b21247220 */ /* 0x080fe20000410000 */
[----:B------:R-:W-:Y:S02]  /*10030*/  HADD2.F32 R37, -RZ, R74.H0_H0 ;  /* 0x2000004aff257230 */ /* 0x000fe40000004100 */
[----:B------:R-:W-:Y:S01]  /*10040*/  FFMA.FTZ R75, R24, R75, -R25 ;  /* 0x0000004b184b7223 */ /* 0x000fe20000010819 */
[----:B------:R-:W-:-:S02]  /*10050*/  HADD2.F32 R38, -RZ, R34.H0_H0 ;  /* 0x20000022ff267230 */ /* 0x000fc40000004100 */
[----:B------:R-:W-:Y:S01]  /*10060*/  FFMA.FTZ R43, R29, R42, R60 ;  /* 0x0000002a1d2b7223 */ /* 0x000fe2000001003c */
[--C-:B------:R-:W-:Y:S02]  /*10070*/  HADD2.F32 R39, -RZ, R35.reuse.H0_H0 ;  /* 0x20000023ff277230 */ /* 0x100fe40000004100 */
[----:B------:R-:W-:Y:S01]  /*10080*/  FFMA.FTZ R73, R24, R73, R36 ;  /* 0x0000004918497223 */ /* 0x000fe20000010024 */
[----:B------:R-:W-:Y:S02]  /*10090*/  HADD2.F32 R25, -RZ, R76.H0_H0 ;  /* 0x2000004cff197230 */ /* 0x000fe40000004100 */
[C---:B------:R-:W-:Y:S01]  /*100a0*/  FMUL.FTZ R29, R38.reuse, R37 ;  /* 0x00000025261d7220 */ /* 0x040fe20000410000 */
[----:B------:R-:W-:Y:S02]  /*100b0*/  HADD2.F32 R74, -RZ, R74.H1_H1 ;  /* 0x3000004aff4a7230 */ /* 0x000fe40000004100 */
[----:B------:R-:W-:Y:S02]  /*100c0*/  HADD2.F32 R76, -RZ, R76.H1_H1 ;  /* 0x3000004cff4c7230 */ /* 0x000fe40000004100 */
[----:B------:R-:W-:Y:S01]  /*100d0*/  FMUL.FTZ R33, R38, R25 ;  /* 0x0000001926217220 */ /* 0x000fe20000410000 */
[----:B------:R-:W-:-:S02]  /*100e0*/  HADD2.F32 R35, -RZ, R35.H1_H1 ;  /* 0x30000023ff237230 */ /* 0x000fc40000004100 */
[C---:B------:R-:W-:Y:S01]  /*100f0*/  FMUL.FTZ R40, R39.reuse, R74 ;  /* 0x0000004a27287220 */ /* 0x040fe20000410000 */
[----:B------:R-:W-:Y:S02]  /*10100*/  HADD2.F32 R36, -RZ, R45.H0_H0 ;  /* 0x2000002dff247230 */ /* 0x000fe40000004100 */
[----:B------:R-:W-:Y:S01]  /*10110*/  FMUL.FTZ R39, R39, R76 ;  /* 0x0000004c27277220 */ /* 0x000fe20000410000 */
[----:B------:R-:W-:Y:S02]  /*10120*/  HADD2.F32 R24, -RZ, R62.H0_H0 ;  /* 0x2000003eff187230 */ /* 0x000fe40000004100 */
[C---:B------:R-:W-:Y:S01]  /*10130*/  FFMA.FTZ R38, R26.reuse, R25, -R29 ;  /* 0x000000191a267223 */ /* 0x040fe2000001081d */
[----:B------:R-:W-:Y:S01]  /*10140*/  FFMA.FTZ R37, R26, R37, R33 ;  /* 0x000000251a257223 */ /* 0x000fe20000010021 */
[----:B------:R-:W-:Y:S02]  /*10150*/  HADD2.F32 R32, -RZ, R32.H1_H1 ;  /* 0x30000020ff207230 */ /* 0x000fe40000004100 */
[----:B------:R-:W-:Y:S01]  /*10160*/  FMUL.FTZ R26, R35, R36 ;  /* 0x00000024231a7220 */ /* 0x000fe20000410000 */
[----:B------:R-:W-:-:S02]  /*10170*/  HADD2.F32 R34, -RZ, R34.H1_H1 ;  /* 0x30000022ff227230 */ /* 0x000fc40000004100 */
[C---:B------:R-:W-:Y:S01]  /*10180*/  FFMA.FTZ R40, R27.reuse, R76, -R40 ;  /* 0x0000004c1b287223 */ /* 0x040fe20000010828 */
        /* <DEDUP_REMOVED lines=27> */
.L_x_2861:
[----:B------:R-:W-:Y:S05]  /*10340*/  BSYNC B1 ;  /* 0x0000000000017941 */ /* 0x000fea0003800000 */
.L_x_2860:
        /* <DEDUP_REMOVED lines=20> */
[----:B------:R-:W-:Y:S01]  /*10490*/  SHF.R.U64 R60, R48, 0x10, R49 ;  /* 0x00000010303c7819 */ /* 0x000fe20000001231 */
[----:B------:R-:W-:Y:S01]  /*104a0*/  IMAD.SHL.U32 R25, R25, 0x400, RZ ;  /* 0x0000040019197824 */ /* 0x000fe200078e00ff */
[----:B------:R-:W-:-:S02]  /*104b0*/  LOP3.LUT R28, R24, R231, RZ, 0x3c, !PT ;  /* 0x000000e7181c7212 */ /* 0x000fc400078e3cff */
[----:B------:R-:W-:Y:S02]  /*104c0*/  SHF.R.U64 R48, R4, 0x10, R5 ;  /* 0x0000001004307819 */ /* 0x000fe40000001205 */
[----:B------:R-:W-:Y:S02]  /*104d0*/  LOP3.LUT R29, R25, 0x7fffe000, RZ, 0xc0, !PT ;  /* 0x7fffe000191d7812 */ /* 0x000fe400078ec0ff */
[----:B------:R-:W0:Y:S01]  /*104e0*/  LDS.128 R24, [R229] ;  /* 0x00000000e5187984 */ /* 0x000e220000000c00 */
[----:B------:R-:W-:Y:S02]  /*104f0*/  SHF.R.U64 R49, R50, 0x10, R51 ;  /* 0x0000001032317819 */ /* 0x000fe40000001233 */
[----:B------:R-:W-:Y:S02]  /*10500*/  IADD3 R29, R28, R29, R199 ;  /* 0x0000001d1c1d7210 */ /* 0x000fe40007ffe0c7 */
[----:B------:R-:W-:Y:S02]  /*10510*/  SHF.R.U64 R47, R6, 0x10, R7 ;  /* 0x00000010062f7819 */ /* 0x000fe40000001207 */
[----:B------:R-:W-:-:S02]  /*10520*/  LEA R32, R29, R16, 0x1 ;  /* 0x000000101d207211 */ /* 0x000fc400078e08ff */
[----:B------:R-:W-:Y:S02]  /*10530*/  SHF.R.U32.HI R50, RZ, 0x10, R51 ;  /* 0x00000010ff327819 */ /* 0x000fe40000011633 */
[----:B------:R-:W-:Y:S01]  /*10540*/  SHF.R.U32.HI R43, RZ, 0x10, R7 ;  /* 0x00000010ff2b7819 */ /* 0x000fe20000011607 */
[----:B------:R-:W1:Y:S01]  /*10550*/  LDS.128 R28, [R32+0x10400] ;  /* 0x01040000201c7984 */ /* 0x000e620000000c00 */
[--C-:B0-----:R-:W-:Y:S02]  /*10560*/  HADD2.F32 R5, -RZ, R25.reuse.H0_H0 ;  /* 0x20000019ff057230 */ /* 0x101fe40000004100 */
[----:B------:R-:W-:Y:S02]  /*10570*/  HADD2.F32 R4, -RZ, R24.H0_H0 ;  /* 0x20000018ff047230 */ /* 0x000fe40000004100 */
[----:B------:R-:W-:Y:S02]  /*10580*/  HADD2.F32 R25, -RZ, R25.H1_H1 ;  /* 0x30000019ff197230 */ /* 0x000fe40000004100 */
[----:B------:R-:W-:-:S02]  /*10590*/  HADD2.F32 R6, -RZ, R26.H0_H0 ;  /* 0x2000001aff067230 */ /* 0x000fc40000004100 */
[--C-:B------:R-:W-:Y:S02]  /*105a0*/  HADD2.F32 R7, -RZ, R27.reuse.H0_H0 ;  /* 0x2000001bff077230 */ /* 0x100fe40000004100 */
[----:B------:R-:W-:Y:S02]  /*105b0*/  HADD2.F32 R27, -RZ, R27.H1_H1 ;  /* 0x3000001bff1b7230 */ /* 0x000fe40000004100 */
[--C-:B-1----:R-:W-:Y:S02]  /*105c0*/  HADD2.F32 R34, -RZ, R29.reuse.H0_H0 ;  /* 0x2000001dff227230 */ /* 0x102fe40000004100 */
[----:B------:R-:W-:Y:S02]  /*105d0*/  HADD2.F32 R35, -RZ, R29.H1_H1 ;  /* 0x3000001dff237230 */ /* 0x000fe40000004100 */
[----:B------:R-:W-:Y:S02]  /*105e0*/  HADD2.F32 R29, -RZ, R28.H0_H0 ;  /* 0x2000001cff1d7230 */ /* 0x000fe40000004100 */
[C---:B------:R-:W-:Y:S01]  /*105f0*/  FMUL.FTZ R42, R34.reuse, R39 ;  /* 0x00000027222a7220 */ /* 0x040fe20000410000 */
[----:B------:R-:W-:Y:S01]  /*10600*/  FMUL.FTZ R44, R34, R38 ;  /* 0x00000026222c7220 */ /* 0x000fe20000410000 */
[----:B------:R-:W-:-:S02]  /*10610*/  HADD2.F32 R34, -RZ, R41.H0_H0 ;  /* 0x20000029ff227230 */ /* 0x000fc40000004100 */
[C---:B------:R-:W-:Y:S01]  /*10620*/  FFMA.FTZ R42, R5.reuse, R38, -R42 ;  /* 0x00000026052a7223 */ /* 0x040fe2000001082a */
[----:B------:R-:W-:Y:S01]  /*10630*/  FFMA.FTZ R44, R5, R39, R44 ;  /* 0x00000027052c7223 */ /* 0x000fe2000001002c */
[----:B------:R-:W-:Y:S01]  /*10640*/  FMUL.FTZ R5, R29, R78 ;  /* 0x0000004e1d057220 */ /* 0x000fe20000410000 */
[C---:B------:R-:W-:Y:S01]  /*10650*/  FMUL.FTZ R38, R35.reuse, R40 ;  /* 0x0000002823267220 */ /* 0x040fe20000410000 */
[----:B------:R-:W-:Y:S01]  /*10660*/  FMUL.FTZ R46, R35, R34 ;  /* 0x00000022232e7220 */ /* 0x000fe20000410000 */
[----:B------:R-:W-:Y:S02]  /*10670*/  HADD2.F32 R36, -RZ, R30.H0_H0 ;  /* 0x2000001eff247230 */ /* 0x000fe40000004100 */
[-C--:B------:R-:W-:Y:S01]  /*10680*/  FMUL.FTZ R29, R29, R80.reuse ;  /* 0x000000501d1d7220 */ /* 0x080fe20000410000 */
[----:B------:R-:W-:Y:S02]  /*10690*/  HADD2.F32 R35, -RZ, R79.H0_H0 ;  /* 0x2000004fff237230 */ /* 0x000fe40000004100 */
        /* <DEDUP_REMOVED lines=49> */
.L_x_2867:
[----:B------:R-:W-:Y:S05]  /*109b0*/  BSYNC B1 ;  /* 0x0000000000017941 */ /* 0x000fea0003800000 */
.L_x_2866:
        /* <DEDUP_REMOVED lines=50> */
[--C-:B------:R-:W-:Y:S02]  /*10ce0*/  HADD2.F32 R8, -RZ, R72.reuse.H0_H0 ;  /* 0x20000048ff087230 */ /* 0x100fe40000004100 */
        /* <DEDUP_REMOVED lines=8> */
[----:B------:R-:W-:Y:S02]  /*10d70*/  HADD2.F32 R27, -RZ, R27.H1_H1 ;  /* 0x3000001bff1b7230 */ /* 0x000fe40000004100 */
[C---:B------:R-:W-:Y:S01]  /*10d80*/  FMUL.FTZ R5, R32.reuse, R72 ;  /* 0x0000004820057220 */ /* 0x040fe20000410000 */
[----:B------:R-:W-:Y:S02]  /*10d90*/  HADD2.F32 R30, -RZ, R41.H0_H0 ;  /* 0x20000029ff1e7230 */ /* 0x000fe40000004100 */
[----:B------:R-:W-:Y:S01]  /*10da0*/  FMUL.FTZ R36, R32, R70 ;  /* 0x0000004620247220 */ /* 0x000fe20000410000 */
[----:B------:R-:W-:-:S02]  /*10db0*/  HADD2.F32 R8, -RZ, R54.H0_H0 ;  /* 0x20000036ff087230 */ /* 0x000fc40000004100 */
[C---:B------:R-:W-:Y:S01]  /*10dc0*/  FFMA.FTZ R70, R11.reuse, R70, R5 ;  /* 0x000000460b467223 */ /* 0x040fe20000010005 */
[----:B------:R-:W-:Y:S02]  /*10dd0*/  HADD2.F32 R24, -RZ, R24.H1_H1 ;  /* 0x30000018ff187230 */ /* 0x000fe40000004100 */
[----:B------:R-:W-:Y:S01]  /*10de0*/  FFMA.FTZ R36, R11, R72, -R36 ;  /* 0x000000480b247223 */ /* 0x000fe20000010824 */
[C---:B------:R-:W-:Y:S01]  /*10df0*/  FMUL.FTZ R32, R27.reuse, R30 ;  /* 0x0000001e1b207220 */ /* 0x040fe20000410000 */
[-C--:B------:R-:W-:Y:S01]  /*10e00*/  FMUL.FTZ R42, R27, R8.reuse ;  /* 0x000000081b2a7220 */ /* 0x080fe20000410000 */
[----:B------:R-:W-:Y:S02]  /*10e10*/  HADD2.F32 R11, -RZ, R44.H0_H0 ;  /* 0x2000002cff0b7230 */ /* 0x000fe40000004100 */
[----:B------:R-:W-:Y:S01]  /*10e20*/  FFMA.FTZ R10, R10, R29, R9 ;  /* 0x0000001d0a0a7223 */ /* 0x000fe20000010009 */
[----:B------:R-:W-:Y:S02]  /*10e30*/  HADD2.F32 R5, -RZ, R46.H0_H0 ;  /* 0x2000002eff057230 */ /* 0x000fe40000004100 */
[----:B------:R-:W-:Y:S01]  /*10e40*/  FFMA.FTZ R41, R7, R8, -R32 ;  /* 0x0000000807297223 */ /* 0x000fe20000010820 */
[----:B------:R-:W-:-:S02]  /*10e50*/  HADD2.F32 R26, -RZ, R26.H1_H1 ;  /* 0x3000001aff1a7230 */ /* 0x000fc40000004100 */
        /* <DEDUP_REMOVED lines=22> */
.L_x_2869:
[----:B------:R-:W-:Y:S05]  /*10fc0*/  BSYNC B1 ;  /* 0x0000000000017941 */ /* 0x000fea0003800000 */
.L_x_2868:
[----:B------:R-:W-:Y:S05]  /*10fd0*/  @P2 BRA `(.L_x_2841) ;  /* 0x0000000400782947 */ /* 0x000fea0003800000 */
[----:B------:R-:W-:Y:S01]  /*10fe0*/  LEA.HI R33, R33, R218, RZ, 0x1d ;  /* 0x000000da21217211 */ /* 0x000fe200078fe8ff */
[----:B--2---:R-:W-:Y:S01]  /*10ff0*/  HADD2.F32 R29, -RZ, R20.H1_H1 ;  /* 0x30000014ff1d7230 */ /* 0x004fe20000004100 */
[----:B0-----:R-:W-:Y:S01]  /*11000*/  SHF.R.U32.HI R32, RZ, 0x10, R13 ;  /* 0x00000010ff207819 */ /* 0x001fe2000001160d */
[--C-:B------:R-:W-:Y:S01]  /*11010*/  HADD2.F32 R31, -RZ, R0.reuse.H1_H1 ;  /* 0x30000000ff1f7230 */ /* 0x100fe20000004100 */
[----:B-1----:R-:W-:Y:S01]  /*11020*/  SHF.R.S32.HI R6, RZ, 0x1f, R33 ;  /* 0x0000001fff067819 */ /* 0x002fe20000011421 */
[----:B------:R-:W-:Y:S01]  /*11030*/  HADD2.F32 R30, -RZ, R0.H0_H0 ;  /* 0x20000000ff1e7230 */ /* 0x000fe20000004100 */
[----:B------:R-:W-:Y:S01]  /*11040*/  SHF.L.U32 R4, R33, 0x3, RZ ;  /* 0x0000000321047819 */ /* 0x000fe200000006ff */
[----:B------:R-:W-:Y:S01]  /*11050*/  HADD2.F32 R32, -RZ, R32.H0_H0 ;  /* 0x20000020ff207230 */ /* 0x000fe20000004100 */
[----:B------:R-:W-:Y:S01]  /*11060*/  LEA.HI R6, R6, R33, RZ, 0x3 ;  /* 0x0000002106067211 */ /* 0x000fe200078f18ff */
[----:B------:R-:W-:Y:S01]  /*11070*/  HADD2.F32 R20, -RZ, R20.H0_H0 ;  /* 0x20000014ff147230 */ /* 0x000fe20000004100 */
[----:B------:R-:W-:-:S02]  /*11080*/  LOP3.LUT R4, R195, 0x38, R4, 0xf8, !PT ;  /* 0x00000038c3047812 */ /* 0x000fc400078ef804 */
[--C-:B------:R-:W-:Y:S01]  /*11090*/  SHF.R.U64 R40, R56, 0x10, R57.reuse ;  /* 0x0000001038287819 */ /* 0x100fe20000001239 */
[----:B------:R-:W-:Y:S01]  /*110a0*/  IMAD.SHL.U32 R6, R6, 0x400, RZ ;  /* 0x0000040006067824 */ /* 0x000fe200078e00ff */
[----:B------:R-:W-:Y:S02]  /*110b0*/  LOP3.LUT R8, R4, R231, RZ, 0x3c, !PT ;  /* 0x000000e704087212 */ /* 0x000fe400078e3cff */
[----:B------:R-:W-:Y:S02]  /*110c0*/  SHF.R.U32.HI R56, RZ, 0x10, R57 ;  /* 0x00000010ff387819 */ /* 0x000fe40000011639 */
[----:B------:R-:W-:Y:S02]  /*110d0*/  LOP3.LUT R9, R6, 0x7fffe000, RZ, 0xc0, !PT ;  /* 0x7fffe00006097812 */ /* 0x000fe400078ec0ff */
[----:B------:R-:W0:Y:S01]  /*110e0*/  LDS.128 R4, [R226] ;  /* 0x00000000e2047984 */ /* 0x000e220000000c00 */
[----:B------:R-:W-:Y:S02]  /*110f0*/  SHF.R.U64 R38, R12, 0x10, R13 ;  /* 0x000000100c267819 */ /* 0x000fe4000000120d */
[----:B------:R-:W-:-:S02]  /*11100*/  IADD3 R9, R8, R9, R199 ;  /* 0x0000000908097210 */ /* 0x000fc40007ffe0c7 */
[----:B------:R-:W-:Y:S02]  /*11110*/  SHF.R.U64 R37, R14, 0x10, R15 ;  /* 0x000000100e257819 */ /* 0x000fe4000000120f */
[--C-:B------:R-:W-:Y:S01]  /*11120*/  SHF.R.U64 R39, R58, 0x10, R59.reuse ;  /* 0x000000103a277819 */ /* 0x100fe2000000123b */
[----:B------:R-:W-:Y:S01]  /*11130*/  IMAD R24, R9, 0x2, R16 ;  /* 0x0000000209187824 */ /* 0x000fe200078e0210 */
[----:B------:R-:W-:Y:S02]  /*11140*/  SHF.R.U32.HI R58, RZ, 0x10, R59 ;  /* 0x00000010ff3a7819 */ /* 0x000fe4000001163b */
[----:B------:R-:W-:Y:S02]  /*11150*/  SHF.R.U32.HI R36, RZ, 0x10, R15 ;  /* 0x00000010ff247819 */ /* 0x000fe4000001160f */
        /* <DEDUP_REMOVED lines=8> */
[----:B-1----:R-:W-:-:S02]  /*111e0*/  HADD2.F32 R25, -RZ, R9.H0_H0 ;  /* 0x20000009ff197230 */ /* 0x002fc40000004100 */
        /* <DEDUP_REMOVED lines=43> */
[----:B------:R-:W-:Y:S02]  /*114a0*/  HADD2.F32 R6, -RZ, R6.H1_H1 ;  /* 0x30000006ff067230 */ /* 0x000fe40000004100 */
        /* <DEDUP_REMOVED lines=17> */
.L_x_2841:
[----:B------:R-:W-:Y:S05]  /*115c0*/  BSYNC B0 ;  /* 0x0000000000007941 */ /* 0x000fea0003800000 */
.L_x_2819:
        /* <DEDUP_REMOVED lines=8> */
.L_x_2817:
[----:B01-3--:R-:W3:Y:S02]  /*11650*/  LDL R0, [R1+0x24] ;  /* 0x0000240001007983 */ /* 0x00bee40000100800 */
[----:B---3--:R-:W-:-:S13]  /*11660*/  R2UR UR4, R0 ;  /* 0x00000000000472ca */ /* 0x008fda00000e0000 */
[----:B------:R-:W-:-:S05]  /*11670*/  IMAD.U32 R0, RZ, RZ, UR4 ;  /* 0x00000004ff007e24 */ /* 0x000fca000f8e00ff */
[----:B------:R-:W-:-:S13]  /*11680*/  ISETP.NE.AND P0, PT, R0, 0x3, PT ;  /* 0x000000030000780c */ /* 0x000fda0003f05270 */
[----:B------:R-:W-:Y:S05]  /*11690*/  @!P0 BRA `(.L_x_2870) ;  /* 0x0000000000048947 */ /* 0x000fea0003800000 */
[----:B------:R-:W-:Y:S01]  /*116a0*/  BPT.TRAP 0x1 ;  /* 0x000000040000795c */ /* 0x000fe20000300000 */
.L_x_2870:
[----:B------:R-:W-:Y:S02]  /*116b0*/  LEA R3, R185, R16, 0x3 ;  /* 0x00000010b9037211 */ /* 0x000fe400078e18ff */
[----:B------:R-:W-:-:S04]  /*116c0*/  SHF.L.U32 R0, R188, 0x1f, RZ ;  /* 0x0000001fbc007819 */ /* 0x000fc800000006ff */
[----:B------:R0:W1:Y:S01]  /*116d0*/  SYNCS.PHASECHK.TRANS64.TRYWAIT P2, [R3+URZ+0x34830], R0 ;  /* 0x03483000030075a7 */ /* 0x000062000804017f */
[----:B------:R-:W-:Y:S05]  /*116e0*/  @!P0 BRA `(.L_x_2871) ;  /* 0x0000000000048947 */ /* 0x000fea0003800000 */
[----:B------:R-:W-:Y:S01]  /*116f0*/  BPT.TRAP 0x1 ;  /* 0x000000040000795c */ /* 0x000fe20000300000 */
.L_x_2871:
[----:B--2-4-:R-:W2:Y:S02]  /*11700*/  S2R R4, SR_TID.X ;  /* 0x0000000000047919 */ /* 0x014ea40000002100 */
[----:B--2---:R-:W-:-:S04]  /*11710*/  LOP3.LUT R4, R4, 0x7f, RZ, 0xc0, !PT ;  /* 0x0000007f04047812 */ /* 0x004fc800078ec0ff */
[----:B------:R-:W-:Y:S01]  /*11720*/  ISETP.NE.AND P1, PT, R4, RZ, PT ;  /* 0x000000ff0400720c */ /* 0x000fe20003f25270 */
[----:B-1----:R-:W-:-:S12]  /*11730*/  @P2 BRA `(.L_x_2872) ;  /* 0x0000000000082947 */ /* 0x002fd80003800000 */
[----:B------:R-:W1:Y:S02]  /*11740*/  SYNCS.PHASECHK.TRANS64.TRYWAIT P2, [R3+URZ+0x34830], R0 ;  /* 0x03483000030075a7 */ /* 0x000e64000804017f */
[----:B-1----:R-:W-:Y:S05]  /*11750*/  @!P2 BRA `(.L_x_2873) ;  /* 0x000001300028a947 */ /* 0x002fea0003800000 */
.L_x_2872:
        /* <DEDUP_REMOVED lines=9> */
[----:B------:R-:W-:Y:S01]  /*117f0*/  UMOV UR53, 0x40000040 ;  /* 0x4000004000357882 */ /* 0x000fe20000000000 */
[----:B------:R-:W-:Y:S01]  /*11800*/  LOP3.LUT R0, R0, 0x3fff, RZ, 0xc0, !PT ;  /* 0x00003fff00007812 */ /* 0x000fe200078ec0ff */
[----:B------:R-:W-:Y:S01]  /*11810*/  UMOV UR49, 0x40000040 ;  /* 0x4000004000317882 */ /* 0x000fe20000000000 */
[----:B------:R-:W-:Y:S01]  /*11820*/  MOV R11, UR9 ;  /* 0x00000009000b7c02 */ /* 0x000fe20008000f00 */
[----:B------:R-:W-:Y:S01]  /*11830*/  UMOV UR45, 0x40000040 ;  /* 0x40000040002d7882 */ /* 0x000fe20000000000 */
[----:B------:R-:W-:Y:S01]  /*11840*/  LOP3.LUT R8, R0, 0x10000, RZ, 0xfc, !PT ;  /* 0x0001000000087812 */ /* 0x000fe200078efcff */
[----:B------:R-:W-:Y:S01]  /*11850*/  ULOP3.LUT UR4, UR4, 0x10000, URZ, 0xfc, !UPT ;  /* 0x0001000004047892 */ /* 0x000fe2000f8efc3f */
[----:B------:R-:W-:Y:S01]  /*11860*/  IMAD.MOV.U32 R5, RZ, RZ, 0x40000040 ;  /* 0x40000040ff057424 */ /* 0x000fe200078e00ff */
[----:B------:R-:W-:Y:S01]  /*11870*/  UMOV UR41, 0x40000040 ;  /* 0x4000004000297882 */ /* 0x000fe20000000000 */
[----:B------:R-:W-:Y:S01]  /*11880*/  UMOV UR37, 0x40000040 ;  /* 0x4000004000257882 */ /* 0x000fe20000000000 */
[----:B------:R-:W-:Y:S01]  /*11890*/  IMAD R4, R185, 0xc00, R8 ;  /* 0x00000c00b9047824 */ /* 0x000fe200078e0208 */
[----:B------:R-:W-:Y:S01]  /*118a0*/  UIADD3 UR5, UR4, 0x2, URZ ;  /* 0x0000000204057890 */ /* 0x000fe2000fffe03f */
[----:B------:R-:W-:Y:S01]  /*118b0*/  R2UR UR39, R5 ;  /* 0x00000000052772ca */ /* 0x000fe200000e0000 */
[----:B------:R-:W-:Y:S01]  /*118c0*/  UMOV UR8, UR4 ;  /* 0x0000000400087c82 */ /* 0x000fe20008000000 */
[C---:B------:R-:W-:Y:S01]  /*118d0*/  VIADD R6, R4.reuse, 0x2 ;  /* 0x0000000204067836 */ /* 0x040fe20000000000 */
[----:B------:R-:W-:Y:S01]  /*118e0*/  R2UR UR10, R4 ;  /* 0x00000000040a72ca */ /* 0x000fe200000e0000 */
[----:B------:R-:W-:Y:S01]  /*118f0*/  IMAD.U32 R10, RZ, RZ, UR8 ;  /* 0x00000008ff0a7e24 */ /* 0x000fe2000f8e00ff */
[----:B------:R-:W-:Y:S01]  /*11900*/  UIADD3 UR52, UR4, 0x406, URZ ;  /* 0x0000040604347890 */ /* 0x000fe2000fffe03f */
[----:B------:R-:W0:Y:S01]  /*11910*/  LDC R0, c[0x0][0x448] ;  /* 0x00011200ff007b82 */ /* 0x000e220000000800 */
[----:B------:R-:W-:Y:S01]  /*11920*/  UIADD3 UR48, UR4, 0x800, URZ ;  /* 0x0000080004307890 */ /* 0x000fe2000fffe03f */
[----:B------:R-:W-:Y:S01]  /*11930*/  @!P1 IADD3 R3, R3, 0x34840, RZ ;  /* 0x0003484003039810 */ /* 0x000fe20007ffe0ff */
[----:B------:R1:W-:Y:S01]  /*11940*/  STL.64 [R1+0x38], R10 ;  /* 0x0000380a01007387 */ /* 0x0003e20000100a00 */
[----:B------:R-:W-:Y:S01]  /*11950*/  UIADD3 UR44, UR4, 0x802, URZ ;  /* 0x00000802042c7890 */ /* 0x000fe2000fffe03f */
[----:B------:R-:W-:Y:S01]  /*11960*/  BSSY B0, `(.L_x_2874) ;  /* 0x000054c000007945 */ /* 0x000fe20003800000 */
[----:B------:R-:W-:Y:S01]  /*11970*/  UIADD3 UR40, UR4, 0x804, URZ ;  /* 0x0000080404287890 */ /* 0x000fe2000fffe03f */
[----:B------:R-:W-:Y:S01]  /*11980*/  @!P1 PRMT R3, RZ, 0x654, R3 ;  /* 0x00000654ff039816 */ /* 0x000fe20000000003 */
[----:B------:R-:W-:Y:S01]  /*11990*/  UIADD3 UR36, UR4, 0x806, URZ ;  /* 0x0000080604247890 */ /* 0x000fe2000fffe03f */
[----:B------:R-:W-:Y:S01]  /*119a0*/  CS2R R150, SRZ ;  /* 0x0000000000967805 */ /* 0x000fe2000001ff00 */
[----:B------:R-:W-:Y:S01]  /*119b0*/  HGMMA.64x128x16.F32 R24, gdesc[UR8], RZ, !UPT, gsb0 ;  /* 0x01e00000081879f0 */ /* 0x000fe2000c0008ff */
        /* <DEDUP_REMOVED lines=8> */
[----:B------:R-:W-:Y:S01]  /*11a40*/  IMAD.U32 R10, RZ, RZ, UR8 ;  /* 0x00000008ff0a7e24 */ /* 0x000fe2000f8e00ff */
[----:B------:R-:W-:-:S02]  /*11a50*/  CS2R R148, SRZ ;  /* 0x0000000000947805 */ /* 0x000fc4000001ff00 */
[----:B------:R-:W-:Y:S02]  /*11a60*/  CS2R R144, SRZ ;  /* 0x0000000000907805 */ /* 0x000fe4000001ff00 */
[----:B------:R-:W-:Y:S02]  /*11a70*/  CS2R R142, SRZ ;  /* 0x00000000008e7805 */ /* 0x000fe4000001ff00 */
[----:B-----5:R-:W-:Y:S01]  /*11a80*/  CS2R R140, SRZ ;  /* 0x00000000008c7805 */ /* 0x020fe2000001ff00 */
[----:B------:R1:W-:Y:S01]  /*11a90*/  STL.64 [R1+0x30], R10 ;  /* 0x0000300a01007387 */ /* 0x0003e20000100a00 */
[----:B0-----:R-:W-:Y:S01]  /*11aa0*/  ISETP.NE.AND P2, PT, R0, 0x1, PT ;  /* 0x000000010000780c */ /* 0x001fe20003f45270 */
[----:B------:R-:W-:Y:S01]  /*11ab0*/  IMAD.IADD R0, R205, 0x1, R200 ;  /* 0x00000001cd007824 */ /* 0x000fe200078e02c8 */
        /* <DEDUP_REMOVED lines=11> */
[----:B------:R-:W0:Y:S01]  /*11b70*/  @P2 LDC R5, c[0x0][0x44c] ;  /* 0x00011300ff052b82 */ /* 0x000e220000000800 */
[----:B------:R-:W-:Y:S02]  /*11b80*/  CS2R R116, SRZ ;  /* 0x0000000000747805 */ /* 0x000fe4000001ff00 */
[----:B------:R-:W-:Y:S02]  /*11b90*/  CS2R R114, SRZ ;  /* 0x0000000000727805 */ /* 0x000fe4000001ff00 */
[----:B------:R-:W-:Y:S01]  /*11ba0*/  CS2R R112, SRZ ;  /* 0x0000000000707805 */ /* 0x000fe2000001ff00 */
[----:B0-----:R-:W-:Y:S01]  /*11bb0*/  @P2 IMAD.HI.U32 R2, R0, R5, RZ ;  /* 0x0000000500022227 */ /* 0x001fe200078e00ff */
[----:B------:R-:W-:-:S05]  /*11bc0*/  MOV R5, 0xffffff80 ;  /* 0xffffff8000057802 */ /* 0x000fca0000000f00 */
[----:B------:R-:W-:Y:S01]  /*11bd0*/  IMAD R5, R146, R5, 0x80 ;  /* 0x0000008092057424 */ /* 0x000fe200078e0205 */
        /* <DEDUP_REMOVED lines=51> */
[----:B------:R-:W-:-:S04]  /*11f10*/  ULDC UR4, c[0x0][0x988] ;  /* 0x0002620000047ab9 */ /* 0x000fc80000000800 */
        /* <DEDUP_REMOVED lines=9> */
[----:B0-----:R-:W-:Y:S01]  /*11fb0*/  MOV R11, UR9 ;  /* 0x00000009000b7c02 */ /* 0x001fe20008000f00 */
[----:B------:R-:W-:Y:S02]  /*11fc0*/  IMAD.MOV.U32 R7, RZ, RZ, 0x40000040 ;  /* 0x40000040ff077424 */ /* 0x000fe400078e00ff */
[----:B------:R-:W-:Y:S01]  /*11fd0*/  IMAD.U32 R10, RZ, RZ, UR8 ;  /* 0x00000008ff0a7e24 */ /* 0x000fe2000f8e00ff */
[----:B------:R-:W-:Y:S01]  /*11fe0*/  R2UR UR54, R6 ;  /* 0x00000000063672ca */ /* 0x000fe200000e0000 */
[----:B------:R-:W-:Y:S01]  /*11ff0*/  VIADD R6, R4, 0x800 ;  /* 0x0000080004067836 */ /* 0x000fe20000000000 */
[----:B------:R-:W-:-:S02]  /*12000*/  R2UR UR55, R7 ;  /* 0x00000000073772ca */ /* 0x000fc400000e0000 */
[----:B------:R-:W-:Y:S01]  /*12010*/  MOV R7, 0x40000040 ;  /* 0x4000004000077802 */ /* 0x000fe20000000f00 */
[----:B------:R-:W-:Y:S01]  /*12020*/  STL.64 [R1], R10 ;  /* 0x0000000a01007387 */ /* 0x000fe20000100a00 */
[----:B------:R-:W-:Y:S01]  /*12030*/  R2UR UR50, R6 ;  /* 0x00000000063272ca */ /* 0x000fe200000e0000 */
[----:B------:R-:W-:Y:S01]  /*12040*/  VIADD R6, R4, 0x802 ;  /* 0x0000080204067836 */ /* 0x000fe20000000000 */
[----:B------:R-:W-:Y:S01]  /*12050*/  R2UR UR51, R7 ;  /* 0x00000000073372ca */ /* 0x000fe200000e0000 */
[----:B------:R-:W-:-:S03]  /*12060*/  IMAD.MOV.U32 R7, RZ, RZ, 0x40000040 ;  /* 0x40000040ff077424 */ /* 0x000fc600078e00ff */
[----:B------:R-:W-:Y:S01]  /*12070*/  R2UR UR46, R6 ;  /* 0x00000000062e72ca */ /* 0x000fe200000e0000 */
[C---:B------:R-:W-:Y:S01]  /*12080*/  VIADD R6, R4.reuse, 0x804 ;  /* 0x0000080404067836 */ /* 0x040fe20000000000 */
[----:B------:R-:W-:Y:S01]  /*12090*/  R2UR UR47, R7 ;  /* 0x00000000072f72ca */ /* 0x000fe200000e0000 */
[----:B------:R-:W-:Y:S01]  /*120a0*/  VIADD R4, R4, 0x806 ;  /* 0x0000080604047836 */ /* 0x000fe20000000000 */
[----:B------:R-:W-:Y:S02]  /*120b0*/  MOV R7, 0x40000040 ;  /* 0x4000004000077802 */ /* 0x000fe40000000f00 */
[----:B------:R-:W-:Y:S02]  /*120c0*/  R2UR UR42, R6 ;  /* 0x00000000062a72ca */ /* 0x000fe400000e0000 */
[----:B------:R-:W-:Y:S02]  /*120d0*/  R2UR UR43, R7 ;  /* 0x00000000072b72ca */ /* 0x000fe400000e0000 */
[----:B------:R-:W-:Y:S01]  /*120e0*/  R2UR UR38, R4 ;  /* 0x00000000042672ca */ /* 0x000fe200000e0000 */
[----:B------:R-:W0:Y:S02]  /*120f0*/  @P2 LDC R7, c[0x0][0x450] ;  /* 0x00011400ff072b82 */ /* 0x000e240000000800 */
[----:B0-----:R-:W-:Y:S01]  /*12100*/  @P2 SHF.R.U32.HI R0, RZ, R7, R2 ;  /* 0x00000007ff002219 */ /* 0x001fe20000011602 */
[----:B------:R-:W-:-:S02]  /*12110*/  VIADD R7, R5, 0x1 ;  /* 0x0000000105077836 */ /* 0x000fc40000000000 */
[----:B------:R-:W-:Y:S02]  /*12120*/  IMAD.IADD R5, R202, 0x1, R5 ;  /* 0x00000001ca057824 */ /* 0x000fe400078e0205 */
[----:B------:R-:W0:Y:S01]  /*12130*/  SHFL.IDX PT, R2, R0, 0x1, 0x1c1f ;  /* 0x003c1f0000027f89 */ /* 0x000e2200000e0000 */
        /* <DEDUP_REMOVED lines=63> */
[----:B------:R-:W-:Y:S01]  /*12530*/  FMNMX.FTZ R6, R47, R6, !PT ;  /* 0x000000062f067209 */ /* 0x000fe20007810000 */
[----:B------:R-:W1:Y:S01]  /*12540*/  @P2 LDC R50, c[0x0][0x450] ;  /* 0x00011400ff322b82 */ /* 0x000e620000000800 */
        /* <DEDUP_REMOVED lines=52> */
[----:B------:R-:W-:Y:S01]  /*12890*/  FSEL R27, R86, -INF , P4 ;  /* 0xff800000561b7808 */ /* 0x000fe20002000000 */
[----:B------:R2:W3:Y:S01]  /*128a0*/  SHFL.IDX PT, R2, R0, RZ, 0x1c1f ;  /* 0x001c1fff00027589 */ /* 0x0004e200000e0000 */
[----:B------:R-:W-:-:S02]  /*128b0*/  FMNMX.FTZ R6, R83, R6, !PT ;  /* 0x0000000653067209 */ /* 0x000fc40007810000 */
[----:B------:R-:W-:Y:S02]  /*128c0*/  FSEL R87, R87, -INF , P3 ;  /* 0xff80000057577808 */ /* 0x000fe40001800000 */
[----:B------:R-:W-:Y:S01]  /*128d0*/  FMNMX.FTZ R6, R27, R6, !PT ;  /* 0x000000061b067209 */ /* 0x000fe20007810000 */
[----:B--2---:R-:W-:-:S03]  /*128e0*/  IMAD.U32 R0, RZ, RZ, UR4 ;  /* 0x00000004ff007e24 */ /* 0x004fc6000f8e00ff */
[----:B------:R-:W-:-:S05]  /*128f0*/  FMNMX.FTZ R6, R87, R6, !PT ;  /* 0x0000000657067209 */ /* 0x000fca0007810000 */
[----:B------:R-:W2:Y:S01]  /*12900*/  SHFL.BFLY PT, R5, R6, 0x2, 0x1f ;  /* 0x0c401f0006057f89 */ /* 0x000ea200000e0000 */
[----:B---3--:R-:W-:-:S04]  /*12910*/  VIADDMNMX R4, R2, R89, R4, PT ;  /* 0x0000005902047246 */ /* 0x008fc80003800104 */
[C---:B------:R-:W-:Y:S02]  /*12920*/  ISETP.GT.AND P4, PT, R4.reuse, 0x1, PT ;  /* 0x000000010400780c */ /* 0x040fe40003f84270 */
[----:B------:R-:W-:Y:S02]  /*12930*/  ISETP.GT.AND P5, PT, R4, 0x8, PT ;  /* 0x000000080400780c */ /* 0x000fe40003fa4270 */
[----:B------:R-:W-:Y:S02]  /*12940*/  FSEL R20, R25, -INF , P4 ;  /* 0xff80000019147808 */ /* 0x000fe40002000000 */
[----:B------:R-:W-:Y:S02]  /*12950*/  FSEL R25, R28, -INF , P5 ;  /* 0xff8000001c197808 */ /* 0x000fe40002800000 */
[----:B------:R-:W-:Y:S02]  /*12960*/  ISETP.GT.AND P4, PT, R4, 0x10, PT ;  /* 0x000000100400780c */ /* 0x000fe40003f84270 */
[----:B--2---:R-:W-:-:S02]  /*12970*/  FMNMX.FTZ R10, R6, R5, !PT ;  /* 0x00000005060a7209 */ /* 0x004fc40007810000 */
[----:B------:R-:W-:Y:S02]  /*12980*/  FSEL R89, R32, -INF , P4 ;  /* 0xff80000020597808 */ /* 0x000fe40002000000 */
[----:B------:R-:W-:Y:S01]  /*12990*/  ISETP.GT.AND P4, PT, R4, 0x18, PT ;  /* 0x000000180400780c */ /* 0x000fe20003f84270 */
[----:B------:R-:W2:Y:S02]  /*129a0*/  SHFL.BFLY PT, R5, R10, 0x1, 0x1f ;  /* 0x0c201f000a057f89 */ /* 0x000ea400000e0000 */
[----:B--2---:R-:W-:-:S04]  /*129b0*/  FMNMX.FTZ R5, R10, R5, !PT ;  /* 0x000000050a057209 */ /* 0x004fc80007810000 */
[C---:B------:R-:W-:Y:S01]  /*129c0*/  FSETP.NEU.FTZ.AND P3, PT, R5.reuse, -INF , PT ;  /* 0xff8000000500780b */ /* 0x040fe20003f7d000 */
[----:B------:R-:W-:-:S05]  /*129d0*/  FMUL.FTZ R12, R5, R0 ;  /* 0x00000000050c7220 */ /* 0x000fca0000410000 */
[----:B------:R-:W-:Y:S02]  /*129e0*/  FSEL R12, R12, RZ, P3 ;  /* 0x000000ff0c0c7208 */ /* 0x000fe40001800000 */
[----:B------:R-:W-:-:S03]  /*129f0*/  ISETP.GT.AND P3, PT, R4, RZ, PT ;  /* 0x000000ff0400720c */ /* 0x000fc60003f64270 */
[-CC-:B------:R-:W-:Y:S01]  /*12a00*/  FFMA.FTZ R181, R93, R0.reuse, -R12.reuse ;  /* 0x000000005db57223 */ /* 0x180fe2000001080c */
[----:B------:R-:W-:Y:S01]  /*12a10*/  FSEL R43, R24, -INF , P3 ;  /* 0xff800000182b7808 */ /* 0x000fe20001800000 */
[-CC-:B------:R-:W-:Y:S01]  /*12a20*/  FFMA.FTZ R97, R97, R0.reuse, -R12.reuse ;  /* 0x0000000061617223 */ /* 0x180fe2000001080c */
[C---:B------:R-:W-:Y:S01]  /*12a30*/  ISETP.GT.AND P3, PT, R4.reuse, 0x9, PT ;  /* 0x000000090400780c */ /* 0x040fe20003f64270 */
[--C-:B------:R-:W-:Y:S01]  /*12a40*/  FFMA.FTZ R179, R101, R0, -R12.reuse ;  /* 0x0000000065b37223 */ /* 0x100fe2000001080c */
[----:B------:R-:W-:Y:S01]  /*12a50*/  FMNMX.FTZ R10, R43, R20, !PT ;  /* 0x000000142b0a7209 */ /* 0x000fe20007810000 */
[----:B------:R2:W-:Y:S01]  /*12a60*/  MUFU.EX2 R2, R97 ;  /* 0x0000006100027308 */ /* 0x0005e20000000800 */
[----:B------:R-:W-:Y:S01]  /*12a70*/  FSEL R29, R29, -INF , P3 ;  /* 0xff8000001d1d7808 */ /* 0x000fe20001800000 */
[--C-:B------:R-:W-:Y:S01]  /*12a80*/  FFMA.FTZ R26, R103, R0, -R12.reuse ;  /* 0x00000000671a7223 */ /* 0x100fe2000001080c */
[----:B------:R-:W-:Y:S01]  /*12a90*/  FMNMX.FTZ R10, R25, R10, !PT ;  /* 0x0000000a190a7209 */ /* 0x000fe20007810000 */
[-CC-:B------:R-:W-:Y:S01]  /*12aa0*/  FFMA.FTZ R173, R99, R0.reuse, -R12.reuse ;  /* 0x0000000063ad7223 */ /* 0x180fe2000001080c */
[C---:B------:R-:W-:Y:S01]  /*12ab0*/  ISETP.GT.AND P3, PT, R4.reuse, 0x11, PT ;  /* 0x000000110400780c */ /* 0x040fe20003f64270 */
[--C-:B------:R-:W-:Y:S01]  /*12ac0*/  FFMA.FTZ R28, R95, R0, -R12.reuse ;  /* 0x000000005f1c7223 */ /* 0x100fe2000001080c */
[----:B------:R-:W-:Y:S01]  /*12ad0*/  FMNMX.FTZ R10, R29, R10, !PT ;  /* 0x0000000a1d0a7209 */ /* 0x000fe20007810000 */
        /* <DEDUP_REMOVED lines=11> */
[C---:B------:R-:W-:Y:S01]  /*12b90*/  ISETP.GT.AND P4, PT, R4.reuse, 0x20, PT ;  /* 0x000000200400780c */ /* 0x040fe20003f84270 */
[-CC-:B------:R-:W-:Y:S01]  /*12ba0*/  FFMA.FTZ R165, R9, R0.reuse, -R12.reuse ;  /* 0x0000000009a57223 */ /* 0x180fe2000001080c */
[----:B------:R-:W-:Y:S01]  /*12bb0*/  FSEL R37, R37, -INF , P3 ;  /* 0xff80000025257808 */ /* 0x000fe20001800000 */
[--C-:B------:R-:W-:Y:S01]  /*12bc0*/  FFMA.FTZ R167, R7, R0, -R12.reuse ;  /* 0x0000000007a77223 */ /* 0x100fe2000001080c */
[----:B------:R-:W-:Y:S01]  /*12bd0*/  FMNMX.FTZ R14, R93, R14, !PT ;  /* 0x0000000e5d0e7209 */ /* 0x000fe20007810000 */
[-CC-:B------:R-:W-:Y:S01]  /*12be0*/  FFMA.FTZ R183, R105, R0.reuse, -R12.reuse ;  /* 0x0000000069b77223 */ /* 0x180fe2000001080c */
[----:B------:R-:W-:Y:S01]  /*12bf0*/  ISETP.GT.AND P3, PT, R4, 0x21, PT ;  /* 0x000000210400780c */ /* 0x000fe20003f64270 */
[----:B------:R-:W3:Y:S01]  /*12c00*/  MUFU.EX2 R181, R181 ;  /* 0x000000b500b57308 */ /* 0x000ee20000000800 */
[----:B--2---:R-:W-:Y:S01]  /*12c10*/  FSEL R97, R40, -INF , P4 ;  /* 0xff80000028617808 */ /* 0x004fe20002000000 */
[--C-:B------:R-:W-:Y:S01]  /*12c20*/  FFMA.FTZ R6, R107, R0, -R12.reuse ;  /* 0x000000006b067223 */ /* 0x100fe2000001080c */
[----:B------:R-:W-:Y:S01]  /*12c30*/  FMNMX.FTZ R14, R37, R14, !PT ;  /* 0x0000000e250e7209 */ /* 0x000fe20007810000 */
[-CC-:B------:R-:W-:Y:S01]  /*12c40*/  FFMA.FTZ R177, R109, R0.reuse, -R12.reuse ;  /* 0x000000006db17223 */ /* 0x180fe2000001080c */
[C---:B------:R-:W-:Y:S01]  /*12c50*/  ISETP.GT.AND P4, PT, R4.reuse, 0x28, PT ;  /* 0x000000280400780c */ /* 0x040fe20003f84270 */
        /* <DEDUP_REMOVED lines=10> */
[----:B------:R-:W4:Y:S01]  /*12d00*/  MUFU.EX2 R6, R6 ;  /* 0x0000000600067308 */ /* 0x000f220000000800 */
[C---:B------:R-:W-:Y:S01]  /*12d10*/  ISETP.GT.AND P4, PT, R4.reuse, 0x30, PT ;  /* 0x000000300400780c */ /* 0x040fe20003f84270 */
        /* <DEDUP_REMOVED lines=11> */
[C---:B------:R-:W-:Y:S01]  /*12dd0*/  ISETP.GT.AND P4, PT, R4.reuse, 0x38, PT ;  /* 0x000000380400780c */ /* 0x040fe20003f84270 */
[--C-:B------:R-:W-:Y:S01]  /*12de0*/  FFMA.FTZ R38, R71, R0, -R12.reuse ;  /* 0x0000000047267223 */ /* 0x100fe2000001080c */
[----:B------:R-:W-:Y:S01]  /*12df0*/  FSEL R49, R49, -INF , P3 ;  /* 0xff80000031317808 */ /* 0x000fe20001800000 */
[----:B------:R-:W1:Y:S01]  /*12e00*/  MUFU.EX2 R177, R177 ;  /* 0x000000b100b17308 */ /* 0x000e620000000800 */
[----:B------:R-:W-:Y:S01]  /*12e10*/  FMNMX.FTZ R24, R103, R24, !PT ;  /* 0x0000001867187209 */ /* 0x000fe20007810000 */
[-CC-:B------:R-:W-:Y:S01]  /*12e20*/  FFMA.FTZ R40, R75, R0.reuse, -R12.reuse ;  /* 0x000000004b287223 */ /* 0x180fe2000001080c */
[----:B------:R-:W-:Y:S01]  /*12e30*/  ISETP.GT.AND P3, PT, R4, 0x39, PT ;  /* 0x000000390400780c */ /* 0x000fe20003f64270 */
[-CC-:B------:R-:W-:Y:S01]  /*12e40*/  FFMA.FTZ R42, R79, R0.reuse, -R12.reuse ;  /* 0x000000004f2a7223 */ /* 0x180fe2000001080c */
[----:B------:R-:W-:Y:S01]  /*12e50*/  FSEL R99, R52, -INF , P4 ;  /* 0xff80000034637808 */ /* 0x000fe20002000000 */
[----:B------:R-:W-:Y:S01]  /*12e60*/  FFMA.FTZ R44, R83, R0, -R12 ;  /* 0x00000000532c7223 */ /* 0x000fe2000001080c */
[----:B0-----:R-:W-:Y:S01]  /*12e70*/  FMNMX.FTZ R26, R49, R24, !PT ;  /* 0x00000018311a7209 */ /* 0x001fe20007810000 */
[----:B------:R0:W1:Y:S01]  /*12e80*/  MUFU.EX2 R10, R111 ;  /* 0x0000006f000a7308 */ /* 0x0000620000000800 */
[----:B------:R-:W-:-:S02]  /*12e90*/  ISETP.GT.AND P4, PT, R4, 0x40, PT ;  /* 0x000000400400780c */ /* 0x000fc40003f84270 */
[----:B------:R-:W-:Y:S02]  /*12ea0*/  CS2R R108, SRZ ;  /* 0x00000000006c7805 */ /* 0x000fe4000001ff00 */
[----:B------:R-:W-:Y:S02]  /*12eb0*/  FSEL R53, R53, -INF , P3 ;  /* 0xff80000035357808 */ /* 0x000fe40001800000 */
[----:B------:R-:W-:Y:S02]  /*12ec0*/  CS2R R106, SRZ ;  /* 0x00000000006a7805 */ /* 0x000fe4000001ff00 */
[----:B------:R-:W-:Y:S02]  /*12ed0*/  FMNMX.FTZ R26, R99, R26, !PT ;  /* 0x0000001a631a7209 */ /* 0x000fe40007810000 */
[----:B------:R-:W-:Y:S02]  /*12ee0*/  CS2R R104, SRZ ;  /* 0x0000000000687805 */ /* 0x000fe4000001ff00 */
[----:B------:R-:W-:Y:S01]  /*12ef0*/  ISETP.GT.AND P3, PT, R4, 0x41, PT ;  /* 0x000000410400780c */ /* 0x000fe20003f64270 */
[----:B------:R3:W-:Y:S01]  /*12f00*/  MUFU.EX2 R24, R28 ;  /* 0x0000001c00187308 */ /* 0x0007e20000000800 */
[----:B------:R-:W-:-:S02]  /*12f10*/  FSEL R95, R56, -INF , P4 ;  /* 0xff800000385f7808 */ /* 0x000fc40002000000 */
[----:B0-----:R-:W-:Y:S02]  /*12f20*/  CS2R R110, SRZ ;  /* 0x00000000006e7805 */ /* 0x001fe4000001ff00 */
[----:B------:R-:W-:Y:S02]  /*12f30*/  FMNMX.FTZ R26, R53, R26, !PT ;  /* 0x0000001a351a7209 */ /* 0x000fe40007810000 */
[C---:B------:R-:W-:Y:S02]  /*12f40*/  ISETP.GT.AND P4, PT, R4.reuse, 0x48, PT ;  /* 0x000000480400780c */ /* 0x040fe40003f84270 */
[----:B------:R-:W-:Y:S01]  /*12f50*/  FSEL R57, R57, -INF , P3 ;  /* 0xff80000039397808 */ /* 0x000fe20001800000 */
[----:B------:R-:W0:Y:S01]  /*12f60*/  MUFU.EX2 R179, R179 ;  /* 0x000000b300b37308 */ /* 0x000e220000000800 */
[----:B------:R-:W-:Y:S02]  /*12f70*/  FMNMX.FTZ R26, R95, R26, !PT ;  /* 0x0000001a5f1a7209 */ /* 0x000fe40007810000 */
[----:B------:R-:W-:-:S02]  /*12f80*/  ISETP.GT.AND P3, PT, R4, 0x49, PT ;  /* 0x000000490400780c */ /* 0x000fc40003f64270 */
[----:B------:R-:W-:Y:S02]  /*12f90*/  FSEL R91, R60, -INF , P4 ;  /* 0xff8000003c5b7808 */ /* 0x000fe40002000000 */
[----:B---3--:R-:W-:Y:S01]  /*12fa0*/  FMNMX.FTZ R28, R57, R26, !PT ;  /* 0x0000001a391c7209 */ /* 0x008fe20007810000 */
[----:B------:R-:W-:Y:S01]  /*12fb0*/  MUFU.EX2 R173, R173 ;  /* 0x000000ad00ad7308 */ /* 0x000fe20000000800 */
[C---:B------:R-:W-:Y:S02]  /*12fc0*/  ISETP.GT.AND P4, PT, R4.reuse, 0x50, PT ;  /* 0x000000500400780c */ /* 0x040fe40003f84270 */
[----:B------:R-:W-:Y:S02]  /*12fd0*/  FSEL R61, R61, -INF , P3 ;  /* 0xff8000003d3d7808 */ /* 0x000fe40001800000 */
[----:B------:R-:W-:Y:S02]  /*12fe0*/  FMNMX.FTZ R28, R91, R28, !PT ;  /* 0x0000001c5b1c7209 */ /* 0x000fe40007810000 */
[----:B------:R-:W-:Y:S01]  /*12ff0*/  ISETP.GT.AND P3, PT, R4, 0x51, PT ;  /* 0x000000510400780c */ /* 0x000fe20003f64270 */
[----:B------:R3:W-:Y:S01]  /*13000*/  MUFU.EX2 R26, R30 ;  /* 0x0000001e001a7308 */ /* 0x0007e20000000800 */
[----:B------:R-:W-:-:S02]  /*13010*/  FSEL R47, R64, -INF , P4 ;  /* 0xff800000402f7808 */ /* 0x000fc40002000000 */
[----:B------:R-:W-:Y:S02]  /*13020*/  FMNMX.FTZ R28, R61, R28, !PT ;  /* 0x0000001c3d1c7209 */ /* 0x000fe40007810000 */
[C---:B------:R-:W-:Y:S02]  /*13030*/  ISETP.GT.AND P4, PT, R4.reuse, 0x58, PT ;  /* 0x000000580400780c */ /* 0x040fe40003f84270 */
[----:B------:R-:W-:Y:S01]  /*13040*/  FSEL R65, R65, -INF , P3 ;  /* 0xff80000041417808 */ /* 0x000fe20001800000 */
[----:B------:R-:W-:Y:S01]  /*13050*/  MUFU.EX2 R175, R175 ;  /* 0x000000af00af7308 */ /* 0x000fe20000000800 */
[----:B------:R-:W-:Y:S02]  /*13060*/  FMNMX.FTZ R28, R47, R28, !PT ;  /* 0x0000001c2f1c7209 */ /* 0x000fe40007810000 */
[----:B------:R-:W-:Y:S02]  /*13070*/  ISETP.GT.AND P3, PT, R4, 0x59, PT ;  /* 0x000000590400780c */ /* 0x000fe40003f64270 */
[----:B------:R-:W-:-:S02]  /*13080*/  FSEL R39, R68, -INF , P4 ;  /* 0xff80000044277808 */ /* 0x000fc40002000000 */
        /* <DEDUP_REMOVED lines=27> */
[----:B------:R-:W-:Y:S01]  /*13240*/  FMNMX.FTZ R32, R55, R32, !PT ;  /* 0x0000002037207209 */ /* 0x000fe20007810000 */
[-CC-:B---3--:R-:W-:Y:S01]  /*13250*/  FFMA.FTZ R34, R63, R0.reuse, -R12.reuse ;  /* 0x000000003f227223 */ /* 0x188fe2000001080c */
[----:B------:R-:W-:Y:S01]  /*13260*/  ISETP.GT.AND P3, PT, R4, 0x79, PT ;  /* 0x000000790400780c */ /* 0x000fe20003f64270 */
[----:B------:R-:W-:Y:S01]  /*13270*/  FFMA.FTZ R12, R87, R0, -R12 ;  /* 0x00000000570c7223 */ /* 0x000fe2000001080c */
[----:B------:R-:W-:-:S02]  /*13280*/  FSEL R9, R84, -INF , P4 ;  /* 0xff80000054097808 */ /* 0x000fc40002000000 */
[----:B------:R-:W-:Y:S01]  /*13290*/  FMNMX.FTZ R4, R81, R32, !PT ;  /* 0x0000002051047209 */ /* 0x000fe20007810000 */
[----:B------:R-:W-:Y:S01]  /*132a0*/  MUFU.EX2 R34, R34 ;  /* 0x0000002200227308 */ /* 0x000fe20000000800 */
[----:B------:R-:W-:Y:S02]  /*132b0*/  FSEL R85, R85, -INF , P3 ;  /* 0xff80000055557808 */ /* 0x000fe40001800000 */
[----:B------:R-:W-:-:S04]  /*132c0*/  FMNMX.FTZ R4, R9, R4, !PT ;  /* 0x0000000409047209 */ /* 0x000fc80007810000 */
[----:B------:R-:W-:Y:S01]  /*132d0*/  FMNMX.FTZ R4, R85, R4, !PT ;  /* 0x0000000455047209 */ /* 0x000fe20007810000 */
[----:B------:R-:W-:Y:S04]  /*132e0*/  MUFU.EX2 R32, R59 ;  /* 0x0000003b00207308 */ /* 0x000fe80000000800 */
[----:B------:R-:W3:Y:S04]  /*132f0*/  SHFL.BFLY PT, R7, R4, 0x2, 0x1f ;  /* 0x0c401f0004077f89 */ /* 0x000ee800000e0000 */
[----:B------:R-:W-:Y:S08]  /*13300*/  MUFU.EX2 R161, R161 ;  /* 0x000000a100a17308 */ /* 0x000ff00000000800 */
[----:B------:R-:W-:Y:S08]  /*13310*/  MUFU.EX2 R36, R36 ;  /* 0x0000002400247308 */ /* 0x000ff00000000800 */
[----:B------:R-:W-:Y:S01]  /*13320*/  MUFU.EX2 R163, R163 ;  /* 0x000000a300a37308 */ /* 0x000fe20000000800 */
[----:B---3--:R-:W-:-:S07]  /*13330*/  FMNMX.FTZ R7, R4, R7, !PT ;  /* 0x0000000704077209 */ /* 0x008fce0007810000 */
[----:B------:R-:W-:Y:S01]  /*13340*/  MUFU.EX2 R38, R38 ;  /* 0x0000002600267308 */ /* 0x000fe20000000800 */
[----:B------:R-:W3:Y:S07]  /*13350*/  SHFL.BFLY PT, R4, R7, 0x1, 0x1f ;  /* 0x0c201f0007047f89 */ /* 0x000eee00000e0000 */
[----:B------:R-:W-:Y:S08]  /*13360*/  MUFU.EX2 R157, R157 ;  /* 0x0000009d009d7308 */ /* 0x000ff00000000800 */
[----:B------:R-:W-:Y:S08]  /*13370*/  MUFU.EX2 R40, R40 ;  /* 0x0000002800287308 */ /* 0x000ff00000000800 */
[----:B------:R-:W-:Y:S01]  /*13380*/  MUFU.EX2 R159, R159 ;  /* 0x0000009f009f7308 */ /* 0x000fe20000000800 */
[----:B---3--:R-:W-:-:S04]  /*13390*/  FMNMX.FTZ R4, R7, R4, !PT ;  /* 0x0000000407047209 */ /* 0x008fc80007810000 */
[C---:B------:R-:W-:Y:S01]  /*133a0*/  FSETP.NEU.FTZ.AND P3, PT, R4.reuse, -INF , PT ;  /* 0xff8000000400780b */ /* 0x040fe20003f7d000 */
[----:B------:R-:W-:Y:S02]  /*133b0*/  FMUL.FTZ R46, R4, R0 ;  /* 0x00000000042e7220 */ /* 0x000fe40000410000 */
[----:B------:R-:W-:Y:S03]  /*133c0*/  MUFU.EX2 R42, R42 ;  /* 0x0000002a002a7308 */ /* 0x000fe60000000800 */
[----:B------:R-:W-:-:S05]  /*133d0*/  FSEL R46, R46, RZ, P3 ;  /* 0x000000ff2e2e7208 */ /* 0x000fca0001800000 */
[-CC-:B------:R-:W-:Y:S01]  /*133e0*/  FFMA.FTZ R180, R43, R0.reuse, -R46.reuse ;  /* 0x000000002bb47223 */ /* 0x180fe2000001082e */
[-C--:B------:R-:W-:Y:S01]  /*133f0*/  FFMA.FTZ R7, R20, R0.reuse, -R46 ;  /* 0x0000000014077223 */ /* 0x080fe2000001082e */
[----:B------:R-:W-:Y:S01]  /*13400*/  FADD.FTZ R20, R181, R2 ;  /* 0x00000002b5147221 */ /* 0x000fe20000010000 */
[-CC-:B------:R-:W-:Y:S01]  /*13410*/  FFMA.FTZ R182, R25, R0.reuse, -R46.reuse ;  /* 0x0000000019b67223 */ /* 0x180fe2000001082e */
[-CC-:B------:R-:W-:Y:S01]  /*13420*/  FFMA.FTZ R15, R29, R0.reuse, -R46.reuse ;  /* 0x000000001d0f7223 */ /* 0x180fe2000001082e */
[-C--:B------:R-:W-:Y:S01]  /*13430*/  FFMA.FTZ R176, R89, R0.reuse, -R46 ;  /* 0x0000000059b07223 */ /* 0x080fe2000001082e */
[----:B------:R-:W-:Y:S01]  /*13440*/  MUFU.EX2 R180, R180 ;  /* 0x000000b400b47308 */ /* 0x000fe20000000800 */
[----:B--2---:R-:W-:Y:S01]  /*13450*/  FADD.FTZ R11, R183, R20 ;  /* 0x00000014b70b7221 */ /* 0x004fe20000010000 */
[-CC-:B------:R-:W-:Y:S01]  /*13460*/  FFMA.FTZ R27, R41, R0.reuse, -R46.reuse ;  /* 0x00000000291b7223 */ /* 0x180fe2000001082e */
[-CC-:B------:R-:W-:Y:S01]  /*13470*/  FFMA.FTZ R21, R33, R0.reuse, -R46.reuse ;  /* 0x0000000021157223 */ /* 0x180fe2000001082e */
[----:B------:R-:W2:Y:S01]  /*13480*/  @P2 LDC R41, c[0x0][0x44c] ;  /* 0x00011300ff292b82 */ /* 0x000ea20000000800 */
[----:B----4-:R-:W-:Y:S01]  /*13490*/  FADD.FTZ R20, R6, R11 ;  /* 0x0000000b06147221 */ /* 0x010fe20000010000 */
[-CC-:B------:R-:W-:Y:S01]  /*134a0*/  FFMA.FTZ R178, R93, R0.reuse, -R46.reuse ;  /* 0x000000005db27223 */ /* 0x180fe2000001082e */
[-C--:B------:R-:W-:Y:S01]  /*134b0*/  FFMA.FTZ R25, R37, R0.reuse, -R46 ;  /* 0x0000000025197223 */ /* 0x080fe2000001082e */
[----:B------:R-:W3:Y:S01]  /*134c0*/  MUFU.EX2 R7, R7 ;  /* 0x0000000700077308 */ /* 0x000ee20000000800 */
[----:B-1----:R-:W-:Y:S01]  /*134d0*/  FADD.FTZ R11, R177, R20 ;  /* 0x00000014b10b7221 */ /* 0x002fe20000010000 */
[-CC-:B------:R-:W-:Y:S01]  /*134e0*/  FFMA.FTZ R172, R97, R0.reuse, -R46.reuse ;  /* 0x0000000061ac7223 */ /* 0x180fe2000001082e */
[-CC-:B------:R-:W-:Y:S01]  /*134f0*/  FFMA.FTZ R174, R101, R0.reuse, -R46.reuse ;  /* 0x0000000065ae7223 */ /* 0x180fe2000001082e */
[-CC-:B------:R-:W-:Y:S01]  /*13500*/  FFMA.FTZ R29, R45, R0.reuse, -R46.reuse ;  /* 0x000000002d1d7223 */ /* 0x180fe2000001082e */
[----:B------:R-:W-:Y:S01]  /*13510*/  FADD.FTZ R20, R10, R11 ;  /* 0x0000000b0a147221 */ /* 0x000fe20000010000 */
[-C--:B------:R-:W-:Y:S01]  /*13520*/  FFMA.FTZ R168, R103, R0.reuse, -R46 ;  /* 0x0000000067a87223 */ /* 0x080fe2000001082e */
[----:B------:R-:W-:Y:S01]  /*13530*/  IMAD.MOV.U32 R43, RZ, RZ, R200 ;  /* 0x000000ffff2b7224 */ /* 0x000fe200078e00c8 */
[----:B------:R-:W1:Y:S01]  /*13540*/  MUFU.EX2 R182, R182 ;  /* 0x000000b600b67308 */ /* 0x000e620000000800 */
[----:B0-----:R-:W-:Y:S01]  /*13550*/  FADD.FTZ R37, R179, R20 ;  /* 0x00000014b3257221 */ /* 0x001fe20000010000 */
[-CC-:B------:R-:W-:Y:S01]  /*13560*/  FFMA.FTZ R31, R49, R0.reuse, -R46.reuse ;  /* 0x00000000311f7223 */ /* 0x180fe2000001082e */
[-CC-:B------:R-:W-:Y:S01]  /*13570*/  FFMA.FTZ R170, R99, R0.reuse, -R46.reuse ;  /* 0x0000000063aa7223 */ /* 0x180fe2000001082e */
[-CC-:B------:R-:W-:Y:S01]  /*13580*/  FFMA.FTZ R33, R53, R0.reuse, -R46.reuse ;  /* 0x0000000035217223 */ /* 0x180fe2000001082e */
[----:B------:R-:W-:Y:S01]  /*13590*/  FADD.FTZ R48, R14, R37 ;  /* 0x000000250e307221 */ /* 0x000fe20000010000 */
[-CC-:B------:R-:W-:Y:S01]  /*135a0*/  FFMA.FTZ R164, R95, R0.reuse, -R46.reuse ;  /* 0x000000005fa47223 */ /* 0x180fe2000001082e */
[-C--:B------:R-:W-:Y:S01]  /*135b0*/  FFMA.FTZ R35, R57, R0.reuse, -R46 ;  /* 0x0000000039237223 */ /* 0x080fe2000001082e */
[----:B------:R-:W0:Y:S01]  /*135c0*/  MUFU.EX2 R15, R15 ;  /* 0x0000000f000f7308 */ /* 0x000e220000000800 */
[----:B---3--:R-:W-:Y:S01]  /*135d0*/  FADD.FTZ R11, R180, R7 ;  /* 0x00000007b40b7221 */ /* 0x008fe20000010000 */
[----:B------:R-:W-:Y:S01]  /*135e0*/  FADD.FTZ R37, R173, R48 ;  /* 0x00000030ad257221 */ /* 0x000fe20000010000 */
[----:B------:R-:W-:Y:S01]  /*135f0*/  FFMA.FTZ R166, R91, R0, -R46 ;  /* 0x000000005ba67223 */ /* 0x000fe2000001082e */
[----:B--2---:R-:W-:-:S04]  /*13600*/  @P2 IMAD.HI.U32 R41, R200, R41, RZ ;  /* 0x00000029c8292227 */ /* 0x004fc800078e00ff */
[-CC-:B------:R-:W-:Y:S01]  /*13610*/  FFMA.FTZ R61, R61, R0.reuse, -R46.reuse ;  /* 0x000000003d3d7223 */ /* 0x180fe2000001082e */
[----:B------:R-:W-:Y:S01]  /*13620*/  FADD.FTZ R48, R24, R37 ;  /* 0x0000002518307221 */ /* 0x000fe20000010000 */
[----:B------:R-:W-:Y:S01]  /*13630*/  FFMA.FTZ R160, R47, R0, -R46 ;  /* 0x000000002fa07223 */ /* 0x000fe2000001082e */
[----:B------:R-:W2:Y:S01]  /*13640*/  MUFU.EX2 R176, R176 ;  /* 0x000000b000b07308 */ /* 0x000ea20000000800 */
[----:B-1----:R-:W-:Y:S01]  /*13650*/  FADD.FTZ R20, R182, R11 ;  /* 0x0000000bb6147221 */ /* 0x002fe20000010000 */
[----:B------:R-:W-:Y:S01]  /*13660*/  FADD.FTZ R37, R175, R48 ;  /* 0x00000030af257221 */ /* 0x000fe20000010000 */
[----:B------:R-:W-:Y:S01]  /*13670*/  @P2 SHF.R.U32.HI R43, RZ, R50, R41 ;  /* 0x00000032ff2b2219 */ /* 0x000fe20000011629 */
[----:B------:R-:W-:Y:S01]  /*13680*/  FFMA.FTZ R39, R39, R0, -R46 ;  /* 0x0000000027277223 */ /* 0x000fe2000001082e */
[----:B------:R-:W-:Y:S01]  /*13690*/  F2FP.F16.F32.PACK_AB R181, R2, R181 ;  /* 0x000000b502b5723e */ /* 0x000fe200000000ff */
[----:B------:R-:W-:Y:S01]  /*136a0*/  FADD.FTZ R48, R26, R37 ;  /* 0x000000251a307221 */ /* 0x000fe20000010000 */
[----:B------:R-:W-:Y:S01]  /*136b0*/  IADD3 R45, R43, R202, -R201 ;  /* 0x000000ca2b2d7210 */ /* 0x000fe20007ffe8c9 */
[----:B------:R-:W1:Y:S01]  /*136c0*/  MUFU.EX2 R21, R21 ;  /* 0x0000001500157308 */ /* 0x000e620000000800 */
[----:B0-----:R-:W-:Y:S01]  /*136d0*/  FADD.FTZ R11, R15, R20 ;  /* 0x000000140f0b7221 */ /* 0x001fe20000010000 */
[----:B------:R-:W-:Y:S01]  /*136e0*/  FADD.FTZ R41, R169, R48 ;  /* 0x00000030a9297221 */ /* 0x000fe20000010000 */
[-CC-:B------:R-:W-:Y:S01]  /*136f0*/  FFMA.FTZ R37, R65, R0.reuse, -R46.reuse ;  /* 0x0000000041257223 */ /* 0x180fe2000001082e */
[----:B------:R-:W-:Y:S01]  /*13700*/  F2FP.F16.F32.PACK_AB R183, R6, R183 ;  /* 0x000000b706b7723e */ /* 0x000fe200000000ff */
[-CC-:B------:R-:W-:Y:S01]  /*13710*/  FFMA.FTZ R69, R69, R0.reuse, -R46.reuse ;  /* 0x0000000045457223 */ /* 0x180fe2000001082e */
[----:B------:R-:W-:Y:S01]  /*13720*/  FADD.FTZ R48, R28, R41 ;  /* 0x000000291c307221 */ /* 0x000fe20000010000 */
[-C--:B------:R-:W-:Y:S01]  /*13730*/  FFMA.FTZ R51, R51, R0.reuse, -R46 ;  /* 0x0000000033337223 */ /* 0x080fe2000001082e */
[----:B------:R-:W0:Y:S01]  /*13740*/  MUFU.EX2 R178, R178 ;  /* 0x000000b200b27308 */ /* 0x000e220000000800 */
[----:B--2---:R-:W-:Y:S01]  /*13750*/  FADD.FTZ R20, R176, R11 ;  /* 0x0000000bb0147221 */ /* 0x004fe20000010000 */
[----:B------:R-:W-:Y:S01]  /*13760*/  FADD.FTZ R41, R171, R48 ;  /* 0x00000030ab297221 */ /* 0x000fe20000010000 */
[-CC-:B------:R-:W-:Y:S01]  /*13770*/  FFMA.FTZ R73, R73, R0.reuse, -R46.reuse ;  /* 0x0000000049497223 */ /* 0x180fe2000001082e */
[-CC-:B------:R-:W-:Y:S01]  /*13780*/  FFMA.FTZ R13, R13, R0.reuse, -R46.reuse ;  /* 0x000000000d0d7223 */ /* 0x180fe2000001082e */
[-CC-:B------:R-:W-:Y:S01]  /*13790*/  FFMA.FTZ R77, R77, R0.reuse, -R46.reuse ;  /* 0x000000004d4d7223 */ /* 0x180fe2000001082e */
[----:B------:R-:W-:Y:S01]  /*137a0*/  FADD.FTZ R48, R30, R41 ;  /* 0x000000291e307221 */ /* 0x000fe20000010000 */
[-C--:B------:R-:W-:Y:S01]  /*137b0*/  FFMA.FTZ R55, R55, R0.reuse, -R46 ;  /* 0x0000000037377223 */ /* 0x080fe2000001082e */
[----:B------:R-:W2:Y:S01]  /*137c0*/  MUFU.EX2 R25, R25 ;  /* 0x0000001900197308 */ /* 0x000ea20000000800 */
[----:B-1----:R-:W-:Y:S01]  /*137d0*/  FADD.FTZ R11, R21, R20 ;  /* 0x00000014150b7221 */ /* 0x002fe20000010000 */
[----:B------:R-:W-:Y:S01]  /*137e0*/  FADD.FTZ R41, R165, R48 ;  /* 0x00000030a5297221 */ /* 0x000fe20000010000 */
[-CC-:B------:R-:W-:Y:S01]  /*137f0*/  FFMA.FTZ R81, R81, R0.reuse, -R46.reuse ;  /* 0x0000000051517223 */ /* 0x180fe2000001082e */
[-CC-:B------:R-:W-:Y:S01]  /*13800*/  FFMA.FTZ R9, R9, R0.reuse, -R46.reuse ;  /* 0x0000000009097223 */ /* 0x180fe2000001082e */
[----:B------:R-:W-:Y:S01]  /*13810*/  FFMA.FTZ R46, R85, R0, -R46 ;  /* 0x00000000552e7223 */ /* 0x000fe2000001082e */
[----:B------:R-:W-:Y:S01]  /*13820*/  FADD.FTZ R48, R32, R41 ;  /* 0x0000002920307221 */ /* 0x000fe20000010000 */
[----:B------:R-:W-:Y:S01]  /*13830*/  F2FP.F16.F32.PACK_AB R180, R7, R180 ;  /* 0x000000b407b4723e */ /* 0x000fe200000000ff */
[----:B------:R-:W1:Y:S01]  /*13840*/  MUFU.EX2 R172, R172 ;  /* 0x000000ac00ac7308 */ /* 0x000e620000000800 */
[----:B0-----:R-:W-:Y:S01]  /*13850*/  FADD.FTZ R20, R178, R11 ;  /* 0x0000000bb2147221 */ /* 0x001fe20000010000 */
[----:B------:R-:W-:Y:S01]  /*13860*/  FADD.FTZ R41, R167, R48 ;  /* 0x00000030a7297221 */ /* 0x000fe20000010000 */
[----:B------:R-:W-:-:S02]  /*13870*/  SHF.R.S32.HI R50, RZ, 0x1f, R45 ;  /* 0x0000001fff327819 */ /* 0x000fc4000001142d */
[----:B------:R-:W-:Y:S02]  /*13880*/  CS2R R102, SRZ ;  /* 0x0000000000667805 */ /* 0x000fe4000001ff00 */
[----:B------:R-:W-:Y:S01]  /*13890*/  F2FP.F16.F32.PACK_AB R179, R14, R179 ;  /* 0x000000b30eb3723e */ /* 0x000fe200000000ff */
[----:B------:R-:W-:Y:S01]  /*138a0*/  FADD.FTZ R48, R34, R41 ;  /* 0x0000002922307221 */ /* 0x000fe20000010000 */
[----:B------:R-:W-:Y:S01]  /*138b0*/  F2FP.F16.F32.PACK_AB R177, R10, R177 ;  /* 0x000000b10ab1723e */ /* 0x000fe200000000ff */
[----:B------:R-:W0:Y:S01]  /*138c0*/  MUFU.EX2 R27, R27 ;  /* 0x0000001b001b7308 */ /* 0x000e220000000800 */
[----:B--2---:R-:W-:Y:S01]  /*138d0*/  FADD.FTZ R11, R25, R20 ;  /* 0x00000014190b7221 */ /* 0x004fe20000010000 */
[----:B------:R-:W-:Y:S01]  /*138e0*/  FADD.FTZ R43, R161, R48 ;  /* 0x00000030a12b7221 */ /* 0x000fe20000010000 */
[----:B------:R-:W-:Y:S02]  /*138f0*/  F2FP.F16.F32.PACK_AB R173, R24, R173 ;  /* 0x000000ad18ad723e */ /* 0x000fe400000000ff */
[----:B------:R-:W-:-:S02]  /*13900*/  CS2R R100, SRZ ;  /* 0x0000000000647805 */ /* 0x000fc4000001ff00 */
[----:B------:R-:W-:Y:S02]  /*13910*/  F2FP.F16.F32.PACK_AB R175, R26, R175 ;  /* 0x000000af1aaf723e */ /* 0x000fe400000000ff */
[----:B------:R-:W-:Y:S02]  /*13920*/  CS2R R98, SRZ ;  /* 0x0000000000627805 */ /* 0x000fe4000001ff00 */
[----:B------:R-:W-:Y:S01]  /*13930*/  F2FP.F16.F32.PACK_AB R169, R28, R169 ;  /* 0x000000a91ca9723e */ /* 0x000fe200000000ff */
[----:B------:R-:W2:Y:S01]  /*13940*/  MUFU.EX2 R174, R174 ;  /* 0x000000ae00ae7308 */ /* 0x000ea20000000800 */
[----:B-1----:R-:W-:Y:S01]  /*13950*/  FADD.FTZ R20, R172, R11 ;  /* 0x0000000bac147221 */ /* 0x002fe20000010000 */
[----:B------:R-:W-:Y:S02]  /*13960*/  F2FP.F16.F32.PACK_AB R171, R30, R171 ;  /* 0x000000ab1eab723e */ /* 0x000fe400000000ff */
[----:B------:R-:W-:Y:S02]  /*13970*/  CS2R R96, SRZ ;  /* 0x0000000000607805 */ /* 0x000fe4000001ff00 */
[----:B------:R-:W-:-:S02]  /*13980*/  F2FP.F16.F32.PACK_AB R165, R32, R165 ;  /* 0x000000a520a5723e */ /* 0x000fc400000000ff */
[----:B------:R-:W-:Y:S02]  /*13990*/  CS2R R94, SRZ ;  /* 0x00000000005e7805 */ /* 0x000fe4000001ff00 */
[----:B------:R-:W-:Y:S02]  /*139a0*/  F2FP.F16.F32.PACK_AB R167, R34, R167 ;  /* 0x000000a722a7723e */ /* 0x000fe400000000ff */
[----:B------:R-:W-:Y:S01]  /*139b0*/  CS2R R92, SRZ ;  /* 0x00000000005c7805 */ /* 0x000fe2000001ff00 */
[----:B------:R-:W1:Y:S01]  /*139c0*/  MUFU.EX2 R29, R29 ;  /* 0x0000001d001d7308 */ /* 0x000e620000000800 */
[----:B0-----:R-:W-:Y:S01]  /*139d0*/  FADD.FTZ R11, R27, R20 ;  /* 0x000000141b0b7221 */ /* 0x001fe20000010000 */
[----:B------:R-:W-:Y:S02]  /*139e0*/  F2FP.F16.F32.PACK_AB R161, R36, R161 ;  /* 0x000000a124a1723e */ /* 0x000fe400000000ff */
[----:B------:R-:W-:Y:S02]  /*139f0*/  CS2R R90, SRZ ;  /* 0x00000000005a7805 */ /* 0x000fe4000001ff00 */
[----:B------:R-:W-:-:S02]  /*13a00*/  F2FP.F16.F32.PACK_AB R182, R15, R182 ;  /* 0x000000b60fb6723e */ /* 0x000fc400000000ff */
[----:B------:R-:W-:Y:S02]  /*13a10*/  CS2R R88, SRZ ;  /* 0x0000000000587805 */ /* 0x000fe4000001ff00 */
[----:B------:R-:W-:Y:S01]  /*13a20*/  F2FP.F16.F32.PACK_AB R176, R21, R176 ;  /* 0x000000b015b0723e */ /* 0x000fe200000000ff */
[----:B------:R-:W0:Y:S01]  /*13a30*/  MUFU.EX2 R168, R168 ;  /* 0x000000a800a87308 */ /* 0x000e220000000800 */
[----:B--2---:R-:W-:Y:S01]  /*13a40*/  FADD.FTZ R20, R174, R11 ;  /* 0x0000000bae147221 */ /* 0x004fe20000010000 */
[----:B------:R-:W-:Y:S02]  /*13a50*/  F2FP.F16.F32.PACK_AB R178, R25, R178 ;  /* 0x000000b219b2723e */ /* 0x000fe400000000ff */
[----:B------:R-:W-:-:S04]  /*13a60*/  F2FP.F16.F32.PACK_AB R172, R27, R172 ;  /* 0x000000ac1bac723e */ /* 0x000fc800000000ff */
        /* <DEDUP_REMOVED lines=10> */
[----:B------:R-:W-:-:S04]  /*13b10*/  LEA.HI R11, R50, R45, RZ, 0x7 ;  /* 0x0000002d320b7211 */ /* 0x000fc800078f38ff */
[----:B------:R-:W-:Y:S02]  /*13b20*/  SHF.R.S32.HI R11, RZ, 0x7, R11 ;  /* 0x00000007ff0b7819 */ /* 0x000fe4000001140b */
[----:B------:R-:W1:Y:S01]  /*13b30*/  MUFU.EX2 R35, R35 ;  /* 0x0000002300237308 */ /* 0x000e620000000800 */
[C---:B0-----:R-:W-:Y:S01]  /*13b40*/  FADD.FTZ R41, R33.reuse, R20 ;  /* 0x0000001421297221 */ /* 0x041fe20000010000 */
[----:B------:R-:W-:Y:S01]  /*13b50*/  FADD.FTZ R20, R36, R43 ;  /* 0x0000002b24147221 */ /* 0x000fe20000010000 */
[----:B------:R-:W-:Y:S02]  /*13b60*/  VIMNMX R14, RZ, R11, !PT ;  /* 0x0000000bff0e7248 */ /* 0x000fe40007fe0100 */
[----:B------:R-:W-:Y:S01]  /*13b70*/  F2FP.F16.F32.PACK_AB R170, R33, R170 ;  /* 0x000000aa21aa723e */ /* 0x000fe200000000ff */
[----:B------:R-:W-:Y:S01]  /*13b80*/  FADD.FTZ R43, R163, R20 ;  /* 0x00000014a32b7221 */ /* 0x000fe20000010000 */
[----:B------:R-:W-:Y:S01]  /*13b90*/  F2FP.F16.F32.PACK_AB R163, R38, R163 ;  /* 0x000000a326a3723e */ /* 0x000fe200000000ff */
[----:B------:R-:W0:Y:S01]  /*13ba0*/  MUFU.EX2 R166, R166 ;  /* 0x000000a600a67308 */ /* 0x000e220000000800 */
[----:B--2---:R-:W-:Y:S01]  /*13bb0*/  FADD.FTZ R2, R164, R41 ;  /* 0x00000029a4027221 */ /* 0x004fe20000010000 */
[----:B------:R-:W-:-:S04]  /*13bc0*/  FADD.FTZ R6, R38, R43 ;  /* 0x0000002b26067221 */ /* 0x000fc80000010000 */
[----:B------:R-:W-:Y:S01]  /*13bd0*/  FADD.FTZ R43, R157, R6 ;  /* 0x000000069d2b7221 */ /* 0x000fe20000010000 */
[C---:B------:R-:W-:Y:S01]  /*13be0*/  F2FP.F16.F32.PACK_AB R157, R40.reuse, R157 ;  /* 0x0000009d289d723e */ /* 0x040fe200000000ff */
[----:B------:R-:W2:Y:S01]  /*13bf0*/  MUFU.EX2 R3, R61 ;  /* 0x0000003d00037308 */ /* 0x000ea20000000800 */
[C---:B-1----:R-:W-:Y:S01]  /*13c00*/  FADD.FTZ R41, R35.reuse, R2 ;  /* 0x0000000223297221 */ /* 0x042fe20000010000 */
[----:B------:R-:W-:Y:S01]  /*13c10*/  FADD.FTZ R6, R40, R43 ;  /* 0x0000002b28067221 */ /* 0x000fe20000010000 */
[----:B------:R-:W-:-:S05]  /*13c20*/  F2FP.F16.F32.PACK_AB R164, R35, R164 ;  /* 0x000000a423a4723e */ /* 0x000fca00000000ff */
[----:B------:R-:W1:Y:S01]  /*13c30*/  MUFU.EX2 R160, R160 ;  /* 0x000000a000a07308 */ /* 0x000e620000000800 */
[----:B0-----:R-:W-:-:S07]  /*13c40*/  FADD.FTZ R2, R166, R41 ;  /* 0x00000029a6027221 */ /* 0x001fce0000010000 */
[----:B------:R-:W0:Y:S01]  /*13c50*/  MUFU.EX2 R37, R37 ;  /* 0x0000002500257308 */ /* 0x000e220000000800 */
[C---:B--2---:R-:W-:Y:S01]  /*13c60*/  FADD.FTZ R41, R3.reuse, R2 ;  /* 0x0000000203297221 */ /* 0x044fe20000010000 */
[----:B------:R-:W-:Y:S02]  /*13c70*/  F2FP.F16.F32.PACK_AB R166, R3, R166 ;  /* 0x000000a603a6723e */ /* 0x000fe400000000ff */
[----:B------:R-:W-:-:S04]  /*13c80*/  MOV R3, 0x3f800000 ;  /* 0x3f80000000037802 */ /* 0x000fc80000000f00 */
[----:B------:R-:W2:Y:S01]  /*13c90*/  MUFU.EX2 R39, R39 ;  /* 0x0000002700277308 */ /* 0x000ea20000000800 */
[----:B-1----:R-:W-:Y:S01]  /*13ca0*/  FADD.FTZ R2, R160, R41 ;  /* 0x00000029a0027221 */ /* 0x002fe20000010000 */
[----:B------:R-:W-:Y:S01]  /*13cb0*/  FADD.FTZ R41, R159, R6 ;  /* 0x000000069f297221 */ /* 0x000fe20000010000 */
[----:B------:R-:W-:-:S03]  /*13cc0*/  F2FP.F16.F32.PACK_AB R159, R42, R159 ;  /* 0x0000009f2a9f723e */ /* 0x000fc600000000ff */
[----:B------:R-:W-:Y:S02]  /*13cd0*/  FADD.FTZ R6, R42, R41 ;  /* 0x000000292a067221 */ /* 0x000fe40000010000 */
        /* <DEDUP_REMOVED lines=25> */
[----:B------:R-:W-:-:S06]  /*13e70*/  IMAD.MOV.U32 R2, RZ, RZ, 0x3f800000 ;  /* 0x3f800000ff027424 */ /* 0x000fcc00078e00ff */
[----:B------:R-:W0:Y:S01]  /*13e80*/  MUFU.EX2 R44, R44 ;  /* 0x0000002c002c7308 */ /* 0x000e220000000800 */
[----:B--2---:R-:W-:Y:S01]  /*13e90*/  F2FP.F16.F32.PACK_AB R154, R46, R9 ;  /* 0x000000092e9a723e */ /* 0x004fe200000000ff */
[----:B------:R-:W-:Y:S02]  /*13ea0*/  VIADD R9, R146, 0xfffffffe ;  /* 0xfffffffe92097836 */ /* 0x000fe40000000000 */
[----:B------:R-:W-:Y:S01]  /*13eb0*/  FADD.FTZ R7, R46, R7 ;  /* 0x000000072e077221 */ /* 0x000fe20000010000 */
[----:B------:R-:W-:Y:S02]  /*13ec0*/  CS2R R146, SRZ ;  /* 0x0000000000927805 */ /* 0x000fe4000001ff00 */
[----:B------:R-:W-:Y:S01]  /*13ed0*/  ISETP.GE.AND P3, PT, R9, R14, PT ;  /* 0x0000000e0900720c */ /* 0x000fe20003f66270 */
[----:B------:R-:W2:Y:S01]  /*13ee0*/  MUFU.EX2 R155, R155 ;  /* 0x0000009b009b7308 */ /* 0x000ea20000000800 */
[----:B-1----:R-:W-:-:S07]  /*13ef0*/  FADD.FTZ R43, R153, R6 ;  /* 0x00000006992b7221 */ /* 0x002fce0000010000 */
[----:B------:R-:W1:Y:S01]  /*13f00*/  MUFU.EX2 R12, R12 ;  /* 0x0000000c000c7308 */ /* 0x000e620000000800 */
[C---:B0-----:R-:W-:Y:S01]  /*13f10*/  FADD.FTZ R6, R44.reuse, R43 ;  /* 0x0000002b2c067221 */ /* 0x041fe20000010000 */
[----:B------:R-:W-:-:S03]  /*13f20*/  F2FP.F16.F32.PACK_AB R153, R44, R153 ;  /* 0x000000992c99723e */ /* 0x000fc600000000ff */
[----:B--2---:R-:W-:-:S04]  /*13f30*/  FADD.FTZ R43, R155, R6 ;  /* 0x000000069b2b7221 */ /* 0x004fc80000010000 */
[C---:B-1----:R-:W-:Y:S01]  /*13f40*/  FADD.FTZ R6, R12.reuse, R43 ;  /* 0x0000002b0c067221 */ /* 0x042fe20000010000 */
[----:B------:R-:W-:Y:S01]  /*13f50*/  F2FP.F16.F32.PACK_AB R155, R12, R155 ;  /* 0x0000009b0c9b723e */ /* 0x000fe200000000ff */
[----:B------:R-:W-:Y:S06]  /*13f60*/  @!P3 BRA `(.L_x_2875) ;  /* 0x0000002c00acb947 */ /* 0x000fec0003800000 */
[----:B------:R-:W-:Y:S01]  /*13f70*/  BSSY B1, `(.L_x_2875) ;  /* 0x00002ea000017945 */ /* 0x000fe20003800000 */
[----:B------:R-:W-:Y:S01]  /*13f80*/  IMAD.MOV.U32 R11, RZ, RZ, R5 ;  /* 0x000000ffff0b7224 */ /* 0x000fe200078e0005 */
[----:B------:R-:W-:Y:S01]  /*13f90*/  MOV R21, R185 ;  /* 0x000000b900157202 */ /* 0x000fe20000000f00 */
[----:B------:R-:W-:Y:S02]  /*13fa0*/  IMAD.MOV.U32 R10, RZ, RZ, R4 ;  /* 0x000000ffff0a7224 */ /* 0x000fe400078e0004 */
[----:B------:R-:W-:Y:S02]  /*13fb0*/  IMAD.MOV.U32 R20, RZ, RZ, R188 ;  /* 0x000000ffff147224 */ /* 0x000fe400078e00bc */
[----:B------:R-:W-:Y:S02]  /*13fc0*/  IMAD.MOV.U32 R2, RZ, RZ, 0x3f800000 ;  /* 0x3f800000ff027424 */ /* 0x000fe400078e00ff */
[----:B------:R-:W-:-:S07]  /*13fd0*/  IMAD.MOV.U32 R151, RZ, RZ, RZ ;  /* 0x000000ffff977224 */ /* 0x000fce00078e00ff */
.L_x_2886:
[----:B------:R-:W-:-:S05]  /*13fe0*/  VIADD R0, R21, 0x1 ;  /* 0x0000000115007836 */ /* 0x000fca0000000000 */
[----:B------:R-:W-:-:S04]  /*13ff0*/  ISETP.NE.AND P3, PT, R0, 0x2, PT ;  /* 0x000000020000780c */ /* 0x000fc80003f65270 */
[----:B------:R-:W-:Y:S02]  /*14000*/  SEL R5, RZ, 0x1, P3 ;  /* 0x00000001ff057807 */ /* 0x000fe40001800000 */
[----:B------:R-:W-:Y:S02]  /*14010*/  SEL R185, R0, RZ, P3 ;  /* 0x000000ff00b97207 */ /* 0x000fe40001800000 */
[----:B------:R-:W-:Y:S01]  /*14020*/  LOP3.LUT R188, R20, R5, RZ, 0x3c, !PT ;  /* 0x0000000514bc7212 */ /* 0x000fe200078e3cff */
[----:B------:R-:W-:Y:S06]  /*14030*/  @!P0 BRA `(.L_x_2876) ;  /* 0x0000000000048947 */ /* 0x000fec0003800000 */
[----:B------:R-:W-:Y:S01]  /*14040*/  BPT.TRAP 0x1 ;  /* 0x000000040000795c */ /* 0x000fe20000300000 */
.L_x_2876:
[----:B------:R-:W-:Y:S02]  /*14050*/  LEA R15, R185, R16, 0x3 ;  /* 0x00000010b90f7211 */ /* 0x000fe400078e18ff */
[----:B------:R-:W-:-:S04]  /*14060*/  SHF.L.U32 R0, R188, 0x1f, RZ ;  /* 0x0000001fbc007819 */ /* 0x000fc800000006ff */
[----:B------:R0:W1:Y:S01]  /*14070*/  SYNCS.PHASECHK.TRANS64.TRYWAIT P3, [R15+URZ+0x34830], R0 ;  /* 0x034830000f0075a7 */ /* 0x000062000806017f */
[----:B------:R-:W-:Y:S05]  /*14080*/  @!P0 BRA `(.L_x_2877) ;  /* 0x0000000000048947 */ /* 0x000fea0003800000 */
[----:B------:R-:W-:Y:S01]  /*14090*/  BPT.TRAP 0x1 ;  /* 0x000000040000795c */ /* 0x000fe20000300000 */
.L_x_2877:
[----:B------:R-:W-:Y:S01]  /*140a0*/  BSSY B2, `(.L_x_2878) ;  /* 0x0000006000027945 */ /* 0x000fe20003800000 */
[----:B------:R-:W-:Y:S02]  /*140b0*/  IMAD R4, R185, 0xc00, R8 ;  /* 0x00000c00b9047824 */ /* 0x000fe400078e0208 */
[----:B------:R-:W-:Y:S01]  /*140c0*/  IMAD.MOV.U32 R5, RZ, RZ, 0x40000040 ;  /* 0x40000040ff057424 */ /* 0x000fe200078e00ff */
[----:B-1----:R-:W-:Y:S06]  /*140d0*/  @P3 BRA `(.L_x_2879) ;  /* 0x0000000000083947 */ /* 0x002fec0003800000 */
[----:B------:R-:W1:Y:S02]  /*140e0*/  SYNCS.PHASECHK.TRANS64.TRYWAIT P3, [R15+URZ+0x34830], R0 ;  /* 0x034830000f0075a7 */ /* 0x000e64000806017f */
[----:B-1----:R-:W-:Y:S05]  /*140f0*/  @!P3 BRA `(.L_x_2880) ;  /* 0x0000010400d4b947 */ /* 0x002fea0003800000 */
.L_x_2879:
[----:B------:R-:W-:Y:S05]  /*14100*/  BSYNC B2 ;  /* 0x0000000000027941 */ /* 0x000fea0003800000 */
.L_x_2878:
[----:B------:R-:W2:Y:S04]  /*14110*/  LDL.64 R24, [R1+0x38] ;  /* 0x0000380001187983 */ /* 0x000ea80000100a00 */
[----:B------:R3:W-:Y:S04]  /*14120*/  STL.64 [R1+0x70], R10 ;  /* 0x0000700a01007387 */ /* 0x0007e80000100a00 */
[----:B---3--:R-:W3:Y:S04]  /*14130*/  LDL.64 R10, [R1+0x30] ;  /* 0x00003000010a7983 */ /* 0x008ee80000100a00 */
[----:B------:R4:W-:Y:S04]  /*14140*/  STL.64 [R1+0x68], R8 ;  /* 0x0000680801007387 */ /* 0x0009e80000100a00 */
[----:B----4-:R-:W4:Y:S01]  /*14150*/  LDL.64 R8, [R1+0x28] ;  /* 0x0000280001087983 */ /* 0x010f220000100a00 */
[----:B------:R-:W-:-:S02]  /*14160*/  R2UR UR6, R4 ;  /* 0x00000000040672ca */ /* 0x000fc400000e0000 */
[----:B------:R-:W-:Y:S01]  /*14170*/  R2UR UR7, R5 ;  /* 0x00000000050772ca */ /* 0x000fe200000e0000 */
[----:B------:R0:W-:Y:S04]  /*14180*/  STL.64 [R1+0x60], R6 ;  /* 0x0000600601007387 */ /* 0x0001e80000100a00 */
[----:B0-----:R-:W4:Y:S01]  /*14190*/  LDL.64 R6, [R1+0x18] ;  /* 0x0000180001067983 */ /* 0x001f220000100a00 */
[----:B------:R-:W-:Y:S02]  /*141a0*/  VIADD R12, R4, 0x2 ;  /* 0x00000002040c7836 */ /* 0x000fe40000000000 */
[----:B------:R-:W-:Y:S01]  /*141b0*/  IMAD.MOV.U32 R13, RZ, RZ, 0x40000040 ;  /* 0x40000040ff0d7424 */ /* 0x000fe200078e00ff */
[----:B--2---:R-:W-:Y:S02]  /*141c0*/  R2UR UR4, R24 ;  /* 0x00000000180472ca */ /* 0x004fe400000e0000 */
[----:B------:R-:W-:-:S02]  /*141d0*/  R2UR UR5, R25 ;  /* 0x00000000190572ca */ /* 0x000fc400000e0000 */
[----:B------:R-:W-:-:S11]  /*141e0*/  WARPGROUP.ARRIVE ;  /* 0x00000000000079c5 */ /* 0x000fd60000000000 */
[----:B------:R-:W-:Y:S01]  /*141f0*/  HGMMA.64x128x16.F32 R24, gdesc[UR4], RZ, !UPT, gsb0 ;  /* 0x01e00000041879f0 */ /* 0x000fe2000c0008ff */
[----:B------:R-:W-:Y:S02]  /*14200*/  R2UR UR6, R12 ;  /* 0x000000000c0672ca */ /* 0x000fe400000e0000 */
[----:B------:R-:W-:Y:S02]  /*14210*/  R2UR UR7, R13 ;  /* 0x000000000d0772ca */ /* 0x000fe400000e0000 */
[----:B---3--:R-:W-:Y:S02]  /*14220*/  R2UR UR4, R10 ;  /* 0x000000000a0472ca */ /* 0x008fe400000e0000 */
[----:B------:R-:W-:Y:S02]  /*14230*/  R2UR UR5, R11 ;  /* 0x000000000b0572ca */ /* 0x000fe400000e0000 */
[----:B------:R-:W2:Y:S01]  /*14240*/  LDL.64 R10, [R1+0x10] ;  /* 0x00001000010a7983 */ /* 0x000ea20000100a00 */
[----:B------:R-:W-:Y:S01]  /*14250*/  IMAD.MOV.U32 R13, RZ, RZ, 0x40000040 ;  /* 0x40000040ff0d7424 */ /* 0x000fe200078e00ff */
[----:B------:R-:W-:Y:S01]  /*14260*/  IADD3 R12, R4, 0x4, RZ ;  /* 0x00000004040c7810 */ /* 0x000fe20007ffe0ff */
[----:B------:R-:W-:-:S02]  /*14270*/  WARPGROUP.DEPBAR.LE gsb0, 0x0 ;  /* 0x00008000000079c5 */ /* 0x000fc40000010000 */
[----:B------:R-:W-:-:S06]  /*14280*/  WARPGROUP.ARRIVE ;  /* 0x00000000000079c5 */ /* 0x000fcc0000000000 */
[----:B------:R-:W-:Y:S01]  /*14290*/  HGMMA.64x128x16.F32 R24, gdesc[UR4], R24, gsb0 ;  /* 0x01e00000041879f0 */ /* 0x000fe20008000818 */
[----:B------:R-:W-:Y:S02]  /*142a0*/  R2UR UR6, R12 ;  /* 0x000000000c0672ca */ /* 0x000fe400000e0000 */
[----:B------:R-:W-:Y:S02]  /*142b0*/  R2UR UR7, R13 ;  /* 0x000000000d0772ca */ /* 0x000fe400000e0000 */
[----:B----4-:R-:W-:Y:S02]  /*142c0*/  R2UR UR4, R8 ;  /* 0x00000000080472ca */ /* 0x010fe400000e0000 */
[----:B------:R-:W-:Y:S02]  /*142d0*/  R2UR UR5, R9 ;  /* 0x00000000090572ca */ /* 0x000fe400000e0000 */
[----:B------:R-:W3:Y:S01]  /*142e0*/  LDL.64 R8, [R1+0x8] ;  /* 0x0000080001087983 */ /* 0x000ee20000100a00 */
[----:B------:R-:W-:-:S02]  /*142f0*/  VIADD R12, R4, 0x6 ;  /* 0x00000006040c7836 */ /* 0x000fc40000000000 */
[----:B------:R-:W-:Y:S01]  /*14300*/  IMAD.MOV.U32 R13, RZ, RZ, 0x40000040 ;  /* 0x40000040ff0d7424 */ /* 0x000fe200078e00ff */
[----:B------:R-:W-:Y:S02]  /*14310*/  WARPGROUP.DEPBAR.LE gsb0, 0x0 ;  /* 0x00008000000079c5 */ /* 0x000fe40000010000 */
[----:B------:R-:W-:-:S06]  /*14320*/  WARPGROUP.ARRIVE ;  /* 0x00000000000079c5 */ /* 0x000fcc0000000000 */
[----:B------:R-:W-:Y:S01]  /*14330*/  HGMMA.64x128x16.F32 R24, gdesc[UR4], R24, gsb0 ;  /* 0x01e00000041879f0 */ /* 0x000fe20008000818 */
[----:B------:R-:W-:Y:S02]  /*14340*/  R2UR UR6, R12 ;  /* 0x000000000c0672ca */ /* 0x000fe400000e0000 */
[----:B------:R-:W-:Y:S02]  /*14350*/  R2UR UR7, R13 ;  /* 0x000000000d0772ca */ /* 0x000fe400000e0000 */
[----:B------:R-:W-:Y:S02]  /*14360*/  R2UR UR4, R6 ;  /* 0x00000000060472ca */ /* 0x000fe400000e0000 */
[----:B------:R-:W-:Y:S02]  /*14370*/  R2UR UR5, R7 ;  /* 0x00000000070572ca */ /* 0x000fe400000e0000 */
[----:B------:R-:W4:Y:S01]  /*14380*/  LDL.64 R6, [R1] ;  /* 0x0000000001067983 */ /* 0x000f220000100a00 */
[----:B------:R-:W-:Y:S01]  /*14390*/  IMAD.MOV.U32 R13, RZ, RZ, 0x40000040 ;  /* 0x40000040ff0d7424 */ /* 0x000fe200078e00ff */
[----:B------:R-:W-:Y:S01]  /*143a0*/  IADD3 R12, R4, 0x400, RZ ;  /* 0x00000400040c7810 */ /* 0x000fe20007ffe0ff */
[----:B------:R-:W-:-:S02]  /*143b0*/  WARPGROUP.DEPBAR.LE gsb0, 0x0 ;  /* 0x00008000000079c5 */ /* 0x000fc40000010000 */
[----:B------:R-:W-:-:S06]  /*143c0*/  WARPGROUP.ARRIVE ;  /* 0x00000000000079c5 */ /* 0x000fcc0000000000 */
[----:B------:R-:W-:Y:S01]  /*143d0*/  HGMMA.64x128x16.F32 R24, gdesc[UR4], R24, gsb0 ;  /* 0x01e00000041879f0 */ /* 0x000fe20008000818 */
[----:B------:R-:W-:Y:S02]  /*143e0*/  R2UR UR6, R12 ;  /* 0x000000000c0672ca */ /* 0x000fe400000e0000 */
[----:B------:R-:W-:Y:S02]  /*143f0*/  R2UR UR7, R13 ;  /* 0x000000000d0772ca */ /* 0x000fe400000e0000 */
[----:B--2---:R-:W-:Y:S02]  /*14400*/  R2UR UR4, R10 ;  /* 0x000000000a0472ca */ /* 0x004fe400000e0000 */
[----:B------:R-:W-:Y:S01]  /*14410*/  R2UR UR5, R11 ;  /* 0x000000000b0572ca */ /* 0x000fe200000e0000 */
[----:B------:R-:W-:Y:S01]  /*14420*/  VIADD R12, R4, 0x402 ;  /* 0x00000402040c7836 */ /* 0x000fe20000000000 */
[----:B------:R0:W5:Y:S01]  /*14430*/  LDL.LU.64 R10, [R1+0x70] ;  /* 0x00007000010a7983 */ /* 0x0001620000300a00 */
[----:B------:R-:W-:Y:S01]  /*14440*/  IMAD.MOV.U32 R13, RZ, RZ, 0x40000040 ;  /* 0x40000040ff0d7424 */ /* 0x000fe200078e00ff */
[----:B------:R-:W-:-:S02]  /*14450*/  WARPGROUP.DEPBAR.LE gsb0, 0x0 ;  /* 0x00008000000079c5 */ /* 0x000fc40000010000 */
[----:B------:R-:W-:-:S07]  /*14460*/  WARPGROUP.ARRIVE ;  /* 0x00000000000079c5 */ /* 0x000fce0000000000 */
[----:B------:R-:W-:Y:S01]  /*14470*/  HGMMA.64x128x16.F32 R24, gdesc[UR4], R24, gsb0 ;  /* 0x01e00000041879f0 */ /* 0x000fe20008000818 */
[----:B------:R-:W-:Y:S02]  /*14480*/  R2UR UR6, R12 ;  /* 0x000000000c0672ca */ /* 0x000fe400000e0000 */
[----:B------:R-:W-:Y:S02]  /*14490*/  R2UR UR7, R13 ;  /* 0x000000000d0772ca */ /* 0x000fe400000e0000 */
[----:B---3--:R-:W-:Y:S02]  /*144a0*/  R2UR UR4, R8 ;  /* 0x00000000080472ca */ /* 0x008fe400000e0000 */
[----:B------:R-:W-:Y:S01]  /*144b0*/  R2UR UR5, R9 ;  /* 0x00000000090572ca */ /* 0x000fe200000e0000 */
[----:B------:R-:W-:Y:S01]  /*144c0*/  IMAD.MOV.U32 R13, RZ, RZ, 0x40000040 ;  /* 0x40000040ff0d7424 */ /* 0x000fe200078e00ff */
[----:B------:R-:W-:Y:S01]  /*144d0*/  IADD3 R12, R4, 0x404, RZ ;  /* 0x00000404040c7810 */ /* 0x000fe20007ffe0ff */
[----:B------:R0:W5:Y:S01]  /*144e0*/  LDL.LU.64 R8, [R1+0x68] ;  /* 0x0000680001087983 */ /* 0x0001620000300a00 */
[----:B------:R-:W-:-:S02]  /*144f0*/  WARPGROUP.DEPBAR.LE gsb0, 0x0 ;  /* 0x00008000000079c5 */ /* 0x000fc40000010000 */
[----:B------:R-:W-:-:S07]  /*14500*/  WARPGROUP.ARRIVE ;  /* 0x00000000000079c5 */ /* 0x000fce0000000000 */
[----:B------:R-:W-:Y:S01]  /*14510*/  HGMMA.64x128x16.F32 R24, gdesc[UR4], R24, gsb0 ;  /* 0x01e00000041879f0 */ /* 0x000fe20008000818 */
[----:B------:R-:W-:Y:S02]  /*14520*/  R2UR UR6, R12 ;  /* 0x000000000c0672ca */ /* 0x000fe400000e0000 */
[----:B------:R-:W-:Y:S02]  /*14530*/  R2UR UR7, R13 ;  /* 0x000000000d0772ca */ /* 0x000fe400000e0000 */
[----:B----4-:R-:W-:Y:S02]  /*14540*/  R2UR UR4, R6 ;  /* 0x00000000060472ca */ /* 0x010fe400000e0000 */
        /* <DEDUP_REMOVED lines=8> */
[----:B------:R-:W-:Y:S01]  /*145d0*/  R2UR UR7, R13 ;  /* 0x000000000d0772ca */ /* 0x000fe200000e0000 */
[----:B------:R-:W-:Y:S01]  /*145e0*/  UMOV UR4, UR52 ;  /* 0x0000003400047c82 */ /* 0x000fe20008000000 */
[----:B------:R-:W-:Y:S01]  /*145f0*/  UMOV UR5, UR53 ;  /* 0x0000003500057c82 */ /* 0x000fe20008000000 */
[----:B------:R-:W-:Y:S01]  /*14600*/  IMAD.MOV.U32 R13, RZ, RZ, 0x40000040 ;  /* 0x40000040ff0d7424 */ /* 0x000fe200078e00ff */
[----:B------:R-:W-:Y:S01]  /*14610*/  IADD3 R12, R4, 0x800, RZ ;  /* 0x00000800040c7810 */ /* 0x000fe20007ffe0ff */
[----:B------:R-:W-:Y:S02]  /*14620*/  WARPGROUP.DEPBAR.LE gsb0, 0x0 ;  /* 0x00008000000079c5 */ /* 0x000fe40000010000 */
[----:B------:R-:W-:-:S06]  /*14630*/  WARPGROUP.ARRIVE ;  /* 0x00000000000079c5 */ /* 0x000fcc0000000000 */
[----:B------:R-:W-:Y:S01]  /*14640*/  HGMMA.64x128x16.F32 R24, gdesc[UR4], R24, gsb0 ;  /* 0x01e00000041879f0 */ /* 0x000fe20008000818 */
        /* <DEDUP_REMOVED lines=101> */
.L_x_2881:
[----:B-1----:R-:W-:Y:S02]  /*14ca0*/  SHF.L.U32 R0, R20, 0x1f, RZ ;  /* 0x0000001f14007819 */ /* 0x002fe400000006ff */
[----:B------:R-:W-:-:S04]  /*14cb0*/  LEA R12, R21, R16, 0x3 ;  /* 0x00000010150c7211 */ /* 0x000fc800078e18ff */
[----:B------:R0:W1:Y:S01]  /*14cc0*/  SYNCS.PHASECHK.TRANS64.TRYWAIT P3, [R12+URZ+0x34850], R0 ;  /* 0x034850000c0075a7 */ /* 0x000062000806017f */
[----:B------:R-:W-:Y:S05]  /*14cd0*/  @!P0 BRA `(.L_x_2882) ;  /* 0x0000000000048947 */ /* 0x000fea0003800000 */
[----:B------:R-:W-:Y:S01]  /*14ce0*/  BPT.TRAP 0x1 ;  /* 0x000000040000795c */ /* 0x000fe20000300000 */
.L_x_2882:
[----:B------:R-:W-:Y:S04]  /*14cf0*/  BSSY B2, `(.L_x_2883) ;  /* 0x0000004000027945 */ /* 0x000fe80003800000 */
[----:B-1----:R-:W-:Y:S05]  /*14d00*/  @P3 BRA `(.L_x_2884) ;  /* 0x0000000000083947 */ /* 0x002fea0003800000 */
[----:B------:R-:W1:Y:S02]  /*14d10*/  SYNCS.PHASECHK.TRANS64.TRYWAIT P3, [R12+URZ+0x34850], R0 ;  /* 0x034850000c0075a7 */ /* 0x000e64000806017f */
[----:B-1----:R-:W-:Y:S05]  /*14d20*/  @!P3 BRA `(.L_x_2885) ;  /* 0x000000f800dcb947 */ /* 0x002fea0003800000 */
.L_x_2884:
[----:B------:R-:W-:Y:S05]  /*14d30*/  BSYNC B2 ;  /* 0x0000000000027941 */ /* 0x000fea0003800000 */
.L_x_2883:
[----:B01----:R-:W-:Y:S01]  /*14d40*/  VIADD R0, R16, 0x400 ;  /* 0x0000040010007836 */ /* 0x003fe20000000000 */
[----:B------:R-:W-:Y:S01]  /*14d50*/  WARPGROUP.ARRIVE ;  /* 0x00000000000079c5 */ /* 0x000fe20000000000 */
[----:B------:R-:W-:Y:S01]  /*14d60*/  IMAD.MOV.U32 R3, RZ, RZ, 0x40000040 ;  /* 0x40000040ff037424 */ /* 0x000fe200078e00ff */
[----:B------:R-:W-:Y:S01]  /*14d70*/  IADD3 R13, R205, R200, RZ ;  /* 0x000000c8cd0d7210 */ /* 0x000fe20007ffe0ff */
[----:B------:R-:W-:Y:S01]  /*14d80*/  IMAD.MOV.U32 R5, RZ, RZ, 0x40000040 ;  /* 0x40000040ff057424 */ /* 0x000fe200078e00ff */
[----:B------:R-:W-:Y:S01]  /*14d90*/  SHF.R.U32.HI R0, RZ, 0x4, R0 ;  /* 0x00000004ff007819 */ /* 0x000fe20000011600 */
[----:B------:R-:W-:Y:S01]  /*14da0*/  @!P1 VIADD R15, R15, 0x34840 ;  /* 0x000348400f0f9836 */ /* 0x000fe20000000000 */
[----:B------:R-:W-:Y:S02]  /*14db0*/  R2UR UR7, R3 ;  /* 0x00000000030772ca */ /* 0x000fe400000e0000 */
[----:B------:R-:W-:Y:S01]  /*14dc0*/  LOP3.LUT R0, R0, 0x3fff, RZ, 0xc0, !PT ;  /* 0x00003fff00007812 */ /* 0x000fe200078ec0ff */
[----:B------:R-:W0:Y:S01]  /*14dd0*/  @P2 LDC R3, c[0x0][0x44c] ;  /* 0x00011300ff032b82 */ /* 0x000e220000000800 */
[----:B------:R-:W-:-:S02]  /*14de0*/  @!P1 PRMT R15, RZ, 0x654, R15 ;  /* 0x00000654ff0f9816 */ /* 0x000fc4000000000f */
[----:B------:R-:W-:-:S05]  /*14df0*/  LOP3.LUT R0, R0, 0x4000000, RZ, 0xfc, !PT ;  /* 0x0400000000007812 */ /* 0x000fca00078efcff */
[----:B------:R-:W-:Y:S02]  /*14e00*/  IMAD R2, R21, 0x800, R0 ;  /* 0x0000080015027824 */ /* 0x000fe400078e0200 */
[----:B------:R-:W1:Y:S01]  /*14e10*/  @P2 LDC R0, c[0x0][0x450] ;  /* 0x00011400ff002b82 */ /* 0x000e620000000800 */
[----:B------:R-:W-:Y:S02]  /*14e20*/  IMAD.MOV.U32 R21, RZ, RZ, 0x40000040 ;  /* 0x40000040ff157424 */ /* 0x000fe400078e00ff */
[C---:B------:R-:W-:Y:S01]  /*14e30*/  R2UR UR6, R2.reuse ;  /* 0x00000000020672ca */ /* 0x040fe200000e0000 */
[C---:B------:R-:W-:Y:S01]  /*14e40*/  VIADD R20, R2.reuse, 0x200 ;  /* 0x0000020002147836 */ /* 0x040fe20000000000 */
[----:B------:R-:W-:Y:S01]  /*14e50*/  IADD3 R4, R2, 0x80, RZ ;  /* 0x0000008002047810 */ /* 0x000fe20007ffe0ff */
[----:B0-----:R-:W-:-:S10]  /*14e60*/  @P2 IMAD.HI.U32 R3, R13, R3, RZ ;  /* 0x000000030d032227 */ /* 0x001fd400078e00ff */
[----:B------:R-:W-:Y:S01]  /*14e70*/  HGMMA.64x128x16.F32 R88, R180, gdesc[UR4].tnspB, R88, gsb0 ;  /* 0x41e00004b4587df0 */ /* 0x000fe20008000858 */
[----:B------:R-:W-:Y:S01]  /*14e80*/  R2UR UR6, R4 ;  /* 0x00000000040672ca */ /* 0x000fe200000e0000 */
[----:B------:R-:W-:Y:S01]  /*14e90*/  VIADD R4, R2, 0x100 ;  /* 0x0000010002047836 */ /* 0x000fe20000000000 */
[----:B------:R-:W-:Y:S01]  /*14ea0*/  R2UR UR7, R5 ;  /* 0x00000000050772ca */ /* 0x000fe200000e0000 */
[----:B------:R-:W-:Y:S01]  /*14eb0*/  IMAD.MOV.U32 R5, RZ, RZ, 0x40000040 ;  /* 0x40000040ff057424 */ /* 0x000fe200078e00ff */
[----:B-1----:R-:W-:Y:S01]  /*14ec0*/  @P2 SHF.R.U32.HI R13, RZ, R0, R3 ;  /* 0x00000000ff0d2219 */ /* 0x002fe20000011603 */
[----:B------:R-:W-:-:S04]  /*14ed0*/  IMAD.MOV.U32 R3, RZ, RZ, -0x80 ;  /* 0xffffff80ff037424 */ /* 0x000fc800078e00ff */
[----:B------:R-:W0:Y:S01]  /*14ee0*/  SHFL.IDX PT, R0, R13, RZ, 0x1c1f ;  /* 0x001c1fff0d007589 */ /* 0x000e2200000e0000 */
[----:B-----5:R-:W-:-:S04]  /*14ef0*/  IMAD R3, R9, R3, 0x1 ;  /* 0x0000000109037424 */ /* 0x020fc800078e0203 */
[----:B------:R-:W-:-:S05]  /*14f00*/  IMAD R3, R204, -0x2, R3 ;  /* 0xfffffffecc037824 */ /* 0x000fca00078e0203 */
[----:B------:R-:W-:-:S04]  /*14f10*/  IADD3 R3, -R201, R3, R202 ;  /* 0x00000003c9037210 */ /* 0x000fc80007ffe1ca */
[----:B0-----:R-:W-:-:S04]  /*14f20*/  IADD3 R0, R3, R0, RZ ;  /* 0x0000000003007210 */ /* 0x001fc80007ffe0ff */
[C---:B------:R-:W-:Y:S02]  /*14f30*/  ISETP.GT.AND P3, PT, R0.reuse, RZ, PT ;  /* 0x000000ff0000720c */ /* 0x040fe40003f64270 */
[----:B------:R-:W-:Y:S02]  /*14f40*/  ISETP.GT.AND P4, PT, R0, 0x1, PT ;  /* 0x000000010000780c */ /* 0x000fe40003f84270 */
[----:B------:R-:W-:Y:S02]  /*14f50*/  FSEL R24, R24, -INF , P3 ;  /* 0xff80000018187808 */ /* 0x000fe40001800000 */
[C---:B------:R-:W-:Y:S02]  /*14f60*/  ISETP.GT.AND P3, PT, R0.reuse, 0x8, PT ;  /* 0x000000080000780c */ /* 0x040fe40003f64270 */
[----:B------:R-:W-:Y:S02]  /*14f70*/  FSEL R25, R25, -INF , P4 ;  /* 0xff80000019197808 */ /* 0x000fe40002000000 */
[----:B------:R-:W-:-:S02]  /*14f80*/  ISETP.GT.AND P4, PT, R0, 0x9, PT ;  /* 0x000000090000780c */ /* 0x000fc40003f84270 */
[----:B------:R-:W-:Y:S02]  /*14f90*/  FSEL R28, R28, -INF , P3 ;  /* 0xff8000001c1c7808 */ /* 0x000fe40001800000 */
[C---:B------:R-:W-:Y:S02]  /*14fa0*/  ISETP.GT.AND P3, PT, R0.reuse, 0x10, PT ;  /* 0x000000100000780c */ /* 0x040fe40003f64270 */
[----:B------:R-:W-:Y:S02]  /*14fb0*/  FSEL R29, R29, -INF , P4 ;  /* 0xff8000001d1d7808 */ /* 0x000fe40002000000 */
[----:B------:R-:W-:Y:S02]  /*14fc0*/  ISETP.GT.AND P4, PT, R0, 0x11, PT ;  /* 0x000000110000780c */ /* 0x000fe40003f84270 */
[----:B------:R-:W-:Y:S02]  /*14fd0*/  FSEL R32, R32, -INF , P3 ;  /* 0xff80000020207808 */ /* 0x000fe40001800000 */
[----:B------:R-:W-:-:S02]  /*14fe0*/  ISETP.GT.AND P3, PT, R0, 0x18, PT ;  /* 0x000000180000780c */ /* 0x000fc40003f64270 */
[----:B------:R-:W-:Y:S02]  /*14ff0*/  FSEL R33, R33, -INF , P4 ;  /* 0xff80000021217808 */ /* 0x000fe40002000000 */
        /* <DEDUP_REMOVED lines=37> */
[----:B------:R-:W-:Y:S01]  /*15250*/  FSEL R72, R72, -INF , P3 ;  /* 0xff80000048487808 */ /* 0x000fe20001800000 */
[----:B------:R-:W-:Y:S02]  /*15260*/  WARPGROUP.DEPBAR.LE gsb0, 0x0 ;  /* 0x00008000000079c5 */ /* 0x000fe40000010000 */
[----:B------:R-:W-:Y:S01]  /*15270*/  WARPGROUP.ARRIVE ;  /* 0x00000000000079c5 */ /* 0x000fe20000000000 */
[----:B------:R-:W-:Y:S02]  /*15280*/  ISETP.GT.AND P3, PT, R0, 0x68, PT ;  /* 0x000000680000780c */ /* 0x000fe40003f64270 */
[----:B------:R-:W-:-:S02]  /*15290*/  FSEL R73, R73, -INF , P4 ;  /* 0xff80000049497808 */ /* 0x000fc40002000000 */
[----:B------:R-:W-:Y:S01]  /*152a0*/  ISETP.GT.AND P4, PT, R0, 0x69, PT ;  /* 0x000000690000780c */ /* 0x000fe20003f84270 */
[----:B------:R-:W-:Y:S01]  /*152b0*/  HGMMA.64x128x16.F32 R88, R176, gdesc[UR4].tnspB, R88, gsb0 ;  /* 0x41e00004b0587df0 */ /* 0x000fe20008000858 */
[----:B------:R-:W-:Y:S01]  /*152c0*/  R2UR UR6, R4 ;  /* 0x00000000040672ca */ /* 0x000fe200000e0000 */
[----:B------:R-:W-:Y:S01]  /*152d0*/  VIADD R4, R2, 0x180 ;  /* 0x0000018002047836 */ /* 0x000fe20000000000 */
[----:B------:R-:W-:Y:S01]  /*152e0*/  R2UR UR7, R5 ;  /* 0x00000000050772ca */ /* 0x000fe200000e0000 */
[----:B------:R-:W-:Y:S01]  /*152f0*/  IMAD.MOV.U32 R5, RZ, RZ, 0x40000040 ;  /* 0x40000040ff057424 */ /* 0x000fe200078e00ff */
[----:B------:R-:W-:Y:S02]  /*15300*/  FSEL R76, R76, -INF , P3 ;  /* 0xff8000004c4c7808 */ /* 0x000fe40001800000 */
[----:B------:R-:W-:Y:S02]  /*15310*/  ISETP.GT.AND P3, PT, R0, 0x70, PT ;  /* 0x000000700000780c */ /* 0x000fe40003f64270 */
[----:B------:R-:W-:-:S02]  /*15320*/  FSEL R77, R77, -INF , P4 ;  /* 0xff8000004d4d7808 */ /* 0x000fc40002000000 */
[----:B------:R-:W-:Y:S02]  /*15330*/  ISETP.GT.AND P4, PT, R0, 0x71, PT ;  /* 0x000000710000780c */ /* 0x000fe40003f84270 */
[----:B------:R-:W-:Y:S02]  /*15340*/  FSEL R80, R80, -INF , P3 ;  /* 0xff80000050507808 */ /* 0x000fe40001800000 */
[C---:B------:R-:W-:Y:S02]  /*15350*/  ISETP.GT.AND P3, PT, R0.reuse, 0x78, PT ;  /* 0x000000780000780c */ /* 0x040fe40003f64270 */
[----:B------:R-:W-:Y:S02]  /*15360*/  FSEL R81, R81, -INF , P4 ;  /* 0xff80000051517808 */ /* 0x000fe40002000000 */
[----:B------:R-:W-:Y:S02]  /*15370*/  ISETP.GT.AND P4, PT, R0, 0x79, PT ;  /* 0x000000790000780c */ /* 0x000fe40003f84270 */
[----:B------:R-:W-:-:S02]  /*15380*/  FSEL R84, R84, -INF , P3 ;  /* 0xff80000054547808 */ /* 0x000fc40001800000 */
[----:B------:R-:W-:Y:S01]  /*15390*/  FSEL R85, R85, -INF , P4 ;  /* 0xff80000055557808 */ /* 0x000fe20002000000 */
[----:B------:R-:W-:Y:S02]  /*153a0*/  WARPGROUP.DEPBAR.LE gsb0, 0x0 ;  /* 0x00008000000079c5 */ /* 0x000fe40000010000 */
[----:B------:R-:W-:-:S06]  /*153b0*/  WARPGROUP.ARRIVE ;  /* 0x00000000000079c5 */ /* 0x000fcc0000000000 */
[----:B------:R-:W-:Y:S01]  /*153c0*/  HGMMA.64x128x16.F32 R88, R172, gdesc[UR4].tnspB, R88, gsb0 ;  /* 0x41e00004ac587df0 */ /* 0x000fe20008000858 */
[----:B------:R-:W-:Y:S02]  /*153d0*/  R2UR UR6, R4 ;  /* 0x00000000040672ca */ /* 0x000fe400000e0000 */
[----:B------:R-:W-:Y:S02]  /*153e0*/  FMNMX.FTZ R4, R24, R10, !PT ;  /* 0x0000000a18047209 */ /* 0x000fe40007810000 */
        /* <DEDUP_REMOVED lines=32> */
[----:B------:R-:W0:Y:S01]  /*155f0*/  SHFL.BFLY PT, R0, R4, 0x2, 0x1f ;  /* 0x0c401f0004007f89 */ /* 0x000e2200000e0000 */
[----:B------:R-:W-:Y:S02]  /*15600*/  WARPGROUP.DEPBAR.LE gsb0, 0x0 ;  /* 0x00008000000079c5 */ /* 0x000fe40000010000 */
[----:B------:R-:W-:-:S06]  /*15610*/  WARPGROUP.ARRIVE ;  /* 0x00000000000079c5 */ /* 0x000fcc0000000000 */
[----:B------:R-:W-:Y:S01]  /*15620*/  HGMMA.64x128x16.F32 R88, R168, gdesc[UR4].tnspB, R88, gsb0 ;  /* 0x41e00004a8587df0 */ /* 0x000fe20008000858 */
[----:B------:R-:W-:Y:S02]  /*15630*/  R2UR UR6, R20 ;  /* 0x00000000140672ca */ /* 0x000fe400000e0000 */
[----:B------:R-:W-:Y:S01]  /*15640*/  R2UR UR7, R21 ;  /* 0x00000000150772ca */ /* 0x000fe200000e0000 */
[----:B------:R-:W-:Y:S01]  /*15650*/  IMAD.MOV.U32 R21, RZ, RZ, 0x40000040 ;  /* 0x40000040ff157424 */ /* 0x000fe200078e00ff */
[----:B------:R-:W-:Y:S02]  /*15660*/  IADD3 R20, R2, 0x280, RZ ;  /* 0x0000028002147810 */ /* 0x000fe40007ffe0ff */
[----:B0-----:R-:W-:Y:S01]  /*15670*/  FMNMX.FTZ R4, R4, R0, !PT ;  /* 0x0000000004047209 */ /* 0x001fe20007810000 */
[----:B------:R-:W-:Y:S01]  /*15680*/  IMAD.U32 R0, RZ, RZ, UR39 ;  /* 0x00000027ff007e24 */ /* 0x000fe2000f8e00ff */
[----:B------:R-:W-:Y:S02]  /*15690*/  R2UR UR10, R20 ;  /* 0x00000000140a72ca */ /* 0x000fe400000e0000 */
[----:B------:R-:W-:Y:S01]  /*156a0*/  R2UR UR11, R21 ;  /* 0x00000000150b72ca */ /* 0x000fe200000e0000 */
[----:B------:R-:W0:Y:S02]  /*156b0*/  SHFL.BFLY PT, R5, R4, 0x1, 0x1f ;  /* 0x0c201f0004057f89 */ /* 0x000e2400000e0000 */
[----:B0-----:R-:W-:-:S02]  /*156c0*/  FMNMX.FTZ R4, R4, R5, !PT ;  /* 0x0000000504047209 */ /* 0x001fc40007810000 */
[----:B------:R-:W0:Y:S02]  /*156d0*/  SHFL.IDX PT, R5, R13, 0x1, 0x1c1f ;  /* 0x003c1f000d057f89 */ /* 0x000e2400000e0000 */
[----:B------:R-:W-:Y:S01]  /*156e0*/  FSETP.NEU.FTZ.AND P3, PT, R4, -INF , PT ;  /* 0xff8000000400780b */ /* 0x000fe20003f7d000 */
[----:B0-----:R-:W-:-:S05]  /*156f0*/  IMAD.IADD R3, R3, 0x1, R5 ;  /* 0x0000000103037824 */ /* 0x001fca00078e0205 */
[C---:B------:R-:W-:Y:S02]  /*15700*/  ISETP.GT.AND P4, PT, R3.reuse, RZ, PT ;  /* 0x000000ff0300720c */ /* 0x040fe40003f84270 */
        /* <DEDUP_REMOVED lines=36> */
[C---:B------:R-:W-:Y:S01]  /*15950*/  ISETP.GT.AND P5, PT, R3.reuse, 0x49, PT ;  /* 0x000000490300780c */ /* 0x040fe20003fa4270 */
[----:B------:R-:W-:Y:S02]  /*15960*/  WARPGROUP.DEPBAR.LE gsb0, 0x0 ;  /* 0x00008000000079c5 */ /* 0x000fe40000010000 */
[----:B------:R-:W-:Y:S01]  /*15970*/  WARPGROUP.ARRIVE ;  /* 0x00000000000079c5 */ /* 0x000fe20000000000 */
[----:B------:R-:W-:Y:S01]  /*15980*/  FMUL.FTZ R169, R4, R0 ;  /* 0x0000000004a97220 */ /* 0x000fe20000410000 */
[----:B------:R-:W-:Y:S02]  /*15990*/  FSEL R62, R62, -INF , P4 ;  /* 0xff8000003e3e7808 */ /* 0x000fe40002000000 */
[----:B------:R-:W-:Y:S02]  /*159a0*/  ISETP.GT.AND P4, PT, R3, 0x50, PT ;  /* 0x000000500300780c */ /* 0x000fe40003f84270 */
[----:B------:R-:W-:Y:S01]  /*159b0*/  HGMMA.64x128x16.F32 R88, R164, gdesc[UR4].tnspB, R88, gsb0 ;  /* 0x41e00004a4587df0 */ /* 0x000fe20008000858 */
[----:B------:R-:W-:-:S02]  /*159c0*/  FSEL R169, R169, RZ, P3 ;  /* 0x000000ffa9a97208 */ /* 0x000fc40001800000 */
[----:B------:R-:W-:Y:S02]  /*159d0*/  FSEL R63, R63, -INF , P5 ;  /* 0xff8000003f3f7808 */ /* 0x000fe40002800000 */
[----:B------:R-:W-:Y:S01]  /*159e0*/  ISETP.GT.AND P5, PT, R3, 0x51, PT ;  /* 0x000000510300780c */ /* 0x000fe20003fa4270 */
[-CC-:B------:R-:W-:Y:S01]  /*159f0*/  FFMA.FTZ R180, R24, R0.reuse, -R169.reuse ;  /* 0x0000000018b47223 */ /* 0x180fe200000108a9 */
        /* <DEDUP_REMOVED lines=63> */
[----:B------:R-:W-:Y:S01]  /*15df0*/  FFMA.FTZ R57, R84, R0, -R169 ;  /* 0x0000000054397223 */ /* 0x000fe200000108a9 */
[----:B------:R-:W-:-:S02]  /*15e00*/  FMNMX.FTZ R28, R58, R5, !PT ;  /* 0x000000053a1c7209 */ /* 0x000fc40007810000 */
[----:B------:R-:W-:Y:S01]  /*15e10*/  FSEL R82, R82, -INF , P4 ;  /* 0xff80000052527808 */ /* 0x000fe20002000000 */
[----:B------:R-:W-:Y:S01]  /*15e20*/  MUFU.EX2 R24, R24 ;  /* 0x0000001800187308 */ /* 0x000fe20000000800 */
[----:B------:R-:W-:Y:S02]  /*15e30*/  FMNMX.FTZ R5, R59, R28, !PT ;  /* 0x0000001c3b057209 */ /* 0x000fe40007810000 */
[----:B------:R-:W-:Y:S02]  /*15e40*/  ISETP.GT.AND P4, PT, R3, 0x78, PT ;  /* 0x000000780300780c */ /* 0x000fe40003f84270 */
[----:B------:R-:W-:Y:S02]  /*15e50*/  FMNMX.FTZ R28, R62, R5, !PT ;  /* 0x000000053e1c7209 */ /* 0x000fe40007810000 */
[----:B------:R-:W-:Y:S01]  /*15e60*/  FSEL R83, R83, -INF , P5 ;  /* 0xff80000053537808 */ /* 0x000fe20002800000 */
[----:B------:R-:W-:Y:S01]  /*15e70*/  MUFU.EX2 R172, R172 ;  /* 0x000000ac00ac7308 */ /* 0x000fe20000000800 */
[----:B------:R-:W-:-:S02]  /*15e80*/  FMNMX.FTZ R5, R63, R28, !PT ;  /* 0x0000001c3f057209 */ /* 0x000fc40007810000 */
[----:B------:R-:W-:Y:S02]  /*15e90*/  ISETP.GT.AND P5, PT, R3, 0x79, PT ;  /* 0x000000790300780c */ /* 0x000fe40003fa4270 */
[----:B------:R-:W-:Y:S02]  /*15ea0*/  FMNMX.FTZ R28, R66, R5, !PT ;  /* 0x00000005421c7209 */ /* 0x000fe40007810000 */
[----:B------:R-:W-:Y:S01]  /*15eb0*/  FSEL R86, R86, -INF , P4 ;  /* 0xff80000056567808 */ /* 0x000fe20002000000 */
[----:B------:R-:W-:Y:S01]  /*15ec0*/  MUFU.EX2 R25, R25 ;  /* 0x0000001900197308 */ /* 0x000fe20000000800 */
[----:B------:R-:W-:Y:S02]  /*15ed0*/  FMNMX.FTZ R5, R67, R28, !PT ;  /* 0x0000001c43057209 */ /* 0x000fe40007810000 */
[----:B------:R-:W-:Y:S02]  /*15ee0*/  FSEL R87, R87, -INF , P5 ;  /* 0xff80000057577808 */ /* 0x000fe40002800000 */
[----:B------:R-:W-:-:S02]  /*15ef0*/  FMNMX.FTZ R28, R70, R5, !PT ;  /* 0x00000005461c7209 */ /* 0x000fc40007810000 */
[----:B------:R-:W-:Y:S01]  /*15f00*/  MOV R29, 0x40000040 ;  /* 0x40000040001d7802 */ /* 0x000fe20000000f00 */
[----:B------:R-:W-:Y:S01]  /*15f10*/  MUFU.EX2 R174, R174 ;  /* 0x000000ae00ae7308 */ /* 0x000fe20000000800 */
[----:B------:R-:W-:Y:S02]  /*15f20*/  FMNMX.FTZ R5, R71, R28, !PT ;  /* 0x0000001c47057209 */ /* 0x000fe40007810000 */
[----:B------:R-:W-:Y:S02]  /*15f30*/  R2UR UR7, R29 ;  /* 0x000000001d0772ca */ /* 0x000fe400000e0000 */
        /* <DEDUP_REMOVED lines=11> */
[----:B------:R-:W-:-:S05]  /*15ff0*/  FMNMX.FTZ R3, R87, R28, !PT ;  /* 0x0000001c57037209 */ /* 0x000fca0007810000 */
[----:B------:R-:W0:Y:S02]  /*16000*/  SHFL.BFLY PT, R28, R3, 0x2, 0x1f ;  /* 0x0c401f00031c7f89 */ /* 0x000e2400000e0000 */
[----:B------:R-:W-:Y:S01]  /*16010*/  MUFU.EX2 R36, R36 ;  /* 0x0000002400247308 */ /* 0x000fe20000000800 */
[----:B------:R-:W-:Y:S02]  /*16020*/  WARPGROUP.DEPBAR.LE gsb0, 0x0 ;  /* 0x00008000000079c5 */ /* 0x000fe40000010000 */
[----:B------:R-:W-:Y:S01]  /*16030*/  WARPGROUP.ARRIVE ;  /* 0x00000000000079c5 */ /* 0x000fe20000000000 */
[-CC-:B------:R-:W-:Y:S01]  /*16040*/  FFMA.FTZ R164, R56, R0.reuse, -R169.reuse ;  /* 0x0000000038a47223 */ /* 0x180fe200000108a9 */
[-CC-:B------:R-:W-:Y:S01]  /*16050*/  FFMA.FTZ R166, R60, R0.reuse, -R169.reuse ;  /* 0x000000003ca67223 */ /* 0x180fe200000108a9 */
[-CC-:B------:R-:W-:Y:S01]  /*16060*/  FFMA.FTZ R56, R81, R0.reuse, -R169.reuse ;  /* 0x0000000051387223 */ /* 0x180fe200000108a9 */
[----:B------:R-:W-:Y:S01]  /*16070*/  FFMA.FTZ R60, R85, R0, -R169 ;  /* 0x00000000553c7223 */ /* 0x000fe200000108a9 */
[----:B------:R-:W-:Y:S01]  /*16080*/  MUFU.EX2 R37, R37 ;  /* 0x0000002500257308 */ /* 0x000fe20000000800 */
[----:B------:R-:W-:Y:S07]  /*16090*/  HGMMA.64x128x16.F32 R88, R160, gdesc[UR8].tnspB, R88, gsb0 ;  /* 0x41e00008a0587df0 */ /* 0x000fee0008000858 */
[----:B------:R-:W-:Y:S01]  /*160a0*/  MUFU.EX2 R164, R164 ;  /* 0x000000a400a47308 */ /* 0x000fe20000000800 */
[----:B0-----:R-:W-:-:S02]  /*160b0*/  FMNMX.FTZ R28, R3, R28, !PT ;  /* 0x0000001c031c7209 */ /* 0x001fc40007810000 */
[----:B------:R-:W-:Y:S02]  /*160c0*/  FSEL R3, R4, RZ, P3 ;  /* 0x000000ff04037208 */ /* 0x000fe40001800000 */
[----:B------:R-:W-:Y:S01]  /*160d0*/  ISETP.GT.AND P3, PT, R9, R14, PT ;  /* 0x0000000e0900720c */ /* 0x000fe20003f64270 */
[----:B------:R-:W0:Y:S02]  /*160e0*/  SHFL.BFLY PT, R5, R28, 0x1, 0x1f ;  /* 0x0c201f001c057f89 */ /* 0x000e2400000e0000 */
[----:B------:R-:W-:Y:S01]  /*160f0*/  MUFU.EX2 R166, R166 ;  /* 0x000000a600a67308 */ /* 0x000fe20000000800 */
[----:B------:R-:W-:Y:S01]  /*16100*/  FADD.FTZ R3, -R3, R10 ;  /* 0x0000000a03037221 */ /* 0x000fe20000010100 */
[----:B------:R-:W-:-:S03]  /*16110*/  VIADD R9, R9, 0xffffffff ;  /* 0xffffffff09097836 */ /* 0x000fc60000000000 */
[----:B------:R-:W-:-:S03]  /*16120*/  FMUL.FTZ R3, R3, R0 ;  /* 0x0000000003037220 */ /* 0x000fc60000410000 */
[----:B------:R-:W-:Y:S08]  /*16130*/  MUFU.EX2 R48, R48 ;  /* 0x0000003000307308 */ /* 0x000ff00000000800 */
[----:B------:R-:W1:Y:S01]  /*16140*/  MUFU.EX2 R3, R3 ;  /* 0x0000000300037308 */ /* 0x000e620000000800 */
[----:B0-----:R-:W-:Y:S01]  /*16150*/  FMNMX.FTZ R5, R28, R5, !PT ;  /* 0x000000051c057209 */ /* 0x001fe20007810000 */
[----:B------:R-:W-:-:S06]  /*16160*/  VIADD R28, R2, 0x300 ;  /* 0x00000300021c7836 */ /* 0x000fcc0000000000 */
[----:B------:R-:W-:Y:S01]  /*16170*/  MUFU.EX2 R45, R45 ;  /* 0x0000002d002d7308 */ /* 0x000fe20000000800 */
[C---:B------:R-:W-:Y:S01]  /*16180*/  FSETP.NEU.FTZ.AND P4, PT, R5.reuse, -INF , PT ;  /* 0xff8000000500780b */ /* 0x040fe20003f9d000 */
[C---:B------:R-:W-:Y:S01]  /*16190*/  FMUL.FTZ R61, R5.reuse, R0 ;  /* 0x00000000053d7220 */ /* 0x040fe20000410000 */
[----:B------:R-:W-:Y:S02]  /*161a0*/  R2UR UR6, R28 ;  /* 0x000000001c0672ca */ /* 0x000fe400000e0000 */
[----:B------:R-:W-:Y:S02]  /*161b0*/  FSEL R10, R5, RZ, P4 ;  /* 0x000000ff050a7208 */ /* 0x000fe40002000000 */
[----:B------:R-:W-:Y:S01]  /*161c0*/  FSEL R61, R61, RZ, P4 ;  /* 0x000000ff3d3d7208 */ /* 0x000fe20002000000 */
[----:B------:R-:W-:Y:S02]  /*161d0*/  MUFU.EX2 R41, R41 ;  /* 0x0000002900297308 */ /* 0x000fe40000000800 */
[----:B------:R-:W-:Y:S01]  /*161e0*/  FADD.FTZ R11, -R10, R11 ;  /* 0x0000000b0a0b7221 */ /* 0x000fe20000010100 */
[----:B------:R-:W-:-:S02]  /*161f0*/  VIADD R10, R2, 0x380 ;  /* 0x00000380020a7836 */ /* 0x000fc40000000000 */
[-CC-:B------:R-:W-:Y:S01]  /*16200*/  FFMA.FTZ R181, R26, R0.reuse, -R61.reuse ;  /* 0x000000001ab57223 */ /* 0x180fe2000001083d */
[-CC-:B------:R-:W-:Y:S01]  /*16210*/  FFMA.FTZ R26, R27, R0.reuse, -R61.reuse ;  /* 0x000000001b1a7223 */ /* 0x180fe2000001083d */
[-C--:B------:R-:W-:Y:S01]  /*16220*/  FMUL.FTZ R2, R11, R0.reuse ;  /* 0x000000000b027220 */ /* 0x080fe20000410000 */
[----:B------:R-:W-:Y:S02]  /*16230*/  IMAD.MOV.U32 R11, RZ, RZ, 0x40000040 ;  /* 0x40000040ff0b7424 */ /* 0x000fe400078e00ff */
[-CC-:B------:R-:W-:Y:S01]  /*16240*/  FFMA.FTZ R183, R30, R0.reuse, -R61.reuse ;  /* 0x000000001eb77223 */ /* 0x180fe2000001083d */
[-CC-:B------:R-:W-:Y:S01]  /*16250*/  FFMA.FTZ R31, R31, R0.reuse, -R61.reuse ;  /* 0x000000001f1f7223 */ /* 0x180fe2000001083d */
[----:B------:R-:W-:Y:S01]  /*16260*/  MUFU.EX2 R181, R181 ;  /* 0x000000b500b57308 */ /* 0x000fe20000000800 */
[-CC-:B------:R-:W-:Y:S01]  /*16270*/  FFMA.FTZ R177, R34, R0.reuse, -R61.reuse ;  /* 0x0000000022b17223 */ /* 0x180fe2000001083d */
[-CC-:B------:R-:W-:Y:S01]  /*16280*/  FFMA.FTZ R27, R35, R0.reuse, -R61.reuse ;  /* 0x00000000231b7223 */ /* 0x180fe2000001083d */
[-CC-:B------:R-:W-:Y:S01]  /*16290*/  FFMA.FTZ R179, R38, R0.reuse, -R61.reuse ;  /* 0x0000000026b37223 */ /* 0x180fe2000001083d */
[----:B-1----:R-:W-:Y:S01]  /*162a0*/  FFMA.FTZ R38, R3, R7, R180 ;  /* 0x0000000703267223 */ /* 0x002fe200000100b4 */
        /* <DEDUP_REMOVED lines=18> */
[----:B------:R-:W-:Y:S01]  /*163d0*/  FFMA.FTZ R86, R86, R0, -R61 ;  /* 0x0000000056567223 */ /* 0x000fe2000001083d */
[----:B------:R-:W2:Y:S01]  /*163e0*/  MUFU.EX2 R183, R183 ;  /* 0x000000b700b77308 */ /* 0x000ea20000000800 */
[----:B0-----:R-:W-:Y:S01]  /*163f0*/  FFMA.FTZ R7, R2, R6, R181 ;  /* 0x0000000602077223 */ /* 0x001fe200000100b5 */
[----:B------:R-:W-:-:S02]  /*16400*/  @!P1 IADD3 R6, R12, 0x34860, RZ ;  /* 0x000348600c069810 */ /* 0x000fc40007ffe0ff */
[----:B------:R-:W-:-:S04]  /*16410*/  F2FP.F16.F32.PACK_AB R180, R13, R180 ;  /* 0x000000b40db4723e */ /* 0x000fc800000000ff */
[----:B------:R-:W0:Y:S01]  /*16420*/  MUFU.EX2 R31, R31 ;  /* 0x0000001f001f7308 */ /* 0x000e220000000800 */
[C---:B-1----:R-:W-:Y:S01]  /*16430*/  FADD.FTZ R12, R26.reuse, R7 ;  /* 0x000000071a0c7221 */ /* 0x042fe20000010000 */
[----:B------:R-:W-:Y:S01]  /*16440*/  @!P1 PRMT R7, RZ, 0x654, R6 ;  /* 0x00000654ff079816 */ /* 0x000fe20000000006 */
[----:B------:R-:W-:Y:S01]  /*16450*/  FFMA.FTZ R6, R63, R0, -R61 ;  /* 0x000000003f067223 */ /* 0x000fe2000001083d */
[----:B------:R-:W-:-:S04]  /*16460*/  F2FP.F16.F32.PACK_AB R181, R26, R181 ;  /* 0x000000b51ab5723e */ /* 0x000fc800000000ff */
[----:B------:R-:W1:Y:S01]  /*16470*/  MUFU.EX2 R177, R177 ;  /* 0x000000b100b17308 */ /* 0x000e620000000800 */
[----:B--2---:R-:W-:-:S07]  /*16480*/  FADD.FTZ R12, R183, R12 ;  /* 0x0000000cb70c7221 */ /* 0x004fce0000010000 */
[----:B------:R-:W2:Y:S01]  /*16490*/  MUFU.EX2 R27, R27 ;  /* 0x0000001b001b7308 */ /* 0x000ea20000000800 */
[----:B0-----:R-:W-:-:S07]  /*164a0*/  F2FP.F16.F32.PACK_AB R183, R31, R183 ;  /* 0x000000b71fb7723e */ /* 0x001fce00000000ff */
        /* <DEDUP_REMOVED lines=12> */
[----:B------:R-:W-:Y:S01]  /*16570*/  R2UR UR6, R10 ;  /* 0x000000000a0672ca */ /* 0x000fe200000e0000 */
[-CC-:B------:R-:W-:Y:S01]  /*16580*/  FFMA.FTZ R10, R59, R0.reuse, -R61.reuse ;  /* 0x000000003b0a7223 */ /* 0x180fe2000001083d */
[----:B------:R-:W-:Y:S01]  /*16590*/  R2UR UR7, R11 ;  /* 0x000000000b0772ca */ /* 0x000fe200000e0000 */
[----:B------:R-:W-:Y:S01]  /*165a0*/  FADD.FTZ R11, R13, R38 ;  /* 0x000000260d0b7221 */ /* 0x000fe20000010000 */
[----:B------:R-:W-:Y:S01]  /*165b0*/  FADD.FTZ R38, R31, R12 ;  /* 0x0000000c1f267221 */ /* 0x000fe20000010000 */
[----:B------:R-:W-:Y:S01]  /*165c0*/  MUFU.EX2 R28, R28 ;  /* 0x0000001c001c7308 */ /* 0x000fe20000000800 */
[----:B------:R-:W-:Y:S01]  /*165d0*/  FFMA.FTZ R12, R67, R0, -R61 ;  /* 0x00000000430c7223 */ /* 0x000fe2000001083d */
[----:B------:R-:W-:Y:S01]  /*165e0*/  FADD.FTZ R11, R182, R11 ;  /* 0x0000000bb60b7221 */ /* 0x000fe20000010000 */
[----:B-1----:R-:W-:Y:S01]  /*165f0*/  FADD.FTZ R38, R177, R38 ;  /* 0x00000026b1267221 */ /* 0x002fe20000010000 */
[----:B------:R-:W-:Y:S01]  /*16600*/  F2FP.F16.F32.PACK_AB R182, R20, R182 ;  /* 0x000000b614b6723e */ /* 0x000fe200000000ff */
[----:B------:R-:W-:Y:S01]  /*16610*/  FFMA.FTZ R163, R70, R0, -R61 ;  /* 0x0000000046a37223 */ /* 0x000fe2000001083d */
[----:B------:R-:W-:Y:S01]  /*16620*/  FADD.FTZ R11, R20, R11 ;  /* 0x0000000b140b7221 */ /* 0x000fe20000010000 */
[----:B--2---:R-:W-:Y:S01]  /*16630*/  F2FP.F16.F32.PACK_AB R177, R27, R177 ;  /* 0x000000b11bb1723e */ /* 0x004fe200000000ff */
[----:B------:R-:W-:Y:S02]  /*16640*/  MUFU.EX2 R169, R169 ;  /* 0x000000a900a97308 */ /* 0x000fe40000000800 */
[----:B------:R-:W-:Y:S01]  /*16650*/  FADD.FTZ R42, R176, R11 ;  /* 0x0000000bb02a7221 */ /* 0x000fe20000010000 */
[----:B------:R-:W-:-:S05]  /*16660*/  F2FP.F16.F32.PACK_AB R176, R21, R176 ;  /* 0x000000b015b0723e */ /* 0x000fca00000000ff */
        /* <DEDUP_REMOVED lines=16> */
[----:B------:R-:W-:-:S05]  /*16770*/  WARPGROUP.ARRIVE ;  /* 0x00000000000079c5 */ /* 0x000fca0000000000 */
[----:B------:R-:W1:Y:S01]  /*16780*/  MUFU.EX2 R75, R75 ;  /* 0x0000004b004b7308 */ /* 0x000e620000000800 */
[----:B------:R-:W-:Y:S01]  /*16790*/  HGMMA.64x128x16.F32 R88, R152, gdesc[UR4].tnspB, R88, gsb0 ;  /* 0x41e0000498587df0 */ /* 0x000fe20008000858 */
[----:B0-----:R-:W-:-:S06]  /*167a0*/  F2FP.F16.F32.PACK_AB R156, R44, R40 ;  /* 0x000000282c9c723e */ /* 0x001fcc00000000ff */
[----:B------:R-:W-:Y:S08]  /*167b0*/  MUFU.EX2 R49, R49 ;  /* 0x0000003100317308 */ /* 0x000ff00000000800 */
[----:B------:R-:W-:Y:S01]  /*167c0*/  MUFU.EX2 R78, R78 ;  /* 0x0000004e004e7308 */ /* 0x000fe20000000800 */
[----:B-1----:R-:W-:-:S07]  /*167d0*/  F2FP.F16.F32.PACK_AB R157, R75, R74 ;  /* 0x0000004a4b9d723e */ /* 0x002fce00000000ff */
[----:B------:R-:W0:Y:S08]  /*167e0*/  MUFU.EX2 R52, R52 ;  /* 0x0000003400347308 */ /* 0x000e300000000800 */
[----:B------:R-:W1:Y:S08]  /*167f0*/  MUFU.EX2 R79, R79 ;  /* 0x0000004f004f7308 */ /* 0x000e700000000800 */
[----:B------:R-:W-:Y:S01]  /*16800*/  MUFU.EX2 R53, R53 ;  /* 0x0000003500357308 */ /* 0x000fe20000000800 */
[----:B0-----:R-:W-:-:S07]  /*16810*/  F2FP.F16.F32.PACK_AB R158, R52, R49 ;  /* 0x00000031349e723e */ /* 0x001fce00000000ff */
[----:B------:R-:W0:Y:S01]  /*16820*/  MUFU.EX2 R56, R56 ;  /* 0x0000003800387308 */ /* 0x000e220000000800 */
[----:B-1----:R-:W-:-:S07]  /*16830*/  F2FP.F16.F32.PACK_AB R159, R79, R78 ;  /* 0x0000004e4f9f723e */ /* 0x002fce00000000ff */
[----:B------:R-:W-:Y:S08]  /*16840*/  MUFU.EX2 R83, R83 ;  /* 0x0000005300537308 */ /* 0x000ff00000000800 */
[----:B------:R-:W-:Y:S08]  /*16850*/  MUFU.EX2 R57, R57 ;  /* 0x0000003900397308 */ /* 0x000ff00000000800 */
[----:B------:R-:W1:Y:S01]  /*16860*/  MUFU.EX2 R60, R60 ;  /* 0x0000003c003c7308 */ /* 0x000e620000000800 */
[----:B------:R-:W-:-:S02]  /*16870*/  WARPGROUP.DEPBAR.LE gsb0, 0x0 ;  /* 0x00008000000079c5 */ /* 0x000fc40000010000 */
[----:B------:R-:W-:Y:S05]  /*16880*/  @!P1 SYNCS.ARRIVE.TRANS64.RED.A1T0 RZ, [R15+URZ], RZ ;  /* 0x000000ff0fff99a7 */ /* 0x000fea000810043f */
[----:B------:R-:W-:Y:S01]  /*16890*/  MUFU.EX2 R153, R82 ;  /* 0x0000005200997308 */ /* 0x000fe20000000800 */
[----:B0-----:R-:W-:Y:S02]  /*168a0*/  F2FP.F16.F32.PACK_AB R152, R56, R53 ;  /* 0x000000353898723e */ /* 0x001fe400000000ff */
[----:B-1----:R-:W-:Y:S01]  /*168b0*/  F2FP.F16.F32.PACK_AB R154, R60, R57 ;  /* 0x000000393c9a723e */ /* 0x002fe200000000ff */
[----:B------:R0:W-:Y:S04]  /*168c0*/  @!P1 SYNCS.ARRIVE.TRANS64.RED.A1T0 RZ, [R7+URZ], RZ ;  /* 0x000000ff07ff99a7 */ /* 0x0001e8000810043f */
[----:B------:R-:W-:Y:S01]  /*168d0*/  MUFU.EX2 R155, R86 ;  /* 0x00000056009b7308 */ /* 0x000fe20000000800 */
[----:B0-----:R-:W-:Y:S01]  /*168e0*/  FADD.FTZ R7, R21, R42 ;  /* 0x0000002a15077221 */ /* 0x001fe20000010000 */
[----:B------:R-:W-:Y:S01]  /*168f0*/  FADD.FTZ R42, R27, R38 ;  /* 0x000000261b2a7221 */ /* 0x000fe20000010000 */
[-CC-:B------:R-:W-:Y:S01]  /*16900*/  FFMA.FTZ R38, R71, R0.reuse, -R61.reuse ;  /* 0x0000000047267223 */ /* 0x180fe2000001083d */
[----:B------:R-:W-:Y:S01]  /*16910*/  FFMA.FTZ R61, R87, R0, -R61 ;  /* 0x00000000573d7223 */ /* 0x000fe2000001083d */
[----:B------:R-:W-:Y:S01]  /*16920*/  FADD.FTZ R7, R178, R7 ;  /* 0x00000007b2077221 */ /* 0x000fe20000010000 */
[----:B------:R-:W-:Y:S01]  /*16930*/  FADD.FTZ R42, R179, R42 ;  /* 0x0000002ab32a7221 */ /* 0x000fe20000010000 */
[----:B------:R-:W-:Y:S01]  /*16940*/  F2FP.F16.F32.PACK_AB R178, R24, R178 ;  /* 0x000000b218b2723e */ /* 0x000fe200000000ff */
[----:B------:R-:W-:-:S02]  /*16950*/  IMAD.MOV.U32 R21, RZ, RZ, R185 ;  /* 0x000000ffff157224 */ /* 0x000fc400078e00b9 */
[----:B------:R-:W-:Y:S01]  /*16960*/  FADD.FTZ R7, R24, R7 ;  /* 0x0000000718077221 */ /* 0x000fe20000010000 */
[C---:B------:R-:W-:Y:S01]  /*16970*/  FADD.FTZ R42, R29.reuse, R42 ;  /* 0x0000002a1d2a7221 */ /* 0x040fe20000010000 */
[----:B------:R-:W0:Y:S01]  /*16980*/  MUFU.EX2 R38, R38 ;  /* 0x0000002600267308 */ /* 0x000e220000000800 */
[----:B------:R-:W-:Y:S01]  /*16990*/  F2FP.F16.F32.PACK_AB R179, R29, R179 ;  /* 0x000000b31db3723e */ /* 0x000fe200000000ff */
[----:B------:R-:W-:Y:S01]  /*169a0*/  FADD.FTZ R46, R172, R7 ;  /* 0x00000007ac2e7221 */ /* 0x000fe20000010000 */
[----:B------:R-:W-:Y:S01]  /*169b0*/  FADD.FTZ R7, R173, R42 ;  /* 0x0000002aad077221 */ /* 0x000fe20000010000 */
[C---:B------:R-:W-:Y:S02]  /*169c0*/  F2FP.F16.F32.PACK_AB R172, R25.reuse, R172 ;  /* 0x000000ac19ac723e */ /* 0x040fe400000000ff */
[----:B------:R-:W-:Y:S01]  /*169d0*/  FADD.FTZ R11, R25, R46 ;  /* 0x0000002e190b7221 */ /* 0x000fe20000010000 */
[C---:B------:R-:W-:Y:S01]  /*169e0*/  FADD.FTZ R42, R34.reuse, R7 ;  /* 0x00000007222a7221 */ /* 0x040fe20000010000 */
[----:B------:R-:W1:Y:S01]  /*169f0*/  MUFU.EX2 R61, R61 ;  /* 0x0000003d003d7308 */ /* 0x000e620000000800 */
[----:B------:R-:W-:Y:S01]  /*16a00*/  F2FP.F16.F32.PACK_AB R173, R34, R173 ;  /* 0x000000ad22ad723e */ /* 0x000fe200000000ff */
        /* <DEDUP_REMOVED lines=21> */
[C---:B------:R-:W-:Y:S01]  /*16b60*/  FADD.FTZ R11, R37.reuse, R26 ;  /* 0x0000001a250b7221 */ /* 0x040fe20000010000 */
[----:B------:R-:W-:Y:S01]  /*16b70*/  FADD.FTZ R20, R10, R7 ;  /* 0x000000070a147221 */ /* 0x000fe20000010000 */
[----:B------:R-:W-:Y:S02]  /*16b80*/  F2FP.F16.F32.PACK_AB R164, R37, R164 ;  /* 0x000000a425a4723e */ /* 0x000fe400000000ff */
        /* <DEDUP_REMOVED lines=17> */
[C---:B0-----:R-:W-:Y:S01]  /*16ca0*/  FADD.FTZ R7, R38.reuse, R7 ;  /* 0x0000000726077221 */ /* 0x041fe20000010000 */
[----:B------:R-:W-:Y:S02]  /*16cb0*/  F2FP.F16.F32.PACK_AB R163, R38, R163 ;  /* 0x000000a326a3723e */ /* 0x000fe400000000ff */
[----:B------:R-:W-:Y:S01]  /*16cc0*/  FADD.FTZ R11, R40, R11 ;  /* 0x0000000b280b7221 */ /* 0x000fe20000010000 */
[----:B------:R-:W-:-:S03]  /*16cd0*/  FADD.FTZ R6, R74, R7 ;  /* 0x000000074a067221 */ /* 0x000fc60000010000 */
[----:B------:R-:W-:Y:S01]  /*16ce0*/  FADD.FTZ R10, R44, R11 ;  /* 0x0000000b2c0a7221 */ /* 0x000fe20000010000 */
[----:B------:R-:W-:-:S03]  /*16cf0*/  FADD.FTZ R7, R75, R6 ;  /* 0x000000064b077221 */ /* 0x000fc60000010000 */
[----:B------:R-:W-:Y:S01]  /*16d00*/  FADD.FTZ R11, R49, R10 ;  /* 0x0000000a310b7221 */ /* 0x000fe20000010000 */
[----:B------:R-:W-:-:S03]  /*16d10*/  FADD.FTZ R6, R78, R7 ;  /* 0x000000074e067221 */ /* 0x000fc60000010000 */
[----:B------:R-:W-:Y:S01]  /*16d20*/  FADD.FTZ R10, R52, R11 ;  /* 0x0000000b340a7221 */ /* 0x000fe20000010000 */
[----:B------:R-:W-:Y:S01]  /*16d30*/  FADD.FTZ R6, R79, R6 ;  /* 0x000000064f067221 */ /* 0x000fe20000010000 */
[----:B------:R-:W-:Y:S02]  /*16d40*/  MOV R11, R5 ;  /* 0x00000005000b7202 */ /* 0x000fe40000000f00 */
[----:B------:R-:W-:Y:S01]  /*16d50*/  FADD.FTZ R7, R53, R10 ;  /* 0x0000000a35077221 */ /* 0x000fe20000010000 */
[----:B------:R-:W-:Y:S01]  /*16d60*/  FADD.FTZ R6, R153, R6 ;  /* 0x0000000699067221 */ /* 0x000fe20000010000 */
[C---:B------:R-:W-:Y:S02]  /*16d70*/  F2FP.F16.F32.PACK_AB R153, R83.reuse, R153 ;  /* 0x000000995399723e */ /* 0x040fe400000000ff */
[----:B------:R-:W-:Y:S01]  /*16d80*/  FADD.FTZ R10, R56, R7 ;  /* 0x00000007380a7221 */ /* 0x000fe20000010000 */
[----:B------:R-:W-:-:S03]  /*16d90*/  FADD.FTZ R6, R83, R6 ;  /* 0x0000000653067221 */ /* 0x000fc60000010000 */
[----:B------:R-:W-:Y:S01]  /*16da0*/  FADD.FTZ R7, R57, R10 ;  /* 0x0000000a39077221 */ /* 0x000fe20000010000 */
[----:B------:R-:W-:Y:S01]  /*16db0*/  FADD.FTZ R6, R155, R6 ;  /* 0x000000069b067221 */ /* 0x000fe20000010000 */
[C---:B-1----:R-:W-:Y:S01]  /*16dc0*/  F2FP.F16.F32.PACK_AB R155, R61.reuse, R155 ;  /* 0x0000009b3d9b723e */ /* 0x042fe200000000ff */
[----:B------:R-:W-:Y:S02]  /*16dd0*/  IMAD.MOV.U32 R10, RZ, RZ, R4 ;  /* 0x000000ffff0a7224 */ /* 0x000fe400078e0004 */
[----:B------:R-:W-:Y:S01]  /*16de0*/  FADD.FTZ R7, R60, R7 ;  /* 0x000000073c077221 */ /* 0x000fe20000010000 */
[----:B------:R-:W-:Y:S01]  /*16df0*/  FADD.FTZ R6, R61, R6 ;  /* 0x000000063d067221 */ /* 0x000fe20000010000 */
[----:B------:R-:W-:Y:S06]  /*16e00*/  @P3 BRA `(.L_x_2886) ;  /* 0xffffffd000743947 */ /* 0x000fec000383ffff */
[----:B------:R-:W-:Y:S05]  /*16e10*/  BSYNC B1 ;  /* 0x0000000000017941 */ /* 0x000fea0003800000 */
.L_x_2875:
[----:B------:R-:W-:Y:S05]  /*16e20*/  BSYNC B0 ;  /* 0x0000000000007941 */ /* 0x000fea0003800000 */
.L_x_2874:
[----:B------:R-:W-:Y:S01]  /*16e30*/  ISETP.GE.AND P2, PT, R9, RZ, PT ;  /* 0x000000ff0900720c */ /* 0x000fe20003f46270 */
[----:B------:R-:W-:-:S12]  /*16e40*/  BSSY B0, `(.L_x_2887) ;  /* 0x0000258000007945 */ /* 0x000fd80003800000 */
[----:B------:R-:W-:Y:S05]  /*16e50*/  @!P2 BRA `(.L_x_2888) ;  /* 0x000000240058a947 */ /* 0x000fea0003800000 */
[----:B------:R-:W-:Y:S01]  /*16e60*/  IMAD.MOV.U32 R13, RZ, RZ, R5 ;  /* 0x000000ffff0d7224 */ /* 0x000fe200078e0005 */
[----:B------:R-:W-:Y:S01]  /*16e70*/  MOV R15, R188 ;  /* 0x000000bc000f7202 */ /* 0x000fe20000000f00 */
[----:B------:R-:W-:Y:S02]  /*16e80*/  IMAD.MOV.U32 R12, RZ, RZ, R4 ;  /* 0x000000ffff0c7224 */ /* 0x000fe400078e0004 */
[----:B------:R-:W-:-:S07]  /*16e90*/  IMAD.MOV.U32 R20, RZ, RZ, R185 ;  /* 0x000000ffff147224 */ /* 0x000fce00078e00b9 */
.L_x_2899:
        /* <DEDUP_REMOVED lines=8> */
.L_x_2889:
[----:B------:R-:W-:Y:S02]  /*16f20*/  LEA R0, R185, R16, 0x3 ;  /* 0x00000010b9007211 */ /* 0x000fe400078e18ff */
[----:B------:R-:W-:-:S04]  /*16f30*/  SHF.L.U32 R11, R188, 0x1f, RZ ;  /* 0x0000001fbc0b7819 */ /* 0x000fc800000006ff */
[----:B------:R0:W1:Y:S01]  /*16f40*/  SYNCS.PHASECHK.TRANS64.TRYWAIT P2, [R0+URZ+0x34830], R11 ;  /* 0x0348300b000075a7 */ /* 0x000062000804017f */
[----:B------:R-:W-:Y:S05]  /*16f50*/  @!P0 BRA `(.L_x_2890) ;  /* 0x0000000000048947 */ /* 0x000fea0003800000 */
[----:B------:R-:W-:Y:S01]  /*16f60*/  BPT.TRAP 0x1 ;  /* 0x000000040000795c */ /* 0x000fe20000300000 */
.L_x_2890:
[----:B------:R-:W-:Y:S01]  /*16f70*/  BSSY B1, `(.L_x_2891) ;  /* 0x0000006000017945 */ /* 0x000fe20003800000 */
[----:B------:R-:W-:Y:S02]  /*16f80*/  IMAD R4, R185, 0xc00, R8 ;  /* 0x00000c00b9047824 */ /* 0x000fe400078e0208 */
[----:B------:R-:W-:Y:S01]  /*16f90*/  IMAD.MOV.U32 R5, RZ, RZ, 0x40000040 ;  /* 0x40000040ff057424 */ /* 0x000fe200078e00ff */
[----:B-1----:R-:W-:Y:S06]  /*16fa0*/  @P2 BRA `(.L_x_2892) ;  /* 0x0000000000082947 */ /* 0x002fec0003800000 */
[----:B------:R-:W1:Y:S02]  /*16fb0*/  SYNCS.PHASECHK.TRANS64.TRYWAIT P2, [R0+URZ+0x34830], R11 ;  /* 0x0348300b000075a7 */ /* 0x000e64000804017f */
[----:B-1----:R-:W-:Y:S05]  /*16fc0*/  @!P2 BRA `(.L_x_2893) ;  /* 0x000000d80048a947 */ /* 0x002fea0003800000 */
.L_x_2892:
[----:B------:R-:W-:Y:S05]  /*16fd0*/  BSYNC B1 ;  /* 0x0000000000017941 */ /* 0x000fea0003800000 */
.L_x_2891:
        /* <DEDUP_REMOVED lines=10> */
[----:B-1----:R-:W-:Y:S01]  /*17080*/  IMAD.MOV.U32 R11, RZ, RZ, 0x40000040 ;  /* 0x40000040ff0b7424 */ /* 0x002fe200078e00ff */
        /* <DEDUP_REMOVED lines=174> */
.L_x_2894:
[----:B------:R-:W-:Y:S02]  /*17b70*/  SHF.L.U32 R0, R15, 0x1f, RZ ;  /* 0x0000001f0f007819 */ /* 0x000fe400000006ff */
[----:B------:R-:W-:-:S04]  /*17b80*/  LEA R15, R20, R16, 0x3 ;  /* 0x00000010140f7211 */ /* 0x000fc800078e18ff */
[----:B------:R0:W1:Y:S01]  /*17b90*/  SYNCS.PHASECHK.TRANS64.TRYWAIT P2, [R15+URZ+0x34850], R0 ;  /* 0x034850000f0075a7 */ /* 0x000062000804017f */
[----:B------:R-:W-:Y:S05]  /*17ba0*/  @!P0 BRA `(.L_x_2895) ;  /* 0x0000000000048947 */ /* 0x000fea0003800000 */
[----:B------:R-:W-:Y:S01]  /*17bb0*/  BPT.TRAP 0x1 ;  /* 0x000000040000795c */ /* 0x000fe20000300000 */
.L_x_2895:
[----:B------:R-:W-:Y:S04]  /*17bc0*/  BSSY B1, `(.L_x_2896) ;  /* 0x0000004000017945 */ /* 0x000fe80003800000 */
[----:B-1----:R-:W-:Y:S05]  /*17bd0*/  @P2 BRA `(.L_x_2897) ;  /* 0x0000000000082947 */ /* 0x002fea0003800000 */
[----:B------:R-:W1:Y:S02]  /*17be0*/  SYNCS.PHASECHK.TRANS64.TRYWAIT P2, [R15+URZ+0x34850], R0 ;  /* 0x034850000f0075a7 */ /* 0x000e64000804017f */
[----:B-1----:R-:W-:Y:S05]  /*17bf0*/  @!P2 BRA `(.L_x_2898) ;  /* 0x000000cc0050a947 */ /* 0x002fea0003800000 */
.L_x_2897:
[----:B------:R-:W-:Y:S05]  /*17c00*/  BSYNC B1 ;  /* 0x0000000000017941 */ /* 0x000fea0003800000 */
.L_x_2896:
[----:B01----:R-:W-:Y:S01]  /*17c10*/  VIADD R0, R16, 0x400 ;  /* 0x0000040010007836 */ /* 0x003fe20000000000 */
[----:B------:R-:W-:Y:S01]  /*17c20*/  WARPGROUP.ARRIVE ;  /* 0x00000000000079c5 */ /* 0x000fe20000000000 */
[----:B------:R-:W-:Y:S01]  /*17c30*/  IMAD.MOV.U32 R11, RZ, RZ, 0x40000040 ;  /* 0x40000040ff0b7424 */ /* 0x000fe200078e00ff */
[----:B------:R-:W-:Y:S01]  /*17c40*/  MOV R21, 0x40000040 ;  /* 0x4000004000157802 */ /* 0x000fe20000000f00 */
[----:B------:R-:W-:Y:S01]  /*17c50*/  IMAD.MOV.U32 R3, RZ, RZ, 0x40000040 ;  /* 0x40000040ff037424 */ /* 0x000fe200078e00ff */
[----:B------:R-:W-:Y:S01]  /*17c60*/  SHF.R.U32.HI R0, RZ, 0x4, R0 ;  /* 0x00000004ff007819 */ /* 0x000fe20000011600 */
[----:B------:R-:W-:Y:S01]  /*17c70*/  @!P1 VIADD R15, R15, 0x34860 ;  /* 0x000348600f0f9836 */ /* 0x000fe20000000000 */
[----:B------:R-:W-:Y:S02]  /*17c80*/  R2UR UR7, R11 ;  /* 0x000000000b0772ca */ /* 0x000fe400000e0000 */
[----:B------:R-:W-:Y:S02]  /*17c90*/  LOP3.LUT R0, R0, 0x3fff, RZ, 0xc0, !PT ;  /* 0x00003fff00007812 */ /* 0x000fe400078ec0ff */
[C---:B-----5:R-:W-:Y:S01]  /*17ca0*/  ISETP.GT.AND P2, PT, R9.reuse, RZ, PT ;  /* 0x000000ff0900720c */ /* 0x060fe20003f44270 */
[----:B------:R-:W-:Y:S01]  /*17cb0*/  VIADD R9, R9, 0xffffffff ;  /* 0xffffffff09097836 */ /* 0x000fe20000000000 */
[----:B------:R-:W-:-:S02]  /*17cc0*/  LOP3.LUT R0, R0, 0x4000000, RZ, 0xfc, !PT ;  /* 0x0400000000007812 */ /* 0x000fc400078efcff */
[----:B------:R-:W-:-:S03]  /*17cd0*/  @!P1 PRMT R15, RZ, 0x654, R15 ;  /* 0x00000654ff0f9816 */ /* 0x000fc6000000000f */
[----:B------:R-:W-:Y:S01]  /*17ce0*/  IMAD R10, R20, 0x800, R0 ;  /* 0x00000800140a7824 */ /* 0x000fe200078e0200 */
[----:B------:R-:W-:-:S03]  /*17cf0*/  FMNMX.FTZ R0, R24, R12, !PT ;  /* 0x0000000c18007209 */ /* 0x000fc60007810000 */
[C---:B------:R-:W-:Y:S01]  /*17d00*/  VIADD R20, R10.reuse, 0x200 ;  /* 0x000002000a147836 */ /* 0x040fe20000000000 */
[C---:B------:R-:W-:Y:S02]  /*17d10*/  R2UR UR6, R10.reuse ;  /* 0x000000000a0672ca */ /* 0x040fe400000e0000 */
[----:B------:R-:W-:Y:S02]  /*17d20*/  IADD3 R2, R10, 0x80, RZ ;  /* 0x000000800a027810 */ /* 0x000fe40007ffe0ff */
[----:B------:R-:W-:-:S04]  /*17d30*/  FMNMX.FTZ R0, R25, R0, !PT ;  /* 0x0000000019007209 */ /* 0x000fc80007810000 */
[----:B------:R-:W-:-:S04]  /*17d40*/  FMNMX.FTZ R0, R28, R0, !PT ;  /* 0x000000001c007209 */ /* 0x000fc80007810000 */
[----:B------:R-:W-:Y:S01]  /*17d50*/  FMNMX.FTZ R0, R29, R0, !PT ;  /* 0x000000001d007209 */ /* 0x000fe20007810000 */
[----:B------:R-:W-:Y:S01]  /*17d60*/  HGMMA.64x128x16.F32 R88, R180, gdesc[UR4].tnspB, R88, gsb0 ;  /* 0x41e00004b4587df0 */ /* 0x000fe20008000858 */
[----:B------:R-:W-:Y:S01]  /*17d70*/  R2UR UR6, R2 ;  /* 0x00000000020672ca */ /* 0x000fe200000e0000 */
[----:B------:R-:W-:Y:S01]  /*17d80*/  VIADD R2, R10, 0x100 ;  /* 0x000001000a027836 */ /* 0x000fe20000000000 */
[----:B------:R-:W-:Y:S01]  /*17d90*/  R2UR UR7, R3 ;  /* 0x00000000030772ca */ /* 0x000fe200000e0000 */
[----:B------:R-:W-:Y:S01]  /*17da0*/  IMAD.MOV.U32 R3, RZ, RZ, 0x40000040 ;  /* 0x40000040ff037424 */ /* 0x000fe200078e00ff */
[----:B------:R-:W-:-:S04]  /*17db0*/  FMNMX.FTZ R0, R32, R0, !PT ;  /* 0x0000000020007209 */ /* 0x000fc80007810000 */
[----:B------:R-:W-:-:S04]  /*17dc0*/  FMNMX.FTZ R0, R33, R0, !PT ;  /* 0x0000000021007209 */ /* 0x000fc80007810000 */
[----:B------:R-:W-:Y:S01]  /*17dd0*/  FMNMX.FTZ R0, R36, R0, !PT ;  /* 0x0000000024007209 */ /* 0x000fe20007810000 */
[----:B------:R-:W-:Y:S02]  /*17de0*/  WARPGROUP.DEPBAR.LE gsb0, 0x0 ;  /* 0x00008000000079c5 */ /* 0x000fe40000010000 */
[----:B------:R-:W-:-:S06]  /*17df0*/  WARPGROUP.ARRIVE ;  /* 0x00000000000079c5 */ /* 0x000fcc0000000000 */
[----:B------:R-:W-:Y:S01]  /*17e00*/  HGMMA.64x128x16.F32 R88, R176, gdesc[UR4].tnspB, R88, gsb0 ;  /* 0x41e00004b0587df0 */ /* 0x000fe20008000858 */
[----:B------:R-:W-:Y:S02]  /*17e10*/  R2UR UR6, R2 ;  /* 0x00000000020672ca */ /* 0x000fe400000e0000 */
[----:B------:R-:W-:Y:S02]  /*17e20*/  R2UR UR7, R3 ;  /* 0x00000000030772ca */ /* 0x000fe400000e0000 */
[----:B------:R-:W-:Y:S02]  /*17e30*/  FMNMX.FTZ R3, R37, R0, !PT ;  /* 0x0000000025037209 */ /* 0x000fe40007810000 */
[----:B------:R-:W-:Y:S02]  /*17e40*/  IADD3 R2, R10, 0x180, RZ ;  /* 0x000001800a027810 */ /* 0x000fe40007ffe0ff */
        /* <DEDUP_REMOVED lines=18> */
[----:B------:R-:W-:-:S04]  /*17f70*/  FMNMX.FTZ R0, R73, R0, !PT ;  /* 0x0000000049007209 */ /* 0x000fc80007810000 */
        /* <DEDUP_REMOVED lines=8> */
[----:B------:R-:W-:-:S04]  /*18000*/  FMNMX.FTZ R3, R81, R0, !PT ;  /* 0x0000000051037209 */ /* 0x000fc80007810000 */
[----:B------:R-:W-:-:S04]  /*18010*/  FMNMX.FTZ R0, R84, R3, !PT ;  /* 0x0000000354007209 */ /* 0x000fc80007810000 */
[----:B------:R-:W-:Y:S01]  /*18020*/  FMNMX.FTZ R2, R85, R0, !PT ;  /* 0x0000000055027209 */ /* 0x000fe20007810000 */
[----:B------:R-:W-:-:S04]  /*18030*/  IMAD.U32 R0, RZ, RZ, UR38 ;  /* 0x00000026ff007e24 */ /* 0x000fc8000f8e00ff */
[----:B------:R-:W0:Y:S02]  /*18040*/  SHFL.BFLY PT, R3, R2, 0x2, 0x1f ;  /* 0x0c401f0002037f89 */ /* 0x000e2400000e0000 */
[----:B0-----:R-:W-:Y:S02]  /*18050*/  FMNMX.FTZ R5, R2, R3, !PT ;  /* 0x0000000302057209 */ /* 0x001fe40007810000 */
[----:B------:R-:W-:-:S03]  /*18060*/  FMNMX.FTZ R2, R26, R13, !PT ;  /* 0x0000000d1a027209 */ /* 0x000fc60007810000 */
[----:B------:R-:W0:Y:S02]  /*18070*/  SHFL.BFLY PT, R4, R5, 0x1, 0x1f ;  /* 0x0c201f0005047f89 */ /* 0x000e2400000e0000 */
[----:B0-----:R-:W-:Y:S02]  /*18080*/  FMNMX.FTZ R4, R5, R4, !PT ;  /* 0x0000000405047209 */ /* 0x001fe40007810000 */
[----:B------:R-:W-:-:S03]  /*18090*/  FMNMX.FTZ R5, R27, R2, !PT ;  /* 0x000000021b057209 */ /* 0x000fc60007810000 */
[-C--:B------:R-:W-:Y:S01]  /*180a0*/  FMUL.FTZ R11, R4, R0.reuse ;  /* 0x00000000040b7220 */ /* 0x080fe20000410000 */
[----:B------:R-:W-:Y:S01]  /*180b0*/  FMNMX.FTZ R2, R30, R5, !PT ;  /* 0x000000051e027209 */ /* 0x000fe20007810000 */
[----:B------:R-:W-:Y:S02]  /*180c0*/  FADD.FTZ R3, -R4, R12 ;  /* 0x0000000c04037221 */ /* 0x000fe40000010100 */
        /* <DEDUP_REMOVED lines=23> */
[-C--:B------:R-:W-:Y:S01]  /*18240*/  FFMA.FTZ R85, R85, R0.reuse, -R11 ;  /* 0x0000000055557223 */ /* 0x080fe2000001080b */
[----:B------:R-:W-:Y:S01]  /*18250*/  FMUL.FTZ R3, R3, R0 ;  /* 0x0000000003037220 */ /* 0x000fe20000410000 */
[----:B------:R-:W-:Y:S01]  /*18260*/  FMNMX.FTZ R5, R43, R2, !PT ;  /* 0x000000022b057209 */ /* 0x000fe20007810000 */
[----:B------:R-:W-:Y:S03]  /*18270*/  MUFU.EX2 R180, R180 ;  /* 0x000000b400b47308 */ /* 0x000fe60000000800 */
[----:B------:R-:W-:-:S04]  /*18280*/  FMNMX.FTZ R2, R46, R5, !PT ;  /* 0x000000052e027209 */ /* 0x000fc80007810000 */
[----:B------:R-:W-:Y:S01]  /*18290*/  FMNMX.FTZ R5, R47, R2, !PT ;  /* 0x000000022f057209 */ /* 0x000fe20007810000 */
[----:B------:R-:W0:Y:S03]  /*182a0*/  MUFU.EX2 R3, R3 ;  /* 0x0000000300037308 */ /* 0x000e260000000800 */
[----:B------:R-:W-:-:S04]  /*182b0*/  FMNMX.FTZ R2, R50, R5, !PT ;  /* 0x0000000532027209 */ /* 0x000fc80007810000 */
[----:B------:R-:W-:Y:S01]  /*182c0*/  FMNMX.FTZ R5, R51, R2, !PT ;  /* 0x0000000233057209 */ /* 0x000fe20007810000 */
[----:B------:R-:W1:Y:S03]  /*182d0*/  MUFU.EX2 R12, R12 ;  /* 0x0000000c000c7308 */ /* 0x000e660000000800 */
[----:B------:R-:W-:-:S04]  /*182e0*/  FMNMX.FTZ R2, R54, R5, !PT ;  /* 0x0000000536027209 */ /* 0x000fc80007810000 */
[----:B------:R-:W-:Y:S01]  /*182f0*/  FMNMX.FTZ R5, R55, R2, !PT ;  /* 0x0000000237057209 */ /* 0x000fe20007810000 */
[----:B------:R-:W2:Y:S01]  /*18300*/  MUFU.EX2 R182, R182 ;  /* 0x000000b600b67308 */ /* 0x000ea20000000800 */
[----:B0-----:R-:W-:Y:S02]  /*18310*/  FFMA.FTZ R7, R3, R7, R180 ;  /* 0x0000000703077223 */ /* 0x001fe400000100b4 */
[----:B------:R-:W-:-:S04]  /*18320*/  FMNMX.FTZ R2, R58, R5, !PT ;  /* 0x000000053a027209 */ /* 0x000fc80007810000 */
[----:B------:R-:W-:Y:S01]  /*18330*/  FMNMX.FTZ R5, R59, R2, !PT ;  /* 0x000000023b057209 */ /* 0x000fe20007810000 */
[----:B------:R-:W0:Y:S01]  /*18340*/  MUFU.EX2 R24, R24 ;  /* 0x0000001800187308 */ /* 0x000e220000000800 */
[C---:B-1----:R-:W-:Y:S01]  /*18350*/  FADD.FTZ R7, R12.reuse, R7 ;  /* 0x000000070c077221 */ /* 0x042fe20000010000 */
[----:B------:R-:W-:Y:S01]  /*18360*/  F2FP.F16.F32.PACK_AB R180, R12, R180 ;  /* 0x000000b40cb4723e */ /* 0x000fe200000000ff */
[----:B------:R-:W-:Y:S02]  /*18370*/  WARPGROUP.DEPBAR.LE gsb0, 0x0 ;  /* 0x00008000000079c5 */ /* 0x000fe40000010000 */
[----:B------:R-:W-:Y:S01]  /*18380*/  WARPGROUP.ARRIVE ;  /* 0x00000000000079c5 */ /* 0x000fe20000000000 */
[----:B------:R-:W-:Y:S01]  /*18390*/  FMNMX.FTZ R2, R62, R5, !PT ;  /* 0x000000053e027209 */ /* 0x000fe20007810000 */
[-CC-:B------:R-:W-:Y:S01]  /*183a0*/  FFMA.FTZ R172, R40, R0.reuse, -R11.reuse ;  /* 0x0000000028ac7223 */ /* 0x180fe2000001080b */
[-CC-:B------:R-:W-:Y:S01]  /*183b0*/  FFMA.FTZ R174, R44, R0.reuse, -R11.reuse ;  /* 0x000000002cae7223 */ /* 0x180fe2000001080b */
[--C-:B------:R-:W-:Y:S01]  /*183c0*/  FFMA.FTZ R40, R57, R0, -R11.reuse ;  /* 0x0000000039287223 */ /* 0x100fe2000001080b */
[----:B------:R-:W-:Y:S01]  /*183d0*/  FMNMX.FTZ R5, R63, R2, !PT ;  /* 0x000000023f057209 */ /* 0x000fe20007810000 */
[----:B------:R-:W-:Y:S01]  /*183e0*/  HGMMA.64x128x16.F32 R88, R168, gdesc[UR4].tnspB, R88, gsb0 ;  /* 0x41e00004a8587df0 */ /* 0x000fe20008000858 */
[----:B------:R-:W-:Y:S01]  /*183f0*/  R2UR UR6, R20 ;  /* 0x00000000140672ca */ /* 0x000fe200000e0000 */
[----:B------:R-:W-:Y:S01]  /*18400*/  VIADD R20, R10, 0x280 ;  /* 0x000002800a147836 */ /* 0x000fe20000000000 */
[----:B------:R-:W-:Y:S01]  /*18410*/  R2UR UR7, R21 ;  /* 0x00000000150772ca */ /* 0x000fe200000e0000 */
[----:B------:R-:W-:Y:S01]  /*18420*/  IMAD.MOV.U32 R21, RZ, RZ, 0x40000040 ;  /* 0x40000040ff157424 */ /* 0x000fe200078e00ff */
[----:B------:R-:W-:Y:S01]  /*18430*/  FMNMX.FTZ R2, R66, R5, !PT ;  /* 0x0000000542027209 */ /* 0x000fe20007810000 */
[-CC-:B------:R-:W-:Y:S01]  /*18440*/  FFMA.FTZ R44, R73, R0.reuse, -R11.reuse ;  /* 0x00000000492c7223 */ /* 0x180fe2000001080b */
[----:B------:R-:W-:Y:S01]  /*18450*/  FFMA.FTZ R57, R84, R0, -R11 ;  /* 0x0000000054397223 */ /* 0x000fe2000001080b */
[----:B------:R-:W1:Y:S01]  /*18460*/  MUFU.EX2 R176, R176 ;  /* 0x000000b000b07308 */ /* 0x000e620000000800 */
[----:B------:R-:W-:Y:S01]  /*18470*/  FMNMX.FTZ R5, R67, R2, !PT ;  /* 0x0000000243057209 */ /* 0x000fe20007810000 */
[----:B--2---:R-:W-:Y:S01]  /*18480*/  FADD.FTZ R7, R182, R7 ;  /* 0x00000007b6077221 */ /* 0x004fe20000010000 */
[----:B0-----:R-:W-:-:S02]  /*18490*/  F2FP.F16.F32.PACK_AB R182, R24, R182 ;  /* 0x000000b618b6723e */ /* 0x001fc400000000ff */
[----:B------:R-:W-:Y:S01]  /*184a0*/  FMNMX.FTZ R2, R70, R5, !PT ;  /* 0x0000000546027209 */ /* 0x000fe20007810000 */
[----:B------:R-:W-:Y:S02]  /*184b0*/  FADD.FTZ R7, R24, R7 ;  /* 0x0000000718077221 */ /* 0x000fe40000010000 */
[----:B------:R-:W0:Y:S01]  /*184c0*/  MUFU.EX2 R25, R25 ;  /* 0x0000001900197308 */ /* 0x000e220000000800 */
[----:B------:R-:W-:-:S04]  /*184d0*/  FMNMX.FTZ R5, R71, R2, !PT ;  /* 0x0000000247057209 */ /* 0x000fc80007810000 */
[----:B------:R-:W-:-:S03]  /*184e0*/  FMNMX.FTZ R2, R74, R5, !PT ;  /* 0x000000054a027209 */ /* 0x000fc60007810000 */
[----:B------:R-:W2:Y:S01]  /*184f0*/  MUFU.EX2 R178, R178 ;  /* 0x000000b200b27308 */ /* 0x000ea20000000800 */
[----:B------:R-:W-:-:S04]  /*18500*/  FMNMX.FTZ R5, R75, R2, !PT ;  /* 0x000000024b057209 */ /* 0x000fc80007810000 */
[----:B------:R-:W-:-:S03]  /*18510*/  FMNMX.FTZ R2, R78, R5, !PT ;  /* 0x000000054e027209 */ /* 0x000fc60007810000 */
[----:B------:R-:W3:Y:S01]  /*18520*/  MUFU.EX2 R33, R33 ;  /* 0x0000002100217308 */ /* 0x000ee20000000800 */
[----:B------:R-:W-:-:S04]  /*18530*/  FMNMX.FTZ R5, R79, R2, !PT ;  /* 0x000000024f057209 */ /* 0x000fc80007810000 */
[----:B------:R-:W-:-:S03]  /*18540*/  FMNMX.FTZ R2, R82, R5, !PT ;  /* 0x0000000552027209 */ /* 0x000fc60007810000 */
[----:B------:R-:W-:Y:S01]  /*18550*/  MUFU.EX2 R172, R172 ;  /* 0x000000ac00ac7308 */ /* 0x000fe20000000800 */
[----:B------:R-:W-:-:S04]  /*18560*/  FMNMX.FTZ R5, R83, R2, !PT ;  /* 0x0000000253057209 */ /* 0x000fc80007810000 */
[----:B------:R-:W-:-:S03]  /*18570*/  FMNMX.FTZ R2, R86, R5, !PT ;  /* 0x0000000556027209 */ /* 0x000fc60007810000 */
[----:B------:R-:W-:Y:S01]  /*18580*/  MUFU.EX2 R29, R29 ;  /* 0x0000001d001d7308 */ /* 0x000fe20000000800 */
[----:B------:R-:W-:-:S05]  /*18590*/  FMNMX.FTZ R2, R87, R2, !PT ;  /* 0x0000000257027209 */ /* 0x000fca0007810000 */
[----:B------:R-:W4:Y:S02]  /*185a0*/  SHFL.BFLY PT, R5, R2, 0x2, 0x1f ;  /* 0x0c401f0002057f89 */ /* 0x000f2400000e0000 */
[----:B------:R-:W-:Y:S08]  /*185b0*/  MUFU.EX2 R174, R174 ;  /* 0x000000ae00ae7308 */ /* 0x000ff00000000800 */
[----:B------:R-:W-:Y:S08]  /*185c0*/  MUFU.EX2 R28, R28 ;  /* 0x0000001c001c7308 */ /* 0x000ff00000000800 */
[----:B------:R-:W-:Y:S01]  /*185d0*/  MUFU.EX2 R32, R32 ;  /* 0x0000002000207308 */ /* 0x000fe20000000800 */
[----:B----4-:R-:W-:-:S07]  /*185e0*/  FMNMX.FTZ R5, R2, R5, !PT ;  /* 0x0000000502057209 */ /* 0x010fce0007810000 */
[----:B------:R-:W-:Y:S01]  /*185f0*/  MUFU.EX2 R36, R36 ;  /* 0x0000002400247308 */ /* 0x000fe20000000800 */
[----:B------:R-:W4:Y:S07]  /*18600*/  SHFL.BFLY PT, R2, R5, 0x1, 0x1f ;  /* 0x0c201f0005027f89 */ /* 0x000f2e00000e0000 */
[----:B------:R-:W-:Y:S08]  /*18610*/  MUFU.EX2 R40, R40 ;  /* 0x0000002800287308 */ /* 0x000ff00000000800 */
[----:B------:R-:W-:Y:S08]  /*18620*/  MUFU.EX2 R45, R45 ;  /* 0x0000002d002d7308 */ /* 0x000ff00000000800 */
[----:B------:R-:W-:Y:S01]  /*18630*/  MUFU.EX2 R41, R41 ;  /* 0x0000002900297308 */ /* 0x000fe20000000800 */
[----:B----4-:R-:W-:-:S07]  /*18640*/  FMNMX.FTZ R5, R5, R2, !PT ;  /* 0x0000000205057209 */ /* 0x010fce0007810000 */
[----:B------:R-:W-:Y:S08]  /*18650*/  MUFU.EX2 R37, R37 ;  /* 0x0000002500257308 */ /* 0x000ff00000000800 */
[----:B------:R-:W4:Y:S08]  /*18660*/  MUFU.EX2 R44, R44 ;  /* 0x0000002c002c7308 */ /* 0x000f300000000800 */
        /* <DEDUP_REMOVED lines=10> */
[----:B------:R-:W-:Y:S01]  /*18710*/  R2UR UR6, R20 ;  /* 0x00000000140672ca */ /* 0x000fe200000e0000 */
[C---:B------:R-:W-:Y:S01]  /*18720*/  VIADD R20, R10.reuse, 0x300 ;  /* 0x000003000a147836 */ /* 0x040fe20000000000 */
[----:B------:R-:W-:Y:S01]  /*18730*/  R2UR UR7, R21 ;  /* 0x00000000150772ca */ /* 0x000fe200000e0000 */
[----:B------:R-:W-:Y:S01]  /*18740*/  VIADD R10, R10, 0x380 ;  /* 0x000003800a0a7836 */ /* 0x000fe20000000000 */
[----:B------:R-:W-:-:S02]  /*18750*/  MOV R21, 0x40000040 ;  /* 0x4000004000157802 */ /* 0x000fc40000000f00 */
        /* <DEDUP_REMOVED lines=10> */
[----:B------:R-:W-:Y:S01]  /*18800*/  R2UR UR6, R20 ;  /* 0x00000000140672ca */ /* 0x000fe200000e0000 */
[----:B------:R-:W-:Y:S01]  /*18810*/  MUFU.EX2 R164, R164 ;  /* 0x000000a400a47308 */ /* 0x000fe20000000800 */
[----:B------:R-:W-:Y:S01]  /*18820*/  R2UR UR7, R21 ;  /* 0x00000000150772ca */ /* 0x000fe200000e0000 */
        /* <DEDUP_REMOVED lines=12> */
[-C--:B------:R-:W-:Y:S01]  /*188f0*/  FFMA.FTZ R175, R46, R0.reuse, -R21 ;  /* 0x000000002eaf7223 */ /* 0x080fe20000010815 */
[----:B-1----:R-:W-:Y:S01]  /*18900*/  FADD.FTZ R46, R176, R7 ;  /* 0x00000007b02e7221 */ /* 0x002fe20000010000 */
[-CC-:B------:R-:W-:Y:S01]  /*18910*/  FFMA.FTZ R34, R47, R0.reuse, -R21.reuse ;  /* 0x000000002f227223 */ /* 0x180fe20000010815 */
[----:B------:R-:W-:Y:S01]  /*18920*/  MUFU.EX2 R20, R20 ;  /* 0x0000001400147308 */ /* 0x000fe20000000800 */
[-CC-:B------:R-:W-:Y:S01]  /*18930*/  FFMA.FTZ R169, R50, R0.reuse, -R21.reuse ;  /* 0x0000000032a97223 */ /* 0x180fe20000010815 */
[----:B0-----:R-:W-:Y:S01]  /*18940*/  FADD.FTZ R7, R25, R46 ;  /* 0x0000002e19077221 */ /* 0x001fe20000010000 */
[-CC-:B------:R-:W-:Y:S01]  /*18950*/  FFMA.FTZ R35, R51, R0.reuse, -R21.reuse ;  /* 0x0000000033237223 */ /* 0x180fe20000010815 */
[-CC-:B------:R-:W-:Y:S01]  /*18960*/  FFMA.FTZ R171, R54, R0.reuse, -R21.reuse ;  /* 0x0000000036ab7223 */ /* 0x180fe20000010815 */
[-C--:B------:R-:W-:Y:S01]  /*18970*/  FFMA.FTZ R38, R55, R0.reuse, -R21 ;  /* 0x0000000037267223 */ /* 0x080fe20000010815 */
[----:B--2---:R-:W-:Y:S01]  /*18980*/  FADD.FTZ R50, R178, R7 ;  /* 0x00000007b2327221 */ /* 0x004fe20000010000 */
        /* <DEDUP_REMOVED lines=11> */
[----:B------:R-:W-:Y:S01]  /*18a40*/  FFMA.FTZ R86, R86, R0, -R21 ;  /* 0x0000000056567223 */ /* 0x000fe20000010815 */
[----:B------:R-:W-:-:S02]  /*18a50*/  F2FP.F16.F32.PACK_AB R176, R25, R176 ;  /* 0x000000b019b0723e */ /* 0x000fc400000000ff */
[----:B---3--:R-:W-:-:S03]  /*18a60*/  F2FP.F16.F32.PACK_AB R178, R33, R178 ;  /* 0x000000b221b2723e */ /* 0x008fc600000000ff */
        /* <DEDUP_REMOVED lines=18> */
[-C--:B------:R-:W-:Y:S01]  /*18b90*/  FFMA.FTZ R161, R66, R0.reuse, -R21 ;  /* 0x0000000042a17223 */ /* 0x080fe20000010815 */
[----:B------:R-:W-:Y:S01]  /*18ba0*/  HGMMA.64x128x16.F32 R88, R156, gdesc[UR4].tnspB, R88, gsb0 ;  /* 0x41e000049c587df0 */ /* 0x000fe20008000858 */
[----:B------:R-:W-:Y:S01]  /*18bb0*/  FMUL.FTZ R11, R11, R0 ;  /* 0x000000000b0b7220 */ /* 0x000fe20000410000 */
[----:B------:R-:W-:Y:S01]  /*18bc0*/  R2UR UR6, R10 ;  /* 0x000000000a0672ca */ /* 0x000fe200000e0000 */
[----:B------:R-:W-:-:S02]  /*18bd0*/  @!P1 IMAD R10, R14, 0x8, R16 ;  /* 0x000000080e0a9824 */ /* 0x000fc400078e0210 */
[----:B------:R-:W-:Y:S01]  /*18be0*/  FFMA.FTZ R163, R70, R0, -R21 ;  /* 0x0000000046a37223 */ /* 0x000fe20000010815 */
[----:B------:R0:W-:Y:S02]  /*18bf0*/  MUFU.EX2 R2, R11 ;  /* 0x0000000b00027308 */ /* 0x0001e40000000800 */
[----:B------:R-:W-:-:S06]  /*18c00*/  @!P1 IADD3 R10, R10, 0x34840, RZ ;  /* 0x000348400a0a9810 */ /* 0x000fcc0007ffe0ff */
[----:B------:R-:W-:Y:S01]  /*18c10*/  MUFU.EX2 R166, R166 ;  /* 0x000000a600a67308 */ /* 0x000fe20000000800 */
[----:B0-----:R-:W-:-:S05]  /*18c20*/  IMAD.MOV.U32 R11, RZ, RZ, 0x40000040 ;  /* 0x40000040ff0b7424 */ /* 0x001fca00078e00ff */
[----:B------:R-:W-:Y:S02]  /*18c30*/  R2UR UR7, R11 ;  /* 0x000000000b0772ca */ /* 0x000fe400000e0000 */
[----:B------:R-:W-:Y:S01]  /*18c40*/  @!P1 PRMT R11, RZ, 0x654, R10 ;  /* 0x00000654ff0b9816 */ /* 0x000fe2000000000a */
[----:B------:R-:W-:Y:S08]  /*18c50*/  MUFU.EX2 R167, R167 ;  /* 0x000000a700a77308 */ /* 0x000ff00000000800 */
[----:B------:R-:W-:Y:S08]  /*18c60*/  MUFU.EX2 R10, R59 ;  /* 0x0000003b000a7308 */ /* 0x000ff00000000800 */
[----:B------:R-:W-:Y:S08]  /*18c70*/  MUFU.EX2 R160, R160 ;  /* 0x000000a000a07308 */ /* 0x000ff00000000800 */
[----:B------:R-:W-:Y:S08]  /*18c80*/  MUFU.EX2 R161, R161 ;  /* 0x000000a100a17308 */ /* 0x000ff00000000800 */
[----:B------:R-:W-:Y:S08]  /*18c90*/  MUFU.EX2 R162, R162 ;  /* 0x000000a200a27308 */ /* 0x000ff00000000800 */
[----:B------:R-:W-:Y:S08]  /*18ca0*/  MUFU.EX2 R163, R163 ;  /* 0x000000a300a37308 */ /* 0x000ff00000000800 */
[----:B------:R-:W-:Y:S08]  /*18cb0*/  MUFU.EX2 R74, R74 ;  /* 0x0000004a004a7308 */ /* 0x000ff00000000800 */
[----:B------:R-:W0:Y:S08]  /*18cc0*/  MUFU.EX2 R75, R75 ;  /* 0x0000004b004b7308 */ /* 0x000e300000000800 */
[----:B------:R-:W-:Y:S08]  /*18cd0*/  MUFU.EX2 R78, R78 ;  /* 0x0000004e004e7308 */ /* 0x000ff00000000800 */
[----:B------:R-:W1:Y:S08]  /*18ce0*/  MUFU.EX2 R79, R79 ;  /* 0x0000004f004f7308 */ /* 0x000e700000000800 */
[----:B------:R-:W-:Y:S08]  /*18cf0*/  MUFU.EX2 R56, R56 ;  /* 0x0000003800387308 */ /* 0x000ff00000000800 */
[----:B------:R-:W-:Y:S08]  /*18d00*/  MUFU.EX2 R83, R83 ;  /* 0x0000005300537308 */ /* 0x000ff00000000800 */
[----:B------:R-:W2:Y:S01]  /*18d10*/  MUFU.EX2 R13, R85 ;  /* 0x00000055000d7308 */ /* 0x000ea20000000800 */
[----:B------:R-:W-:-:S02]  /*18d20*/  WARPGROUP.DEPBAR.LE gsb0, 0x0 ;  /* 0x00008000000079c5 */ /* 0x000fc40000010000 */
[----:B------:R-:W-:Y:S01]  /*18d30*/  WARPGROUP.ARRIVE ;  /* 0x00000000000079c5 */ /* 0x000fe20000000000 */
[----:B----4-:R-:W-:Y:S02]  /*18d40*/  F2FP.F16.F32.PACK_AB R156, R44, R37 ;  /* 0x000000252c9c723e */ /* 0x010fe400000000ff */
[----:B0-----:R-:W-:Y:S02]  /*18d50*/  F2FP.F16.F32.PACK_AB R157, R75, R74 ;  /* 0x0000004a4b9d723e */ /* 0x001fe400000000ff */
[----:B------:R-:W-:Y:S01]  /*18d60*/  F2FP.F16.F32.PACK_AB R158, R52, R49 ;  /* 0x00000031349e723e */ /* 0x000fe200000000ff */
[----:B------:R-:W-:Y:S01]  /*18d70*/  HGMMA.64x128x16.F32 R88, R152, gdesc[UR4].tnspB, R88, gsb0 ;  /* 0x41e0000498587df0 */ /* 0x000fe20008000858 */
[----:B-1----:R-:W-:Y:S02]  /*18d80*/  F2FP.F16.F32.PACK_AB R159, R79, R78 ;  /* 0x0000004e4f9f723e */ /* 0x002fe400000000ff */
[----:B------:R-:W-:Y:S02]  /*18d90*/  WARPGROUP.DEPBAR.LE gsb0, 0x0 ;  /* 0x00008000000079c5 */ /* 0x000fe40000010000 */
[----:B------:R0:W-:Y:S01]  /*18da0*/  @!P1 SYNCS.ARRIVE.TRANS64.RED.A1T0 RZ, [R11+URZ], RZ ;  /* 0x000000ff0bff99a7 */ /* 0x0001e2000810043f */
[----:B------:R-:W-:Y:S01]  /*18db0*/  MUFU.EX2 R153, R82 ;  /* 0x0000005200997308 */ /* 0x000fe20000000800 */
[----:B--2---:R-:W-:-:S02]  /*18dc0*/  F2FP.F16.F32.PACK_AB R154, R13, R57 ;  /* 0x000000390d9a723e */ /* 0x004fc400000000ff */
[----:B------:R-:W-:Y:S01]  /*18dd0*/  F2FP.F16.F32.PACK_AB R152, R56, R53 ;  /* 0x000000353898723e */ /* 0x000fe200000000ff */
[----:B0-----:R-:W-:Y:S01]  /*18de0*/  FFMA.FTZ R11, R2, R6, R181 ;  /* 0x00000006020b7223 */ /* 0x001fe200000100b5 */
[-C--:B------:R-:W-:Y:S01]  /*18df0*/  FFMA.FTZ R6, R63, R0.reuse, -R21 ;  /* 0x000000003f067223 */ /* 0x080fe20000010815 */
[C---:B------:R-:W-:Y:S02]  /*18e00*/  F2FP.F16.F32.PACK_AB R181, R20.reuse, R181 ;  /* 0x000000b514b5723e */ /* 0x040fe400000000ff */
[----:B------:R-:W-:Y:S01]  /*18e10*/  MUFU.EX2 R155, R86 ;  /* 0x00000056009b7308 */ /* 0x000fe20000000800 */
[----:B------:R-:W-:Y:S01]  /*18e20*/  FADD.FTZ R14, R20, R11 ;  /* 0x0000000b140e7221 */ /* 0x000fe20000010000 */
[----:B------:R0:W-:Y:S03]  /*18e30*/  @!P1 SYNCS.ARRIVE.TRANS64.RED.A1T0 RZ, [R15+URZ], RZ ;  /* 0x000000ff0fff99a7 */ /* 0x0001e6000810043f */
[----:B------:R-:W-:Y:S01]  /*18e40*/  FADD.FTZ R11, R183, R14 ;  /* 0x0000000eb70b7221 */ /* 0x000fe20000010000 */
[----:B------:R-:W-:Y:S01]  /*18e50*/  FFMA.FTZ R14, R67, R0, -R21 ;  /* 0x00000000430e7223 */ /* 0x000fe20000010815 */
[C---:B------:R-:W-:Y:S01]  /*18e60*/  F2FP.F16.F32.PACK_AB R183, R26.reuse, R183 ;  /* 0x000000b71ab7723e */ /* 0x040fe200000000ff */
[----:B------:R-:W1:Y:S01]  /*18e70*/  MUFU.EX2 R6, R6 ;  /* 0x0000000600067308 */ /* 0x000e620000000800 */
[----:B------:R-:W-:Y:S01]  /*18e80*/  FADD.FTZ R42, R26, R11 ;  /* 0x0000000b1a2a7221 */ /* 0x000fe20000010000 */
[----:B------:R-:W-:Y:S01]  /*18e90*/  FADD.FTZ R11, R33, R50 ;  /* 0x00000032210b7221 */ /* 0x000fe20000010000 */
[----:B0-----:R-:W-:-:S02]  /*18ea0*/  IMAD.MOV.U32 R15, RZ, RZ, R188 ;  /* 0x000000ffff0f7224 */ /* 0x001fc400078e00bc */
[----:B------:R-:W-:Y:S01]  /*18eb0*/  FADD.FTZ R42, R177, R42 ;  /* 0x0000002ab12a7221 */ /* 0x000fe20000010000 */
[----:B------:R-:W-:Y:S01]  /*18ec0*/  FADD.FTZ R50, R172, R11 ;  /* 0x0000000bac327221 */ /* 0x000fe20000010000 */
[C---:B------:R-:W-:Y:S01]  /*18ed0*/  F2FP.F16.F32.PACK_AB R177, R27.reuse, R177 ;  /* 0x000000b11bb1723e */ /* 0x040fe200000000ff */
[----:B------:R-:W0:Y:S01]  /*18ee0*/  MUFU.EX2 R14, R14 ;  /* 0x0000000e000e7308 */ /* 0x000e220000000800 */
[----:B------:R-:W-:Y:S01]  /*18ef0*/  FADD.FTZ R46, R27, R42 ;  /* 0x0000002a1b2e7221 */ /* 0x000fe20000010000 */
[-CC-:B------:R-:W-:Y:S01]  /*18f00*/  FFMA.FTZ R42, R71, R0.reuse, -R21.reuse ;  /* 0x00000000472a7223 */ /* 0x180fe20000010815 */
[----:B------:R-:W-:Y:S01]  /*18f10*/  FFMA.FTZ R21, R87, R0, -R21 ;  /* 0x0000000057157223 */ /* 0x000fe20000010815 */
[----:B------:R-:W-:Y:S01]  /*18f20*/  F2FP.F16.F32.PACK_AB R172, R29, R172 ;  /* 0x000000ac1dac723e */ /* 0x000fe200000000ff */
[----:B------:R-:W-:Y:S01]  /*18f30*/  FADD.FTZ R7, R179, R46 ;  /* 0x0000002eb3077221 */ /* 0x000fe20000010000 */
[C---:B------:R-:W-:Y:S02]  /*18f40*/  F2FP.F16.F32.PACK_AB R179, R30.reuse, R179 ;  /* 0x000000b31eb3723e */ /* 0x040fe400000000ff */
[----:B------:R-:W2:Y:S01]  /*18f50*/  MUFU.EX2 R42, R42 ;  /* 0x0000002a002a7308 */ /* 0x000ea20000000800 */
[----:B------:R-:W-:Y:S01]  /*18f60*/  FADD.FTZ R46, R30, R7 ;  /* 0x000000071e2e7221 */ /* 0x000fe20000010000 */
[----:B------:R-:W-:-:S03]  /*18f70*/  FADD.FTZ R7, R29, R50 ;  /* 0x000000321d077221 */ /* 0x000fc60000010000 */
[----:B------:R-:W-:Y:S01]  /*18f80*/  FADD.FTZ R46, R173, R46 ;  /* 0x0000002ead2e7221 */ /* 0x000fe20000010000 */
[----:B------:R-:W-:Y:S01]  /*18f90*/  FADD.FTZ R7, R174, R7 ;  /* 0x00000007ae077221 */ /* 0x000fe20000010000 */
[C---:B------:R-:W-:Y:S01]  /*18fa0*/  F2FP.F16.F32.PACK_AB R173, R31.reuse, R173 ;  /* 0x000000ad1fad723e */ /* 0x040fe200000000ff */
[----:B------:R-:W3:Y:S01]  /*18fb0*/  MUFU.EX2 R21, R21 ;  /* 0x0000001500157308 */ /* 0x000ee20000000800 */
        /* <DEDUP_REMOVED lines=29> */
[C---:B-1----:R-:W-:Y:S02]  /*19190*/  F2FP.F16.F32.PACK_AB R167, R6.reuse, R167 ;  /* 0x000000a706a7723e */ /* 0x042fe400000000ff */
[----:B------:R-:W-:Y:S01]  /*191a0*/  FADD.FTZ R12, R6, R11 ;  /* 0x0000000b060c7221 */ /* 0x000fe20000010000 */
[C---:B------:R-:W-:Y:S01]  /*191b0*/  FADD.FTZ R11, R45.reuse, R20 ;  /* 0x000000142d0b7221 */ /* 0x040fe20000010000 */
[----:B------:R-:W-:-:S02]  /*191c0*/  F2FP.F16.F32.PACK_AB R160, R45, R160 ;  /* 0x000000a02da0723e */ /* 0x000fc400000000ff */
[----:B------:R-:W-:Y:S01]  /*191d0*/  FADD.FTZ R7, R161, R12 ;  /* 0x0000000ca1077221 */ /* 0x000fe20000010000 */
[----:B------:R-:W-:Y:S01]  /*191e0*/  FADD.FTZ R20, R162, R11 ;  /* 0x0000000ba2147221 */ /* 0x000fe20000010000 */
[C---:B0-----:R-:W-:Y:S02]  /*191f0*/  F2FP.F16.F32.PACK_AB R161, R14.reuse, R161 ;  /* 0x000000a10ea1723e */ /* 0x041fe400000000ff */
[----:B------:R-:W-:Y:S01]  /*19200*/  FADD.FTZ R12, R14, R7 ;  /* 0x000000070e0c7221 */ /* 0x000fe20000010000 */
[C---:B------:R-:W-:Y:S01]  /*19210*/  FADD.FTZ R20, R41.reuse, R20 ;  /* 0x0000001429147221 */ /* 0x040fe20000010000 */
[----:B------:R-:W-:Y:S02]  /*19220*/  F2FP.F16.F32.PACK_AB R162, R41, R162 ;  /* 0x000000a229a2723e */ /* 0x000fe400000000ff */
[----:B------:R-:W-:Y:S01]  /*19230*/  FADD.FTZ R7, R163, R12 ;  /* 0x0000000ca3077221 */ /* 0x000fe20000010000 */
[----:B------:R-:W-:Y:S01]  /*19240*/  FADD.FTZ R11, R37, R20 ;  /* 0x00000014250b7221 */ /* 0x000fe20000010000 */
[----:B--2---:R-:W-:Y:S01]  /*19250*/  F2FP.F16.F32.PACK_AB R163, R42, R163 ;  /* 0x000000a32aa3723e */ /* 0x004fe200000000ff */
[----:B------:R-:W-:-:S02]  /*19260*/  IMAD.MOV.U32 R12, RZ, RZ, R4 ;  /* 0x000000ffff0c7224 */ /* 0x000fc400078e0004 */
[----:B------:R-:W-:Y:S01]  /*19270*/  FADD.FTZ R7, R42, R7 ;  /* 0x000000072a077221 */ /* 0x000fe20000010000 */
[----:B------:R-:W-:Y:S01]  /*19280*/  FADD.FTZ R10, R44, R11 ;  /* 0x0000000b2c0a7221 */ /* 0x000fe20000010000 */
[----:B------:R-:W-:Y:S02]  /*19290*/  MOV R20, R185 ;  /* 0x000000b900147202 */ /* 0x000fe40000000f00 */
        /* <DEDUP_REMOVED lines=12> */
[----:B------:R-:W-:Y:S01]  /*19360*/  FADD.FTZ R7, R13, R10 ;  /* 0x0000000a0d077221 */ /* 0x000fe20000010000 */
[----:B------:R-:W-:Y:S02]  /*19370*/  IMAD.MOV.U32 R13, RZ, RZ, R5 ;  /* 0x000000ffff0d7224 */ /* 0x000fe400078e0005 */
[----:B------:R-:W-:Y:S01]  /*19380*/  FADD.FTZ R6, R155, R6 ;  /* 0x000000069b067221 */ /* 0x000fe20000010000 */
[----:B---3--:R-:W-:-:S03]  /*19390*/  F2FP.F16.F32.PACK_AB R155, R21, R155 ;  /* 0x0000009b159b723e */ /* 0x008fc600000000ff */
[----:B------:R-:W-:Y:S01]  /*193a0*/  FADD.FTZ R6, R21, R6 ;  /* 0x0000000615067221 */ /* 0x000fe20000010000 */
[----:B------:R-:W-:Y:S06]  /*193b0*/  @P2 BRA `(.L_x_2899) ;  /* 0xffffffd800b82947 */ /* 0x000fec000383ffff */
.L_x_2888:
[----:B------:R-:W-:Y:S05]  /*193c0*/  BSYNC B0 ;  /* 0x0000000000007941 */ /* 0x000fea0003800000 */
.L_x_2887:
        /* <DEDUP_REMOVED lines=67> */
.L_x_2900:
[----:B------:R-:W-:Y:S01]  /*19800*/  IMAD R11, R185, 0x8, R16 ;  /* 0x00000008b90b7824 */ /* 0x000fe200078e0210 */
[----:B------:R-:W-:-:S04]  /*19810*/  SHF.L.U32 R2, R188, 0x1f, RZ ;  /* 0x0000001fbc027819 */ /* 0x000fc800000006ff */
[----:B------:R0:W1:Y:S01]  /*19820*/  SYNCS.PHASECHK.TRANS64.TRYWAIT P2, [R11+URZ+0x34850], R2 ;  /* 0x034850020b0075a7 */ /* 0x000062000804017f */
[----:B------:R-:W-:Y:S05]  /*19830*/  @!P0 BRA `(.L_x_2901) ;  /* 0x0000000000048947 */ /* 0x000fea0003800000 */
[----:B------:R-:W-:Y:S01]  /*19840*/  BPT.TRAP 0x1 ;  /* 0x000000040000795c */ /* 0x000fe20000300000 */
.L_x_2901:
[----:B------:R-:W-:Y:S01]  /*19850*/  IADD3 R16, R16, 0x400, RZ ;  /* 0x0000040010107810 */ /* 0x000fe20007ffe0ff */
[----:B------:R-:W-:Y:S03]  /*19860*/  BSSY B0, `(.L_x_2902) ;  /* 0x0000008000007945 */ /* 0x000fe60003800000 */
[----:B------:R-:W-:-:S04]  /*19870*/  SHF.R.U32.HI R16, RZ, 0x4, R16 ;  /* 0x00000004ff107819 */ /* 0x000fc80000011610 */
[----:B------:R-:W-:-:S04]  /*19880*/  LOP3.LUT R16, R16, 0x3fff, RZ, 0xc0, !PT ;  /* 0x00003fff10107812 */ /* 0x000fc800078ec0ff */
[----:B------:R-:W-:-:S05]  /*19890*/  LOP3.LUT R8, R16, 0x4000000, RZ, 0xfc, !PT ;  /* 0x0400000010087812 */ /* 0x000fca00078efcff */
[----:B------:R-:W-:Y:S01]  /*198a0*/  IMAD R8, R185, 0x800, R8 ;  /* 0x00000800b9087824 */ /* 0x000fe200078e0208 */
[----:B-1----:R-:W-:Y:S06]  /*198b0*/  @P2 BRA `(.L_x_2903) ;  /* 0x0000000000082947 */ /* 0x002fec0003800000 */
[----:B------:R-:W1:Y:S02]  /*198c0*/  SYNCS.PHASECHK.TRANS64.TRYWAIT P0, [R11+URZ+0x34850], R2 ;  /* 0x034850020b0075a7 */ /* 0x000e64000800017f */
[----:B-1----:R-:W-:Y:S05]  /*198d0*/  @!P0 BRA `(.L_x_2904) ;  /* 0x000000b0002c8947 */ /* 0x002fea0003800000 */
.L_x_2903:
[----:B------:R-:W-:Y:S05]  /*198e0*/  BSYNC B0 ;  /* 0x0000000000007941 */ /* 0x000fea0003800000 */
.L_x_2902:
[----:B01----:R-:W-:Y:S01]  /*198f0*/  IMAD.MOV.U32 R2, RZ, RZ, R8 ;  /* 0x000000ffff027224 */ /* 0x003fe200078e0008 */
[----:B------:R-:W-:Y:S01]  /*19900*/  WARPGROUP.ARRIVE ;  /* 0x00000000000079c5 */ /* 0x000fe20000000000 */
[----:B------:R-:W-:Y:S01]  /*19910*/  IMAD.MOV.U32 R3, RZ, RZ, 0x40000040 ;  /* 0x40000040ff037424 */ /* 0x000fe200078e00ff */
[----:B------:R-:W-:Y:S01]  /*19920*/  MOV R89, 0xff800000 ;  /* 0xff80000000597802 */ /* 0x000fe20000000f00 */
[----:B------:R-:W-:Y:S01]  /*19930*/  VIADD R185, R185, 0x1 ;  /* 0x00000001b9b97836 */ /* 0x000fe20000000000 */
[----:B------:R-:W-:Y:S01]  /*19940*/  R2UR UR6, R2 ;  /* 0x00000000020672ca */ /* 0x000fe200000e0000 */
[----:B------:R-:W-:Y:S01]  /*19950*/  IMAD.MOV.U32 R88, RZ, RZ, -0x800000 ;  /* 0xff800000ff587424 */ /* 0x000fe200078e00ff */
[----:B------:R-:W-:Y:S01]  /*19960*/  R2UR UR7, R3 ;  /* 0x00000000030772ca */ /* 0x000fe200000e0000 */
[----:B------:R-:W-:Y:S01]  /*19970*/  IMAD.MOV.U32 R3, RZ, RZ, 0x40000040 ;  /* 0x40000040ff037424 */ /* 0x000fe200078e00ff */
[----:B------:R-:W-:Y:S01]  /*19980*/  IADD3 R2, R8, 0x80, RZ ;  /* 0x0000008008027810 */ /* 0x000fe20007ffe0ff */
[----:B------:R-:W-:Y:S01]  /*19990*/  VIADD R212, R212, 0x1 ;  /* 0x00000001d4d47836 */ /* 0x000fe20000000000 */
[----:B------:R-:W-:-:S04]  /*199a0*/  ISETP.NE.AND P0, PT, R185, 0x2, PT ;  /* 0x00000002b900780c */ /* 0x000fc80003f05270 */
[----:B------:R-:W-:-:S05]  /*199b0*/  SEL R185, R185, RZ, P0 ;  /* 0x000000ffb9b97207 */ /* 0x000fca0000000000 */
        /* <DEDUP_REMOVED lines=43> */
[----:B------:R-:W-:Y:S02]  /*19c70*/  R2UR UR6, R2 ;  /* 0x00000000020672ca */ /* 0x000fe400000e0000 */
[----:B------:R-:W-:Y:S01]  /*19c80*/  R2UR UR7, R3 ;  /* 0x00000000030772ca */ /* 0x000fe200000e0000 */
[----:B------:R-:W0:Y:S04]  /*19c90*/  SHFL.BFLY PT, R2, R7, 0x2, 0x1f ;  /* 0x0c401f0007027f89 */ /* 0x000e2800000e0000 */
[----:B------:R-:W1:Y:S01]  /*19ca0*/  SHFL.BFLY PT, R3, R6, 0x2, 0x1f ;  /* 0x0c401f0006037f89 */ /* 0x000e6200000e0000 */
[----:B0-----:R-:W-:Y:S01]  /*19cb0*/  FADD.FTZ R2, R2, R7 ;  /* 0x0000000702027221 */ /* 0x001fe20000010000 */
[----:B------:R-:W-:Y:S01]  /*19cc0*/  SEL R7, RZ, 0x1, P0 ;  /* 0x00000001ff077807 */ /* 0x000fe20000000000 */
[----:B-1----:R-:W-:-:S03]  /*19cd0*/  FADD.FTZ R8, R3, R6 ;  /* 0x0000000603087221 */ /* 0x002fc60000010000 */
[----:B------:R-:W-:Y:S01]  /*19ce0*/  LOP3.LUT R188, R188, R7, RZ, 0x3c, !PT ;  /* 0x00000007bcbc7212 */ /* 0x000fe200078e3cff */
[----:B------:R-:W0:Y:S04]  /*19cf0*/  SHFL.BFLY PT, R3, R2, 0x1, 0x1f ;  /* 0x0c201f0002037f89 */ /* 0x000e2800000e0000 */
[----:B------:R-:W1:Y:S01]  /*19d00*/  SHFL.BFLY PT, R9, R8, 0x1, 0x1f ;  /* 0x0c201f0008097f89 */ /* 0x000e6200000e0000 */
[----:B0-----:R-:W-:Y:S01]  /*19d10*/  FADD.FTZ R10, R2, R3 ;  /* 0x00000003020a7221 */ /* 0x001fe20000010000 */
[----:B------:R-:W-:Y:S01]  /*19d20*/  CS2R R2, SRZ ;  /* 0x0000000000027805 */ /* 0x000fe2000001ff00 */
[----:B-1----:R-:W-:-:S03]  /*19d30*/  FADD.FTZ R12, R8, R9 ;  /* 0x00000009080c7221 */ /* 0x002fc60000010000 */
[----:B------:R-:W-:Y:S01]  /*19d40*/  FSETP.NE.FTZ.AND P2, PT, R10, RZ, PT ;  /* 0x000000ff0a00720b */ /* 0x000fe20003f55000 */
[----:B------:R-:W-:Y:S01]  /*19d50*/  @!P1 VIADD R8, R11, 0x34860 ;  /* 0x000348600b089836 */ /* 0x000fe20000000000 */
[----:B------:R-:W-:-:S04]  /*19d60*/  FSETP.NE.FTZ.AND P3, PT, R12, RZ, PT ;  /* 0x000000ff0c00720b */ /* 0x000fc80003f75000 */
[----:B------:R-:W-:-:S07]  /*19d70*/  @!P1 PRMT R8, RZ, 0x654, R8 ;  /* 0x00000654ff089816 */ /* 0x000fce0000000008 */
[----:B------:R-:W0:Y:S01]  /*19d80*/  @P2 MUFU.LG2 R9, R10 ;  /* 0x0000000a00092308 */ /* 0x000e220000000c00 */
[C---:B------:R-:W-:Y:S01]  /*19d90*/  @P2 FMUL.FTZ R7, R0.reuse, 0.69314718246459960938 ;  /* 0x3f31721800072820 */ /* 0x040fe20000410000 */
[----:B------:R-:W-:-:S06]  /*19da0*/  @P3 FMUL.FTZ R11, R0, 0.69314718246459960938 ;  /* 0x3f317218000b3820 */ /* 0x000fcc0000410000 */
[----:B------:R-:W1:Y:S08]  /*19db0*/  @P3 MUFU.LG2 R6, R12 ;  /* 0x0000000c00063308 */ /* 0x000e700000000c00 */
[----:B------:R-:W2:Y:S01]  /*19dc0*/  @P2 MUFU.RCP R3, R10 ;  /* 0x0000000a00032308 */ /* 0x000ea20000001000 */
[----:B0-----:R-:W-:-:S04]  /*19dd0*/  @P2 FMUL.FTZ R0, R9, 0.69314718246459960938 ;  /* 0x3f31721809002820 */ /* 0x001fc80000410000 */
[----:B------:R-:W-:-:S03]  /*19de0*/  @P2 FFMA.FTZ R89, R7, R4, R0 ;  /* 0x0000000407592223 */ /* 0x000fc60000010000 */
[----:B------:R-:W0:Y:S01]  /*19df0*/  @P3 MUFU.RCP R2, R12 ;  /* 0x0000000c00023308 */ /* 0x000e220000001000 */
[----:B-1----:R-:W-:-:S04]  /*19e00*/  @P3 FMUL.FTZ R6, R6, 0.69314718246459960938 ;  /* 0x3f31721806063820 */ /* 0x002fc80000410000 */
[----:B------:R-:W-:Y:S01]  /*19e10*/  @P3 FFMA.FTZ R88, R11, R5, R6 ;  /* 0x000000050b583223 */ /* 0x000fe20000010006 */
[----:B------:R-:W-:Y:S02]  /*19e20*/  WARPGROUP.DEPBAR.LE gsb0, 0x0 ;  /* 0x00008000000079c5 */ /* 0x000fe40000010000 */
[----:B------:R-:W-:-:S06]  /*19e30*/  WARPGROUP.ARRIVE ;  /* 0x00000000000079c5 */ /* 0x000fcc0000000000 */
[----:B------:R-:W-:Y:S03]  /*19e40*/  HGMMA.64x128x16.F32 R24, R152, gdesc[UR4].tnspB, R24, gsb0 ;  /* 0x41e0000498187df0 */ /* 0x000fe60008000818 */
[----:B------:R-:W-:Y:S02]  /*19e50*/  WARPGROUP.DEPBAR.LE gsb0, 0x0 ;  /* 0x00008000000079c5 */ /* 0x000fe40000010000 */
[-C--:B--2---:R-:W-:Y:S01]  /*19e60*/  FMUL.FTZ R90, R32, R3.reuse ;  /* 0x00000003205a7220 */ /* 0x084fe20000410000 */
[-C--:B------:R-:W-:Y:S01]  /*19e70*/  FMUL.FTZ R0, R36, R3.reuse ;  /* 0x0000000324007220 */ /* 0x080fe20000410000 */
[-C--:B------:R-:W-:Y:S01]  /*19e80*/  FMUL.FTZ R32, R64, R3.reuse ;  /* 0x0000000340207220 */ /* 0x080fe20000410000 */
[-C--:B0-----:R-:W-:Y:S01]  /*19e90*/  FMUL.FTZ R95, R34, R2.reuse ;  /* 0x00000002225f7220 */ /* 0x081fe20000410000 */
        /* <DEDUP_REMOVED lines=32> */
[----:B------:R-:W-:Y:S01]  /*1a0a0*/  PLOP3.LUT P1, PT, PT, PT, PT, 0x8, 0x0 ;  /* 0x000000000000781c */ /* 0x000fe20003f2e170 */
        /* <DEDUP_REMOVED lines=29> */
.L_x_2811:
[----:B------:R-:W0:Y:S08]  /*1a280*/  S2UR UR5, SR_CgaCtaId ;  /* 0x00000000000579c3 */ /* 0x000e300000008800 */
[----:B------:R-:W-:Y:S06]  /*1a290*/  BAR.SYNC.DEFER_BLOCKING 0x5, 0x180 ;  /* 0x0146000000007b1d */ /* 0x000fec0000010000 */
[----:B------:R-:W-:Y:S01]  /*1a2a0*/  UMOV UR4, 0x400 ;  /* 0x0000040000047882 */ /* 0x000fe20000000000 */
[----:B------:R-:W-:Y:S01]  /*1a2b0*/  BSSY B0, `(.L_x_2905) ;  /* 0x00001f0000007945 */ /* 0x000fe20003800000 */
[----:B0-----:R-:W-:-:S06]  /*1a2c0*/  ULEA UR4, UR5, UR4, 0x18 ;  /* 0x0000000405047291 */ /* 0x001fcc000f8ec03f */
[----:B------:R-:W-:-:S05]  /*1a2d0*/  IMAD.U32 R16, RZ, RZ, UR4 ;  /* 0x00000004ff107e24 */ /* 0x000fca000f8e00ff */
        /* <DEDUP_REMOVED lines=16> */
[C---:B------:R-:W-:Y:S02]  /*1a3e0*/  IADD3 R79, P5, R8.reuse, 0x40, RZ ;  /* 0x00000040084f7810 */ /* 0x040fe40007fbe0ff */
[C---:B------:R-:W-:Y:S02]  /*1a3f0*/  IADD3 R101, P4, R8.reuse, 0x60, RZ ;  /* 0x0000006008657810 */ /* 0x040fe40007f9e0ff */
[C---:B------:R-:W-:Y:S01]  /*1a400*/  IADD3 R103, P3, R8.reuse, 0x4000, RZ ;  /* 0x0000400008677810 */ /* 0x040fe20007f7e0ff */
[--C-:B------:R-:W-:Y:S01]  /*1a410*/  IMAD.X R7, RZ, RZ, R9.reuse, P5 ;  /* 0x000000ffff077224 */ /* 0x100fe200028e0609 */
[C---:B------:R-:W-:Y:S01]  /*1a420*/  IADD3 R105, P2, R8.reuse, 0x4020, RZ ;  /* 0x0000402008697810 */ /* 0x040fe20007f5e0ff */
[----:B------:R-:W-:Y:S01]  /*1a430*/  IMAD.X R13, RZ, RZ, R9, P4 ;  /* 0x000000ffff0d7224 */ /* 0x000fe200020e0609 */
[----:B------:R-:W-:-:S02]  /*1a440*/  IADD3 R107, P1, R8, 0x4040, RZ ;  /* 0x00004040086b7810 */ /* 0x000fc40007f3e0ff */
[----:B------:R-:W-:Y:S02]  /*1a450*/  IADD3 R109, P0, R8, 0x4060, RZ ;  /* 0x00004060086d7810 */ /* 0x000fe40007f1e0ff */
[----:B------:R-:W-:Y:S01]  /*1a460*/  LOP3.LUT R8, R15, R8, RZ, 0x3c, !PT ;  /* 0x000000080f087212 */ /* 0x000fe200078e3cff */
[--C-:B------:R-:W-:Y:S01]  /*1a470*/  IMAD.X R15, RZ, RZ, R9.reuse, P3 ;  /* 0x000000ffff0f7224 */ /* 0x100fe200018e0609 */
[----:B------:R-:W-:Y:S01]  /*1a480*/  LOP3.LUT R4, R71, 0x380, RZ, 0xc0, !PT ;  /* 0x0000038047047812 */ /* 0x000fe200078ec0ff */
[--C-:B------:R-:W-:Y:S01]  /*1a490*/  IMAD.X R31, RZ, RZ, R9.reuse, P1 ;  /* 0x000000ffff1f7224 */ /* 0x100fe200008e0609 */
[----:B------:R-:W-:Y:S01]  /*1a4a0*/  LOP3.LUT R6, R79, 0x380, RZ, 0xc0, !PT ;  /* 0x000003804f067812 */ /* 0x000fe200078ec0ff */
[----:B------:R-:W-:Y:S01]  /*1a4b0*/  IMAD.X R21, RZ, RZ, R9, P0 ;  /* 0x000000ffff157224 */ /* 0x000fe200000e0609 */
[----:B------:R-:W-:Y:S02]  /*1a4c0*/  MOV R92, R8 ;  /* 0x00000008005c7202 */ /* 0x000fe40000000f00 */
[----:B------:R-:W-:-:S02]  /*1a4d0*/  F2FP.F16.F32.PACK_AB R8, R20, R11 ;  /* 0x0000000b1408723e */ /* 0x000fc400000000ff */
[----:B------:R-:W-:Y:S02]  /*1a4e0*/  LOP3.LUT R20, R105, 0x380, RZ, 0xc0, !PT ;  /* 0x0000038069147812 */ /* 0x000fe400078ec0ff */
[----:B------:R-:W-:Y:S02]  /*1a4f0*/  LOP3.LUT R38, R109, 0x380, RZ, 0xc0, !PT ;  /* 0x000003806d267812 */ /* 0x000fe400078ec0ff */
[----:B------:R-:W-:Y:S02]  /*1a500*/  SHF.R.U64 R4, R4, 0x3, RZ ;  /* 0x0000000304047819 */ /* 0x000fe400000012ff */
[----:B------:R-:W-:Y:S02]  /*1a510*/  SHF.R.U64 R6, R6, 0x3, RZ ;  /* 0x0000000306067819 */ /* 0x000fe400000012ff */
[----:B------:R-:W-:Y:S02]  /*1a520*/  LOP3.LUT R12, R101, 0x380, RZ, 0xc0, !PT ;  /* 0x00000380650c7812 */ /* 0x000fe400078ec0ff */
[----:B------:R-:W-:-:S02]  /*1a530*/  LOP3.LUT R14, R103, 0x380, RZ, 0xc0, !PT ;  /* 0x00000380670e7812 */ /* 0x000fc400078ec0ff */
[----:B------:R-:W-:Y:S02]  /*1a540*/  SHF.R.U64 R20, R20, 0x3, RZ ;  /* 0x0000000314147819 */ /* 0x000fe400000012ff */
[-C--:B------:R-:W-:Y:S02]  /*1a550*/  IADD3.X R5, RZ, R9.reuse, RZ, P6, !PT ;  /* 0x00000009ff057210 */ /* 0x080fe400037fe4ff */
[----:B------:R-:W-:Y:S02]  /*1a560*/  IADD3.X R29, RZ, R9, RZ, P2, !PT ;  /* 0x00000009ff1d7210 */ /* 0x000fe400017fe4ff */
[----:B-1----:R-:W-:Y:S02]  /*1a570*/  LOP3.LUT R24, R107, 0x380, RZ, 0xc0, !PT ;  /* 0x000003806b187812 */ /* 0x002fe400078ec0ff */
[----:B------:R-:W-:Y:S02]  /*1a580*/  SHF.R.U64 R38, R38, 0x3, RZ ;  /* 0x0000000326267819 */ /* 0x000fe400000012ff */
[----:B------:R-:W-:-:S02]  /*1a590*/  LOP3.LUT R4, R4, R71, RZ, 0x3c, !PT ;  /* 0x0000004704047212 */ /* 0x000fc400078e3cff */
[----:B------:R-:W-:Y:S02]  /*1a5a0*/  LOP3.LUT R6, R6, R79, RZ, 0x3c, !PT ;  /* 0x0000004f06067212 */ /* 0x000fe400078e3cff */
[----:B------:R-:W-:Y:S02]  /*1a5b0*/  F2FP.F16.F32.PACK_AB R9, R72, R99 ;  /* 0x000000634809723e */ /* 0x000fe400000000ff */
[----:B------:R-:W-:Y:S01]  /*1a5c0*/  F2FP.F16.F32.PACK_AB R11, R28, R97 ;  /* 0x000000611c0b723e */ /* 0x000fe200000000ff */
[----:B------:R-:W-:Y:S01]  /*1a5d0*/  BAR.SYNC.DEFER_BLOCKING 0x1, 0x100 ;  /* 0x0044000000007b1d */ /* 0x000fe20000010000 */
[----:B------:R-:W-:Y:S02]  /*1a5e0*/  SHF.R.U64 R12, R12, 0x3, RZ ;  /* 0x000000030c0c7819 */ /* 0x000fe400000012ff */
[----:B------:R-:W-:Y:S02]  /*1a5f0*/  SHF.R.U64 R14, R14, 0x3, RZ ;  /* 0x000000030e0e7819 */ /* 0x000fe400000012ff */
[----:B------:R-:W-:-:S02]  /*1a600*/  LOP3.LUT R28, R20, R105, RZ, 0x3c, !PT ;  /* 0x00000069141c7212 */ /* 0x000fc400078e3cff */
[----:B------:R-:W-:Y:S02]  /*1a610*/  SHF.R.U64 R24, R24, 0x3, RZ ;  /* 0x0000000318187819 */ /* 0x000fe400000012ff */
[----:B------:R-:W-:Y:S02]  /*1a620*/  LOP3.LUT R20, R38, R109, RZ, 0x3c, !PT ;  /* 0x0000006d26147212 */ /* 0x000fe400078e3cff */
[----:B------:R-:W-:Y:S02]  /*1a630*/  MOV R91, R4 ;  /* 0x00000004005b7202 */ /* 0x000fe40000000f00 */
[----:B------:R-:W-:Y:S02]  /*1a640*/  MOV R38, R6 ;  /* 0x0000000600267202 */ /* 0x000fe40000000f00 */
[----:B------:R-:W-:Y:S02]  /*1a650*/  F2FP.F16.F32.PACK_AB R4, R33, R90 ;  /* 0x0000005a2104723e */ /* 0x000fe400000000ff */
[----:B------:R-:W-:-:S02]  /*1a660*/  F2FP.F16.F32.PACK_AB R5, R64, R95 ;  /* 0x0000005f4005723e */ /* 0x000fc400000000ff */
[----:B------:R-:W-:Y:S02]  /*1a670*/  F2FP.F16.F32.PACK_AB R6, R37, R0 ;  /* 0x000000002506723e */ /* 0x000fe400000000ff */
[----:B------:R-:W-:Y:S02]  /*1a680*/  F2FP.F16.F32.PACK_AB R7, R34, R93 ;  /* 0x0000005d2207723e */ /* 0x000fe400000000ff */
[----:B------:R-:W-:Y:S01]  /*1a690*/  LOP3.LUT R12, R12, R101, RZ, 0x3c, !PT ;  /* 0x000000650c0c7212 */ /* 0x000fe200078e3cff */
[----:B------:R1:W-:Y:S01]  /*1a6a0*/  STSM.16.M88.4 [R92], R8 ;  /* 0x000000085c007844 */ /* 0x0003e20000000200 */
[----:B------:R-:W-:Y:S02]  /*1a6b0*/  LOP3.LUT R14, R14, R103, RZ, 0x3c, !PT ;  /* 0x000000670e0e7212 */ /* 0x000fe400078e3cff */
[----:B------:R-:W-:Y:S01]  /*1a6c0*/  LOP3.LUT R30, R24, R107, RZ, 0x3c, !PT ;  /* 0x0000006b181e7212 */ /* 0x000fe200078e3cff */
[----:B------:R-:W-:Y:S01]  /*1a6d0*/  STSM.16.M88.4 [R91], R4 ;  /* 0x000000045b007844 */ /* 0x000fe20000000200 */
[----:B------:R-:W-:-:S02]  /*1a6e0*/  MOV R79, R12 ;  /* 0x0000000c004f7202 */ /* 0x000fc40000000f00 */
[----:B------:R-:W-:Y:S02]  /*1a6f0*/  MOV R72, R14 ;  /* 0x0000000e00487202 */ /* 0x000fe40000000f00 */
[----:B------:R-:W-:Y:S02]  /*1a700*/  MOV R71, R28 ;  /* 0x0000001c00477202 */ /* 0x000fe40000000f00 */
[----:B------:R-:W-:Y:S02]  /*1a710*/  MOV R24, R30 ;  /* 0x0000001e00187202 */ /* 0x000fe40000000f00 */
[----:B------:R-:W-:Y:S02]  /*1a720*/  F2FP.F16.F32.PACK_AB R12, R49, R48 ;  /* 0x00000030310c723e */ /* 0x000fe400000000ff */
[----:B------:R-:W-:Y:S02]  /*1a730*/  F2FP.F16.F32.PACK_AB R13, R51, R50 ;  /* 0x00000032330d723e */ /* 0x000fe400000000ff */
[----:B-1----:R-:W-:-:S02]  /*1a740*/  F2FP.F16.F32.PACK_AB R8, R41, R40 ;  /* 0x000000282908723e */ /* 0x002fc400000000ff */
[----:B------:R-:W-:Y:S02]  /*1a750*/  F2FP.F16.F32.PACK_AB R9, R43, R42 ;  /* 0x0000002a2b09723e */ /* 0x000fe400000000ff */
[----:B------:R-:W-:Y:S02]  /*1a760*/  F2FP.F16.F32.PACK_AB R10, R45, R44 ;  /* 0x0000002c2d0a723e */ /* 0x000fe400000000ff */
[----:B------:R-:W-:Y:S02]  /*1a770*/  F2FP.F16.F32.PACK_AB R11, R47, R46 ;  /* 0x0000002e2f0b723e */ /* 0x000fe400000000ff */
[----:B------:R-:W-:Y:S02]  /*1a780*/  F2FP.F16.F32.PACK_AB R14, R53, R52 ;  /* 0x00000034350e723e */ /* 0x000fe400000000ff */
[----:B------:R-:W-:Y:S01]  /*1a790*/  F2FP.F16.F32.PACK_AB R15, R55, R54 ;  /* 0x00000036370f723e */ /* 0x000fe200000000ff */
[----:B------:R1:W-:Y:S01]  /*1a7a0*/  STSM.16.M88.4 [R38], R8 ;  /* 0x0000000826007844 */ /* 0x0003e20000000200 */
[----:B------:R-:W-:Y:S01]  /*1a7b0*/  F2FP.F16.F32.PACK_AB R28, R57, R56 ;  /* 0x00000038391c723e */ /* 0x000fe200000000ff */
[----:B------:R-:W2:Y:S01]  /*1a7c0*/  LDC R53, c[0x0][0xbe8] ;  /* 0x0002fa00ff357b82 */ /* 0x000ea20000000800 */
[----:B------:R-:W-:Y:S01]  /*1a7d0*/  F2FP.F16.F32.PACK_AB R29, R59, R58 ;  /* 0x0000003a3b1d723e */ /* 0x000fe200000000ff */
[----:B------:R3:W-:Y:S01]  /*1a7e0*/  STSM.16.M88.4 [R79], R12 ;  /* 0x0000000c4f007844 */ /* 0x0007e20000000200 */
[----:B------:R-:W-:-:S02]  /*1a7f0*/  F2FP.F16.F32.PACK_AB R30, R61, R60 ;  /* 0x0000003c3d1e723e */ /* 0x000fc400000000ff */
[----:B------:R-:W-:Y:S02]  /*1a800*/  F2FP.F16.F32.PACK_AB R31, R63, R62 ;  /* 0x0000003e3f1f723e */ /* 0x000fe400000000ff */
[----:B------:R-:W-:Y:S02]  /*1a810*/  ISETP.NE.U32.AND P0, PT, RZ, UR4, PT ;  /* 0x00000004ff007c0c */ /* 0x000fe4000bf05070 */
[----:B------:R-:W-:Y:S01]  /*1a820*/  F2FP.F16.F32.PACK_AB R33, R67, R66 ;  /* 0x000000424321723e */ /* 0x000fe200000000ff */
[----:B------:R4:W-:Y:S01]  /*1a830*/  STSM.16.M88.4 [R72], R28 ;  /* 0x0000001c48007844 */ /* 0x0009e20000000200 */
[----:B------:R-:W-:Y:S02]  /*1a840*/  F2FP.F16.F32.PACK_AB R34, R69, R68 ;  /* 0x000000444522723e */ /* 0x000fe400000000ff */
[----:B------:R-:W-:Y:S02]  /*1a850*/  F2FP.F16.F32.PACK_AB R37, R75, R74 ;  /* 0x0000004a4b25723e */ /* 0x000fe400000000ff */
[----:B-1----:R-:W-:Y:S01]  /*1a860*/  IADD3 R10, P1, R209, UR4, RZ ;  /* 0x00000004d10a7c10 */ /* 0x002fe2000ff3e0ff */
[----:B------:R4:W-:Y:S01]  /*1a870*/  STSM.16.M88.4 [R71], R32 ;  /* 0x0000002047007844 */ /* 0x0009e20000000200 */
[----:B------:R-:W-:-:S02]  /*1a880*/  F2FP.F16.F32.PACK_AB R38, R77, R76 ;  /* 0x0000004c4d26723e */ /* 0x000fc400000000ff */
[----:B------:R-:W-:Y:S01]  /*1a890*/  MOV R21, R20 ;  /* 0x0000001400157202 */ /* 0x000fe20000000f00 */
[----:B------:R-:W-:Y:S01]  /*1a8a0*/  IMAD.MOV.U32 R20, RZ, RZ, RZ ;  /* 0x000000ffff147224 */ /* 0x000fe200078e00ff */
[----:B------:R-:W-:Y:S01]  /*1a8b0*/  F2FP.F16.F32.PACK_AB R4, R81, R80 ;  /* 0x000000505104723e */ /* 0x000fe200000000ff */
[----:B------:R4:W-:Y:S01]  /*1a8c0*/  STSM.16.M88.4 [R24], R36 ;  /* 0x0000002418007844 */ /* 0x0009e20000000200 */
[----:B------:R-:W-:Y:S02]  /*1a8d0*/  F2FP.F16.F32.PACK_AB R5, R83, R82 ;  /* 0x000000525305723e */ /* 0x000fe400000000ff */
[----:B------:R-:W-:Y:S02]  /*1a8e0*/  F2FP.F16.F32.PACK_AB R6, R85, R84 ;  /* 0x000000545506723e */ /* 0x000fe400000000ff */
[----:B------:R-:W-:Y:S02]  /*1a8f0*/  F2FP.F16.F32.PACK_AB R7, R87, R86 ;  /* 0x000000565707723e */ /* 0x000fe400000000ff */
[----:B------:R-:W-:-:S02]  /*1a900*/  ISETP.NE.AND.EX P0, PT, RZ, UR5, PT, P0 ;  /* 0x00000005ff007c0c */ /* 0x000fc4000bf05300 */
        /* <DEDUP_REMOVED lines=8> */
[----:B------:R-:W-:Y:S02]  /*1a990*/  MOV R0, UR4 ;  /* 0x0000000400007c02 */ /* 0x000fe40008000f00 */
[----:B------:R-:W-:Y:S01]  /*1a9a0*/  @P2 IADD3.X R9, R210, UR5, RZ, P3, !PT ;  /* 0x00000005d2092c10 */ /* 0x000fe20009ffe4ff */
[----:B------:R4:W5:Y:S01]  /*1a9b0*/  @P0 LDG.E R20, desc[UR60][R10.64] ;  /* 0x0000003c0a140981 */ /* 0x000962000c1e1900 */
[----:B--2---:R-:W-:-:S03]  /*1a9c0*/  ISETP.NE.AND P1, PT, R53, 0x1, PT ;  /* 0x000000013500780c */ /* 0x004fc60003f25270 */
[----:B------:R4:W5:Y:S10]  /*1a9d0*/  @P2 LDG.E R0, desc[UR60][R8.64] ;  /* 0x0000003c08002981 */ /* 0x000974000c1e1900 */
[----:B---3--:R-:W1:Y:S08]  /*1a9e0*/  @P1 LDC R12, c[0x0][0xbec] ;  /* 0x0002fb00ff0c1b82 */ /* 0x008e700000000800 */
[----:B------:R-:W2:Y:S01]  /*1a9f0*/  @P1 LDC R13, c[0x0][0xbf0] ;  /* 0x0002fc00ff0d1b82 */ /* 0x000ea20000000800 */
[----:B----4-:R-:W-:Y:S05]  /*1aa00*/  @P2 BRA `(.L_x_2907) ;  /* 0x0000000000102947 */ /* 0x010fea0003800000 */
[----:B------:R-:W-:Y:S05]  /*1aa10*/  @!P0 BRA `(.L_x_2907) ;  /* 0x00000000000c8947 */ /* 0x000fea0003800000 */
[----:B------:R-:W3:Y:S04]  /*1aa20*/  LDG.E R5, desc[UR60][R10.64] ;  /* 0x0000003c0a057981 */ /* 0x000ee8000c1e1900 */
[----:B-----5:R-:W3:Y:S02]  /*1aa30*/  LDG.E R0, desc[UR60][R10.64+0x4] ;  /* 0x0000043c0a007981 */ /* 0x020ee4000c1e1900 */
[----:B---3--:R-:W-:-:S07]  /*1aa40*/  IMAD.IADD R0, R0, 0x1, -R5 ;  /* 0x0000000100007824 */ /* 0x008fce00078e0a05 */
.L_x_2907:
[----:B------:R-:W-:Y:S01]  /*1aa50*/  SHF.R.S32.HI R24, RZ, 0x1f, R208 ;  /* 0x0000001fff187819 */ /* 0x000fe200000114d0 */
[----:B------:R-:W-:Y:S01]  /*1aa60*/  IMAD.IADD R15, R205, 0x1, R200 ;  /* 0x00000001cd0f7824 */ /* 0x000fe200078e02c8 */
[----:B------:R-:W-:Y:S01]  /*1aa70*/  ULDC.64 UR4, c[0x0][0xb90] ;  /* 0x0002e40000047ab9 */ /* 0x000fe20000000a00 */
[----:B-----5:R-:W-:Y:S01]  /*1aa80*/  SHF.R.S32.HI R21, RZ, 0x1f, R20 ;  /* 0x0000001fff157819 */ /* 0x020fe20000011414 */
[----:B------:R-:W-:Y:S01]  /*1aa90*/  IMAD R55, R0, R53, RZ ;  /* 0x0000003500377224 */ /* 0x000fe200078e02ff */
[----:B------:R-:W-:Y:S01]  /*1aaa0*/  LEA R9, R215, R203, 0x6 ;  /* 0x000000cbd7097211 */ /* 0x000fe200078e30ff */
[----:B-1----:R-:W-:Y:S01]  /*1aab0*/  @P1 IMAD.HI.U32 R6, R15, R12, RZ ;  /* 0x0000000c0f061227 */ /* 0x002fe200078e00ff */
[----:B------:R-:W-:Y:S01]  /*1aac0*/  SEL R216, R216, RZ, !P0 ;  /* 0x000000ffd8d87207 */ /* 0x000fe20004000000 */
[----:B------:R-:W1:Y:S01]  /*1aad0*/  @P1 LDC R57, c[0x0][0xbec] ;  /* 0x0002fb00ff391b82 */ /* 0x000e620000000800 */
[----:B------:R-:W-:Y:S01]  /*1aae0*/  SEL R211, R211, RZ, !P0 ;  /* 0x000000ffd3d37207 */ /* 0x000fe20004000000 */
[----:B------:R-:W-:Y:S01]  /*1aaf0*/  IMAD R5, R24, UR4, RZ ;  /* 0x0000000418057c24 */ /* 0x000fe2000f8e02ff */
[----:B------:R-:W-:Y:S01]  /*1ab00*/  IADD3 R14, R233, R200, RZ ;  /* 0x000000c8e90e7210 */ /* 0x000fe20007ffe0ff */
[----:B------:R-:W-:Y:S01]  /*1ab10*/  IMAD.MOV.U32 R7, RZ, RZ, R15 ;  /* 0x000000ffff077224 */ /* 0x000fe200078e000f */
[----:B--2---:R-:W-:Y:S01]  /*1ab20*/  @P1 SHF.R.U32.HI R7, RZ, R13, R6 ;  /* 0x0000000dff071219 */ /* 0x004fe20000011606 */
[----:B------:R-:W-:-:S02]  /*1ab30*/  IMAD R11, R208, UR5, R5 ;  /* 0x00000005d00b7c24 */ /* 0x000fc4000f8e0205 */
[----:B------:R-:W-:Y:S01]  /*1ab40*/  IMAD.WIDE.U32 R4, R208, UR4, R20 ;  /* 0x00000004d0047c25 */ /* 0x000fe2000f8e0014 */
[----:B------:R-:W-:-:S03]  /*1ab50*/  ULDC.64 UR4, c[0x0][0xb98] ;  /* 0x0002e60000047ab9 */ /* 0x000fc60000000a00 */
[----:B------:R-:W-:Y:S01]  /*1ab60*/  IMAD.IADD R5, R5, 0x1, R11 ;  /* 0x0000000105057824 */ /* 0x000fe200078e020b */
[--C-:B------:R-:W-:Y:S01]  /*1ab70*/  SHF.R.S32.HI R11, RZ, 0x1f, R7.reuse ;  /* 0x0000001fff0b7819 */ /* 0x100fe20000011407 */
[----:B------:R-:W-:Y:S02]  /*1ab80*/  IMAD.MOV R8, RZ, RZ, -R7 ;  /* 0x000000ffff087224 */ /* 0x000fe400078e0a07 */
[----:B------:R-:W-:-:S04]  /*1ab90*/  IMAD.WIDE R2, R9, 0x2, R2 ;  /* 0x0000000209027825 */ /* 0x000fc800078e0202 */
[----:B------:R-:W-:Y:S01]  /*1aba0*/  IMAD R6, R216, UR4, RZ ;  /* 0x00000004d8067c24 */ /* 0x000fe2000f8e02ff */
[C---:B------:R-:W-:Y:S01]  /*1abb0*/  IADD3 R13, P3, R2.reuse, 0x2000, RZ ;  /* 0x00002000020d7810 */ /* 0x040fe20007f7e0ff */
[----:B------:R-:W-:Y:S01]  /*1abc0*/  IMAD.WIDE.U32 R4, R211, UR4, R4 ;  /* 0x00000004d3047c25 */ /* 0x000fe2000f8e0004 */
[C---:B------:R-:W-:Y:S02]  /*1abd0*/  IADD3 R33, P6, R2.reuse, 0x4000, RZ ;  /* 0x0000400002217810 */ /* 0x040fe40007fde0ff */
[----:B------:R-:W-:Y:S01]  /*1abe0*/  LOP3.LUT R12, R13, 0x380, RZ, 0xc0, !PT ;  /* 0x000003800d0c7812 */ /* 0x000fe200078ec0ff */
[----:B------:R-:W-:Y:S01]  /*1abf0*/  IMAD R9, R53, R8, R15 ;  /* 0x0000000835097224 */ /* 0x000fe200078e020f */
[----:B------:R-:W-:Y:S01]  /*1ac00*/  IADD3 R4, P2, R7, R4, RZ ;  /* 0x0000000407047210 */ /* 0x000fe20007f5e0ff */
[----:B------:R-:W-:Y:S01]  /*1ac10*/  IMAD R8, R211, UR5, R6 ;  /* 0x00000005d3087c24 */ /* 0x000fe2000f8e0206 */
[----:B------:R-:W-:Y:S01]  /*1ac20*/  ULDC.64 UR4, c[0x0][0xb88] ;  /* 0x0002e20000047ab9 */ /* 0x000fe20000000a00 */
[----:B------:R-:W-:-:S02]  /*1ac30*/  IADD3 R7, P0, R2, 0x1000, RZ ;  /* 0x0000100002077810 */ /* 0x000fc40007f1e0ff */
[----:B------:R-:W-:Y:S02]  /*1ac40*/  SHF.R.S32.HI R6, RZ, 0x1f, R9 ;  /* 0x0000001fff067819 */ /* 0x000fe40000011409 */
[----:B------:R-:W-:Y:S02]  /*1ac50*/  IADD3.X R5, R11, R5, R8, P2, !PT ;  /* 0x000000050b057210 */ /* 0x000fe400017fe408 */
[----:B------:R-:W-:Y:S01]  /*1ac60*/  IADD3 R29, P2, R2, 0x3000, RZ ;  /* 0x00003000021d7810 */ /* 0x000fe20007f5e0ff */
[----:B------:R-:W-:Y:S01]  /*1ac70*/  IMAD R6, R6, UR4, RZ ;  /* 0x0000000406067c24 */ /* 0x000fe2000f8e02ff */
[----:B------:R-:W-:Y:S01]  /*1ac80*/  LOP3.LUT R8, R7, 0x380, RZ, 0xc0, !PT ;  /* 0x0000038007087812 */ /* 0x000fe200078ec0ff */
[----:B------:R-:W-:Y:S01]  /*1ac90*/  IMAD.WIDE.U32 R4, R9, UR4, R4 ;  /* 0x0000000409047c25 */ /* 0x000fe2000f8e0004 */
[----:B------:R-:W-:Y:S02]  /*1aca0*/  LOP3.LUT R28, R29, 0x380, RZ, 0xc0, !PT ;  /* 0x000003801d1c7812 */ /* 0x000fe400078ec0ff */
[----:B------:R-:W-:Y:S01]  /*1acb0*/  SHF.R.U64 R12, R12, 0x3, RZ ;  /* 0x000000030c0c7819 */ /* 0x000fe200000012ff */
[----:B------:R-:W-:Y:S01]  /*1acc0*/  IMAD R11, R9, UR5, R6 ;  /* 0x00000005090b7c24 */ /* 0x000fe2000f8e0206 */
[----:B------:R-:W-:Y:S01]  /*1acd0*/  ULDC.64 UR4, c[0x0][0xb50] ;  /* 0x0002d40000047ab9 */ /* 0x000fe20000000a00 */
[----:B------:R-:W-:Y:S01]  /*1ace0*/  SHF.R.U64 R28, R28, 0x3, RZ ;  /* 0x000000031c1c7819 */ /* 0x000fe200000012ff */
[----:B------:R-:W-:Y:S01]  /*1acf0*/  IMAD.X R9, RZ, RZ, R3, P0 ;  /* 0x000000ffff097224 */ /* 0x000fe200000e0603 */
[----:B------:R-:W-:Y:S01]  /*1ad00*/  LEA R6, P4, R4, UR4, 0x2 ;  /* 0x0000000404067c11 */ /* 0x000fe2000f8810ff */
[----:B------:R-:W-:Y:S01]  /*1ad10*/  IMAD.IADD R5, R5, 0x1, R11 ;  /* 0x0000000105057824 */ /* 0x000fe200078e020b */
[----:B------:R-:W-:-:S02]  /*1ad20*/  LOP3.LUT P0, RZ, R225, 0x3, RZ, 0xc0, !PT ;  /* 0x00000003e1ff7812 */ /* 0x000fc4000780c0ff */
        /* <DEDUP_REMOVED lines=8> */
[----:B------:R-:W-:Y:S01]  /*1adb0*/  ISETP.GE.OR P0, PT, R4, R55, P0 ;  /* 0x000000370400720c */ /* 0x000fe20000706670 */
[----:B------:R-:W2:Y:S01]  /*1adc0*/  SHFL.IDX PT, R49, R10, RZ, 0x1c1f ;  /* 0x001c1fff0a317589 */ /* 0x000ea200000e0000 */
[----:B------:R-:W-:-:S02]  /*1add0*/  SHF.R.U64 R8, R8, 0x3, RZ ;  /* 0x0000000308087819 */ /* 0x000fc400000012ff */
[----:B------:R-:W-:Y:S01]  /*1ade0*/  LOP3.LUT R12, R12, R13, RZ, 0x3c, !PT ;  /* 0x0000000d0c0c7212 */ /* 0x000fe200078e3cff */
[----:B------:R-:W3:Y:S01]  /*1adf0*/  SHFL.IDX PT, R51, R10, 0x1, 0x1c1f ;  /* 0x003c1f000a337f89 */ /* 0x000ee200000e0000 */
[----:B------:R-:W-:Y:S01]  /*1ae00*/  LOP3.LUT R8, R8, R7, RZ, 0x3c, !PT ;  /* 0x0000000708087212 */ /* 0x000fe200078e3cff */
[----:B------:R-:W-:Y:S01]  /*1ae10*/  IMAD.X R13, RZ, RZ, R3, P3 ;  /* 0x000000ffff0d7224 */ /* 0x000fe200018e0603 */
[C---:B------:R-:W-:Y:S02]  /*1ae20*/  IADD3 R37, P5, R2.reuse, 0x5000, RZ ;  /* 0x0000500002257810 */ /* 0x040fe40007fbe0ff */
[C---:B------:R-:W-:Y:S02]  /*1ae30*/  IADD3 R41, P4, R2.reuse, 0x6000, RZ ;  /* 0x0000600002297810 */ /* 0x040fe40007f9e0ff */
[C---:B------:R-:W-:Y:S02]  /*1ae40*/  LOP3.LUT R7, R2.reuse, 0x380, RZ, 0xc0, !PT ;  /* 0x0000038002077812 */ /* 0x040fe400078ec0ff */
[----:B------:R-:W-:-:S02]  /*1ae50*/  IADD3 R5, P3, R2, 0x7000, RZ ;  /* 0x0000700002057810 */ /* 0x000fc40007f7e0ff */
[----:B------:R-:W-:Y:S02]  /*1ae60*/  LOP3.LUT R32, R33, 0x380, RZ, 0xc0, !PT ;  /* 0x0000038021207812 */ /* 0x000fe400078ec0ff */
[----:B------:R-:W-:Y:S02]  /*1ae70*/  LOP3.LUT R36, R37, 0x380, RZ, 0xc0, !PT ;  /* 0x0000038025247812 */ /* 0x000fe400078ec0ff */
[----:B------:R-:W-:Y:S02]  /*1ae80*/  LOP3.LUT R40, R41, 0x380, RZ, 0xc0, !PT ;  /* 0x0000038029287812 */ /* 0x000fe400078ec0ff */
[----:B------:R-:W-:Y:S02]  /*1ae90*/  SHF.R.U64 R7, R7, 0x3, RZ ;  /* 0x0000000307077819 */ /* 0x000fe400000012ff */
[----:B------:R-:W-:Y:S01]  /*1aea0*/  LOP3.LUT R0, R5, 0x380, RZ, 0xc0, !PT ;  /* 0x0000038005007812 */ /* 0x000fe200078ec0ff */
[----:B--2---:R-:W-:Y:S01]  /*1aeb0*/  @!P2 ST.E desc[UR60][R48.64], R89 ;  /* 0x000000593000a985 */ /* 0x004fe2000c10193c */
[----:B------:R-:W-:-:S02]  /*1aec0*/  SHF.R.U64 R32, R32, 0x3, RZ ;  /* 0x0000000320207819 */ /* 0x000fc400000012ff */
[----:B------:R-:W-:Y:S01]  /*1aed0*/  SHF.R.U64 R36, R36, 0x3, RZ ;  /* 0x0000000324247819 */ /* 0x000fe200000012ff */
[----:B---3--:R2:W-:Y:S01]  /*1aee0*/  @!P0 ST.E desc[UR60][R50.64], R88 ;  /* 0x0000005832008985 */ /* 0x0085e2000c10193c */
[----:B------:R-:W-:Y:S02]  /*1aef0*/  SHF.R.U64 R40, R40, 0x3, RZ ;  /* 0x0000000328287819 */ /* 0x000fe400000012ff */
[----:B------:R-:W-:Y:S01]  /*1af00*/  LOP3.LUT R2, R7, R2, RZ, 0x3c, !PT ;  /* 0x0000000207027212 */ /* 0x000fe200078e3cff */
[----:B------:R-:W-:Y:S01]  /*1af10*/  IMAD R21, R21, UR4, RZ ;  /* 0x0000000415157c24 */ /* 0x000fe2000f8e02ff */
[----:B------:R-:W-:Y:S01]  /*1af20*/  SHF.R.U64 R0, R0, 0x3, RZ ;  /* 0x0000000300007819 */ /* 0x000fe200000012ff */
[----:B------:R-:W5:Y:S01]  /*1af30*/  LD.E.128 R8, desc[UR60][R8.64] ;  /* 0x0000003c08087980 */ /* 0x000f62000c101d00 */
[----:B------:R-:W-:Y:S01]  /*1af40*/  LOP3.LUT R32, R32, R33, RZ, 0x3c, !PT ;  /* 0x0000002120207212 */ /* 0x000fe200078e3cff */
[--C-:B------:R-:W-:Y:S01]  /*1af50*/  IMAD.X R33, RZ, RZ, R3.reuse, P6 ;  /* 0x000000ffff217224 */ /* 0x100fe200030e0603 */
[----:B------:R-:W-:Y:S01]  /*1af60*/  LOP3.LUT R36, R36, R37, RZ, 0x3c, !PT ;  /* 0x0000002524247212 */ /* 0x000fe200078e3cff */
[--C-:B------:R-:W-:Y:S01]  /*1af70*/  IMAD.X R37, RZ, RZ, R3.reuse, P5 ;  /* 0x000000ffff257224 */ /* 0x100fe200028e0603 */
[----:B------:R-:W-:Y:S01]  /*1af80*/  LOP3.LUT R40, R40, R41, RZ, 0x3c, !PT ;  /* 0x0000002928287212 */ /* 0x000fe200078e3cff */
[----:B--2---:R-:W2:Y:S01]  /*1af90*/  @P1 LDC R51, c[0x0][0xbf0] ;  /* 0x0002fc00ff331b82 */ /* 0x004ea20000000800 */
[----:B------:R-:W-:Y:S01]  /*1afa0*/  LOP3.LUT R44, R0, R5, RZ, 0x3c, !PT ;  /* 0x00000005002c7212 */ /* 0x000fe200078e3cff */
[----:B------:R-:W-:Y:S01]  /*1afb0*/  IMAD.X R41, RZ, RZ, R3, P4 ;  /* 0x000000ffff297224 */ /* 0x000fe200020e0603 */
[----:B------:R-:W-:Y:S01]  /*1afc0*/  IADD3.X R45, RZ, R3, RZ, P3, !PT ;  /* 0x00000003ff2d7210 */ /* 0x000fe20001ffe4ff */
[----:B------:R3:W5:Y:S01]  /*1afd0*/  LD.E.128 R4, desc[UR60][R2.64] ;  /* 0x0000003c02047980 */ /* 0x000762000c101d00 */
[----:B------:R-:W-:-:S03]  /*1afe0*/  IMAD R21, R20, UR5, R21 ;  /* 0x0000000514157c24 */ /* 0x000fc6000f8e0215 */
[----:B------:R-:W5:Y:S04]  /*1aff0*/  LD.E.128 R12, desc[UR60][R12.64] ;  /* 0x0000003c0c0c7980 */ /* 0x000f68000c101d00 */
[----:B------:R-:W5:Y:S01]  /*1b000*/  LD.E.128 R28, desc[UR60][R28.64] ;  /* 0x0000003c1c1c7980 */ /* 0x000f62000c101d00 */
[----:B---3--:R-:W-:Y:S01]  /*1b010*/  IMAD.WIDE.U32 R2, R20, UR4, RZ ;  /* 0x0000000414027c25 */ /* 0x008fe2000f8e00ff */
[----:B------:R-:W-:Y:S02]  /*1b020*/  ULDC.64 UR4, c[0x0][0xae8] ;  /* 0x0002ba0000047ab9 */ /* 0x000fe40000000a00 */
[----:B------:R-:W5:Y:S01]  /*1b030*/  LD.E.128 R32, desc[UR60][R32.64] ;  /* 0x0000003c20207980 */ /* 0x000f62000c101d00 */
[----:B------:R-:W-:Y:S02]  /*1b040*/  IMAD.IADD R3, R3, 0x1, R21 ;  /* 0x0000000103037824 */ /* 0x000fe400078e0215 */
[----:B------:R-:W-:Y:S01]  /*1b050*/  IMAD R21, R207, 0x20, R215 ;  /* 0x00000020cf157824 */ /* 0x000fe200078e02d7 */
[----:B------:R-:W5:Y:S01]  /*1b060*/  LD.E.128 R36, desc[UR60][R36.64] ;  /* 0x0000003c24247980 */ /* 0x000f62000c101d00 */
[----:B------:R-:W-:-:S02]  /*1b070*/  IMAD R49, R24, UR4, RZ ;  /* 0x0000000418317c24 */ /* 0x000fc4000f8e02ff */
[----:B------:R-:W-:Y:S01]  /*1b080*/  IMAD.IADD R24, R200, 0x1, R21 ;  /* 0x00000001c8187824 */ /* 0x000fe200078e0215 */
[----:B------:R-:W5:Y:S01]  /*1b090*/  LD.E.128 R40, desc[UR60][R40.64] ;  /* 0x0000003c28287980 */ /* 0x000f62000c101d00 */
[C---:B------:R-:W-:Y:S02]  /*1b0a0*/  IMAD R49, R208.reuse, UR5, R49 ;  /* 0x00000005d0317c24 */ /* 0x040fe4000f8e0231 */
[----:B------:R-:W-:Y:S01]  /*1b0b0*/  IMAD.WIDE.U32 R2, R208, UR4, R2 ;  /* 0x00000004d0027c25 */ /* 0x000fe2000f8e0002 */
[----:B------:R-:W-:Y:S01]  /*1b0c0*/  ULDC.64 UR4, c[0x0][0xaf0] ;  /* 0x0002bc0000047ab9 */ /* 0x000fe20000000a00 */
[----:B------:R-:W5:Y:S02]  /*1b0d0*/  LD.E.128 R44, desc[UR60][R44.64] ;  /* 0x0000003c2c2c7980 */ /* 0x000f64000c101d00 */
[----:B-1----:R-:W-:Y:S01]  /*1b0e0*/  @P1 IMAD.HI.U32 R0, R24, R57, RZ ;  /* 0x0000003918001227 */ /* 0x002fe200078e00ff */
[----:B------:R-:W-:Y:S01]  /*1b0f0*/  IADD3 R3, R3, R49, RZ ;  /* 0x0000003103037210 */ /* 0x000fe20007ffe0ff */
[----:B------:R-:W-:Y:S01]  /*1b100*/  @!PT LDS RZ, [RZ] ;  /* 0x00000000fffff984 */ /* 0x000fe20000000800 */
[----:B------:R-:W-:Y:S01]  /*1b110*/  @!PT LDS RZ, [RZ] ;  /* 0x00000000fffff984 */ /* 0x000fe20000000800 */
[----:B------:R-:W-:Y:S01]  /*1b120*/  @!PT LDS RZ, [RZ] ;  /* 0x00000000fffff984 */ /* 0x000fe20000000800 */
[----:B------:R-:W-:Y:S01]  /*1b130*/  @!PT LDS RZ, [RZ] ;  /* 0x00000000fffff984 */ /* 0x000fe20000000800 */
[----:B------:R1:W-:Y:S06]  /*1b140*/  MEMBAR.ALL.CTA ;  /* 0x0000000000007992 */ /* 0x0003ec0000008000 */
[----:B-1----:R-:W1:Y:S01]  /*1b150*/  FENCE.VIEW.ASYNC.S ;  /* 0x00000000000073c6 */ /* 0x002e620000000000 */
[----:B------:R-:W-:Y:S01]  /*1b160*/  IMAD.MOV.U32 R21, RZ, RZ, R24 ;  /* 0x000000ffff157224 */ /* 0x000fe200078e0018 */
[----:B--2---:R-:W-:Y:S01]  /*1b170*/  @P1 SHF.R.U32.HI R21, RZ, R51, R0 ;  /* 0x00000033ff151219 */ /* 0x004fe20000011600 */
[----:B------:R-:W-:-:S02]  /*1b180*/  IMAD R20, R216, UR4, RZ ;  /* 0x00000004d8147c24 */ /* 0x000fc4000f8e02ff */
        /* <DEDUP_REMOVED lines=8> */
[----:B------:R-:W-:Y:S01]  /*1b210*/  IMAD R51, R21, UR5, R0 ;  /* 0x0000000515337c24 */ /* 0x000fe2000f8e0200 */
[----:B------:R-:W-:Y:S01]  /*1b220*/  IADD3 R200, R215, R200, RZ ;  /* 0x000000c8d7c87210 */ /* 0x000fe20007ffe0ff */
        /* <DEDUP_REMOVED lines=8> */
[-C--:B------:R-:W-:Y:S01]  /*1b2b0*/  ISETP.GE.AND P0, PT, R0, R55.reuse, PT ;  /* 0x000000370000720c */ /* 0x080fe20003f06270 */
[----:B------:R-:W-:Y:S01]  /*1b2c0*/  ULDC.64 UR4, c[0x0][0xa80] ;  /* 0x0002a00000047ab9 */ /* 0x000fe20000000a00 */
[----:B------:R-:W-:Y:S01]  /*1b2d0*/  ISETP.GE.AND P2, PT, R200, R55, PT ;  /* 0x00000037c800720c */ /* 0x000fe20003f46270 */
[----:B------:R-:W-:Y:S01]  /*1b2e0*/  VIADD R0, R16, 0x34820 ;  /* 0x0003482010007836 */ /* 0x000fe20000000000 */
[----:B------:R-:W-:Y:S01]  /*1b2f0*/  LEA R24, P3, R2, UR4, 0x1 ;  /* 0x0000000402187c11 */ /* 0x000fe2000f8608ff */
[----:B------:R-:W-:Y:S01]  /*1b300*/  IMAD.IADD R3, R3, 0x1, R21 ;  /* 0x0000000103037824 */ /* 0x000fe200078e0215 */
[----:B------:R-:W-:-:S02]  /*1b310*/  IADD3 R20, R200, 0x40, RZ ;  /* 0x00000040c8147810 */ /* 0x000fc40007ffe0ff */
        /* <DEDUP_REMOVED lines=8> */
[----:B------:R-:W-:Y:S02]  /*1b3a0*/  ULDC UR4, c[0x0][0xac8] ;  /* 0x0002b20000047ab9 */ /* 0x000fe40000000800 */
        /* <DEDUP_REMOVED lines=8> */
.L_x_2909:
[----:B------:R-:W-:Y:S05]  /*1b430*/  BSYNC B1 ;  /* 0x0000000000017941 */ /* 0x000fea0003800000 */
.L_x_2908:
[----:B-1----:R1:W0:Y:S01]  /*1b440*/  SHFL.IDX PT, R0, R48, 0x1, 0x181f ;  /* 0x00381f0030007f89 */ /* 0x00222200000e0000 */
[----:B------:R-:W-:Y:S03]  /*1b450*/  BSSY B1, `(.L_x_2910) ;  /* 0x000000c000017945 */ /* 0x000fe60003800000 */
[----:B----45:R1:W4:Y:S01]  /*1b460*/  SHFL.IDX PT, R4, R24, 0x1, 0x181f ;  /* 0x00381f0018047f89 */ /* 0x03032200000e0000 */
        /* <DEDUP_REMOVED lines=10> */
.L_x_2911:
[----:B------:R-:W-:Y:S05]  /*1b510*/  BSYNC B1 ;  /* 0x0000000000017941 */ /* 0x000fea0003800000 */
.L_x_2910:
[----:B0-----:R0:W0:Y:S01]  /*1b520*/  SHFL.IDX PT, R0, R48, 0x2, 0x181f ;  /* 0x00581f0030007f89 */ /* 0x00102200000e0000 */
[----:B------:R-:W-:Y:S03]  /*1b530*/  BSSY B1, `(.L_x_2912) ;  /* 0x000000c000017945 */ /* 0x000fe60003800000 */
[----:B----4-:R4:W0:Y:S01]  /*1b540*/  SHFL.IDX PT, R4, R24, 0x2, 0x181f ;  /* 0x00581f0018047f89 */ /* 0x01082200000e0000 */
        /* <DEDUP_REMOVED lines=10> */
.L_x_2913:
[----:B------:R-:W-:Y:S05]  /*1b5f0*/  BSYNC B1 ;  /* 0x0000000000017941 */ /* 0x000fea0003800000 */
.L_x_2912:
[----:B0-----:R-:W-:Y:S01]  /*1b600*/  VIADD R0, R200, 0x60 ;  /* 0x00000060c8007836 */ /* 0x001fe20000000000 */
[----:B-12---:R-:W0:Y:S04]  /*1b610*/  SHFL.IDX PT, R48, R48, 0x3, 0x181f ;  /* 0x00781f0030307f89 */ /* 0x006e2800000e0000 */
[----:B------:R-:W-:Y:S01]  /*1b620*/  ISETP.GE.AND P0, PT, R0, R55, PT ;  /* 0x000000370000720c */ /* 0x000fe20003f06270 */
[----:B----4-:R-:W1:-:S12]  /*1b630*/  SHFL.IDX PT, R24, R24, 0x3, 0x181f ;  /* 0x00781f0018187f89 */ /* 0x010e5800000e0000 */
[----:B------:R-:W-:Y:S05]  /*1b640*/  @P0 BRA `(.L_x_2914) ;  /* 0x0000000800d80947 */ /* 0x000fea0003800000 */
[----:B------:R-:W-:Y:S02]  /*1b650*/  ULDC UR4, c[0x0][0xac8] ;  /* 0x0002b20000047ab9 */ /* 0x000fe40000000800 */
[----:B------:R-:W-:-:S13]  /*1b660*/  ISETP.GE.AND P1, PT, R203, UR4, PT ;  /* 0x00000004cb007c0c */ /* 0x000fda000bf26270 */
[----:B-1----:R-:W-:-:S04]  /*1b670*/  @!P1 LEA R2, P0, R203, R24, 0x1 ;  /* 0x00000018cb029211 */ /* 0x002fc800078008ff */
[----:B0-----:R-:W-:Y:S02]  /*1b680*/  @!P1 LEA.HI.X R3, R203, R48, R236, 0x1, P0 ;  /* 0x00000030cb039211 */ /* 0x001fe400000f0cec */
[----:B------:R-:W-:-:S03]  /*1b690*/  ISETP.GE.AND P0, PT, R206, UR4, PT ;  /* 0x00000004ce007c0c */ /* 0x000fc6000bf06270 */
[----:B------:R2:W-:Y:S10]  /*1b6a0*/  @!P1 ST.E.128 desc[UR60][R2.64], R28 ;  /* 0x0000001c02009985 */ /* 0x0005f4000c101d3c */
[----:B------:R-:W-:Y:S05]  /*1b6b0*/  @P0 BRA `(.L_x_2914) ;  /* 0x0000000800bc0947 */ /* 0x000fea0003800000 */
[----:B--2---:R-:W-:-:S04]  /*1b6c0*/  LEA R2, P0, R206, R24, 0x1 ;  /* 0x00000018ce027211 */ /* 0x004fc800078008ff */
[----:B------:R-:W-:-:S05]  /*1b6d0*/  LEA.HI.X R3, R206, R48, R235, 0x1, P0 ;  /* 0x00000030ce037211 */ /* 0x000fca00000f0ceb */
[----:B------:R4:W-:Y:S01]  /*1b6e0*/  ST.E.128 desc[UR60][R2.64], R44 ;  /* 0x0000002c02007985 */ /* 0x0009e2000c101d3c */
[----:B------:R-:W-:Y:S05]  /*1b6f0*/  BRA `(.L_x_2914) ;  /* 0x0000000800ac7947 */ /* 0x000fea0003800000 */
.L_x_2906:
        /* <DEDUP_REMOVED lines=13> */
[----:B------:R-:W-:Y:S02]  /*1b7d0*/  MOV R0, UR4 ;  /* 0x0000000400007c02 */ /* 0x000fe40008000f00 */
[----:B------:R-:W-:-:S05]  /*1b7e0*/  @P1 IADD3.X R5, R210, UR5, RZ, P2, !PT ;  /* 0x00000005d2051c10 */ /* 0x000fca00097fe4ff */
[----:B------:R3:W5:Y:S01]  /*1b7f0*/  @P1 LDG.E R0, desc[UR60][R4.64] ;  /* 0x0000003c04001981 */ /* 0x000762000c1e1900 */
[----:B--2---:R-:W-:Y:S02]  /*1b800*/  ISETP.NE.AND P2, PT, R21, 0x1, PT ;  /* 0x000000011500780c */ /* 0x004fe40003f45270 */
[----:B------:R-:W-:-:S11]  /*1b810*/  ISETP.GE.AND P3, PT, R237, 0x80, PT ;  /* 0x00000080ed00780c */ /* 0x000fd60003f66270 */
[----:B------:R-:W2:Y:S08]  /*1b820*/  @P2 LDC R12, c[0x0][0xbec] ;  /* 0x0002fb00ff0c2b82 */ /* 0x000eb00000000800 */
[----:B------:R-:W4:Y:S01]  /*1b830*/  @P2 LDC R29, c[0x0][0xbf0] ;  /* 0x0002fc00ff1d2b82 */ /* 0x000f220000000800 */
[----:B---3--:R-:W-:Y:S05]  /*1b840*/  @P1 BRA `(.L_x_2915) ;  /* 0x0000000000101947 */ /* 0x008fea0003800000 */
[----:B------:R-:W-:Y:S05]  /*1b850*/  @!P0 BRA `(.L_x_2915) ;  /* 0x00000000000c8947 */ /* 0x000fea0003800000 */
[----:B------:R-:W3:Y:S04]  /*1b860*/  LDG.E R5, desc[UR60][R2.64] ;  /* 0x0000003c02057981 */ /* 0x000ee8000c1e1900 */
[----:B-----5:R-:W3:Y:S02]  /*1b870*/  LDG.E R0, desc[UR60][R2.64+0x4] ;  /* 0x0000043c02007981 */ /* 0x020ee4000c1e1900 */
[----:B---3--:R-:W-:-:S07]  /*1b880*/  IMAD.IADD R0, R0, 0x1, -R5 ;  /* 0x0000000100007824 */ /* 0x008fce00078e0a05 */
.L_x_2915:
[----:B------:R-:W-:Y:S01]  /*1b890*/  BSSY B1, `(.L_x_2916) ;  /* 0x000002d000017945 */ /* 0x000fe20003800000 */
[----:B------:R-:W-:Y:S02]  /*1b8a0*/  SHF.R.S32.HI R10, RZ, 0x1f, R208 ;  /* 0x0000001fff0a7819 */ /* 0x000fe400000114d0 */
[----:B------:R-:W-:Y:S02]  /*1b8b0*/  SEL R211, R211, RZ, !P0 ;  /* 0x000000ffd3d37207 */ /* 0x000fe40004000000 */
[----:B------:R-:W-:Y:S02]  /*1b8c0*/  SEL R216, R216, RZ, !P0 ;  /* 0x000000ffd8d87207 */ /* 0x000fe40004000000 */
[----:B-----5:R-:W-:Y:S01]  /*1b8d0*/  SHF.R.S32.HI R11, RZ, 0x1f, R6 ;  /* 0x0000001fff0b7819 */ /* 0x020fe20000011406 */
[----:B------:R-:W-:Y:S06]  /*1b8e0*/  @P3 BRA `(.L_x_2917) ;  /* 0x00000000009c3947 */ /* 0x000fec0003800000 */
[----:B------:R-:W3:Y:S01]  /*1b8f0*/  S2R R3, SR_TID.X ;  /* 0x0000000000037919 */ /* 0x000ee20000002100 */
[----:B------:R-:W5:Y:S02]  /*1b900*/  LDC R9, c[0x0][0xbe8] ;  /* 0x0002fa00ff097b82 */ /* 0x000f640000000800 */
[----:B-----5:R-:W-:Y:S01]  /*1b910*/  IMAD R2, R0, R9, RZ ;  /* 0x0000000900027224 */ /* 0x020fe200078e02ff */
[----:B---3--:R-:W-:-:S04]  /*1b920*/  IADD3 R8, R200, -0x80, R3 ;  /* 0xffffff80c8087810 */ /* 0x008fc80007ffe003 */
        /* <DEDUP_REMOVED lines=9> */
[----:B------:R-:W3:Y:S01]  /*1b9c0*/  @P0 LDC R13, c[0x0][0xbec] ;  /* 0x0002fb00ff0d0b82 */ /* 0x000ee20000000800 */
[----:B------:R-:W-:Y:S01]  /*1b9d0*/  IMAD R7, R208, UR5, R7 ;  /* 0x00000005d0077c24 */ /* 0x000fe2000f8e0207 */
[----:B------:R-:W-:-:S03]  /*1b9e0*/  ULDC.64 UR4, c[0x0][0xb98] ;  /* 0x0002e60000047ab9 */ /* 0x000fc60000000a00 */
[----:B------:R-:W-:-:S03]  /*1b9f0*/  IMAD.IADD R3, R3, 0x1, R7 ;  /* 0x0000000103037824 */ /* 0x000fc600078e0207 */
[----:B------:R-:W5:Y:S01]  /*1ba00*/  @P0 LDC R15, c[0x0][0xbf0] ;  /* 0x0002fc00ff0f0b82 */ /* 0x000f620000000800 */
[----:B------:R-:W-:-:S04]  /*1ba10*/  IMAD.WIDE.U32 R2, R211, UR4, R2 ;  /* 0x00000004d3027c25 */ /* 0x000fc8000f8e0002 */
[----:B---3--:R-:W-:-:S05]  /*1ba20*/  @P0 IMAD.HI.U32 R4, R8, R13, RZ ;  /* 0x0000000d08040227 */ /* 0x008fca00078e00ff */
[----:B-----5:R-:W-:Y:S01]  /*1ba30*/  @P0 SHF.R.U32.HI R5, RZ, R15, R4 ;  /* 0x0000000fff050219 */ /* 0x020fe20000011604 */
        /* <DEDUP_REMOVED lines=15> */
[----:B------:R-:W-:Y:S02]  /*1bb30*/  LEA.HI.X R5, R2, UR5, R3, 0x2, P0 ;  /* 0x0000000502057c11 */ /* 0x000fe400080f1403 */
[----:B------:R-:W-:-:S05]  /*1bb40*/  MOV R3, 0xff800000 ;  /* 0xff80000000037802 */ /* 0x000fca0000000f00 */
[----:B------:R3:W-:Y:S02]  /*1bb50*/  STG.E desc[UR60][R4.64], R3 ;  /* 0x0000000304007986 */ /* 0x0007e4000c10193c */
.L_x_2917:
[----:B------:R-:W-:Y:S05]  /*1bb60*/  BSYNC B1 ;  /* 0x0000000000017941 */ /* 0x000fea0003800000 */
.L_x_2916:
[----:B------:R-:W-:Y:S01]  /*1bb70*/  ULDC.64 UR4, c[0x0][0xaa0] ;  /* 0x0002a80000047ab9 */ /* 0x000fe20000000a00 */
[----:B------:R-:W-:Y:S01]  /*1bb80*/  IMAD R7, R207, 0x20, R215 ;  /* 0x00000020cf077824 */ /* 0x000fe200078e02d7 */
[----:B------:R-:W-:Y:S01]  /*1bb90*/  BSSY B1, `(.L_x_2918) ;  /* 0x0000037000017945 */ /* 0x000fe20003800000 */
[----:B---3--:R-:W-:Y:S02]  /*1bba0*/  IMAD R3, R11, UR4, RZ ;  /* 0x000000040b037c24 */ /* 0x008fe4000f8e02ff */
[----:B------:R-:W-:Y:S02]  /*1bbb0*/  IMAD.IADD R9, R200, 0x1, R7 ;  /* 0x00000001c8097824 */ /* 0x000fe400078e0207 */
[C---:B------:R-:W-:Y:S02]  /*1bbc0*/  IMAD R5, R6.reuse, UR5, R3 ;  /* 0x0000000506057c24 */ /* 0x040fe4000f8e0203 */
[----:B------:R-:W-:Y:S01]  /*1bbd0*/  IMAD.WIDE.U32 R2, R6, UR4, RZ ;  /* 0x0000000406027c25 */ /* 0x000fe2000f8e00ff */
[----:B------:R-:W-:-:S03]  /*1bbe0*/  ULDC.64 UR4, c[0x0][0xae8] ;  /* 0x0002ba0000047ab9 */ /* 0x000fc60000000a00 */
[----:B------:R-:W-:Y:S01]  /*1bbf0*/  IMAD.IADD R3, R3, 0x1, R5 ;  /* 0x0000000103037824 */ /* 0x000fe200078e0205 */
[----:B------:R-:W-:Y:S01]  /*1bc00*/  MOV R5, R9 ;  /* 0x0000000900057202 */ /* 0x000fe20000000f00 */
[----:B------:R-:W-:Y:S02]  /*1bc10*/  IMAD R7, R10, UR4, RZ ;  /* 0x000000040a077c24 */ /* 0x000fe4000f8e02ff */
[----:B--2---:R-:W-:-:S04]  /*1bc20*/  @P2 IMAD.HI.U32 R4, R9, R12, RZ ;  /* 0x0000000c09042227 */ /* 0x004fc800078e00ff */
[C---:B------:R-:W-:Y:S01]  /*1bc30*/  IMAD R7, R208.reuse, UR5, R7 ;  /* 0x00000005d0077c24 */ /* 0x040fe2000f8e0207 */
[----:B----4-:R-:W-:Y:S01]  /*1bc40*/  @P2 SHF.R.U32.HI R5, RZ, R29, R4 ;  /* 0x0000001dff052219 */ /* 0x010fe20000011604 */
[----:B------:R-:W-:Y:S01]  /*1bc50*/  IMAD.WIDE.U32 R2, R208, UR4, R2 ;  /* 0x00000004d0027c25 */ /* 0x000fe2000f8e0002 */
[----:B------:R-:W-:Y:S02]  /*1bc60*/  ULDC.64 UR4, c[0x0][0xaf0] ;  /* 0x0002bc0000047ab9 */ /* 0x000fe40000000a00 */
[----:B------:R-:W-:Y:S01]  /*1bc70*/  SHF.R.S32.HI R4, RZ, 0x1f, R5 ;  /* 0x0000001fff047819 */ /* 0x000fe20000011405 */
[----:B------:R-:W-:Y:S02]  /*1bc80*/  IMAD R6, R216, UR4, RZ ;  /* 0x00000004d8067c24 */ /* 0x000fe4000f8e02ff */
[----:B------:R-:W-:Y:S02]  /*1bc90*/  IMAD.IADD R3, R3, 0x1, R7 ;  /* 0x0000000103037824 */ /* 0x000fe400078e0207 */
[----:B------:R-:W-:-:S02]  /*1bca0*/  IMAD R7, R211, UR5, R6 ;  /* 0x00000005d3077c24 */ /* 0x000fc4000f8e0206 */
        /* <DEDUP_REMOVED lines=10> */
[----:B------:R-:W-:Y:S01]  /*1bd50*/  IMAD.IADD R200, R215, 0x1, R200 ;  /* 0x00000001d7c87824 */ /* 0x000fe200078e02c8 */
[----:B------:R-:W-:Y:S01]  /*1bd60*/  IADD3 R3, R3, R9, RZ ;  /* 0x0000000903037210 */ /* 0x000fe20007ffe0ff */
[----:B------:R-:W-:Y:S02]  /*1bd70*/  IMAD R4, R4, UR4, RZ ;  /* 0x0000000404047c24 */ /* 0x000fe4000f8e02ff */
[----:B------:R-:W-:Y:S02]  /*1bd80*/  IMAD R21, R0, R21, RZ ;  /* 0x0000001500157224 */ /* 0x000fe400078e02ff */
[C---:B------:R-:W-:Y:S02]  /*1bd90*/  IMAD R5, R7.reuse, UR5, R4 ;  /* 0x0000000507057c24 */ /* 0x040fe4000f8e0204 */
[----:B------:R-:W-:Y:S01]  /*1bda0*/  IMAD.WIDE.U32 R2, R7, UR4, R2 ;  /* 0x0000000407027c25 */ /* 0x000fe2000f8e0002 */
[----:B------:R-:W-:Y:S01]  /*1bdb0*/  ISETP.GE.AND P2, PT, R200, R21, PT ;  /* 0x00000015c800720c */ /* 0x000fe20003f46270 */
[----:B------:R-:W-:-:S02]  /*1bdc0*/  ULDC.64 UR4, c[0x0][0xa80] ;  /* 0x0002a00000047ab9 */ /* 0x000fc40000000a00 */
[----:B------:R-:W-:Y:S01]  /*1bdd0*/  VIADD R0, R200, 0x20 ;  /* 0x00000020c8007836 */ /* 0x000fe20000000000 */
[----:B------:R-:W-:Y:S02]  /*1bde0*/  IADD3 R3, R3, R5, RZ ;  /* 0x0000000503037210 */ /* 0x000fe40007ffe0ff */
[----:B------:R-:W-:Y:S02]  /*1bdf0*/  LEA R4, P3, R2, UR4, 0x1 ;  /* 0x0000000402047c11 */ /* 0x000fe4000f8608ff */
[-C--:B------:R-:W-:Y:S01]  /*1be00*/  ISETP.GE.AND P1, PT, R0, R21.reuse, PT ;  /* 0x000000150000720c */ /* 0x080fe20003f26270 */
[----:B------:R-:W-:Y:S01]  /*1be10*/  VIADD R0, R200, 0x40 ;  /* 0x00000040c8007836 */ /* 0x000fe20000000000 */
[----:B------:R-:W-:Y:S02]  /*1be20*/  LEA.HI.X R5, R2, UR5, R3, 0x1, P3 ;  /* 0x0000000502057c11 */ /* 0x000fe400098f0c03 */
[----:B------:R2:W3:Y:S02]  /*1be30*/  SHFL.IDX PT, R2, R4, RZ, 0x181f ;  /* 0x00181fff04027589 */ /* 0x0004e400000e0000 */
[----:B------:R-:W-:-:S02]  /*1be40*/  ISETP.GE.AND P0, PT, R0, R21, PT ;  /* 0x000000150000720c */ /* 0x000fc40003f06270 */
[----:B------:R2:W4:Y:S01]  /*1be50*/  SHFL.IDX PT, R0, R5, RZ, 0x181f ;  /* 0x00181fff05007589 */ /* 0x00052200000e0000 */
[----:B------:R-:W-:Y:S10]  /*1be60*/  @P2 BRA `(.L_x_2919) ;  /* 0x0000000000242947 */ /* 0x000ff40003800000 */
[----:B------:R-:W-:Y:S02]  /*1be70*/  ULDC UR4, c[0x0][0xac8] ;  /* 0x0002b20000047ab9 */ /* 0x000fe40000000800 */
        /* <DEDUP_REMOVED lines=8> */
.L_x_2919:
[----:B------:R-:W-:Y:S05]  /*1bf00*/  BSYNC B1 ;  /* 0x0000000000017941 */ /* 0x000fea0003800000 */
.L_x_2918:
[----:B----4-:R4:W0:Y:S01]  /*1bf10*/  SHFL.IDX PT, R0, R5, 0x1, 0x181f ;  /* 0x00381f0005007f89 */ /* 0x01082200000e0000 */
[----:B------:R-:W-:Y:S03]  /*1bf20*/  BSSY B1, `(.L_x_2920) ;  /* 0x000000c000017945 */ /* 0x000fe60003800000 */
[----:B---3--:R4:W3:Y:S01]  /*1bf30*/  SHFL.IDX PT, R2, R4, 0x1, 0x181f ;  /* 0x00381f0004027f89 */ /* 0x0088e200000e0000 */
        /* <DEDUP_REMOVED lines=10> */
.L_x_2921:
[----:B------:R-:W-:Y:S05]  /*1bfe0*/  BSYNC B1 ;  /* 0x0000000000017941 */ /* 0x000fea0003800000 */
.L_x_2920:
        /* <DEDUP_REMOVED lines=11> */
[----:B------:R0:W-:Y:S04]  /*1c0a0*/  @!P2 ST.E.128 desc[UR60][R6.64], RZ ;  /* 0x000000ff0600a985 */ /* 0x0001e8000c101d3c */
[----:B------:R0:W-:Y:S02]  /*1c0b0*/  @!P3 ST.E.128 desc[UR60][R2.64], RZ ;  /* 0x000000ff0200b985 */ /* 0x0001e4000c101d3c */
.L_x_2923:
[----:B------:R-:W-:Y:S05]  /*1c0c0*/  BSYNC B1 ;  /* 0x0000000000017941 */ /* 0x000fea0003800000 */
.L_x_2922:
[----:B0-----:R-:W-:Y:S01]  /*1c0d0*/  VIADD R0, R200, 0x60 ;  /* 0x00000060c8007836 */ /* 0x001fe20000000000 */
[----:B--2-4-:R-:W0:Y:S04]  /*1c0e0*/  SHFL.IDX PT, R5, R5, 0x3, 0x181f ;  /* 0x00781f0005057f89 */ /* 0x014e2800000e0000 */
[----:B------:R-:W-:Y:S01]  /*1c0f0*/  ISETP.GE.AND P0, PT, R0, R21, PT ;  /* 0x000000150000720c */ /* 0x000fe20003f06270 */
[----:B------:R2:W4:-:S12]  /*1c100*/  SHFL.IDX PT, R2, R4, 0x3, 0x181f ;  /* 0x00781f0004027f89 */ /* 0x00051800000e0000 */
[----:B--2---:R-:W-:Y:S05]  /*1c110*/  @P0 BRA `(.L_x_2914) ;  /* 0x0000000000240947 */ /* 0x004fea0003800000 */
        /* <DEDUP_REMOVED lines=9> */
.L_x_2914:
[----:B------:R-:W-:Y:S05]  /*1c1b0*/  BSYNC B0 ;  /* 0x0000000000007941 */ /* 0x000fea0003800000 */
.L_x_2905:
[----:B------:R-:W-:Y:S02]  /*1c1c0*/  ULDC UR4, c[0x0][0xc3c] ;  /* 0x00030f0000047ab9 */ /* 0x000fe40000000800 */
[----:B-1----:R-:W-:-:S13]  /*1c1d0*/  ISETP.GE.AND P0, PT, R27, UR4, PT ;  /* 0x000000041b007c0c */ /* 0x002fda000bf06270 */
[----:B------:R-:W-:Y:S05]  /*1c1e0*/  @!P0 BRA `(.L_x_2924) ;  /* 0xfffffe5000348947 */ /* 0x000fea000383ffff */
[----:B------:R-:W-:Y:S05]  /*1c1f0*/  BRA `(.L_x_2700) ;  /* 0x0000007c002c7947 */ /* 0x000fea0003800000 */
.L_x_2698:
        /* <DEDUP_REMOVED lines=18> */
.L_x_2925:
        /* <DEDUP_REMOVED lines=41> */
.L_x_2931:
[----:B------:R-:W-:Y:S01]  /*1c5b0*/  UIADD3 UR4, UR4, 0x1f, URZ ;  /* 0x0000001f04047890 */ /* 0x000fe2000fffe03f */
[----:B------:R-:W-:-:S05]  /*1c5c0*/  IMAD.U32 R19, RZ, RZ, UR7 ;  /* 0x00000007ff137e24 */ /* 0x000fca000f8e00ff */
[----:B0-----:R-:W-:-:S13]  /*1c5d0*/  ISETP.LE.AND P6, PT, R5, UR4, PT ;  /* 0x0000000405007c0c */ /* 0x001fda000bfc3270 */
[----:B------:R-:W-:Y:S05]  /*1c5e0*/  @P6 BRA `(.L_x_2928) ;  /* 0x0000000400a86947 */ /* 0x000fea0003800000 */
[----:B------:R-:W-:Y:S01]  /*1c5f0*/  IADD3 R8, R0, UR4, RZ ;  /* 0x0000000400087c10 */ /* 0x000fe2000fffe0ff */
[----:B------:R-:W-:Y:S01]  /*1c600*/  BSSY B0, `(.L_x_2929) ;  /* 0x0000007000007945 */ /* 0x000fe20003800000 */
[----:B------:R-:W-:Y:S02]  /*1c610*/  IMAD.MOV.U32 R6, RZ, RZ, RZ ;  /* 0x000000ffff067224 */ /* 0x000fe400078e00ff */
[----:B------:R-:W-:-:S13]  /*1c620*/  ISETP.GE.OR P6, PT, R8, R5, !P0 ;  /* 0x000000050800720c */ /* 0x000fda00047c6670 */
[----:B------:R-:W-:Y:S05]  /*1c630*/  @P6 BRA `(.L_x_2930) ;  /* 0x00000000000c6947 */ /* 0x000fea0003800000 */
[----:B------:R-:W0:Y:S02]  /*1c640*/  LDC.64 R2, c[0x0][0xc80] ;  /* 0x00032000ff027b82 */ /* 0x000e240000000a00 */
[----:B0-----:R-:W-:-:S05]  /*1c650*/  IMAD.WIDE R2, R8, 0x4, R2 ;  /* 0x0000000408027825 */ /* 0x001fca00078e0202 */
[----:B------:R0:W5:Y:S02]  /*1c660*/  LDG.E R6, desc[UR60][R2.64] ;  /* 0x0000003c02067981 */ /* 0x000164000c1e1900 */
.L_x_2930:
[----:B------:R-:W-:Y:S05]  /*1c670*/  BSYNC B0 ;  /* 0x0000000000007941 */ /* 0x000fea0003800000 */
.L_x_2929:
        /* <DEDUP_REMOVED lines=21> */
.L_x_2927:
        /* <DEDUP_REMOVED lines=18> */
[----:B------:R-:W-:-:S06]  /*1c8f0*/  IADD3 R16, R7, -0x1, RZ ;  /* 0xffffffff07107810 */ /* 0x000fcc0007ffe0ff */
[----:B------:R2:W3:Y:S02]  /*1c900*/  SHFL.IDX PT, R16, R5, R16, 0x1f ;  /* 0x00001f1005107589 */ /* 0x0004e400000e0000 */
.L_x_2932:
[----:B-12---:R-:W-:Y:S01]  /*1c910*/  IMAD.MOV R5, RZ, RZ, -R3 ;  /* 0x000000ffff057224 */ /* 0x006fe200078e0a03 */
[----:B------:R-:W-:Y:S01]  /*1c920*/  IABS R7, R9 ;  /* 0x0000000900077213 */ /* 0x000fe20000000000 */
        /* <DEDUP_REMOVED lines=8> */
[----:B------:R-:W-:-:S05]  /*1c9b0*/  IMAD R3, R8, R7, R5 ;  /* 0x0000000708037224 */ /* 0x000fca00078e0205 */
[----:B------:R-:W-:-:S13]  /*1c9c0*/  ISETP.GT.U32.AND P1, PT, R10, R3, PT ;  /* 0x000000030a00720c */ /* 0x000fda0003f24070 */
[-C--:B------:R-:W-:Y:S01]  /*1c9d0*/  @!P1 IADD3 R3, R3, -R10.reuse, RZ ;  /* 0x8000000a03039210 */ /* 0x080fe20007ffe0ff */
        /* <DEDUP_REMOVED lines=9> */
[----:B------:R-:W-:-:S03]  /*1ca70*/  IMAD.MOV R8, RZ, RZ, -R8 ;  /* 0x000000ffff087224 */ /* 0x000fc600078e0a08 */
[----:B------:R-:W-:Y:S01]  /*1ca80*/  IADD3 R10, -R5, RZ, RZ ;  /* 0x000000ff050a7210 */ /* 0x000fe20007ffe1ff */
[----:B------:R-:W-:-:S03]  /*1ca90*/  IMAD R8, R9, R8, R2 ;  /* 0x0000000809087224 */ /* 0x000fc600078e0202 */
[----:B------:R-:W-:Y:S01]  /*1caa0*/  VIADDMNMX R11, R10, UR5, R11, PT ;  /* 0x000000050a0b7c46 */ /* 0x000fe2000b80010b */
[----:B------:R-:W-:-:S03]  /*1cab0*/  IMAD.IADD R5, R8, 0x1, R5 ;  /* 0x0000000108057824 */ /* 0x000fc600078e0205 */
[----:B------:R-:W-:-:S04]  /*1cac0*/  IABS R7, R11 ;  /* 0x0000000b00077213 */ /* 0x000fc80000000000 */
[----:B------:R-:W1:Y:S08]  /*1cad0*/  I2F.RP R10, R7 ;  /* 0x00000007000a7306 */ /* 0x000e700000209400 */
[----:B-1----:R-:W1:Y:S02]  /*1cae0*/  MUFU.RCP R10, R10 ;  /* 0x0000000a000a7308 */ /* 0x002e640000001000 */
[----:B-1----:R-:W-:Y:S01]  /*1caf0*/  VIADD R3, R10, 0xffffffe ;  /* 0x0ffffffe0a037836 */ /* 0x002fe20000000000 */
[----:B------:R-:W-:-:S05]  /*1cb00*/  IABS R10, R11 ;  /* 0x0000000b000a7213 */ /* 0x000fca0000000000 */
[----:B------:R-:W1:Y:S01]  /*1cb10*/  F2I.FTZ.U32.TRUNC.NTZ R3, R3 ;  /* 0x0000000300037305 */ /* 0x000e62000021f000 */
[----:B------:R-:W-:Y:S02]  /*1cb20*/  IMAD.MOV R10, RZ, RZ, -R10 ;  /* 0x000000ffff0a7224 */ /* 0x000fe400078e0a0a */
[----:B-1----:R-:W-:-:S04]  /*1cb30*/  IMAD.MOV R2, RZ, RZ, -R3 ;  /* 0x000000ffff027224 */ /* 0x002fc800078e0a03 */
[----:B------:R-:W-:Y:S01]  /*1cb40*/  IMAD R9, R2, R7, RZ ;  /* 0x0000000702097224 */ /* 0x000fe200078e02ff */
[----:B------:R-:W-:-:S05]  /*1cb50*/  MOV R2, RZ ;  /* 0x000000ff00027202 */ /* 0x000fca0000000f00 */
[----:B------:R-:W-:Y:S01]  /*1cb60*/  IMAD.HI.U32 R2, R3, R9, R2 ;  /* 0x0000000903027227 */ /* 0x000fe200078e0002 */
[----:B------:R-:W-:Y:S02]  /*1cb70*/  IABS R9, R8 ;  /* 0x0000000800097213 */ /* 0x000fe40000000000 */
[----:B------:R-:W-:-:S03]  /*1cb80*/  LOP3.LUT R3, R8, R11, RZ, 0x3c, !PT ;  /* 0x0000000b08037212 */ /* 0x000fc600078e3cff */
        /* <DEDUP_REMOVED lines=8> */
[----:B------:R-:W-:-:S05]  /*1cc10*/  @P0 IADD3 R2, R2, 0x1, RZ ;  /* 0x0000000102020810 */ /* 0x000fca0007ffe0ff */
[----:B------:R-:W-:Y:S01]  /*1cc20*/  @!P2 IMAD.MOV R2, RZ, RZ, -R2 ;  /* 0x000000ffff02a224 */ /* 0x000fe200078e0a02 */
[----:B------:R-:W-:Y:S01]  /*1cc30*/  @!P1 LOP3.LUT R2, RZ, R11, RZ, 0x33, !PT ;  /* 0x0000000bff029212 */ /* 0x000fe200078e33ff */
[----:B------:R-:W-:-:S03]  /*1cc40*/  IMAD.MOV R11, RZ, RZ, -R11 ;  /* 0x000000ffff0b7224 */ /* 0x000fc600078e0a0b */
[----:B------:R-:W-:Y:S01]  /*1cc50*/  LOP3.LUT R17, RZ, R2, RZ, 0x33, !PT ;  /* 0x00000002ff117212 */ /* 0x000fe200078e33ff */
[----:B------:R-:W-:-:S03]  /*1cc60*/  IMAD R18, R2, R11, R5 ;  /* 0x0000000b02127224 */ /* 0x000fc600078e0205 */
[----:B------:R-:W-:Y:S01]  /*1cc70*/  IADD3 R17, R6, R17, RZ ;  /* 0x0000001106117210 */ /* 0x000fe20007ffe0ff */
[----:B------:R-:W-:Y:S06]  /*1cc80*/  BRA `(.L_x_2933) ;  /* 0x00000000000c7947 */ /* 0x000fec0003800000 */
.L_x_2928:
[----:B------:R-:W-:Y:S02]  /*1cc90*/  IMAD.MOV.U32 R17, RZ, RZ, RZ ;  /* 0x000000ffff117224 */ /* 0x000fe400078e00ff */
[----:B------:R-:W-:Y:S02]  /*1cca0*/  IMAD.U32 R16, RZ, RZ, UR6 ;  /* 0x00000006ff107e24 */ /* 0x000fe4000f8e00ff */
[----:B------:R-:W-:-:S07]  /*1ccb0*/  IMAD.MOV.U32 R18, RZ, RZ, RZ ;  /* 0x000000ffff127224 */ /* 0x000fce00078e00ff */
.L_x_2933:
[----:B------:R-:W-:-:S13]  /*1ccc0*/  ISETP.NE.AND P0, PT, R0, RZ, PT ;  /* 0x000000ff0000720c */ /* 0x000fda0003f05270 */
[----:B------:R-:W1:Y:S01]  /*1ccd0*/  @!P0 S2R R3, SR_CgaCtaId ;  /* 0x0000000000038919 */ /* 0x000e620000008800 */
[----:B------:R-:W-:-:S04]  /*1cce0*/  @!P0 MOV R0, 0x400 ;  /* 0x0000040000008802 */ /* 0x000fc80000000f00 */
[----:B-1----:R-:W-:-:S05]  /*1ccf0*/  @!P0 LEA R0, R3, R0, 0x18 ;  /* 0x0000000003008211 */ /* 0x002fca00078ec0ff */
[----:B------:R1:W-:Y:S01]  /*1cd00*/  @!P0 STS.128 [R0+0x348d0], R16 ;  /* 0x0348d01000008388 */ /* 0x0003e20000000c00 */
[----:B------:R-:W-:Y:S06]  /*1cd10*/  BAR.ARV 0x5, 0x180 ;  /* 0x0146000000007b1d */ /* 0x000fec0000002000 */
.L_x_2926:
[----:B-1----:R-:W-:Y:S01]  /*1cd20*/  MOV R0, 0x1 ;  /* 0x0000000100007802 */ /* 0x002fe20000000f00 */
[----:B------:R1:W-:Y:S01]  /*1cd30*/  STL [R1+0x50], RZ ;  /* 0x000050ff01007387 */ /* 0x0003e20000100800 */
[----:B------:R-:W-:Y:S02]  /*1cd40*/  ULDC UR4, c[0x0][0xc3c] ;  /* 0x00030f0000047ab9 */ /* 0x000fe40000000800 */
[----:B--2---:R-:W-:Y:S01]  /*1cd50*/  ISETP.GE.AND P0, PT, R19, UR4, PT ;  /* 0x0000000413007c0c */ /* 0x004fe2000bf06270 */
[----:B------:R1:W-:Y:S04]  /*1cd60*/  STL [R1+0x18], R0 ;  /* 0x0000180001007387 */ /* 0x0003e80000100800 */
[----:B------:R1:W-:Y:S08]  /*1cd70*/  STL [R1+0x8], RZ ;  /* 0x000008ff01007387 */ /* 0x0003f00000100800 */
[----:B-1----:R-:W-:Y:S05]  /*1cd80*/  @P0 BRA `(.L_x_2934) ;  /* 0x0000006c00580947 */ /* 0x002fea0003800000 */
[----:B------:R-:W1:Y:S01]  /*1cd90*/  S2UR UR5, SR_CgaCtaId ;  /* 0x00000000000579c3 */ /* 0x000e620000008800 */
[C---:B------:R-:W-:Y:S01]  /*1cda0*/  IMAD.SHL.U32 R0, R4.reuse, 0x8, RZ ;  /* 0x0000000804007824 */ /* 0x040fe200078e00ff */
[----:B------:R-:W-:Y:S01]  /*1cdb0*/  LOP3.LUT R5, R4, 0x7f, RZ, 0xc0, !PT ;  /* 0x0000007f04057812 */ /* 0x000fe200078ec0ff */
[----:B------:R-:W-:Y:S01]  /*1cdc0*/  UMOV UR4, 0x400 ;  /* 0x0000040000047882 */ /* 0x000fe20000000000 */
[----:B------:R-:W-:Y:S01]  /*1cdd0*/  BSSY B8, `(.L_x_2934) ;  /* 0x00006d1000087945 */ /* 0x000fe20003800000 */
[----:B------:R-:W-:Y:S01]  /*1cde0*/  ULDC.64 UR36, c[0x0][0x198] ;  /* 0x0000660000247ab9 */ /* 0x000fe20000000a00 */
[C---:B------:R-:W-:Y:S01]  /*1cdf0*/  LOP3.LUT R3, R0.reuse, 0x1f8, RZ, 0xc0, !PT ;  /* 0x000001f800037812 */ /* 0x040fe200078ec0ff */
[----:B0-----:R-:W-:Y:S01]  /*1ce00*/  IMAD.SHL.U32 R2, R5, 0x8, RZ ;  /* 0x0000000805027824 */ /* 0x001fe200078e00ff */
[----:B------:R-:W-:Y:S01]  /*1ce10*/  LOP3.LUT R0, R0, 0x38, RZ, 0xc0, !PT ;  /* 0x0000003800007812 */ /* 0x000fe200078ec0ff */
[----:B------:R-:W-:Y:S01]  /*1ce20*/  ULDC UR38, c[0x0][0xc] ;  /* 0x0000030000267ab9 */ /* 0x000fe20000000800 */
[----:B------:R-:W-:Y:S01]  /*1ce30*/  LOP3.LUT R3, R3, 0x38, R4, 0x78, !PT ;  /* 0x0000003803037812 */ /* 0x000fe200078e7804 */
[----:B------:R-:W-:Y:S01]  /*1ce40*/  IMAD.SHL.U32 R4, R4, 0x10, RZ ;  /* 0x0000001004047824 */ /* 0x000fe200078e00ff */
[----:B------:R-:W-:-:S02]  /*1ce50*/  SHF.R.U32.HI R5, RZ, 0x3, R5 ;  /* 0x00000003ff057819 */ /* 0x000fc40000011605 */
[----:B------:R-:W-:Y:S02]  /*1ce60*/  LOP3.LUT R2, R3, 0x200, R2, 0xf8, !PT ;  /* 0x0000020003027812 */ /* 0x000fe400078ef802 */
[----:B------:R-:W-:Y:S01]  /*1ce70*/  LOP3.LUT R4, R5, 0x70, R4, 0xf8, !PT ;  /* 0x0000007005047812 */ /* 0x000fe200078ef804 */
[----:B-1----:R-:W-:-:S06]  /*1ce80*/  ULEA UR4, UR5, UR4, 0x18 ;  /* 0x0000000405047291 */ /* 0x002fcc000f8ec03f */
[----:B------:R-:W-:-:S05]  /*1ce90*/  MOV R3, UR4 ;  /* 0x0000000400037c02 */ /* 0x000fca0008000f00 */
[----:B------:R0:W-:Y:S02]  /*1cea0*/  STL [R1+0x4], R3 ;  /* 0x0000040301007387 */ /* 0x0001e40000100800 */
        /* <DEDUP_REMOVED lines=11> */
.L_x_3074:
[----:B0-----:R-:W0:Y:S02]  /*1cf60*/  LDC.64 R2, c[0x0][0xc88] ;  /* 0x00032200ff027b82 */ /* 0x001e240000000a00 */
[----:B0-----:R-:W-:-:S05]  /*1cf70*/  IMAD.WIDE R2, R19, 0x4, R2 ;  /* 0x0000000413027825 */ /* 0x001fca00078e0202 */
[----:B------:R-:W2:Y:S01]  /*1cf80*/  LDG.E R4, desc[UR60][R2.64] ;  /* 0x0000003c02047981 */ /* 0x000ea2000c1e1900 */
[----:B------:R-:W-:Y:S05]  /*1cf90*/  YIELD ;  /* 0x0000000000007946 */ /* 0x000fea0003800000 */
[----:B------:R-:W-:Y:S01]  /*1cfa0*/  ULDC.64 UR4, c[0x0][0xa28] ;  /* 0x00028a0000047ab9 */ /* 0x000fe20000000a00 */
[----:B----4-:R-:W-:Y:S01]  /*1cfb0*/  MOV R0, RZ ;  /* 0x000000ff00007202 */ /* 0x010fe20000000f00 */
[----:B---3-5:R-:W-:Y:S01]  /*1cfc0*/  IMAD.MOV.U32 R8, RZ, RZ, RZ ;  /* 0x000000ffff087224 */ /* 0x028fe200078e00ff */
        /* <DEDUP_REMOVED lines=8> */
[----:B------:R0:W-:Y:S03]  /*1d050*/  STL [R1+0x30], R4 ;  /* 0x0000300401007387 */ /* 0x0001e60000100800 */
[C-C-:B------:R-:W-:Y:S01]  /*1d060*/  @P0 LEA.HI.X R3, R4.reuse, UR5, R5.reuse, 0x2, P1 ;  /* 0x0000000504030c11 */ /* 0x140fe200088f1405 */
[----:B------:R-:W-:Y:S01]  /*1d070*/  ULDC.64 UR4, c[0x0][0xa00] ;  /* 0x0002800000047ab9 */ /* 0x000fe20000000a00 */
[----:B------:R-:W-:Y:S01]  /*1d080*/  SHF.L.U64.HI R14, R4, 0x2, R5 ;  /* 0x00000002040e7819 */ /* 0x000fe20000010205 */
[----:B-1----:R1:W-:Y:S01]  /*1d090*/  STL [R1+0x44], R5 ;  /* 0x0000440501007387 */ /* 0x0023e20000100800 */
        /* <DEDUP_REMOVED lines=16> */
[----:B-1----:R-:W-:Y:S01]  /*1d1a0*/  IADD3.X R5, R14, UR9, RZ, P4, !PT ;  /* 0x000000090e057c10 */ /* 0x002fe2000a7fe4ff */
[----:B------:R-:W-:Y:S01]  /*1d1b0*/  ULDC UR4, c[0x0][0x288] ;  /* 0x0000a20000047ab9 */ /* 0x000fe20000000800 */
[----:B------:R-:W-:Y:S01]  /*1d1c0*/  IADD3 R6, P5, R15, UR6, RZ ;  /* 0x000000060f067c10 */ /* 0x000fe2000ffbe0ff */
[----:B------:R-:W-:Y:S01]  /*1d1d0*/  IMAD.U32 R12, RZ, RZ, UR4 ;  /* 0x00000004ff0c7e24 */ /* 0x000fe2000f8e00ff */
[----:B------:R-:W-:-:S02]  /*1d1e0*/  ULDC.64 UR4, c[0x0][0x418] ;  /* 0x0001060000047ab9 */ /* 0x000fc40000000a00 */
[----:B------:R-:W-:-:S05]  /*1d1f0*/  IADD3.X R7, R14, UR7, RZ, P5, !PT ;  /* 0x000000070e077c10 */ /* 0x000fca000affe4ff */
[----:B------:R0:W5:Y:S04]  /*1d200*/  @P0 LDG.E R11, desc[UR60][R6.64] ;  /* 0x0000003c060b0981 */ /* 0x000168000c1e1900 */
[----:B------:R0:W5:Y:S04]  /*1d210*/  @P1 LDG.E R10, desc[UR60][R4.64] ;  /* 0x0000003c040a1981 */ /* 0x000168000c1e1900 */
[----:B--2---:R1:W-:Y:S02]  /*1d220*/  STL [R1+0x3c], R8 ;  /* 0x00003c0801007387 */ /* 0x0043e40000100800 */
[----:B-1----:R-:W-:-:S04]  /*1d230*/  @P3 IADD3 R8, P4, R15, UR10, RZ ;  /* 0x0000000a0f083c10 */ /* 0x002fc8000ff9e0ff */
[----:B------:R-:W-:-:S05]  /*1d240*/  @P3 IADD3.X R9, R14, UR11, RZ, P4, !PT ;  /* 0x0000000b0e093c10 */ /* 0x000fca000a7fe4ff */
[----:B------:R-:W2:Y:S01]  /*1d250*/  @P3 LDG.E R12, desc[UR60][R8.64] ;  /* 0x0000003c080c3981 */ /* 0x000ea2000c1e1900 */
[----:B------:R-:W-:-:S03]  /*1d260*/  UISETP.NE.U32.AND UP0, UPT, UR4, URZ, UPT ;  /* 0x0000003f0400728c */ /* 0x000fc6000bf05070 */
[----:B------:R-:W-:Y:S01]  /*1d270*/  ULDC UR4, c[0x0][0x424] ;  /* 0x0001090000047ab9 */ /* 0x000fe20000000800 */
[----:B------:R-:W-:-:S03]  /*1d280*/  UISETP.NE.AND.EX UP0, UPT, UR5, URZ, UPT, UP0 ;  /* 0x0000003f0500728c */ /* 0x000fc6000bf05300 */
[----:B------:R-:W-:Y:S01]  /*1d290*/  ULDC UR5, c[0x0][0x2f0] ;  /* 0x0000bc0000057ab9 */ /* 0x000fe20000000800 */
[----:B------:R-:W-:Y:S01]  /*1d2a0*/  USEL UR4, UR4, 0x1, UP0 ;  /* 0x0000000104047887 */ /* 0x000fe20008000000 */
[----:B--2---:R0:W-:Y:S04]  /*1d2b0*/  STL [R1+0x40], R12 ;  /* 0x0000400c01007387 */ /* 0x0041e80000100800 */
[----:B------:R0:W5:Y:S01]  /*1d2c0*/  LDL R13, [R1+0x40] ;  /* 0x00004000010d7983 */ /* 0x0001620000100800 */
[----:B------:R-:W-:-:S03]  /*1d2d0*/  UIMAD UR4, UR4, UR5, URZ ;  /* 0x00000005040472a4 */ /* 0x000fc6000f8e023f */
[----:B------:R-:W-:Y:S02]  /*1d2e0*/  ULDC UR5, c[0x0][0x348] ;  /* 0x0000d20000057ab9 */ /* 0x000fe40000000800 */
[----:B------:R-:W-:Y:S01]  /*1d2f0*/  MOV R8, UR5 ;  /* 0x0000000500087c02 */ /* 0x000fe20008000f00 */
[----:B------:R-:W-:Y:S01]  /*1d300*/  IMAD.U32 R9, RZ, RZ, UR4 ;  /* 0x00000004ff097e24 */ /* 0x000fe2000f8e00ff */
[----:B0-----:R-:W-:Y:S06]  /*1d310*/  @P3 BRA `(.L_x_2935) ;  /* 0x0000000000143947 */ /* 0x001fec0003800000 */
[----:B------:R-:W-:Y:S05]  /*1d320*/  @!P2 BRA `(.L_x_2935) ;  /* 0x000000000010a947 */ /* 0x000fea0003800000 */
[----:B------:R-:W2:Y:S04]  /*1d330*/  LDG.E R12, desc[UR60][R2.64] ;  /* 0x0000003c020c7981 */ /* 0x000ea8000c1e1900 */
[----:B------:R-:W2:Y:S02]  /*1d340*/  LDG.E R2, desc[UR60][R2.64+0x4] ;  /* 0x0000043c02027981 */ /* 0x000ea4000c1e1900 */
[----:B--2--5:R-:W-:-:S05]  /*1d350*/  IMAD.IADD R13, R2, 0x1, -R12 ;  /* 0x00000001020d7824 */ /* 0x024fca00078e0a0c */
[----:B------:R0:W-:Y:S02]  /*1d360*/  STL [R1+0x40], R13 ;  /* 0x0000400d01007387 */ /* 0x0001e40000100800 */
.L_x_2935:
[----:B------:R-:W2:Y:S01]  /*1d370*/  LDL R12, [R1+0x30] ;  /* 0x00003000010c7983 */ /* 0x000ea20000100800 */
[----:B-----5:R-:W-:Y:S01]  /*1d380*/  IMAD.IADD R2, R11, 0x1, R0 ;  /* 0x000000010b027824 */ /* 0x020fe200078e0200 */
[----:B------:R-:W-:Y:S02]  /*1d390*/  ULDC.64 UR4, c[0x0][0xa20] ;  /* 0x0002880000047ab9 */ /* 0x000fe40000000a00 */
[----:B------:R-:W-:Y:S02]  /*1d3a0*/  ISETP.NE.U32.AND P2, PT, RZ, UR4, PT ;  /* 0x00000004ff007c0c */ /* 0x000fe4000bf45070 */
[----:B------:R1:W-:Y:S02]  /*1d3b0*/  STL [R1+0x1c], R2 ;  /* 0x00001c0201007387 */ /* 0x0003e40000100800 */
[----:B------:R-:W-:Y:S02]  /*1d3c0*/  ISETP.NE.AND.EX P2, PT, RZ, UR5, PT, P2 ;  /* 0x00000005ff007c0c */ /* 0x000fe4000bf45320 */
[----:B--2---:R1:W-:Y:S11]  /*1d3d0*/  STL [R1+0x14], R12 ;  /* 0x0000140c01007387 */ /* 0x0043f60000100800 */
[----:B------:R-:W-:Y:S05]  /*1d3e0*/  @!P2 BRA `(.L_x_2936) ;  /* 0x000000000010a947 */ /* 0x000fea0003800000 */
[----:B-1----:R-:W-:-:S04]  /*1d3f0*/  IADD3 R2, P0, R15, UR4, RZ ;  /* 0x000000040f027c10 */ /* 0x002fc8000ff1e0ff */
[----:B------:R-:W-:-:S05]  /*1d400*/  IADD3.X R3, R14, UR5, RZ, P0, !PT ;  /* 0x000000050e037c10 */ /* 0x000fca00087fe4ff */
[----:B------:R1:W5:Y:S01]  /*1d410*/  LDG.E R9, desc[UR60][R2.64] ;  /* 0x0000003c02097981 */ /* 0x000362000c1e1900 */
[----:B------:R-:W-:Y:S05]  /*1d420*/  BRA `(.L_x_2937) ;  /* 0x0000000000107947 */ /* 0x000fea0003800000 */
.L_x_2936:
[----:B------:R-:W-:Y:S05]  /*1d430*/  @!P0 BRA `(.L_x_2937) ;  /* 0x00000000000c8947 */ /* 0x000fea0003800000 */
[----:B------:R-:W2:Y:S04]  /*1d440*/  LDG.E R9, desc[UR60][R6.64] ;  /* 0x0000003c06097981 */ /* 0x000ea8000c1e1900 */
[----:B------:R-:W2:Y:S02]  /*1d450*/  LDG.E R6, desc[UR60][R6.64+0x4] ;  /* 0x0000043c06067981 */ /* 0x000ea4000c1e1900 */
[----:B--2---:R-:W-:-:S07]  /*1d460*/  IADD3 R9, -R9, R6, RZ ;  /* 0x0000000609097210 */ /* 0x004fce0007ffe1ff */
.L_x_2937:
[----:B-1----:R-:W2:Y:S01]  /*1d470*/  @P1 LDG.E R2, desc[UR60][R4.64] ;  /* 0x0000003c04021981 */ /* 0x002ea2000c1e1900 */
[----:B------:R-:W1:Y:S01]  /*1d480*/  LDC R3, c[0x0][0x448] ;  /* 0x00011200ff037b82 */ /* 0x000e620000000800 */
[----:B-----5:R-:W-:Y:S02]  /*1d490*/  IMAD.IADD R0, R9, 0x1, -R0 ;  /* 0x0000000109007824 */ /* 0x020fe400078e0a00 */
[----:B------:R3:W2:Y:S01]  /*1d4a0*/  @P1 LDG.E R4, desc[UR60][R4.64+0x4] ;  /* 0x0000043c04041981 */ /* 0x0006a2000c1e1900 */
[----:B-1----:R-:W-:-:S13]  /*1d4b0*/  ISETP.NE.AND P0, PT, R3, 0x1, PT ;  /* 0x000000010300780c */ /* 0x002fda0003f05270 */
[----:B---3--:R-:W1:Y:S01]  /*1d4c0*/  @P0 LDC R5, c[0x0][0x450] ;  /* 0x00011400ff050b82 */ /* 0x008e620000000800 */
[----:B------:R-:W-:Y:S01]  /*1d4d0*/  BSSY B0, `(.L_x_2938) ;  /* 0x000015e000007945 */ /* 0x000fe20003800000 */
[----:B--2---:R-:W-:-:S06]  /*1d4e0*/  @P1 IMAD.IADD R8, R4, 0x1, -R2 ;  /* 0x0000000104081824 */ /* 0x004fcc00078e0a02 */
[----:B------:R-:W2:Y:S01]  /*1d4f0*/  @P0 LDC R4, c[0x0][0x44c] ;  /* 0x00011300ff040b82 */ /* 0x000ea20000000800 */
[----:B------:R-:W-:-:S05]  /*1d500*/  IMAD.SHL.U32 R2, R17, 0x80, RZ ;  /* 0x0000008011027824 */ /* 0x000fca00078e00ff */
[----:B------:R-:W-:-:S05]  /*1d510*/  IADD3 R2, R2, 0x7f, RZ ;  /* 0x0000007f02027810 */ /* 0x000fca0007ffe0ff */
[----:B------:R-:W-:Y:S02]  /*1d520*/  IMAD.MOV.U32 R3, RZ, RZ, R2 ;  /* 0x000000ffff037224 */ /* 0x000fe400078e0002 */
[----:B--2---:R-:W-:-:S04]  /*1d530*/  @P0 IMAD.HI.U32 R4, R2, R4, RZ ;  /* 0x0000000402040227 */ /* 0x004fc800078e00ff */
[----:B------:R-:W-:Y:S01]  /*1d540*/  IMAD.IADD R2, R0, 0x1, R8 ;  /* 0x0000000100027824 */ /* 0x000fe200078e0208 */
[----:B-1----:R-:W-:-:S03]  /*1d550*/  @P0 SHF.R.U32.HI R3, RZ, R5, R4 ;  /* 0x00000005ff030219 */ /* 0x002fc60000011604 */
[C---:B------:R-:W-:Y:S01]  /*1d560*/  VIADD R4, R2.reuse, 0x7f ;  /* 0x0000007f02047836 */ /* 0x040fe20000000000 */
[----:B------:R-:W-:-:S04]  /*1d570*/  IADD3 R21, R2, 0x80, -R13 ;  /* 0x0000008002157810 */ /* 0x000fc80007ffe80d */
[----:B------:R-:W-:Y:S02]  /*1d580*/  IADD3 R2, R21, R3, RZ ;  /* 0x0000000315027210 */ /* 0x000fe40007ffe0ff */
[----:B------:R-:W-:-:S04]  /*1d590*/  SHF.R.S32.HI R3, RZ, 0x1f, R4 ;  /* 0x0000001fff037819 */ /* 0x000fc80000011404 */
[----:B------:R-:W-:Y:S02]  /*1d5a0*/  LEA.HI R20, R3, R4, RZ, 0x7 ;  /* 0x0000000403147211 */ /* 0x000fe400078f38ff */
[----:B------:R-:W-:-:S04]  /*1d5b0*/  SHF.R.S32.HI R3, RZ, 0x1f, R2 ;  /* 0x0000001fff037819 */ /* 0x000fc80000011402 */
[----:B------:R-:W-:Y:S02]  /*1d5c0*/  LEA.HI R2, R3, R2, RZ, 0x7 ;  /* 0x0000000203027211 */ /* 0x000fe400078f38ff */
[----:B------:R-:W-:Y:S02]  /*1d5d0*/  SHF.R.S32.HI R20, RZ, 0x7, R20 ;  /* 0x00000007ff147819 */ /* 0x000fe40000011414 */
[----:B------:R-:W-:-:S04]  /*1d5e0*/  SHF.R.S32.HI R2, RZ, 0x7, R2 ;  /* 0x00000007ff027819 */ /* 0x000fc80000011402 */
[----:B------:R-:W-:Y:S01]  /*1d5f0*/  VIMNMX R2, R20, R2, PT ;  /* 0x0000000214027248 */ /* 0x000fe20003fe0100 */
[----:B------:R-:W-:-:S04]  /*1d600*/  IMAD.MOV R3, RZ, RZ, -R0 ;  /* 0x000000ffff037224 */ /* 0x000fc800078e0a00 */
[----:B------:R-:W-:-:S05]  /*1d610*/  IMAD R2, R2, 0x80, -R0 ;  /* 0x0000008002027824 */ /* 0x000fca00078e0a00 */
[----:B------:R-:W-:Y:S02]  /*1d620*/  VIMNMX R0, R2, R8, PT ;  /* 0x0000000802007248 */ /* 0x000fe40003fe0100 */
[----:B------:R-:W-:-:S04]  /*1d630*/  VIMNMX R2, RZ, R3, !PT ;  /* 0x00000003ff027248 */ /* 0x000fc80007fe0100 */
[----:B------:R-:W-:Y:S02]  /*1d640*/  ISETP.GT.AND P0, PT, R0, R2, PT ;  /* 0x000000020000720c */ /* 0x000fe40003f04270 */
[----:B------:R-:W-:-:S11]  /*1d650*/  SHF.R.U32.HI R2, RZ, 0x7, R2 ;  /* 0x00000007ff027819 */ /* 0x000fd60000011602 */
[----:B------:R-:W-:-:S05]  /*1d660*/  @P0 VIADD R0, R0, 0x7f ;  /* 0x0000007f00000836 */ /* 0x000fca0000000000 */
[----:B------:R-:W-:-:S04]  /*1d670*/  @P0 SHF.R.S32.HI R3, RZ, 0x1f, R0 ;  /* 0x0000001fff030819 */ /* 0x000fc80000011400 */
[----:B------:R-:W-:Y:S02]  /*1d680*/  @P0 LEA.HI R0, R3, R0, RZ, 0x7 ;  /* 0x0000000003000211 */ /* 0x000fe400078f38ff */
[----:B------:R-:W-:Y:S02]  /*1d690*/  MOV R7, R2 ;  /* 0x0000000200077202 */ /* 0x000fe40000000f00 */
[----:B------:R-:W-:-:S04]  /*1d6a0*/  @P0 SHF.R.S32.HI R7, RZ, 0x7, R0 ;  /* 0x00000007ff070819 */ /* 0x000fc80000011400 */
[----:B------:R-:W-:Y:S02]  /*1d6b0*/  ISETP.GT.AND P2, PT, R7, R2, PT ;  /* 0x000000020700720c */ /* 0x000fe40003f44270 */
[----:B------:R-:W-:-:S11]  /*1d6c0*/  PLOP3.LUT P0, PT, PT, PT, PT, 0x80, 0x0 ;  /* 0x000000000000781c */ /* 0x000fd60003f0f070 */
        /* <DEDUP_REMOVED lines=8> */
.L_x_3117:
[----:B--2---:R-:W-:Y:S02]  /*1d750*/  ISETP.NE.AND P0, PT, R14, RZ, PT ;  /* 0x000000ff0e00720c */ /* 0x004fe40003f05270 */
[----:B------:R-:W-:-:S11]  /*1d760*/  PLOP3.LUT P6, PT, PT, PT, PT, 0x8, 0x0 ;  /* 0x000000000000781c */ /* 0x000fd60003fce170 */
[----:B------:R-:W-:Y:S05]  /*1d770*/  @P0 BRA `(.L_x_2941) ;  /* 0x00000000000c0947 */ /* 0x000fea0003800000 */
[----:B------:R-:W-:-:S03]  /*1d780*/  UMOV UR4, 0xffffffff ;  /* 0xffffffff00047882 */ /* 0x000fc60000000000 */
[----:B------:R-:W-:Y:S05]  /*1d790*/  BRA.DIV UR4, `(.L_x_2942) ;  /* 0x0000007204c47947 */ /* 0x000fea000b800000 */
[----:B------:R-:W-:-:S13]  /*1d7a0*/  ELECT P6, URZ, PT ;  /* 0x00000000003f782f */ /* 0x000fda00038c0000 */
.L_x_2941:
[----:B-1----:R-:W2:Y:S04]  /*1d7b0*/  LDL R3, [R1+0x50] ;  /* 0x0000500001037983 */ /* 0x002ea80000100800 */
[----:B------:R-:W3:Y:S01]  /*1d7c0*/  LDL R5, [R1+0x4] ;  /* 0x0000040001057983 */ /* 0x000ee20000100800 */
        /* <DEDUP_REMOVED lines=8> */
.L_x_3120:
[----:B------:R-:W-:Y:S05]  /*1d850*/  BSYNC B1 ;  /* 0x0000000000017941 */ /* 0x000fea0003800000 */
.L_x_2943:
[----:B------:R-:W-:Y:S04]  /*1d860*/  BSSY B1, `(.L_x_2945) ;  /* 0x0000087000017945 */ /* 0x000fe80003800000 */
[----:B------:R-:W-:Y:S05]  /*1d870*/  @!P6 BRA `(.L_x_2946) ;  /* 0x000000080014e947 */ /* 0x000fea0003800000 */
[----:B------:R-:W2:Y:S04]  /*1d880*/  LDL R8, [R1+0x4] ;  /* 0x0000040001087983 */ /* 0x000ea80000100800 */
        /* <DEDUP_REMOVED lines=10> */
.L_x_3121:
[----:B------:R-:W-:Y:S05]  /*1d930*/  BSYNC B2 ;  /* 0x0000000000027941 */ /* 0x000fea0003800000 */
.L_x_2947:
[----:B------:R-:W-:Y:S04]  /*1d940*/  BSSY B2, `(.L_x_2949) ;  /* 0x0000009000027945 */ /* 0x000fe80003800000 */
[----:B------:R-:W-:Y:S05]  /*1d950*/  @P1 BRA `(.L_x_2950) ;  /* 0x00000000001c1947 */ /* 0x000fea0003800000 */
[----:B------:R-:W2:Y:S01]  /*1d960*/  S2R R4, SR_TID.X ;  /* 0x0000000000047919 */ /* 0x000ea20000002100 */
[----:B------:R-:W-:-:S04]  /*1d970*/  MOV R3, 0xc000 ;  /* 0x0000c00000037802 */ /* 0x000fc80000000f00 */
[----:B------:R3:W-:Y:S01]  /*1d980*/  SYNCS.ARRIVE.TRANS64 RZ, [R5+URZ+0x34890], R3 ;  /* 0x0348900305ff79a7 */ /* 0x0007e2000800003f */
[----:B--2---:R-:W-:-:S04]  /*1d990*/  LOP3.LUT R4, R4, 0x1f, RZ, 0xc0, !PT ;  /* 0x0000001f04047812 */ /* 0x004fc800078ec0ff */
[----:B------:R-:W-:-:S13]  /*1d9a0*/  ISETP.NE.AND P0, PT, R4, RZ, PT ;  /* 0x000000ff0400720c */ /* 0x000fda0003f05270 */
[----:B---3--:R-:W-:Y:S05]  /*1d9b0*/  @!P0 BRA `(.L_x_2950) ;  /* 0x0000000000048947 */ /* 0x008fea0003800000 */
[----:B------:R-:W-:Y:S01]  /*1d9c0*/  BPT.TRAP 0x1 ;  /* 0x000000040000795c */ /* 0x000fe20000300000 */
.L_x_2950:
[----:B------:R-:W-:Y:S05]  /*1d9d0*/  BSYNC B2 ;  /* 0x0000000000027941 */ /* 0x000fea0003800000 */
.L_x_2949:
[----:B------:R-:W2:Y:S04]  /*1d9e0*/  LDL R6, [R1+0x4] ;  /* 0x0000040001067983 */ /* 0x000ea80000100800 */
        /* <DEDUP_REMOVED lines=13> */
.L_x_2951:
        /* <DEDUP_REMOVED lines=16> */
.L_x_2952:
        /* <DEDUP_REMOVED lines=11> */
[----:B------:R-:W-:Y:S01]  /*1dc70*/  UMOV UR6, 0x0 ;  /* 0x0000000000067882 */ /* 0x000fe20000000000 */
[----:B------:R-:W-:Y:S01]  /*1dc80*/  IADD3 R6, R8, 0x24400, RZ ;  /* 0x0002440008067810 */ /* 0x000fe20007ffe0ff */
[----:B------:R-:W-:Y:S01]  /*1dc90*/  UMOV UR7, 0x12f00000 ;  /* 0x12f0000000077882 */ /* 0x000fe20000000000 */
[----:B------:R-:W-:-:S09]  /*1dca0*/  UMOV UR10, 0x80 ;  /* 0x00000080000a7882 */ /* 0x000fd20000000000 */
.L_x_2953:
        /* <DEDUP_REMOVED lines=13> */
.L_x_3122:
[----:B------:R-:W-:Y:S05]  /*1dd80*/  BSYNC B2 ;  /* 0x0000000000027941 */ /* 0x000fea0003800000 */
.L_x_2954:
[----:B------:R-:W-:Y:S01]  /*1dd90*/  BSSY B2, `(.L_x_2956) ;  /* 0x000000b000027945 */ /* 0x000fe20003800000 */
[----:B------:R-:W-:Y:S02]  /*1dda0*/  IMAD.MOV.U32 R8, RZ, RZ, 0x0 ;  /* 0x00000000ff087424 */ /* 0x000fe400078e00ff */
[----:B-12---:R-:W-:Y:S01]  /*1ddb0*/  IMAD.MOV.U32 R9, RZ, RZ, 0x12f00000 ;  /* 0x12f00000ff097424 */ /* 0x006fe200078e00ff */
        /* <DEDUP_REMOVED lines=8> */
.L_x_2957:
[----:B------:R-:W-:Y:S05]  /*1de40*/  BSYNC B2 ;  /* 0x0000000000027941 */ /* 0x000fea0003800000 */
.L_x_2956:
        /* <DEDUP_REMOVED lines=11> */
.L_x_2958:
        /* <DEDUP_REMOVED lines=19> */
.L_x_2959:
        /* <DEDUP_REMOVED lines=10> */
.L_x_2946:
[----:B------:R-:W-:Y:S05]  /*1e0d0*/  BSYNC B1 ;  /* 0x0000000000017941 */ /* 0x000fea0003800000 */
.L_x_2945:
[----:B------:R-:W1:Y:S04]  /*1e0e0*/  LDL.LU R8, [R1+0xc] ;  /* 0x00000c0001087983 */ /* 0x000e680000300800 */
[----:B------:R-:W2:Y:S01]  /*1e0f0*/  LDL.LU R6, [R1+0x24] ;  /* 0x0000240001067983 */ /* 0x000ea20000300800 */
[----:B------:R-:W-:Y:S01]  /*1e100*/  PLOP3.LUT P0, PT, PT, PT, PT, 0x8, 0x0 ;  /* 0x000000000000781c */ /* 0x000fe20003f0e170 */
[----:B-1----:R-:W-:Y:S02]  /*1e110*/  VIADD R3, R8, 0x1 ;  /* 0x0000000108037836 */ /* 0x002fe40000000000 */
        /* <DEDUP_REMOVED lines=9> */
.L_x_2975:
[----:B------:R-:W-:Y:S05]  /*1e1b0*/  YIELD ;  /* 0x0000000000007946 */ /* 0x000fea0003800000 */
[----:B------:R-:W-:Y:S04]  /*1e1c0*/  BSSY B1, `(.L_x_2960) ;  /* 0x0000082000017945 */ /* 0x000fe80003800000 */
[----:B--2---:R-:W-:Y:S05]  /*1e1d0*/  @!P6 BRA `(.L_x_2961) ;  /* 0x000000080000e947 */ /* 0x004fea0003800000 */
[----:B-1----:R-:W2:Y:S04]  /*1e1e0*/  LDL R6, [R1+0x4] ;  /* 0x0000040001067983 */ /* 0x002ea80000100800 */
[----:B------:R-:W2:Y:S04]  /*1e1f0*/  LDL R5, [R1+0xc] ;  /* 0x00000c0001057983 */ /* 0x000ea80000100800 */
[----:B------:R-:W3:Y:S01]  /*1e200*/  LDL R4, [R1+0x24] ;  /* 0x0000240001047983 */ /* 0x000ee20000100800 */
[----:B------:R-:W-:Y:S01]  /*1e210*/  BSSY B2, `(.L_x_2962) ;  /* 0x0000008000027945 */ /* 0x000fe20003800000 */
[----:B------:R-:W1:Y:S02]  /*1e220*/  S2R R3, SR_TID.X ;  /* 0x0000000000037919 */ /* 0x000e640000002100 */
[----:B-1----:R-:W-:-:S04]  /*1e230*/  LOP3.LUT R3, R3, 0x7f, RZ, 0xc0, !PT ;  /* 0x0000007f03037812 */ /* 0x002fc800078ec0ff */
[----:B------:R-:W-:Y:S01]  /*1e240*/  ISETP.NE.AND P2, PT, R3, RZ, PT ;  /* 0x000000ff0300720c */ /* 0x000fe20003f45270 */
[----:B--2---:R-:W-:Y:S01]  /*1e250*/  IMAD R7, R5, 0x8, R6 ;  /* 0x0000000805077824 */ /* 0x004fe200078e0206 */
[----:B---3--:R-:W-:-:S04]  /*1e260*/  SHF.L.U32 R6, R4, 0x1f, RZ ;  /* 0x0000001f04067819 */ /* 0x008fc800000006ff */
[----:B------:R-:W1:Y:S02]  /*1e270*/  SYNCS.PHASECHK.TRANS64.TRYWAIT P1, [R7+URZ+0x348a0], R6 ;  /* 0x0348a006070075a7 */ /* 0x000e64000802017f */
[----:B-1----:R-:W-:Y:S05]  /*1e280*/  @!P1 BRA `(.L_x_2963) ;  /* 0x0000006800689947 */ /* 0x002fea0003800000 */
.L_x_3123:
[----:B------:R-:W-:Y:S05]  /*1e290*/  BSYNC B2 ;  /* 0x0000000000027941 */ /* 0x000fea0003800000 */
.L_x_2962:
        /* <DEDUP_REMOVED lines=9> */
.L_x_2965:
[----:B------:R-:W-:Y:S05]  /*1e330*/  BSYNC B2 ;  /* 0x0000000000027941 */ /* 0x000fea0003800000 */
.L_x_2964:
        /* <DEDUP_REMOVED lines=13> */
.L_x_2966:
        /* <DEDUP_REMOVED lines=16> */
.L_x_2967:
        /* <DEDUP_REMOVED lines=15> */
.L_x_2968:
        /* <DEDUP_REMOVED lines=13> */
.L_x_3124:
[----:B------:R-:W-:Y:S05]  /*1e6d0*/  BSYNC B2 ;  /* 0x0000000000027941 */ /* 0x000fea0003800000 */
.L_x_2969:
[----:B------:R-:W-:Y:S01]  /*1e6e0*/  BSSY B2, `(.L_x_2971) ;  /* 0x000000b000027945 */ /* 0x000fe20003800000 */
[----:B------:R-:W-:Y:S01]  /*1e6f0*/  MOV R12, 0x0 ;  /* 0x00000000000c7802 */ /* 0x000fe20000000f00 */
[----:B0-----:R-:W-:Y:S02]  /*1e700*/  IMAD.MOV.U32 R13, RZ, RZ, 0x12f00000 ;  /* 0x12f00000ff0d7424 */ /* 0x001fe400078e00ff */
[----:B------:R-:W-:Y:S05]  /*1e710*/  @P2 BRA `(.L_x_2972) ;  /* 0x00000000001c2947 */ /* 0x000fea0003800000 */
[----:B------:R-:W0:Y:S01]  /*1e720*/  S2R R5, SR_TID.X ;  /* 0x0000000000057919 */ /* 0x000e220000002100 */
[----:B------:R-:W-:-:S04]  /*1e730*/  IMAD.MOV.U32 R3, RZ, RZ, 0x8000 ;  /* 0x00008000ff037424 */ /* 0x000fc800078e00ff */
[----:B------:R3:W-:Y:S01]  /*1e740*/  SYNCS.ARRIVE.TRANS64 RZ, [R7+URZ+0x348b0], R3 ;  /* 0x0348b00307ff79a7 */ /* 0x0007e2000800003f */
[----:B0-----:R-:W-:-:S04]  /*1e750*/  LOP3.LUT R5, R5, 0x1f, RZ, 0xc0, !PT ;  /* 0x0000001f05057812 */ /* 0x001fc800078ec0ff */
[----:B------:R-:W-:-:S13]  /*1e760*/  ISETP.NE.AND P1, PT, R5, RZ, PT ;  /* 0x000000ff0500720c */ /* 0x000fda0003f25270 */
[----:B---3--:R-:W-:Y:S05]  /*1e770*/  @!P1 BRA `(.L_x_2972) ;  /* 0x0000000000049947 */ /* 0x008fea0003800000 */
[----:B------:R-:W-:Y:S01]  /*1e780*/  BPT.TRAP 0x1 ;  /* 0x000000040000795c */ /* 0x000fe20000300000 */
.L_x_2972:
[----:B------:R-:W-:Y:S05]  /*1e790*/  BSYNC B2 ;  /* 0x0000000000027941 */ /* 0x000fea0003800000 */
.L_x_2971:
        /* <DEDUP_REMOVED lines=8> */
[----:B-12---:R-:W-:Y:S01]  /*1e820*/  IADD3 R7, R7, 0x348b0, RZ ;  /* 0x000348b007077810 */ /* 0x006fe20007ffe0ff */
[----:B---3--:R-:W-:-:S04]  /*1e830*/  VIADD R3, R3, 0x400 ;  /* 0x0000040003037836 */ /* 0x008fc80000000000 */
[----:B----4-:R-:W-:-:S07]  /*1e840*/  IMAD R3, R5, 0x8000, R3 ;  /* 0x0000800005037824 */ /* 0x010fce00078e0203 */
.L_x_2973:
        /* <DEDUP_REMOVED lines=15> */
.L_x_2974:
        /* <DEDUP_REMOVED lines=10> */
.L_x_2961:
[----:B------:R-:W-:Y:S05]  /*1e9e0*/  BSYNC B1 ;  /* 0x0000000000017941 */ /* 0x000fea0003800000 */
.L_x_2960:
[----:B-1----:R-:W2:Y:S04]  /*1e9f0*/  LDL.LU R6, [R1+0xc] ;  /* 0x00000c0001067983 */ /* 0x002ea80000300800 */
[----:B------:R-:W3:Y:S01]  /*1ea00*/  LDL.LU R5, [R1+0x24] ;  /* 0x0000240001057983 */ /* 0x000ee20000300800 */
[C---:B------:R-:W-:Y:S02]  /*1ea10*/  ISETP.GT.AND P2, PT, R8.reuse, R2, PT ;  /* 0x000000020800720c */ /* 0x040fe40003f44270 */
[----:B------:R-:W-:Y:S01]  /*1ea20*/  IADD3 R8, R8, -0x1, RZ ;  /* 0xffffffff08087810 */ /* 0x000fe20007ffe0ff */
        /* <DEDUP_REMOVED lines=8> */
.L_x_2939:
[----:B------:R-:W-:Y:S05]  /*1eab0*/  BSYNC B0 ;  /* 0x0000000000007941 */ /* 0x000fea0003800000 */
.L_x_2938:
[----:B------:R-:W3:Y:S01]  /*1eac0*/  LDC R0, c[0x0][0x448] ;  /* 0x00011200ff007b82 */ /* 0x000ee20000000800 */
[----:B------:R-:W-:Y:S05]  /*1ead0*/  @!P0 WARPSYNC.ALL ;  /* 0x0000000000008948 */ /* 0x000fea0003800000 */
[----:B------:R-:W-:Y:S02]  /*1eae0*/  BSSY B7, `(.L_x_2976) ;  /* 0x0000439000077945 */ /* 0x000fe40003800000 */
[----:B------:R-:W-:Y:S01]  /*1eaf0*/  @!P0 BAR.SYNC.DEFER_BLOCKING 0xc, 0x180 ;  /* 0x0306000000008b1d */ /* 0x000fe20000010000 */
[----:B---3--:R-:W-:Y:S02]  /*1eb00*/  ISETP.NE.AND P1, PT, R0, 0x1, PT ;  /* 0x000000010000780c */ /* 0x008fe40003f25270 */
[----:B------:R-:W-:-:S11]  /*1eb10*/  LEA R0, R17, 0x7f, 0x7 ;  /* 0x0000007f11007811 */ /* 0x000fd600078e38ff */
[----:B------:R-:W3:Y:S08]  /*1eb20*/  @P1 LDC R2, c[0x0][0x44c] ;  /* 0x00011300ff021b82 */ /* 0x000ef00000000800 */
[----:B-12---:R-:W1:Y:S01]  /*1eb30*/  @P1 LDC R3, c[0x0][0x450] ;  /* 0x00011400ff031b82 */ /* 0x006e620000000800 */
[----:B---3--:R-:W-:-:S05]  /*1eb40*/  @P1 IMAD.HI.U32 R2, R0, R2, RZ ;  /* 0x0000000200021227 */ /* 0x008fca00078e00ff */
[----:B-1----:R-:W-:-:S05]  /*1eb50*/  @P1 SHF.R.U32.HI R0, RZ, R3, R2 ;  /* 0x00000003ff001219 */ /* 0x002fca0000011602 */
[----:B------:R-:W-:-:S05]  /*1eb60*/  IMAD.IADD R0, R21, 0x1, R0 ;  /* 0x0000000115007824 */ /* 0x000fca00078e0200 */
[----:B------:R-:W-:-:S04]  /*1eb70*/  SHF.R.S32.HI R2, RZ, 0x1f, R0 ;  /* 0x0000001fff027819 */ /* 0x000fc80000011400 */
[----:B------:R-:W-:-:S04]  /*1eb80*/  LEA.HI R0, R2, R0, RZ, 0x7 ;  /* 0x0000000002007211 */ /* 0x000fc800078f38ff */
[----:B------:R-:W-:-:S04]  /*1eb90*/  SHF.R.S32.HI R0, RZ, 0x7, R0 ;  /* 0x00000007ff007819 */ /* 0x000fc80000011400 */
[----:B------:R-:W-:-:S04]  /*1eba0*/  VIMNMX R4, R20, R0, PT ;  /* 0x0000000014047248 */ /* 0x000fc80003fe0100 */
[----:B------:R-:W-:Y:S01]  /*1ebb0*/  ISETP.GT.AND P0, PT, R4, RZ, PT ;  /* 0x000000ff0400720c */ /* 0x000fe20003f04270 */
[----:B------:R1:W-:-:S12]  /*1ebc0*/  STL [R1+0x34], R4 ;  /* 0x0000340401007387 */ /* 0x0003d80000100800 */
[----:B-1----:R-:W-:Y:S05]  /*1ebd0*/  @P0 BRA `(.L_x_2977) ;  /* 0x0000000000440947 */ /* 0x002fea0003800000 */
[----:B------:R-:W1:Y:S02]  /*1ebe0*/  S2R R4, SR_TID.X ;  /* 0x0000000000047919 */ /* 0x000e640000002100 */
[----:B-1----:R-:W-:-:S04]  /*1ebf0*/  LOP3.LUT R4, R4, 0x7f, RZ, 0xc0, !PT ;  /* 0x0000007f04047812 */ /* 0x002fc800078ec0ff */
[----:B------:R-:W-:-:S13]  /*1ec00*/  ISETP.NE.AND P0, PT, R4, RZ, PT ;  /* 0x000000ff0400720c */ /* 0x000fda0003f05270 */
[----:B------:R-:W-:Y:S05]  /*1ec10*/  @P0 BRA `(.L_x_2978) ;  /* 0x0000004000940947 */ /* 0x000fea0003800000 */
[----:B------:R-:W1:Y:S01]  /*1ec20*/  S2R R3, SR_LANEID ;  /* 0x0000000000037919 */ /* 0x000e620000000000 */
[----:B------:R-:W-:Y:S02]  /*1ec30*/  VOTEU.ANY UR4, UPT, PT ;  /* 0x0000000000047886 */ /* 0x000fe400038e0100 */
[----:B------:R-:W1:Y:S08]  /*1ec40*/  FLO.U32 R0, UR4 ;  /* 0x0000000400007d00 */ /* 0x000e7000080e0000 */
[----:B------:R-:W2:Y:S01]  /*1ec50*/  POPC R4, UR4 ;  /* 0x0000000400047d09 */ /* 0x000ea20008000000 */
[----:B-1----:R-:W-:-:S02]  /*1ec60*/  ISETP.EQ.U32.AND P0, PT, R0, R3, PT ;  /* 0x000000030000720c */ /* 0x002fc40003f02070 */
[----:B------:R-:W2:Y:S11]  /*1ec70*/  LDC.64 R2, c[0x0][0xc60] ;  /* 0x00031800ff027b82 */ /* 0x000eb60000000a00 */
[----:B--2---:R-:W2:Y:S01]  /*1ec80*/  @P0 ATOMG.E.ADD.STRONG.GPU PT, R3, desc[UR60][R2.64], R4 ;  /* 0x00000004020309a8 */ /* 0x004ea200081ee1fc */
[----:B------:R-:W1:Y:S02]  /*1ec90*/  S2R R5, SR_LTMASK ;  /* 0x0000000000057919 */ /* 0x000e640000003900 */
[----:B-1----:R-:W-:-:S06]  /*1eca0*/  LOP3.LUT R5, R5, UR4, RZ, 0xc0, !PT ;  /* 0x0000000405057c12 */ /* 0x002fcc000f8ec0ff */
[----:B------:R-:W1:Y:S01]  /*1ecb0*/  POPC R5, R5 ;  /* 0x0000000500057309 */ /* 0x000e620000000000 */
[----:B--2---:R-:W1:Y:S02]  /*1ecc0*/  SHFL.IDX PT, R0, R3, R0, 0x1f ;  /* 0x00001f0003007589 */ /* 0x004e6400000e0000 */
[----:B-1----:R-:W-:Y:S01]  /*1ecd0*/  IADD3 R16, R0, UR38, R5 ;  /* 0x0000002600107c10 */ /* 0x002fe2000fffe005 */
[----:B------:R-:W-:Y:S06]  /*1ece0*/  BRA `(.L_x_2978) ;  /* 0x0000004000607947 */ /* 0x000fec0003800000 */
.L_x_2977:
        /* <DEDUP_REMOVED lines=11> */
[----:B------:R-:W1:Y:S01]  /*1eda0*/  LDC.64 R2, c[0x4][R2] ;  /* 0x0100000002027b82 */ /* 0x000e620000000a00 */
        /* <DEDUP_REMOVED lines=8> */
[----:B-1----:R-:W-:Y:S05]  /*1ee30*/  CALL.ABS.NOINC R2 ;  /* 0x0000000002007343 */ /* 0x002fea0003c00000 */
.L_x_2980:
[----:B------:R-:W-:Y:S05]  /*1ee40*/  BSYNC B6 ;  /* 0x0000000000067941 */ /* 0x000fea0003800000 */
.L_x_2979:
        /* <DEDUP_REMOVED lines=13> */
[----:B------:R-:W-:Y:S01]  /*1ef20*/  MOV R12, 0x1 ;  /* 0x00000001000c7802 */ /* 0x000fe20000000f00 */
[----:B------:R-:W-:Y:S02]  /*1ef30*/  IMAD.U32 R6, RZ, RZ, UR8 ;  /* 0x00000008ff067e24 */ /* 0x000fe4000f8e00ff */
[----:B------:R-:W-:-:S02]  /*1ef40*/  IMAD.U32 R10, RZ, RZ, UR4 ;  /* 0x00000004ff0a7e24 */ /* 0x000fc4000f8e00ff */
[----:B------:R-:W-:Y:S02]  /*1ef50*/  IMAD.U32 R11, RZ, RZ, UR5 ;  /* 0x00000005ff0b7e24 */ /* 0x000fe4000f8e00ff */
[----:B------:R-:W-:Y:S02]  /*1ef60*/  IMAD.MOV.U32 R8, RZ, RZ, 0x70 ;  /* 0x00000070ff087424 */ /* 0x000fe400078e00ff */
[----:B01----:R-:W-:-:S07]  /*1ef70*/  IMAD.MOV.U32 R13, RZ, RZ, RZ ;  /* 0x000000ffff0d7224 */ /* 0x003fce00078e00ff */
[----:B------:R-:W-:-:S07]  /*1ef80*/  LEPC R20, `(.L_x_2983) ;  /* 0x000000001014794e */ /* 0x000fce0000000000 */
[----:B--2---:R-:W-:Y:S05]  /*1ef90*/  CALL.ABS.NOINC R2 ;  /* 0x0000000002007343 */ /* 0x004fea0003c00000 */
.L_x_2983:
        /* <DEDUP_REMOVED lines=8> */
[----:B------:R-:W-:Y:S01]  /*1f020*/  MOV R8, 0x70 ;  /* 0x0000007000087802 */ /* 0x000fe20000000f00 */
[----:B------:R-:W-:Y:S02]  /*1f030*/  IMAD.U32 R7, RZ, RZ, UR7 ;  /* 0x00000007ff077e24 */ /* 0x000fe4000f8e00ff */
[----:B------:R-:W-:-:S02]  /*1f040*/  IMAD.U32 R10, RZ, RZ, UR8 ;  /* 0x00000008ff0a7e24 */ /* 0x000fc4000f8e00ff */
[----:B------:R-:W-:Y:S02]  /*1f050*/  IMAD.U32 R11, RZ, RZ, UR9 ;  /* 0x00000009ff0b7e24 */ /* 0x000fe4000f8e00ff */
[----:B------:R-:W-:Y:S02]  /*1f060*/  IMAD.MOV.U32 R12, RZ, RZ, 0x1 ;  /* 0x00000001ff0c7424 */ /* 0x000fe400078e00ff */
[----:B------:R-:W-:-:S07]  /*1f070*/  IMAD.MOV.U32 R13, RZ, RZ, RZ ;  /* 0x000000ffff0d7224 */ /* 0x000fce00078e00ff */
[----:B------:R-:W-:-:S07]  /*1f080*/  LEPC R20, `(.L_x_2982) ;  /* 0x000000001014794e */ /* 0x000fce0000000000 */
[----:B0-----:R-:W-:Y:S05]  /*1f090*/  CALL.ABS.NOINC R2 ;  /* 0x0000000002007343 */ /* 0x001fea0003c00000 */
.L_x_2982:
[----:B------:R-:W-:Y:S05]  /*1f0a0*/  BSYNC B6 ;  /* 0x0000000000067941 */ /* 0x000fea0003800000 */
.L_x_2981:
        /* <DEDUP_REMOVED lines=10> */
[----:B----4-:R1:W2:Y:S02]  /*1f150*/  @P0 LDG.E R7, desc[UR60][R2.64] ;  /* 0x0000003c02070981 */ /* 0x0102a4000c1e1900 */
[----:B-1----:R-:W1:Y:S01]  /*1f160*/  LDC.64 R2, c[0x0][0x418] ;  /* 0x00010600ff027b82 */ /* 0x002e620000000a00 */
[----:B-----5:R-:W-:Y:S01]  /*1f170*/  VIADD R4, R0, 0xffffffff ;  /* 0xffffffff00047836 */ /* 0x020fe20000000000 */
[----:B--2---:R-:W-:Y:S01]  /*1f180*/  SHF.R.S32.HI R8, RZ, 0x1f, R7 ;  /* 0x0000001fff087819 */ /* 0x004fe20000011407 */
[----:B------:R2:W-:Y:S04]  /*1f190*/  @P0 STL [R1+0x14], R7 ;  /* 0x0000140701000387 */ /* 0x0005e80000100800 */
        /* <DEDUP_REMOVED lines=10> */
.L_x_3127:
[----:B-1----:R-:W3:Y:S01]  /*1f240*/  LDL.LU R5, [R1+0x20] ;  /* 0x0000200001057983 */ /* 0x002ee20000300800 */
[----:B------:R-:W-:Y:S02]  /*1f250*/  PLOP3.LUT P1, PT, PT, PT, PT, 0x8, 0x0 ;  /* 0x000000000000781c */ /* 0x000fe40003f2e170 */
[----:B--2---:R-:W-:Y:S01]  /*1f260*/  ISETP.NE.AND P0, PT, R14, RZ, PT ;  /* 0x000000ff0e00720c */ /* 0x004fe20003f05270 */
[----:B------:R1:W-:Y:S04]  /*1f270*/  STL [R1], R0 ;  /* 0x0000000001007387 */ /* 0x0003e80000100800 */
[----:B------:R1:W-:Y:S01]  /*1f280*/  STL [R1+0x10], R4 ;  /* 0x0000100401007387 */ /* 0x0003e20000100800 */
[----:B---3--:R-:W-:-:S05]  /*1f290*/  LOP3.LUT R5, R5, 0xfffffffe, RZ, 0xc0, !PT ;  /* 0xfffffffe05057812 */ /* 0x008fca00078ec0ff */
[----:B------:R-:W-:-:S05]  /*1f2a0*/  @P1 LOP3.LUT R5, R5, 0x1, RZ, 0xfc, !PT ;  /* 0x0000000105051812 */ /* 0x000fca00078efcff */
[----:B------:R1:W-:Y:S01]  /*1f2b0*/  STL [R1+0x20], R5 ;  /* 0x0000200501007387 */ /* 0x0003e20000100800 */
[----:B------:R-:W-:Y:S05]  /*1f2c0*/  @P0 BRA `(.L_x_2985) ;  /* 0x0000000400500947 */ /* 0x000fea0003800000 */
[----:B------:R-:W-:-:S03]  /*1f2d0*/  UMOV UR4, 0xffffffff ;  /* 0xffffffff00047882 */ /* 0x000fc60000000000 */
[----:B------:R-:W-:Y:S05]  /*1f2e0*/  BRA.DIV UR4, `(.L_x_2986) ;  /* 0x0000005a04ac7947 */ /* 0x000fea000b800000 */
[----:B------:R-:W-:-:S13]  /*1f2f0*/  ELECT P6, URZ, PT ;  /* 0x00000000003f782f */ /* 0x000fda00038c0000 */
.L_x_3130:
[----:B------:R-:W-:Y:S05]  /*1f300*/  @!P6 BRA `(.L_x_2985) ;  /* 0x000000040040e947 */ /* 0x000fea0003800000 */
[----:B------:R-:W-:-:S04]  /*1f310*/  ISETP.NE.U32.AND P0, PT, R2, RZ, PT ;  /* 0x000000ff0200720c */ /* 0x000fc80003f05070 */
[----:B------:R-:W-:-:S13]  /*1f320*/  ISETP.NE.AND.EX P0, PT, R3, RZ, PT, P0 ;  /* 0x000000ff0300720c */ /* 0x000fda0003f05300 */
[----:B------:R-:W-:Y:S05]  /*1f330*/  @!P0 BRA `(.L_x_2987) ;  /* 0x0000000000548947 */ /* 0x000fea0003800000 */
[----:B------:R-:W2:Y:S01]  /*1f340*/  LDC R6, c[0x0][0x43c] ;  /* 0x00010f00ff067b82 */ /* 0x000ea20000000800 */
[----:B------:R-:W-:Y:S01]  /*1f350*/  MOV R9, R4 ;  /* 0x0000000400097202 */ /* 0x000fe20000000f00 */
[----:B------:R-:W-:-:S04]  /*1f360*/  ULDC.64 UR4, c[0x0][0x428] ;  /* 0x00010a0000047ab9 */ /* 0x000fc80000000a00 */
[----:B-1----:R-:W-:Y:S01]  /*1f370*/  IMAD.MOV.U32 R0, RZ, RZ, R9 ;  /* 0x000000ffff007224 */ /* 0x002fe200078e0009 */
[----:B--2---:R-:W-:-:S13]  /*1f380*/  ISETP.NE.AND P0, PT, R6, 0x1, PT ;  /* 0x000000010600780c */ /* 0x004fda0003f05270 */
[----:B------:R-:W1:Y:S02]  /*1f390*/  @P0 LDC.64 R4, c[0x0][0x440] ;  /* 0x00011000ff040b82 */ /* 0x000e640000000a00 */
[----:B-1----:R-:W-:-:S05]  /*1f3a0*/  @P0 IMAD.HI.U32 R4, R9, R4, RZ ;  /* 0x0000000409040227 */ /* 0x002fca00078e00ff */
        /* <DEDUP_REMOVED lines=12> */
[----:B------:R-:W3:Y:S04]  /*1f470*/  LDG.E R0, desc[UR60][R2.64] ;  /* 0x0000003c02007981 */ /* 0x000ee8000c1e1900 */
[----:B---3--:R2:W-:Y:S02]  /*1f480*/  STL [R1], R0 ;  /* 0x0000000001007387 */ /* 0x0085e40000100800 */
.L_x_2987:
[----:B------:R-:W3:Y:S04]  /*1f490*/  LDL R7, [R1+0x4] ;  /* 0x0000040001077983 */ /* 0x000ee80000100800 */
[----:B-12---:R-:W3:Y:S04]  /*1f4a0*/  LDL R0, [R1+0x8] ;  /* 0x0000080001007983 */ /* 0x006ee80000100800 */
[----:B------:R-:W2:Y:S01]  /*1f4b0*/  LDL R2, [R1+0x18] ;  /* 0x0000180001027983 */ /* 0x000ea20000100800 */
[----:B---3--:R-:W-:Y:S01]  /*1f4c0*/  IMAD R0, R0, 0x8, R7 ;  /* 0x0000000800007824 */ /* 0x008fe200078e0207 */
[----:B--2---:R-:W-:-:S04]  /*1f4d0*/  SHF.L.U32 R2, R2, 0x1f, RZ ;  /* 0x0000001f02027819 */ /* 0x004fc800000006ff */
[----:B------:R-:W1:Y:S02]  /*1f4e0*/  SYNCS.PHASECHK.TRANS64.TRYWAIT P0, [R0+URZ+0x34840], R2 ;  /* 0x03484002000075a7 */ /* 0x000e64000800017f */
[----:B-1----:R-:W-:Y:S05]  /*1f4f0*/  @!P0 BRA `(.L_x_2988) ;  /* 0x0000005800488947 */ /* 0x002fea0003800000 */
.L_x_3131:
        /* <DEDUP_REMOVED lines=11> */
.L_x_2989:
        /* <DEDUP_REMOVED lines=38> */
.L_x_2985:
[----:B------:R-:W2:Y:S04]  /*1f810*/  LDL R2, [R1+0x4] ;  /* 0x0000040001027983 */ /* 0x000ea80000100800 */
[----:B------:R-:W3:Y:S04]  /*1f820*/  LDL.LU R3, [R1+0x3c] ;  /* 0x00003c0001037983 */ /* 0x000ee80000300800 */
[----:B-1----:R-:W4:Y:S04]  /*1f830*/  LDL.LU R5, [R1+0x30] ;  /* 0x0000300001057983 */ /* 0x002f280000300800 */
[----:B------:R-:W5:Y:S01]  /*1f840*/  LDL.LU R4, [R1+0x44] ;  /* 0x0000440001047983 */ /* 0x000f620000300800 */
        /* <DEDUP_REMOVED lines=18> */
[----:B-1----:R-:W-:Y:S02]  /*1f970*/  IADD3 R2, R3, R0, RZ ;  /* 0x0000000003027210 */ /* 0x002fe40007ffe0ff */
        /* <DEDUP_REMOVED lines=10> */
[----:B------:R-:W1:Y:S01]  /*1fa20*/  LDC.64 R2, c[0x4][R2] ;  /* 0x0100000002027b82 */ /* 0x000e620000000a00 */
        /* <DEDUP_REMOVED lines=9> */
.L_x_2991:
[----:B------:R-:W-:Y:S05]  /*1fac0*/  BSYNC B6 ;  /* 0x0000000000067941 */ /* 0x000fea0003800000 */
.L_x_2990:
[----:B------:R-:W3:Y:S01]  /*1fad0*/  LDL.LU R6, [R1+0x3c] ;  /* 0x00003c0001067983 */ /* 0x000ee20000300800 */
[----:B------:R-:W-:Y:S01]  /*1fae0*/  ULDC.64 UR4, c[0x0][0x2d8] ;  /* 0x0000b60000047ab9 */ /* 0x000fe20000000a00 */
[----:B------:R-:W1:Y:S01]  /*1faf0*/  LDC R7, c[0x0][0x448] ;  /* 0x00011200ff077b82 */ /* 0x000e620000000800 */
[----:B------:R-:W-:Y:S01]  /*1fb00*/  ULDC.64 UR6, c[0x0][0x280] ;  /* 0x0000a00000067ab9 */ /* 0x000fe20000000a00 */
[----:B--2---:R-:W3:Y:S04]  /*1fb10*/  LDL.LU.64 R2, [R1+0x48] ;  /* 0x0000480001027983 */ /* 0x004ee80000300a00 */
[----:B------:R-:W2:Y:S04]  /*1fb20*/  LDL.LU R0, [R1+0x44] ;  /* 0x0000440001007983 */ /* 0x000ea80000300800 */
[----:B------:R-:W4:Y:S04]  /*1fb30*/  LDL.LU R4, [R1+0x54] ;  /* 0x0000540001047983 */ /* 0x000f280000300800 */
[----:B------:R-:W4:Y:S01]  /*1fb40*/  LDL.LU R5, [R1+0x30] ;  /* 0x0000300001057983 */ /* 0x000f220000300800 */
[----:B------:R-:W0:Y:S01]  /*1fb50*/  S2R R8, SR_TID.X ;  /* 0x0000000000087919 */ /* 0x000e220000002100 */
[----:B------:R-:W0:Y:S01]  /*1fb60*/  S2R R10, SR_TID.X ;  /* 0x00000000000a7919 */ /* 0x000e220000002100 */
[----:B-1----:R-:W-:Y:S01]  /*1fb70*/  ISETP.NE.AND P0, PT, R7, 0x1, PT ;  /* 0x000000010700780c */ /* 0x002fe20003f05270 */
[----:B0-----:R-:W-:-:S02]  /*1fb80*/  IMAD.SHL.U32 R8, R8, 0x8, RZ ;  /* 0x0000000808087824 */ /* 0x001fc400078e00ff */
[----:B------:R-:W-:-:S03]  /*1fb90*/  IMAD.SHL.U32 R10, R10, 0x8, RZ ;  /* 0x000000080a0a7824 */ /* 0x000fc600078e00ff */
[----:B------:R-:W-:-:S04]  /*1fba0*/  LOP3.LUT R8, R8, 0x38, RZ, 0xc0, !PT ;  /* 0x0000003808087812 */ /* 0x000fc800078ec0ff */
[----:B------:R-:W-:Y:S02]  /*1fbb0*/  LOP3.LUT R9, R8, 0x40, RZ, 0xfc, !PT ;  /* 0x0000004008097812 */ /* 0x000fe400078efcff */
[----:B------:R-:W-:Y:S02]  /*1fbc0*/  LOP3.LUT R10, R10, 0x38, RZ, 0xc0, !PT ;  /* 0x000000380a0a7812 */ /* 0x000fe400078ec0ff */
[----:B------:R-:W-:Y:S01]  /*1fbd0*/  LOP3.LUT R8, R8, 0x80, RZ, 0xfc, !PT ;  /* 0x0000008008087812 */ /* 0x000fe200078efcff */
[----:B---3--:R-:W-:Y:S02]  /*1fbe0*/  IMAD.MOV.U32 R3, RZ, RZ, R6 ;  /* 0x000000ffff037224 */ /* 0x008fe400078e0006 */
[----:B------:R-:W0:Y:S01]  /*1fbf0*/  @P0 LDC R6, c[0x0][0x450] ;  /* 0x00011400ff060b82 */ /* 0x000e220000000800 */
[----:B--2---:R-:W-:Y:S02]  /*1fc00*/  IMAD R0, R0, UR4, RZ ;  /* 0x0000000400007c24 */ /* 0x004fe4000f8e02ff */
[----:B------:R-:W-:-:S04]  /*1fc10*/  IMAD.WIDE.U32 R2, R18, UR4, R2 ;  /* 0x0000000412027c25 */ /* 0x000fc8000f8e0002 */
[----:B------:R-:W-:Y:S01]  /*1fc20*/  IMAD R0, R18, UR5, R0 ;  /* 0x0000000512007c24 */ /* 0x000fe2000f8e0200 */
[----:B------:R-:W-:-:S03]  /*1fc30*/  ULDC.64 UR4, c[0x0][0x2e0] ;  /* 0x0000b80000047ab9 */ /* 0x000fc60000000a00 */
[----:B------:R-:W-:Y:S02]  /*1fc40*/  IMAD.IADD R3, R3, 0x1, R0 ;  /* 0x0000000103037824 */ /* 0x000fe400078e0200 */
[----:B----4-:R-:W-:Y:S02]  /*1fc50*/  IMAD R0, R4, UR4, RZ ;  /* 0x0000000404007c24 */ /* 0x010fe4000f8e02ff */
[----:B------:R-:W1:Y:S01]  /*1fc60*/  S2R R4, SR_TID.X ;  /* 0x0000000000047919 */ /* 0x000e620000002100 */
[----:B------:R-:W-:-:S04]  /*1fc70*/  IMAD.WIDE.U32 R2, R5, UR4, R2 ;  /* 0x0000000405027c25 */ /* 0x000fc8000f8e0002 */
[----:B------:R-:W-:Y:S01]  /*1fc80*/  IMAD R0, R5, UR5, R0 ;  /* 0x0000000505007c24 */ /* 0x000fe2000f8e0200 */
[----:B------:R-:W-:-:S04]  /*1fc90*/  ULDC.64 UR4, c[0x0][0x2d0] ;  /* 0x0000b40000047ab9 */ /* 0x000fc80000000a00 */
[----:B------:R-:W-:Y:S02]  /*1fca0*/  IADD3 R3, R3, R0, RZ ;  /* 0x0000000003037210 */ /* 0x000fe40007ffe0ff */
[----:B-1----:R-:W-:-:S04]  /*1fcb0*/  LOP3.LUT R4, R4, 0x7f, RZ, 0xc0, !PT ;  /* 0x0000007f04047812 */ /* 0x002fc800078ec0ff */
[----:B------:R-:W-:Y:S02]  /*1fcc0*/  SHF.R.U32.HI R5, RZ, 0x3, R4 ;  /* 0x00000003ff057819 */ /* 0x000fe40000011604 */
[----:B------:R-:W1:Y:S02]  /*1fcd0*/  S2R R4, SR_TID.X ;  /* 0x0000000000047919 */ /* 0x000e640000002100 */
[----:B-1----:R-:W-:-:S05]  /*1fce0*/  IMAD.SHL.U32 R4, R4, 0x10, RZ ;  /* 0x0000001004047824 */ /* 0x002fca00078e00ff */
[----:B------:R-:W-:Y:S02]  /*1fcf0*/  LOP3.LUT R4, R5, 0x70, R4, 0xf8, !PT ;  /* 0x0000007005047812 */ /* 0x000fe400078ef804 */
[----:B------:R-:W1:Y:S03]  /*1fd00*/  @P0 LDC R5, c[0x0][0x44c] ;  /* 0x00011300ff050b82 */ /* 0x000e660000000800 */
[----:B------:R-:W-:-:S04]  /*1fd10*/  IMAD R4, R17, 0x80, R4 ;  /* 0x0000008011047824 */ /* 0x000fc800078e0204 */
[----:B------:R-:W-:Y:S02]  /*1fd20*/  IMAD.MOV.U32 R0, RZ, RZ, R4 ;  /* 0x000000ffff007224 */ /* 0x000fe400078e0004 */
[----:B-1----:R-:W-:-:S05]  /*1fd30*/  @P0 IMAD.HI.U32 R5, R4, R5, RZ ;  /* 0x0000000504050227 */ /* 0x002fca00078e00ff */
[----:B0-----:R-:W-:-:S04]  /*1fd40*/  @P0 SHF.R.U32.HI R0, RZ, R6, R5 ;  /* 0x00000006ff000219 */ /* 0x001fc80000011605 */
[C---:B------:R-:W-:Y:S01]  /*1fd50*/  IADD3 R6, -R0.reuse, RZ, RZ ;  /* 0x000000ff00067210 */ /* 0x040fe20007ffe1ff */
        /* <DEDUP_REMOVED lines=15> */
[----:B------:R-:W-:Y:S02]  /*1fe50*/  ISETP.GE.AND P2, PT, R10, UR4, PT ;  /* 0x000000040a007c0c */ /* 0x000fe4000bf46270 */
[----:B------:R-:W-:-:S02]  /*1fe60*/  IADD3 R2, R5, R6, RZ ;  /* 0x0000000605027210 */ /* 0x000fc40007ffe0ff */
        /* <DEDUP_REMOVED lines=9> */
[----:B------:R-:W-:Y:S03]  /*1ff00*/  SHFL.IDX PT, R8, R2, 0x1, 0x181f ;  /* 0x00381f0002087f89 */ /* 0x000fe600000e0000 */
[----:B------:R-:W-:Y:S01]  /*1ff10*/  VIADD R4, R17, 0x10 ;  /* 0x0000001011047836 */ /* 0x000fe20000000000 */
[----:B------:R-:W-:Y:S01]  /*1ff20*/  SHFL.IDX PT, R6, R3, 0x1, 0x181f ;  /* 0x00381f0003067f89 */ /* 0x000fe200000e0000 */
[----:B--2---:R-:W-:-:S03]  /*1ff30*/  IMAD R0, R5, R7, RZ ;  /* 0x0000000705007224 */ /* 0x004fc600078e02ff */
[----:B------:R-:W0:Y:S02]  /*1ff40*/  SHFL.IDX PT, R5, R3, RZ, 0x181f ;  /* 0x00181fff03057589 */ /* 0x000e2400000e0000 */
[-C--:B------:R-:W-:Y:S02]  /*1ff50*/  ISETP.GE.AND P3, PT, R4, R0.reuse, PT ;  /* 0x000000000400720c */ /* 0x080fe40003f66270 */
[----:B------:R-:W1:Y:S01]  /*1ff60*/  SHFL.IDX PT, R4, R2, RZ, 0x181f ;  /* 0x00181fff02047589 */ /* 0x000e6200000e0000 */
[----:B------:R-:W-:-:S13]  /*1ff70*/  ISETP.GE.AND P4, PT, R17, R0, PT ;  /* 0x000000001100720c */ /* 0x000fda0003f86270 */
[----:B0-----:R-:W-:-:S05]  /*1ff80*/  @!P4 LEA R5, P5, R10, R5, 0x1 ;  /* 0x000000050a05c211 */ /* 0x001fca00078a08ff */
[----:B-1----:R-:W-:Y:S01]  /*1ff90*/  @!P4 IMAD.X R4, RZ, RZ, R4, P5 ;  /* 0x000000ffff04c224 */ /* 0x002fe200028e0604 */
[----:B------:R-:W-:-:S04]  /*1ffa0*/  @!P3 LEA R7, P5, R10, R6, 0x1 ;  /* 0x000000060a07b211 */ /* 0x000fc800078a08ff */
[----:B------:R-:W-:Y:S02]  /*1ffb0*/  @!P4 LOP3.LUT R5, R5, R4, RZ, 0x3c, !PT ;  /* 0x000000040505c212 */ /* 0x000fe400078e3cff */
[----:B------:R-:W-:Y:S02]  /*1ffc0*/  @!P3 IADD3.X R6, RZ, R8, RZ, P5, !PT ;  /* 0x00000008ff06b210 */ /* 0x000fe40002ffe4ff */
[----:B------:R-:W-:-:S04]  /*1ffd0*/  @!P4 LOP3.LUT R4, R5, R4, RZ, 0x3c, !PT ;  /* 0x000000040504c212 */ /* 0x000fc800078e3cff */
[----:B------:R-:W-:-:S05]  /*1ffe0*/  @!P4 LOP3.LUT R5, R5, R4, RZ, 0x3c, !PT ;  /* 0x000000040505c212 */ /* 0x000fca00078e3cff */
[----:B-----5:R-:W-:Y:S04]  /*1fff0*/  @!P4 LDGSTS.E.BYPASS.LTC128B.128 [R9+0x10400], desc[UR60][R4.64], !P2 ;  /* 0x104000000409cfae */ /* 0x020fe8000d101d7c */
[----:B------:R-:W-:Y:S04]  /*20000*/  @!P4 LDGSTS.E.BYPASS.LTC128B.128 [R9+0x14400], desc[UR60][R4.64+0x80], !P1 ;  /* 0x144000800409cfae */ /* 0x000fe8000c901d7c */
[----:B------:R0:W-:Y:S02]  /*20010*/  @!P4 LDGSTS.E.BYPASS.LTC128B.128 [R9+0x18400], desc[UR60][R4.64+0x100], !P0 ;  /* 0x184001000409cfae */ /* 0x0001e4000c101d7c */
[----:B0-----:R-:W-:-:S02]  /*20020*/  @!P3 IMAD.MOV.U32 R4, RZ, RZ, R7 ;  /* 0x000000ffff04b224 */ /* 0x001fc400078e0007 */
[----:B------:R-:W-:Y:S02]  /*20030*/  @!P3 IMAD.MOV.U32 R5, RZ, RZ, R6 ;  /* 0x000000ffff05b224 */ /* 0x000fe400078e0006 */
[----:B------:R-:W-:Y:S04]  /*20040*/  SHFL.IDX PT, R6, R2, 0x2, 0x181f ;  /* 0x00581f0002067f89 */ /* 0x000fe800000e0000 */
[----:B------:R-:W-:Y:S04]  /*20050*/  @!P3 LDGSTS.E.BYPASS.LTC128B.128 [R9+0x10c00], desc[UR60][R4.64], !P2 ;  /* 0x10c000000409bfae */ /* 0x000fe8000d101d7c */
[----:B------:R-:W-:Y:S04]  /*20060*/  @!P3 LDGSTS.E.BYPASS.LTC128B.128 [R9+0x14c00], desc[UR60][R4.64+0x80], !P1 ;  /* 0x14c000800409bfae */ /* 0x000fe8000c901d7c */
[----:B------:R0:W-:Y:S02]  /*20070*/  @!P3 LDGSTS.E.BYPASS.LTC128B.128 [R9+0x18c00], desc[UR60][R4.64+0x100], !P0 ;  /* 0x18c001000409bfae */ /* 0x0001e4000c101d7c */
[----:B0-----:R-:W-:-:S05]  /*20080*/  VIADD R4, R17, 0x20 ;  /* 0x0000002011047836 */ /* 0x001fca0000000000 */
[----:B------:R-:W-:Y:S02]  /*20090*/  ISETP.GE.AND P3, PT, R4, R0, PT ;  /* 0x000000000400720c */ /* 0x000fe40003f66270 */
[----:B------:R-:W0:Y:S11]  /*200a0*/  SHFL.IDX PT, R4, R3, 0x2, 0x181f ;  /* 0x00581f0003047f89 */ /* 0x000e3600000e0000 */
[----:B0-----:R-:W-:-:S04]  /*200b0*/  @!P3 LEA R7, P4, R10, R4, 0x1 ;  /* 0x000000040a07b211 */ /* 0x001fc800078808ff */
[----:B------:R-:W-:Y:S02]  /*200c0*/  @!P3 IADD3.X R4, RZ, R6, RZ, P4, !PT ;  /* 0x00000006ff04b210 */ /* 0x000fe400027fe4ff */
[----:B------:R-:W-:Y:S03]  /*200d0*/  SHFL.IDX PT, R6, R2, 0x3, 0x181f ;  /* 0x00781f0002067f89 */ /* 0x000fe600000e0000 */
[----:B------:R-:W-:Y:S02]  /*200e0*/  @!P3 IMAD.MOV.U32 R5, RZ, RZ, R4 ;  /* 0x000000ffff05b224 */ /* 0x000fe400078e0004 */
[----:B------:R-:W-:-:S05]  /*200f0*/  @!P3 IMAD.MOV.U32 R4, RZ, RZ, R7 ;  /* 0x000000ffff04b224 */ /* 0x000fca00078e0007 */
        /* <DEDUP_REMOVED lines=8> */
[----:B------:R-:W-:Y:S02]  /*20180*/  SHFL.IDX PT, R6, R2, 0x4, 0x181f ;  /* 0x00981f0002067f89 */ /* 0x000fe400000e0000 */
[----:B------:R-:W-:-:S04]  /*20190*/  @!P3 LOP3.LUT R5, R5, R4, RZ, 0x3c, !PT ;  /* 0x000000040505b212 */ /* 0x000fc800078e3cff */
[----:B------:R-:W-:-:S04]  /*201a0*/  @!P3 LOP3.LUT R4, R5, R4, RZ, 0x3c, !PT ;  /* 0x000000040504b212 */ /* 0x000fc800078e3cff */
[----:B------:R-:W-:-:S05]  /*201b0*/  @!P3 LOP3.LUT R5, R5, R4, RZ, 0x3c, !PT ;  /* 0x000000040505b212 */ /* 0x000fca00078e3cff */
[----:B------:R-:W-:Y:S04]  /*201c0*/  @!P3 LDGSTS.E.BYPASS.LTC128B.128 [R9+0x11c00], desc[UR60][R4.64], !P2 ;  /* 0x11c000000409bfae */ /* 0x000fe8000d101d7c */
[----:B------:R-:W-:Y:S04]  /*201d0*/  @!P3 LDGSTS.E.BYPASS.LTC128B.128 [R9+0x15c00], desc[UR60][R4.64+0x80], !P1 ;  /* 0x15c000800409bfae */ /* 0x000fe8000c901d7c */
[----:B------:R0:W-:Y:S02]  /*201e0*/  @!P3 LDGSTS.E.BYPASS.LTC128B.128 [R9+0x19c00], desc[UR60][R4.64+0x100], !P0 ;  /* 0x19c001000409bfae */ /* 0x0001e4000c101d7c */
[----:B0-----:R-:W-:-:S05]  /*201f0*/  VIADD R4, R17, 0x40 ;  /* 0x0000004011047836 */ /* 0x001fca0000000000 */
[----:B------:R-:W-:Y:S02]  /*20200*/  ISETP.GE.AND P3, PT, R4, R0, PT ;  /* 0x000000000400720c */ /* 0x000fe40003f66270 */
[----:B------:R-:W0:Y:S11]  /*20210*/  SHFL.IDX PT, R4, R3, 0x4, 0x181f ;  /* 0x00981f0003047f89 */ /* 0x000e3600000e0000 */
[----:B0-----:R-:W-:-:S05]  /*20220*/  @!P3 LEA R5, P4, R10, R4, 0x1 ;  /* 0x000000040a05b211 */ /* 0x001fca00078808ff */
[----:B------:R-:W-:Y:S02]  /*20230*/  @!P3 IMAD.X R4, RZ, RZ, R6, P4 ;  /* 0x000000ffff04b224 */ /* 0x000fe400020e0606 */
[----:B------:R-:W-:Y:S03]  /*20240*/  SHFL.IDX PT, R6, R2, 0x5, 0x181f ;  /* 0x00b81f0002067f89 */ /* 0x000fe600000e0000 */
        /* <DEDUP_REMOVED lines=20> */
[----:B------:R-:W0:Y:S04]  /*20390*/  SHFL.IDX PT, R4, R3, 0x6, 0x181f ;  /* 0x00d81f0003047f89 */ /* 0x000e2800000e0000 */
[----:B------:R-:W1:Y:S07]  /*203a0*/  SHFL.IDX PT, R3, R3, 0x7, 0x181f ;  /* 0x00f81f0003037f89 */ /* 0x000e6e00000e0000 */
[----:B0-----:R-:W-:-:S05]  /*203b0*/  @!P4 LEA R5, P3, R10, R4, 0x1 ;  /* 0x000000040a05c211 */ /* 0x001fca00078608ff */
[----:B------:R-:W-:-:S05]  /*203c0*/  @!P4 IMAD.X R4, RZ, RZ, R6, P3 ;  /* 0x000000ffff04c224 */ /* 0x000fca00018e0606 */
[----:B------:R-:W-:-:S04]  /*203d0*/  @!P4 LOP3.LUT R5, R5, R4, RZ, 0x3c, !PT ;  /* 0x000000040505c212 */ /* 0x000fc800078e3cff */
[----:B------:R-:W-:-:S04]  /*203e0*/  @!P4 LOP3.LUT R4, R5, R4, RZ, 0x3c, !PT ;  /* 0x000000040504c212 */ /* 0x000fc800078e3cff */
[----:B------:R-:W-:-:S05]  /*203f0*/  @!P4 LOP3.LUT R5, R5, R4, RZ, 0x3c, !PT ;  /* 0x000000040505c212 */ /* 0x000fca00078e3cff */
[----:B------:R-:W-:Y:S04]  /*20400*/  @!P4 LDGSTS.E.BYPASS.LTC128B.128 [R9+0x13400], desc[UR60][R4.64], !P2 ;  /* 0x134000000409cfae */ /* 0x000fe8000d101d7c */
[----:B------:R-:W-:Y:S04]  /*20410*/  @!P4 LDGSTS.E.BYPASS.LTC128B.128 [R9+0x17400], desc[UR60][R4.64+0x80], !P1 ;  /* 0x174000800409cfae */ /* 0x000fe8000c901d7c */
[----:B------:R0:W-:Y:S04]  /*20420*/  @!P4 LDGSTS.E.BYPASS.LTC128B.128 [R9+0x1b400], desc[UR60][R4.64+0x100], !P0 ;  /* 0x1b4001000409cfae */ /* 0x0001e8000c101d7c */
[----:B01----:R0:W2:Y:S02]  /*20430*/  SHFL.IDX PT, R4, R2, 0x7, 0x181f ;  /* 0x00f81f0002047f89 */ /* 0x0030a400000e0000 */
.L_x_3148:
[----:B------:R-:W-:Y:S01]  /*20440*/  VIADD R17, R17, 0x70 ;  /* 0x0000007011117836 */ /* 0x000fe20000000000 */
[----:B------:R-:W-:Y:S04]  /*20450*/  BSSY B0, `(.L_x_2993) ;  /* 0x000000b000007945 */ /* 0x000fe80003800000 */
[----:B------:R-:W-:-:S13]  /*20460*/  ISETP.GE.AND P3, PT, R17, R0, PT ;  /* 0x000000001100720c */ /* 0x000fda0003f66270 */
[----:B------:R-:W-:Y:S05]  /*20470*/  @P3 BRA `(.L_x_2994) ;  /* 0x0000000000203947 */ /* 0x000fea0003800000 */
[----:B0-----:R-:W-:-:S04]  /*20480*/  LEA R2, P3, R10, R3, 0x1 ;  /* 0x000000030a027211 */ /* 0x001fc800078608ff */
[----:B--2---:R-:W-:-:S05]  /*20490*/  IADD3.X R3, RZ, R4, RZ, P3, !PT ;  /* 0x00000004ff037210 */ /* 0x004fca0001ffe4ff */
[----:B------:R-:W-:Y:S01]  /*204a0*/  @!PT LDS RZ, [RZ] ;  /* 0x00000000fffff984 */ /* 0x000fe20000000800 */
[----:B------:R-:W-:Y:S01]  /*204b0*/  @!PT LDS RZ, [RZ] ;  /* 0x00000000fffff984 */ /* 0x000fe20000000800 */
[----:B------:R-:W-:Y:S01]  /*204c0*/  @!PT LDS RZ, [RZ] ;  /* 0x00000000fffff984 */ /* 0x000fe20000000800 */
[----:B------:R1:W-:Y:S04]  /*204d0*/  LDGSTS.E.BYPASS.LTC128B.128 [R9+0x13c00], desc[UR60][R2.64], !P2 ;  /* 0x13c0000002097fae */ /* 0x0003e8000d101d7c */
[----:B------:R1:W-:Y:S04]  /*204e0*/  LDGSTS.E.BYPASS.LTC128B.128 [R9+0x17c00], desc[UR60][R2.64+0x80], !P1 ;  /* 0x17c0008002097fae */ /* 0x0003e8000c901d7c */
[----:B------:R1:W-:Y:S02]  /*204f0*/  LDGSTS.E.BYPASS.LTC128B.128 [R9+0x1bc00], desc[UR60][R2.64+0x100], !P0 ;  /* 0x1bc0010002097fae */ /* 0x0003e4000c101d7c */
.L_x_2994:
[----:B------:R-:W-:Y:S05]  /*20500*/  BSYNC B0 ;  /* 0x0000000000007941 */ /* 0x000fea0003800000 */
.L_x_2993:
[----:B-1----:R-:W3:Y:S01]  /*20510*/  LDL R9, [R1+0x4] ;  /* 0x0000040001097983 */ /* 0x002ee20000100800 */
[----:B------:R-:W-:Y:S01]  /*20520*/  PLOP3.LUT P0, PT, PT, PT, PT, 0x80, 0x0 ;  /* 0x000000000000781c */ /* 0x000fe20003f0f070 */
[----:B------:R-:W-:Y:S01]  /*20530*/  NOP ;  /* 0x0000000000007918 */ /* 0x000fe20000000000 */
[----:B---3--:R-:W-:-:S11]  /*20540*/  VIADD R10, R9, 0x34800 ;  /* 0x00034800090a7836 */ /* 0x008fd60000000000 */
.L_x_2995:
[----:B0-----:R-:W3:Y:S01]  /*20550*/  LDL R2, [R1+0x4] ;  /* 0x0000040001027983 */ /* 0x001ee20000100800 */
[----:B------:R-:W-:Y:S02]  /*20560*/  PLOP3.LUT P1, PT, P1, P0, PT, 0xa2, 0x0 ;  /* 0x000000000000781c */ /* 0x000fe40000f21472 */
[----:B---3--:R-:W-:-:S08]  /*20570*/  @P0 R2UR P1, UR4, R2 ;  /* 0x00000000020402ca */ /* 0x008fd00000020000 */
[----:B------:R-:W-:-:S05]  /*20580*/  @P0 PLOP3.LUT P0, PT, P1, PT, PT, 0x80, 0x0 ;  /* 0x000000000000081c */ /* 0x000fca0000f0f070 */
[----:B------:R-:W-:Y:S01]  /*20590*/  @!P1 SYNCS.ARRIVE.TRANS64.RED.A0T1 RZ, [UR4+0x34800], RZ ;  /* 0x034800ffffff99a7 */ /* 0x000fe20008200404 */
[----:B------:R-:W-:Y:S07]  /*205a0*/  @!P1 ARRIVES.LDGSTSBAR.64.TRANSCNT [UR4+0x34800] ;  /* 0x03480000ff0099b0 */ /* 0x000fee0008000a84 */
[----:B------:R-:W-:Y:S05]  /*205b0*/  @P0 BRA.U.ANY `(.L_x_2995) ;  /* 0xfffffffd00e40947 */ /* 0x000fea000393ffff */
[----:B------:R-:W3:Y:S02]  /*205c0*/  LDL.LU R3, [R1+0x50] ;  /* 0x0000500001037983 */ /* 0x000ee40000300800 */
        /* <DEDUP_REMOVED lines=11> */
.L_x_3149:
[----:B------:R-:W-:Y:S05]  /*20680*/  BSYNC B0 ;  /* 0x0000000000007941 */ /* 0x000fea0003800000 */
.L_x_2996:
[----:B0-----:R-:W3:Y:S01]  /*20690*/  LDL R2, [R1+0x34] ;  /* 0x0000340001027983 */ /* 0x001ee20000100800 */
[----:B------:R-:W-:Y:S01]  /*206a0*/  BSSY B0, `(.L_x_2998) ;  /* 0x000021f000007945 */ /* 0x000fe20003800000 */
[----:B---3--:R-:W-:-:S13]  /*206b0*/  ISETP.GE.AND P0, PT, R2, 0x2, PT ;  /* 0x000000020200780c */ /* 0x008fda0003f06270 */
[----:B------:R-:W-:Y:S05]  /*206c0*/  @!P0 BRA `(.L_x_2999) ;  /* 0x0000002000708947 */ /* 0x000fea0003800000 */
[C---:B------:R-:W-:Y:S01]  /*206d0*/  LOP3.LUT R0, R2.reuse, 0x1, RZ, 0xc0, !PT ;  /* 0x0000000102007812 */ /* 0x040fe200078ec0ff */
[----:B------:R-:W-:Y:S01]  /*206e0*/  BSSY B2, `(.L_x_3000) ;  /* 0x00000ba000027945 */ /* 0x000fe20003800000 */
[----:B------:R-:W-:Y:S02]  /*206f0*/  IADD3 R2, R2, -0x2, RZ ;  /* 0xfffffffe02027810 */ /* 0x000fe40007ffe0ff */
[----:B------:R-:W-:-:S03]  /*20700*/  ISETP.NE.U32.AND P0, PT, R0, 0x1, PT ;  /* 0x000000010000780c */ /* 0x000fc60003f05070 */
[----:B------:R-:W-:-:S10]  /*20710*/  IMAD.MOV.U32 R0, RZ, RZ, R2 ;  /* 0x000000ffff007224 */ /* 0x000fd400078e0002 */
[----:B------:R-:W-:Y:S05]  /*20720*/  @!P0 BRA `(.L_x_3001) ;  /* 0x0000000800d48947 */ /* 0x000fea0003800000 */
[----:B------:R-:W3:Y:S04]  /*20730*/  LDL R5, [R1+0x20] ;  /* 0x0000200001057983 */ /* 0x000ee80000100800 */
[----:B--2---:R-:W2:Y:S04]  /*20740*/  LDL R4, [R1+0x8] ;  /* 0x0000080001047983 */ /* 0x004ea80000100800 */
[----:B------:R-:W4:Y:S01]  /*20750*/  LDL R3, [R1+0x18] ;  /* 0x0000180001037983 */ /* 0x000f220000100800 */
[----:B------:R-:W-:Y:S01]  /*20760*/  BSSY B1, `(.L_x_3002) ;  /* 0x00000ad000017945 */ /* 0x000fe20003800000 */
[----:B---3--:R-:W-:Y:S01]  /*20770*/  LOP3.LUT P1, RZ, R5, 0x1, RZ, 0xc0, !PT ;  /* 0x0000000105ff7812 */ /* 0x008fe2000782c0ff */
[----:B--2---:R-:W-:-:S05]  /*20780*/  VIADD R8, R4, 0x1 ;  /* 0x0000000104087836 */ /* 0x004fca0000000000 */
        /* <DEDUP_REMOVED lines=14> */
[----:B------:R-:W-:Y:S01]  /*20870*/  MOV R0, R2 ;  /* 0x0000000200007202 */ /* 0x000fe20000000f00 */
[----:B------:R-:W-:Y:S01]  /*20880*/  ULDC.64 UR6, c[0x0][0x428] ;  /* 0x00010a0000067ab9 */ /* 0x000fe20000000a00 */
[----:B0-----:R-:W-:-:S13]  /*20890*/  ISETP.NE.AND P0, PT, R3, 0x1, PT ;  /* 0x000000010300780c */ /* 0x001fda0003f05270 */
[----:B-----5:R-:W0:Y:S02]  /*208a0*/  @P0 LDC.64 R4, c[0x0][0x440] ;  /* 0x00011000ff040b82 */ /* 0x020e240000000a00 */
[----:B0-----:R-:W-:-:S05]  /*208b0*/  @P0 IMAD.HI.U32 R4, R2, R4, RZ ;  /* 0x0000000402040227 */ /* 0x001fca00078e00ff */
[----:B------:R-:W-:-:S04]  /*208c0*/  @P0 SHF.R.U32.HI R0, RZ, R5, R4 ;  /* 0x00000005ff000219 */ /* 0x000fc80000011604 */
[--C-:B------:R-:W-:Y:S01]  /*208d0*/  SHF.R.S32.HI R5, RZ, 0x1f, R0.reuse ;  /* 0x0000001fff057819 */ /* 0x100fe20000011400 */
[--C-:B------:R-:W-:Y:S02]  /*208e0*/  IMAD.MOV R7, RZ, RZ, -R0.reuse ;  /* 0x000000ffff077224 */ /* 0x100fe400078e0a00 */
[----:B------:R-:W-:Y:S02]  /*208f0*/  IMAD.MOV.U32 R4, RZ, RZ, R0 ;  /* 0x000000ffff047224 */ /* 0x000fe400078e0000 */
        /* <DEDUP_REMOVED lines=8> */
.L_x_3004:
[----:B------:R-:W2:Y:S01]  /*20980*/  LDL R0, [R1+0x4] ;  /* 0x0000040001007983 */ /* 0x000ea20000100800 */
[----:B------:R-:W-:Y:S01]  /*20990*/  BSSY B3, `(.L_x_3005) ;  /* 0x0000005000037945 */ /* 0x000fe20003800000 */
[----:B--2---:R-:W-:Y:S02]  /*209a0*/  LEA R3, R8, R0, 0x3 ;  /* 0x0000000008037211 */ /* 0x004fe400078e18ff */
[----:B------:R-:W-:-:S04]  /*209b0*/  SHF.L.U32 R0, R9, 0x1f, RZ ;  /* 0x0000001f09007819 */ /* 0x000fc800000006ff */
[----:B------:R-:W1:Y:S02]  /*209c0*/  SYNCS.PHASECHK.TRANS64.TRYWAIT P0, [R3+URZ+0x34840], R0 ;  /* 0x03484000030075a7 */ /* 0x000e64000800017f */
[----:B-1----:R-:W-:Y:S05]  /*209d0*/  @!P0 BRA `(.L_x_3006) ;  /* 0x0000005000208947 */ /* 0x002fea0003800000 */
.L_x_3150:
[----:B------:R-:W-:Y:S05]  /*209e0*/  BSYNC B3 ;  /* 0x0000000000037941 */ /* 0x000fea0003800000 */
.L_x_3005:
        /* <DEDUP_REMOVED lines=12> */
.L_x_3008:
[----:B------:R-:W-:Y:S05]  /*20ab0*/  BSYNC B3 ;  /* 0x0000000000037941 */ /* 0x000fea0003800000 */
.L_x_3007:
        /* <DEDUP_REMOVED lines=13> */
.L_x_3009:
        /* <DEDUP_REMOVED lines=16> */
.L_x_3010:
        /* <DEDUP_REMOVED lines=11> */
[----:B------:R-:W-:Y:S01]  /*20d40*/  UMOV UR6, 0x0 ;  /* 0x0000000000067882 */ /* 0x000fe20000000000 */
[----:B------:R-:W-:Y:S01]  /*20d50*/  IADD3 R5, R6, 0x24400, RZ ;  /* 0x0002440006057810 */ /* 0x000fe20007ffe0ff */
[----:B------:R-:W-:Y:S01]  /*20d60*/  UMOV UR7, 0x14f00000 ;  /* 0x14f0000000077882 */ /* 0x000fe20000000000 */
[----:B------:R-:W-:-:S09]  /*20d70*/  UMOV UR10, 0x80 ;  /* 0x00000080000a7882 */ /* 0x000fd20000000000 */
.L_x_3011:
        /* <DEDUP_REMOVED lines=17> */
.L_x_3151:
[----:B------:R-:W-:Y:S05]  /*20e90*/  BSYNC B3 ;  /* 0x0000000000037941 */ /* 0x000fea0003800000 */
.L_x_3012:
[----:B------:R1:W5:Y:S04]  /*20ea0*/  LDL R15, [R1+0x4] ;  /* 0x00000400010f7983 */ /* 0x0003680000100800 */
        /* <DEDUP_REMOVED lines=13> */
.L_x_3015:
[----:B------:R-:W-:Y:S05]  /*20f80*/  BSYNC B3 ;  /* 0x0000000000037941 */ /* 0x000fea0003800000 */
.L_x_3014:
        /* <DEDUP_REMOVED lines=13> */
.L_x_3016:
        /* <DEDUP_REMOVED lines=16> */
.L_x_3017:
        /* <DEDUP_REMOVED lines=13> */
.L_x_3003:
[----:B------:R-:W-:Y:S05]  /*21230*/  BSYNC B1 ;  /* 0x0000000000017941 */ /* 0x000fea0003800000 */
.L_x_3002:
[----:B------:R-:W2:Y:S04]  /*21240*/  LDL.LU R0, [R1+0x34] ;  /* 0x0000340001007983 */ /* 0x000ea80000300800 */
[----:B------:R3:W-:Y:S04]  /*21250*/  STL [R1+0x8], R8 ;  /* 0x0000080801007387 */ /* 0x0007e80000100800 */
[----:B------:R3:W-:Y:S02]  /*21260*/  STL [R1+0x18], R9 ;  /* 0x0000180901007387 */ /* 0x0007e40000100800 */
[----:B--23--:R-:W-:-:S07]  /*21270*/  IADD3 R0, R0, -0x3, RZ ;  /* 0xfffffffd00007810 */ /* 0x00cfce0007ffe0ff */
.L_x_3001:
[----:B------:R-:W-:Y:S05]  /*21280*/  BSYNC B2 ;  /* 0x0000000000027941 */ /* 0x000fea0003800000 */
.L_x_3000:
[----:B------:R-:W-:-:S13]  /*21290*/  ISETP.NE.AND P0, PT, R2, RZ, PT ;  /* 0x000000ff0200720c */ /* 0x000fda0003f05270 */
[----:B------:R-:W-:Y:S05]  /*212a0*/  @!P0 BRA `(.L_x_2999) ;  /* 0x0000001400788947 */ /* 0x000fea0003800000 */
[----:B------:R3:W5:Y:S02]  /*212b0*/  LDL R8, [R1] ;  /* 0x0000000001087983 */ /* 0x0007640000100800 */
.L_x_3050:
[----:B0-2---:R-:W2:Y:S04]  /*212c0*/  LDL R4, [R1+0x20] ;  /* 0x0000200001047983 */ /* 0x005ea80000100800 */
[----:B------:R-:W4:Y:S04]  /*212d0*/  LDL R3, [R1+0x8] ;  /* 0x0000080001037983 */ /* 0x000f280000100800 */
[----:B---3--:R-:W3:Y:S01]  /*212e0*/  LDL R2, [R1+0x18] ;  /* 0x0000180001027983 */ /* 0x008ee20000100800 */
[----:B------:R-:W-:Y:S05]  /*212f0*/  YIELD ;  /* 0x0000000000007946 */ /* 0x000fea0003800000 */
[----:B------:R-:W-:Y:S01]  /*21300*/  BSSY B1, `(.L_x_3018) ;  /* 0x00000a9000017945 */ /* 0x000fe20003800000 */
[----:B--2---:R-:W-:Y:S01]  /*21310*/  LOP3.LUT P1, RZ, R4, 0x1, RZ, 0xc0, !PT ;  /* 0x0000000104ff7812 */ /* 0x004fe2000782c0ff */
[----:B----4-:R-:W-:-:S05]  /*21320*/  VIADD R4, R3, 0x1 ;  /* 0x0000000103047836 */ /* 0x010fca0000000000 */
[----:B------:R-:W-:-:S04]  /*21330*/  ISETP.NE.AND P0, PT, R4, 0x2, PT ;  /* 0x000000020400780c */ /* 0x000fc80003f05270 */
[----:B------:R-:W-:Y:S02]  /*21340*/  SEL R5, RZ, 0x1, P0 ;  /* 0x00000001ff057807 */ /* 0x000fe40000000000 */
[----:B------:R-:W-:Y:S02]  /*21350*/  SEL R4, R4, RZ, P0 ;  /* 0x000000ff04047207 */ /* 0x000fe40000000000 */
[----:B---3--:R-:W-:Y:S01]  /*21360*/  LOP3.LUT R5, R2, R5, RZ, 0x3c, !PT ;  /* 0x0000000502057212 */ /* 0x008fe200078e3cff */
        /* <DEDUP_REMOVED lines=22> */
[----:B-----5:R-:W-:-:S04]  /*214d0*/  LEA R8, P0, R2, UR4, 0x2 ;  /* 0x0000000402087c11 */ /* 0x020fc8000f8010ff */
[----:B------:R-:W-:-:S05]  /*214e0*/  LEA.HI.X R9, R2, UR5, R3, 0x2, P0 ;  /* 0x0000000502097c11 */ /* 0x000fca00080f1403 */
[----:B------:R0:W5:Y:S04]  /*214f0*/  LDG.E R8, desc[UR60][R8.64] ;  /* 0x0000003c08087981 */ /* 0x000168000c1e1900 */
.L_x_3020:
[----:B------:R-:W2:Y:S01]  /*21500*/  LDL R2, [R1+0x4] ;  /* 0x0000040001027983 */ /* 0x000ea20000100800 */
[----:B------:R-:W-:Y:S01]  /*21510*/  BSSY B2, `(.L_x_3021) ;  /* 0x0000005000027945 */ /* 0x000fe20003800000 */
[----:B--2---:R-:W-:Y:S01]  /*21520*/  IMAD R3, R4, 0x8, R2 ;  /* 0x0000000804037824 */ /* 0x004fe200078e0202 */
[----:B------:R-:W-:-:S04]  /*21530*/  SHF.L.U32 R2, R5, 0x1f, RZ ;  /* 0x0000001f05027819 */ /* 0x000fc800000006ff */
[----:B------:R-:W2:Y:S02]  /*21540*/  SYNCS.PHASECHK.TRANS64.TRYWAIT P0, [R3+URZ+0x34840], R2 ;  /* 0x03484002030075a7 */ /* 0x000ea4000800017f */
[----:B--2---:R-:W-:Y:S05]  /*21550*/  @!P0 BRA `(.L_x_3022) ;  /* 0x0000004400688947 */ /* 0x004fea0003800000 */
.L_x_3152:
[----:B------:R-:W-:Y:S05]  /*21560*/  BSYNC B2 ;  /* 0x0000000000027941 */ /* 0x000fea0003800000 */
.L_x_3021:
[----:B------:R-:W3:Y:S01]  /*21570*/  S2R R7, SR_TID.X ;  /* 0x0000000000077919 */ /* 0x000ee20000002100 */
[----:B------:R-:W-:Y:S01]  /*21580*/  BSSY B2, `(.L_x_3023) ;  /* 0x000000b000027945 */ /* 0x000fe20003800000 */
        /* <DEDUP_REMOVED lines=10> */
.L_x_3024:
[----:B------:R-:W-:Y:S05]  /*21630*/  BSYNC B2 ;  /* 0x0000000000027941 */ /* 0x000fea0003800000 */
.L_x_3023:
[----:B------:R-:W3:Y:S04]  /*21640*/  LDL R7, [R1+0x4] ;  /* 0x0000040001077983 */ /* 0x000ee80000100800 */
[----:B--2---:R-:W2:Y:S01]  /*21650*/  LDL R2, [R1+0x1c] ;  /* 0x00001c0001027983 */ /* 0x004ea20000100800 */
[----:B------:R-:W-:Y:S01]  /*21660*/  MOV R11, RZ ;  /* 0x000000ff000b7202 */ /* 0x000fe20000000f00 */
[----:B------:R-:W-:Y:S01]  /*21670*/  UIADD3 UR4, UP0, UR36, 0x370, URZ ;  /* 0x0000037024047890 */ /* 0x000fe2000ff1e03f */
[----:B------:R-:W-:Y:S01]  /*21680*/  PLOP3.LUT P0, PT, PT, PT, PT, 0x80, 0x0 ;  /* 0x000000000000781c */ /* 0x000fe20003f0f070 */
[----:B------:R-:W-:Y:S01]  /*21690*/  VIADD R3, R3, 0x34830 ;  /* 0x0003483003037836 */ /* 0x000fe20000000000 */
[----:B------:R-:W-:Y:S01]  /*216a0*/  R2UR UR10, R11 ;  /* 0x000000000b0a72ca */ /* 0x000fe200000e0000 */
[----:B------:R-:W-:Y:S01]  /*216b0*/  UIADD3.X UR5, URZ, UR37, URZ, UP0, !UPT ;  /* 0x000000253f057290 */ /* 0x000fe200087fe43f */
[----:B------:R-:W-:Y:S01]  /*216c0*/  UMOV UR6, 0x0 ;  /* 0x0000000000067882 */ /* 0x000fe20000000000 */
[----:B------:R-:W-:Y:S01]  /*216d0*/  UMOV UR7, 0x14f00000 ;  /* 0x14f0000000077882 */ /* 0x000fe20000000000 */
[----:B---3--:R-:W-:-:S02]  /*216e0*/  IMAD R7, R4, 0xc000, R7 ;  /* 0x0000c00004077824 */ /* 0x008fc400078e0207 */
[----:B--2---:R-:W-:Y:S02]  /*216f0*/  IMAD R2, R6, 0x80, R2 ;  /* 0x0000008006027824 */ /* 0x004fe400078e0202 */
[----:B0-----:R-:W-:-:S07]  /*21700*/  VIADD R9, R7, 0x1c400 ;  /* 0x0001c40007097836 */ /* 0x001fce0000000000 */
.L_x_3025:
        /* <DEDUP_REMOVED lines=10> */
[----:B------:R-:W-:Y:S01]  /*217b0*/  MOV R14, 0x40 ;  /* 0x00000040000e7802 */ /* 0x000fe20000000f00 */
[----:B------:R-:W-:Y:S01]  /*217c0*/  VIADD R9, R7, 0x20400 ;  /* 0x0002040007097836 */ /* 0x000fe20000000000 */
[----:B------:R-:W-:Y:S01]  /*217d0*/  PLOP3.LUT P0, PT, PT, PT, PT, 0x80, 0x0 ;  /* 0x000000000000781c */ /* 0x000fe20003f0f070 */
[----:B------:R-:W-:Y:S01]  /*217e0*/  UMOV UR6, 0x0 ;  /* 0x0000000000067882 */ /* 0x000fe20000000000 */
[----:B------:R-:W-:Y:S01]  /*217f0*/  R2UR UR10, R14 ;  /* 0x000000000e0a72ca */ /* 0x000fe200000e0000 */
[----:B------:R-:W-:-:S14]  /*21800*/  UMOV UR7, 0x14f00000 ;  /* 0x14f0000000077882 */ /* 0x000fdc0000000000 */
.L_x_3026:
        /* <DEDUP_REMOVED lines=15> */
.L_x_3027:
        /* <DEDUP_REMOVED lines=17> */
.L_x_3153:
[----:B------:R-:W-:Y:S05]  /*21a10*/  BSYNC B2 ;  /* 0x0000000000027941 */ /* 0x000fea0003800000 */
.L_x_3028:
[----:B------:R-:W-:Y:S01]  /*21a20*/  BSSY B2, `(.L_x_3030) ;  /* 0x000000b000027945 */ /* 0x000fe20003800000 */
[----:B------:R-:W-:Y:S01]  /*21a30*/  MOV R12, 0x0 ;  /* 0x00000000000c7802 */ /* 0x000fe20000000f00 */
[----:B------:R-:W-:Y:S02]  /*21a40*/  IMAD.MOV.U32 R13, RZ, RZ, 0x14f00000 ;  /* 0x14f00000ff0d7424 */ /* 0x000fe400078e00ff */
        /* <DEDUP_REMOVED lines=8> */
.L_x_3031:
[----:B------:R-:W-:Y:S05]  /*21ad0*/  BSYNC B2 ;  /* 0x0000000000027941 */ /* 0x000fea0003800000 */
.L_x_3030:
[----:B------:R-:W2:Y:S04]  /*21ae0*/  LDL R15, [R1+0x4] ;  /* 0x00000400010f7983 */ /* 0x000ea80000100800 */
        /* <DEDUP_REMOVED lines=10> */
[----:B--2---:R-:W-:Y:S01]  /*21b90*/  IMAD R3, R3, 0x8000, R15 ;  /* 0x0000800003037824 */ /* 0x004fe200078e020f */
[----:B---3--:R-:W-:-:S03]  /*21ba0*/  LEA R7, R7, R9, 0x7 ;  /* 0x0000000907077211 */ /* 0x008fc600078e38ff */
[----:B------:R-:W-:-:S08]  /*21bb0*/  VIADD R9, R3, 0x400 ;  /* 0x0000040003097836 */ /* 0x000fd00000000000 */
.L_x_3032:
        /* <DEDUP_REMOVED lines=16> */
.L_x_3033:
        /* <DEDUP_REMOVED lines=13> */
.L_x_3019:
[----:B------:R-:W-:Y:S05]  /*21d90*/  BSYNC B1 ;  /* 0x0000000000017941 */ /* 0x000fea0003800000 */
.L_x_3018:
[----:B------:R-:W2:Y:S01]  /*21da0*/  LDL R2, [R1+0x20] ;  /* 0x0000200001027983 */ /* 0x000ea20000100800 */
[----:B------:R-:W-:Y:S01]  /*21db0*/  IADD3 R3, R4, 0x1, RZ ;  /* 0x0000000104037810 */ /* 0x000fe20007ffe0ff */
[----:B------:R-:W-:Y:S03]  /*21dc0*/  BSSY B1, `(.L_x_3034) ;  /* 0x00000a9000017945 */ /* 0x000fe60003800000 */
        /* <DEDUP_REMOVED lines=9> */
[----:B0-----:R-:W-:Y:S01]  /*21e60*/  VIADD R6, R0, 0xffffffff ;  /* 0xffffffff00067836 */ /* 0x001fe20000000000 */
[----:B------:R-:W-:-:S04]  /*21e70*/  ISETP.NE.U32.AND P0, PT, RZ, UR4, PT ;  /* 0x00000004ff007c0c */ /* 0x000fc8000bf05070 */
[----:B------:R-:W-:-:S13]  /*21e80*/  ISETP.NE.AND.EX P0, PT, RZ, UR5, PT, P0 ;  /* 0x00000005ff007c0c */ /* 0x000fda000bf05300 */
[----:B------:R-:W-:Y:S05]  /*21e90*/  @!P0 BRA `(.L_x_3036) ;  /* 0x00000000004c8947 */ /* 0x000fea0003800000 */
[----:B------:R-:W3:Y:S01]  /*21ea0*/  LDL R13, [R1+0x28] ;  /* 0x00002800010d7983 */ /* 0x000ee20000100800 */
[----:B-----5:R-:W0:Y:S01]  /*21eb0*/  LDC R8, c[0x0][0x43c] ;  /* 0x00010f00ff087b82 */ /* 0x020e220000000800 */
[----:B------:R-:W-:Y:S02]  /*21ec0*/  ULDC.64 UR6, c[0x0][0x428] ;  /* 0x00010a0000067ab9 */ /* 0x000fe40000000a00 */
[----:B------:R-:W4:Y:S01]  /*21ed0*/  LDL R9, [R1+0x14] ;  /* 0x0000140001097983 */ /* 0x000f220000100800 */
        /* <DEDUP_REMOVED lines=8> */
[----:B---3--:R-:W-:-:S04]  /*21f60*/  IMAD R7, R13, UR6, RZ ;  /* 0x000000060d077c24 */ /* 0x008fc8000f8e02ff */
[C---:B----4-:R-:W-:Y:S02]  /*21f70*/  IMAD R7, R9.reuse, UR7, R7 ;  /* 0x0000000709077c24 */ /* 0x050fe4000f8e0207 */
[----:B------:R-:W-:-:S05]  /*21f80*/  IMAD.WIDE.U32 R2, R9, UR6, R2 ;  /* 0x0000000609027c25 */ /* 0x000fca000f8e0002 */
[----:B------:R-:W-:Y:S02]  /*21f90*/  IADD3 R3, R7, R3, RZ ;  /* 0x0000000307037210 */ /* 0x000fe40007ffe0ff */
[----:B------:R-:W-:-:S04]  /*21fa0*/  LEA R8, P0, R2, UR4, 0x2 ;  /* 0x0000000402087c11 */ /* 0x000fc8000f8010ff */
[----:B------:R-:W-:-:S05]  /*21fb0*/  LEA.HI.X R9, R2, UR5, R3, 0x2, P0 ;  /* 0x0000000502097c11 */ /* 0x000fca00080f1403 */
[----:B------:R0:W5:Y:S04]  /*21fc0*/  LDG.E R8, desc[UR60][R8.64] ;  /* 0x0000003c08087981 */ /* 0x000168000c1e1900 */
.L_x_3036:
[----:B------:R-:W3:Y:S01]  /*21fd0*/  LDL R2, [R1+0x4] ;  /* 0x0000040001027983 */ /* 0x000ee20000100800 */
[----:B------:R-:W-:Y:S01]  /*21fe0*/  SHF.L.U32 R3, R11, 0x1f, RZ ;  /* 0x0000001f0b037819 */ /* 0x000fe200000006ff */
[----:B------:R-:W-:Y:S01]  /*21ff0*/  BSSY B2, `(.L_x_3037) ;  /* 0x0000004000027945 */ /* 0x000fe20003800000 */
[----:B---3--:R-:W-:-:S04]  /*22000*/  IMAD R2, R12, 0x8, R2 ;  /* 0x000000080c027824 */ /* 0x008fc800078e0202 */
[----:B------:R-:W3:Y:S02]  /*22010*/  SYNCS.PHASECHK.TRANS64.TRYWAIT P0, [R2+URZ+0x34840], R3 ;  /* 0x03484003020075a7 */ /* 0x000ee4000800017f */
[----:B---3--:R-:W-:Y:S05]  /*22020*/  @!P0 BRA `(.L_x_3038) ;  /* 0x0000003800dc8947 */ /* 0x008fea0003800000 */
.L_x_3154:
[----:B------:R-:W-:Y:S05]  /*22030*/  BSYNC B2 ;  /* 0x0000000000027941 */ /* 0x000fea0003800000 */
.L_x_3037:
[----:B------:R-:W4:Y:S01]  /*22040*/  S2R R7, SR_TID.X ;  /* 0x0000000000077919 */ /* 0x000f220000002100 */
[----:B------:R-:W-:Y:S01]  /*22050*/  BSSY B2, `(.L_x_3039) ;  /* 0x000000b000027945 */ /* 0x000fe20003800000 */
        /* <DEDUP_REMOVED lines=10> */
.L_x_3040:
[----:B------:R-:W-:Y:S05]  /*22100*/  BSYNC B2 ;  /* 0x0000000000027941 */ /* 0x000fea0003800000 */
.L_x_3039:
[----:B------:R-:W4:Y:S04]  /*22110*/  LDL R7, [R1+0x8] ;  /* 0x0000080001077983 */ /* 0x000f280000100800 */
[----:B0-----:R-:W4:Y:S04]  /*22120*/  LDL R9, [R1+0x4] ;  /* 0x0000040001097983 */ /* 0x001f280000100800 */
[----:B---3--:R-:W3:Y:S01]  /*22130*/  LDL R2, [R1+0x1c] ;  /* 0x00001c0001027983 */ /* 0x008ee20000100800 */
[----:B--2---:R-:W-:-:S05]  /*22140*/  IMAD.MOV.U32 R11, RZ, RZ, RZ ;  /* 0x000000ffff0b7224 */ /* 0x004fca00078e00ff */
[----:B------:R-:W-:Y:S01]  /*22150*/  R2UR UR10, R11 ;  /* 0x000000000b0a72ca */ /* 0x000fe200000e0000 */
[----:B------:R-:W-:Y:S01]  /*22160*/  UIADD3 UR4, UP0, UR36, 0x370, URZ ;  /* 0x0000037024047890 */ /* 0x000fe2000ff1e03f */
[----:B------:R-:W-:Y:S01]  /*22170*/  PLOP3.LUT P0, PT, PT, PT, PT, 0x80, 0x0 ;  /* 0x000000000000781c */ /* 0x000fe20003f0f070 */
[----:B------:R-:W-:Y:S01]  /*22180*/  UMOV UR6, 0x0 ;  /* 0x0000000000067882 */ /* 0x000fe20000000000 */
[----:B------:R-:W-:Y:S01]  /*22190*/  UMOV UR7, 0x14f00000 ;  /* 0x14f0000000077882 */ /* 0x000fe20000000000 */
[----:B------:R-:W-:Y:S01]  /*221a0*/  UIADD3.X UR5, URZ, UR37, URZ, UP0, !UPT ;  /* 0x000000253f057290 */ /* 0x000fe200087fe43f */
[C---:B----4-:R-:W-:Y:S01]  /*221b0*/  LEA R3, R7.reuse, R10, 0x3 ;  /* 0x0000000a07037211 */ /* 0x050fe200078e18ff */
[----:B------:R-:W-:-:S04]  /*221c0*/  IMAD R7, R7, 0xc000, R9 ;  /* 0x0000c00007077824 */ /* 0x000fc800078e0209 */
[----:B------:R-:W-:Y:S02]  /*221d0*/  VIADD R3, R3, 0x30 ;  /* 0x0000003003037836 */ /* 0x000fe40000000000 */
[----:B---3--:R-:W-:Y:S02]  /*221e0*/  IMAD R2, R6, 0x80, R2 ;  /* 0x0000008006027824 */ /* 0x008fe400078e0202 */
[----:B------:R-:W-:-:S07]  /*221f0*/  VIADD R9, R7, 0x1c400 ;  /* 0x0001c40007097836 */ /* 0x000fce0000000000 */
.L_x_3041:
        /* <DEDUP_REMOVED lines=16> */
.L_x_3042:
        /* <DEDUP_REMOVED lines=15> */
.L_x_3043:
        /* <DEDUP_REMOVED lines=15> */
.L_x_3155:
[----:B------:R-:W-:Y:S05]  /*224e0*/  BSYNC B2 ;  /* 0x0000000000027941 */ /* 0x000fea0003800000 */
.L_x_3044:
        /* <DEDUP_REMOVED lines=11> */
.L_x_3047:
[----:B------:R-:W-:Y:S05]  /*225a0*/  BSYNC B2 ;  /* 0x0000000000027941 */ /* 0x000fea0003800000 */
.L_x_3046:
        /* <DEDUP_REMOVED lines=13> */
.L_x_3048:
        /* <DEDUP_REMOVED lines=16> */
.L_x_3049:
        /* <DEDUP_REMOVED lines=13> */
.L_x_3035:
[----:B------:R-:W-:Y:S05]  /*22850*/  BSYNC B1 ;  /* 0x0000000000017941 */ /* 0x000fea0003800000 */
.L_x_3034:
[C---:B------:R-:W-:Y:S02]  /*22860*/  ISETP.GT.AND P0, PT, R0.reuse, 0x1, PT ;  /* 0x000000010000780c */ /* 0x040fe40003f04270 */
[----:B------:R-:W-:-:S11]  /*22870*/  IADD3 R0, R0, -0x2, RZ ;  /* 0xfffffffe00007810 */ /* 0x000fd60007ffe0ff */
[----:B------:R-:W-:Y:S05]  /*22880*/  @P0 BRA `(.L_x_3050) ;  /* 0xffffffe8008c0947 */ /* 0x000fea000383ffff */
.L_x_2999:
[----:B------:R-:W-:Y:S05]  /*22890*/  BSYNC B0 ;  /* 0x0000000000007941 */ /* 0x000fea0003800000 */
.L_x_2998:
[----:B------:R-:W4:Y:S01]  /*228a0*/  S2R R3, SR_TID.X ;  /* 0x0000000000037919 */ /* 0x000f220000002100 */
[----:B------:R-:W-:Y:S01]  /*228b0*/  BSSY B0, `(.L_x_3051) ;  /* 0x0000010000007945 */ /* 0x000fe20003800000 */
[----:B----4-:R-:W-:-:S04]  /*228c0*/  LOP3.LUT R3, R3, 0x7f, RZ, 0xc0, !PT ;  /* 0x0000007f03037812 */ /* 0x010fc800078ec0ff */
[----:B------:R-:W-:-:S13]  /*228d0*/  ISETP.NE.AND P0, PT, R3, RZ, PT ;  /* 0x000000ff0300720c */ /* 0x000fda0003f05270 */
[----:B------:R-:W-:Y:S05]  /*228e0*/  @P0 BRA `(.L_x_3052) ;  /* 0x0000000000300947 */ /* 0x000fea0003800000 */
[----:B------:R-:W4:Y:S01]  /*228f0*/  S2R R2, SR_LANEID ;  /* 0x0000000000027919 */ /* 0x000f220000000000 */
[----:B------:R-:W-:Y:S01]  /*22900*/  VOTEU.ANY UR4, UPT, PT ;  /* 0x0000000000047886 */ /* 0x000fe200038e0100 */
[----:B0-2---:R-:W0:Y:S01]  /*22910*/  LDC.64 R4, c[0x0][0xc60] ;  /* 0x00031800ff047b82 */ /* 0x005e220000000a00 */
[----:B------:R-:W4:Y:S02]  /*22920*/  FLO.U32 R0, UR4 ;  /* 0x0000000400007d00 */ /* 0x000f2400080e0000 */
[----:B----4-:R-:W-:-:S06]  /*22930*/  ISETP.EQ.U32.AND P0, PT, R0, R2, PT ;  /* 0x000000020000720c */ /* 0x010fcc0003f02070 */
[----:B------:R-:W0:Y:S07]  /*22940*/  POPC R2, UR4 ;  /* 0x0000000400027d09 */ /* 0x000e2e0008000000 */
[----:B0-----:R-:W2:Y:S04]  /*22950*/  @P0 ATOMG.E.ADD.STRONG.GPU PT, R2, desc[UR60][R4.64], R2 ;  /* 0x00000002040209a8 */ /* 0x001ea800081ee1fc */
[----:B--2---:R0:W2:Y:S02]  /*22960*/  SHFL.IDX PT, R2, R2, R0, 0x1f ;  /* 0x00001f0002027589 */ /* 0x0040a400000e0000 */
[----:B0-----:R-:W0:Y:S02]  /*22970*/  S2R R0, SR_LTMASK ;  /* 0x0000000000007919 */ /* 0x001e240000003900 */
[----:B0-----:R-:W-:-:S06]  /*22980*/  LOP3.LUT R0, R0, UR4, RZ, 0xc0, !PT ;  /* 0x0000000400007c12 */ /* 0x001fcc000f8ec0ff */
[----:B------:R-:W2:Y:S02]  /*22990*/  POPC R0, R0 ;  /* 0x0000000000007309 */ /* 0x000ea40000000000 */
[----:B--2---:R-:W-:-:S07]  /*229a0*/  IADD3 R16, R2, UR38, R0 ;  /* 0x0000002602107c10 */ /* 0x004fce000fffe000 */
.L_x_3052:
[----:B------:R-:W-:Y:S05]  /*229b0*/  BSYNC B0 ;  /* 0x0000000000007941 */ /* 0x000fea0003800000 */
.L_x_3051:
[----:B------:R-:W4:Y:S01]  /*229c0*/  LDL R0, [R1+0x20] ;  /* 0x0000200001007983 */ /* 0x000f220000100800 */
[----:B------:R-:W-:Y:S01]  /*229d0*/  BSSY B0, `(.L_x_3053) ;  /* 0x0000040000007945 */ /* 0x000fe20003800000 */
[----:B----4-:R-:W-:-:S13]  /*229e0*/  LOP3.LUT P0, RZ, R0, 0x1, RZ, 0xc0, !PT ;  /* 0x0000000100ff7812 */ /* 0x010fda000780c0ff */
[----:B------:R-:W-:Y:S05]  /*229f0*/  @!P0 BRA `(.L_x_3054) ;  /* 0x0000000000f48947 */ /* 0x000fea0003800000 */
[----:B0-2---:R-:W2:Y:S04]  /*22a00*/  LDL R4, [R1+0x4] ;  /* 0x0000040001047983 */ /* 0x005ea80000100800 */
[----:B------:R-:W2:Y:S04]  /*22a10*/  LDL R0, [R1+0x8] ;  /* 0x0000080001007983 */ /* 0x000ea80000100800 */
[----:B------:R-:W4:Y:S01]  /*22a20*/  LDL R2, [R1+0x18] ;  /* 0x0000180001027983 */ /* 0x000f220000100800 */
[----:B------:R-:W-:Y:S01]  /*22a30*/  BSSY B1, `(.L_x_3055) ;  /* 0x0000006000017945 */ /* 0x000fe20003800000 */
[----:B------:R-:W-:Y:S01]  /*22a40*/  ISETP.NE.AND P1, PT, R3, RZ, PT ;  /* 0x000000ff0300720c */ /* 0x000fe20003f25270 */
[----:B--2---:R-:W-:Y:S01]  /*22a50*/  IMAD R0, R0, 0x8, R4 ;  /* 0x0000000800007824 */ /* 0x004fe200078e0204 */
[----:B----4-:R-:W-:-:S04]  /*22a60*/  SHF.L.U32 R2, R2, 0x1f, RZ ;  /* 0x0000001f02027819 */ /* 0x010fc800000006ff */
[----:B------:R-:W0:Y:S02]  /*22a70*/  SYNCS.PHASECHK.TRANS64.TRYWAIT P0, [R0+URZ+0x34860], R2 ;  /* 0x03486002000075a7 */ /* 0x000e24000800017f */
[----:B0-----:R-:W-:Y:S05]  /*22a80*/  @!P0 BRA `(.L_x_3056) ;  /* 0x00000030006c8947 */ /* 0x001fea0003800000 */
.L_x_3156:
[----:B------:R-:W-:Y:S05]  /*22a90*/  BSYNC B1 ;  /* 0x0000000000017941 */ /* 0x000fea0003800000 */
.L_x_3055:
[----:B------:R-:W-:Y:S04]  /*22aa0*/  BSSY B1, `(.L_x_3057) ;  /* 0x0000009000017945 */ /* 0x000fe80003800000 */
[----:B------:R-:W-:Y:S05]  /*22ab0*/  @P1 BRA `(.L_x_3058) ;  /* 0x00000000001c1947 */ /* 0x000fea0003800000 */
[----:B------:R-:W2:Y:S01]  /*22ac0*/  S2R R3, SR_TID.X ;  /* 0x0000000000037919 */ /* 0x000ea20000002100 */
[----:B0-----:R-:W-:-:S04]  /*22ad0*/  IMAD.MOV.U32 R2, RZ, RZ, 0x8000 ;  /* 0x00008000ff027424 */ /* 0x001fc800078e00ff */
[----:B------:R4:W-:Y:S01]  /*22ae0*/  SYNCS.ARRIVE.TRANS64 RZ, [R0+URZ+0x34850], R2 ;  /* 0x0348500200ff79a7 */ /* 0x0009e2000800003f */
[----:B--2---:R-:W-:-:S04]  /*22af0*/  LOP3.LUT R3, R3, 0x1f, RZ, 0xc0, !PT ;  /* 0x0000001f03037812 */ /* 0x004fc800078ec0ff */
[----:B------:R-:W-:-:S13]  /*22b00*/  ISETP.NE.AND P0, PT, R3, RZ, PT ;  /* 0x000000ff0300720c */ /* 0x000fda0003f05270 */
[----:B----4-:R-:W-:Y:S05]  /*22b10*/  @!P0 BRA `(.L_x_3058) ;  /* 0x0000000000048947 */ /* 0x010fea0003800000 */
[----:B------:R-:W-:Y:S01]  /*22b20*/  BPT.TRAP 0x1 ;  /* 0x000000040000795c */ /* 0x000fe20000300000 */
.L_x_3058:
[----:B------:R-:W-:Y:S05]  /*22b30*/  BSYNC B1 ;  /* 0x0000000000017941 */ /* 0x000fea0003800000 */
.L_x_3057:
[----:B------:R-:W2:Y:S04]  /*22b40*/  LDL.LU R5, [R1+0x1c] ;  /* 0x00001c0001057983 */ /* 0x000ea80000300800 */
[----:B------:R-:W2:Y:S04]  /*22b50*/  LDL.LU R3, [R1+0x10] ;  /* 0x0000100001037983 */ /* 0x000ea80000300800 */
[----:B------:R-:W4:Y:S04]  /*22b60*/  LDL R4, [R1+0x4] ;  /* 0x0000040001047983 */ /* 0x000f280000100800 */
[----:B0-----:R-:W4:Y:S01]  /*22b70*/  LDL R2, [R1+0x8] ;  /* 0x0000080001027983 */ /* 0x001f220000100800 */
[----:B------:R-:W-:Y:S01]  /*22b80*/  UIADD3 UR4, UP0, UR36, 0x470, URZ ;  /* 0x0000047024047890 */ /* 0x000fe2000ff1e03f */
[----:B------:R-:W-:Y:S01]  /*22b90*/  PLOP3.LUT P0, PT, PT, PT, PT, 0x80, 0x0 ;  /* 0x000000000000781c */ /* 0x000fe20003f0f070 */
[----:B------:R-:W-:Y:S01]  /*22ba0*/  VIADD R0, R0, 0x34850 ;  /* 0x0003485000007836 */ /* 0x000fe20000000000 */
[----:B------:R-:W-:Y:S01]  /*22bb0*/  UMOV UR6, 0x0 ;  /* 0x0000000000067882 */ /* 0x000fe20000000000 */
[----:B------:R-:W-:Y:S01]  /*22bc0*/  UIADD3.X UR5, URZ, UR37, URZ, UP0, !UPT ;  /* 0x000000253f057290 */ /* 0x000fe200087fe43f */
[----:B------:R-:W-:Y:S01]  /*22bd0*/  UMOV UR7, 0x14f00000 ;  /* 0x14f0000000077882 */ /* 0x000fe20000000000 */
[----:B------:R-:W-:Y:S01]  /*22be0*/  UMOV UR10, URZ ;  /* 0x0000003f000a7c82 */ /* 0x000fe20008000000 */
[----:B--2---:R-:W-:Y:S01]  /*22bf0*/  IMAD R3, R3, 0x80, R5 ;  /* 0x0000008003037824 */ /* 0x004fe200078e0205 */
[----:B----4-:R-:W-:-:S05]  /*22c00*/  LEA R2, R2, R4, 0xf ;  /* 0x0000000402027211 */ /* 0x010fca00078e78ff */
[----:B------:R-:W-:-:S07]  /*22c10*/  VIADD R4, R2, 0x400 ;  /* 0x0000040002047836 */ /* 0x000fce0000000000 */
.L_x_3059:
        /* <DEDUP_REMOVED lines=16> */
.L_x_3060:
        /* <DEDUP_REMOVED lines=10> */
[----:B----4-:R-:W-:Y:S05]  /*22dc0*/  @P0 BRA.U.ANY `(.L_x_3060) ;  /* 0xfffffffd00d40947 */ /* 0x010fea000393ffff */
.L_x_3054:
[----:B------:R-:W-:Y:S05]  /*22dd0*/  BSYNC B0 ;  /* 0x0000000000007941 */ /* 0x000fea0003800000 */
.L_x_3053:
[----:B------:R-:W4:Y:S04]  /*22de0*/  LDL.LU R5, [R1+0x8] ;  /* 0x0000080001057983 */ /* 0x000f280000300800 */
[----:B0-2---:R-:W2:Y:S01]  /*22df0*/  LDL.LU R4, [R1+0x18] ;  /* 0x0000180001047983 */ /* 0x005ea20000300800 */
[----:B----4-:R-:W-:-:S04]  /*22e00*/  IADD3 R0, R5, 0x1, RZ ;  /* 0x0000000105007810 */ /* 0x010fc80007ffe0ff */
[----:B------:R-:W-:-:S04]  /*22e10*/  ISETP.NE.AND P0, PT, R0, 0x2, PT ;  /* 0x000000020000780c */ /* 0x000fc80003f05270 */
[----:B------:R-:W-:Y:S02]  /*22e20*/  SEL R2, RZ, 0x1, P0 ;  /* 0x00000001ff027807 */ /* 0x000fe40000000000 */
[----:B------:R-:W-:Y:S02]  /*22e30*/  SEL R0, R0, RZ, P0 ;  /* 0x000000ff00007207 */ /* 0x000fe40000000000 */
[----:B--2---:R-:W-:-:S03]  /*22e40*/  LOP3.LUT R4, R4, R2, RZ, 0x3c, !PT ;  /* 0x0000000204047212 */ /* 0x004fc600078e3cff */
[----:B------:R2:W-:Y:S04]  /*22e50*/  STL [R1+0x8], R0 ;  /* 0x0000080001007387 */ /* 0x0005e80000100800 */
[----:B------:R2:W-:Y:S02]  /*22e60*/  STL [R1+0x18], R4 ;  /* 0x0000180401007387 */ /* 0x0005e40000100800 */
.L_x_2978:
[----:B------:R-:W-:Y:S05]  /*22e70*/  BSYNC B7 ;  /* 0x0000000000077941 */ /* 0x000fea0003800000 */
.L_x_2976:
[----:B--2---:R-:W2:Y:S02]  /*22e80*/  LDL R0, [R1+0x20] ;  /* 0x0000200001007983 */ /* 0x004ea40000100800 */
[----:B--2---:R-:W-:-:S13]  /*22e90*/  LOP3.LUT P0, RZ, R0, 0x2, RZ, 0xc0, !PT ;  /* 0x0000000200ff7812 */ /* 0x004fda000780c0ff */
[----:B------:R-:W-:Y:S05]  /*22ea0*/  @!P0 BRA `(.L_x_3061) ;  /* 0x0000000000288947 */ /* 0x000fea0003800000 */
[----:B------:R-:W-:Y:S05]  /*22eb0*/  WARPSYNC.ALL ;  /* 0x0000000000007948 */ /* 0x000fea0003800000 */
[----:B------:R-:W2:Y:S08]  /*22ec0*/  S2UR UR5, SR_CgaCtaId ;  /* 0x00000000000579c3 */ /* 0x000eb00000008800 */
[----:B------:R-:W-:Y:S06]  /*22ed0*/  BAR.SYNC.DEFER_BLOCKING 0x5, 0x180 ;  /* 0x0146000000007b1d */ /* 0x000fec0000010000 */
[----:B------:R-:W-:-:S02]  /*22ee0*/  UMOV UR4, 0x400 ;  /* 0x0000040000047882 */ /* 0x000fc40000000000 */
[----:B--2---:R-:W-:-:S06]  /*22ef0*/  ULEA UR4, UR5, UR4, 0x18 ;  /* 0x0000000405047291 */ /* 0x004fcc000f8ec03f */
[----:B------:R-:W-:-:S05]  /*22f00*/  IMAD.U32 R0, RZ, RZ, UR4 ;  /* 0x00000004ff007e24 */ /* 0x000fca000f8e00ff */
[----:B------:R4:W2:Y:S04]  /*22f10*/  LDS.128 R16, [R0+0x348d0] ;  /* 0x0348d00000107984 */ /* 0x0008a80000000c00 */
[----:B------:R4:W-:Y:S01]  /*22f20*/  STL [R1+0x4], R0 ;  /* 0x0000040001007387 */ /* 0x0009e20000100800 */
[----:B------:R-:W-:Y:S06]  /*22f30*/  BAR.ARV 0x4, 0x180 ;  /* 0x0106000000007b1d */ /* 0x000fec0000002000 */
[----:B------:R-:W-:Y:S05]  /*22f40*/  BRA `(.L_x_3062) ;  /* 0x0000000800d87947 */ /* 0x000fea0003800000 */
.L_x_3061:
[----:B---3--:R-:W2:Y:S01]  /*22f50*/  S2R R6, SR_TID.X ;  /* 0x0000000000067919 */ /* 0x008ea20000002100 */
[----:B------:R-:W-:Y:S01]  /*22f60*/  UMOV UR4, 0xffffffff ;  /* 0xffffffff00047882 */ /* 0x000fe20000000000 */
[----:B--2---:R-:W-:-:S04]  /*22f70*/  LOP3.LUT R6, R6, 0x1f, RZ, 0xc0, !PT ;  /* 0x0000001f06067812 */ /* 0x004fc800078ec0ff */
[----:B------:R-:W-:Y:S01]  /*22f80*/  ISETP.NE.AND P0, PT, R6, 0x1f, PT ;  /* 0x0000001f0600780c */ /* 0x000fe20003f05270 */
[----:B------:R-:W-:-:S12]  /*22f90*/  BRA.DIV UR4, `(.L_x_3063) ;  /* 0x0000002e043c7947 */ /* 0x000fd8000b800000 */
[----:B------:R-:W-:Y:S01]  /*22fa0*/  IMAD.IADD R0, R19, 0x1, R6 ;  /* 0x0000000113007824 */ /* 0x000fe200078e0206 */
[----:B------:R-:W-:-:S04]  /*22fb0*/  ULDC UR4, c[0x0][0xc3c] ;  /* 0x00030f0000047ab9 */ /* 0x000fc80000000800 */
[----:B------:R-:W-:-:S13]  /*22fc0*/  ISETP.GE.OR P1, PT, R0, UR4, !P0 ;  /* 0x0000000400007c0c */ /* 0x000fda000c726670 */
[----:B------:R-:W2:Y:S02]  /*22fd0*/  @!P1 LDC.64 R2, c[0x0][0xc80] ;  /* 0x00032000ff029b82 */ /* 0x000ea40000000a00 */
[----:B--2---:R-:W-:-:S06]  /*22fe0*/  @!P1 IMAD.WIDE R2, R0, 0x4, R2 ;  /* 0x0000000400029825 */ /* 0x004fcc00078e0202 */
[----:B------:R2:W3:Y:S01]  /*22ff0*/  @!P1 LDG.E R2, desc[UR60][R2.64] ;  /* 0x0000003c02029981 */ /* 0x0004e2000c1e1900 */
[C---:B------:R-:W-:Y:S02]  /*23000*/  ISETP.GE.U32.AND P2, PT, R6.reuse, 0x2, PT ;  /* 0x000000020600780c */ /* 0x040fe40003f46070 */
[C---:B------:R-:W-:Y:S01]  /*23010*/  ISETP.GE.U32.AND P3, PT, R6.reuse, 0x4, PT ;  /* 0x000000040600780c */ /* 0x040fe20003f66070 */
[----:B------:R-:W-:Y:S01]  /*23020*/  SHFL.IDX PT, R5, R16, 0x1, 0x1f ;  /* 0x00201f0010057f89 */ /* 0x000fe200000e0000 */
[C---:B------:R-:W-:Y:S02]  /*23030*/  ISETP.GE.U32.AND P4, PT, R6.reuse, 0x8, PT ;  /* 0x000000080600780c */ /* 0x040fe40003f86070 */
[C---:B------:R-:W-:Y:S01]  /*23040*/  ISETP.GE.U32.AND P5, PT, R6.reuse, 0x10, PT ;  /* 0x000000100600780c */ /* 0x040fe20003fa6070 */
[----:B--2---:R-:W-:Y:S01]  /*23050*/  IMAD.MOV.U32 R3, RZ, RZ, RZ ;  /* 0x000000ffff037224 */ /* 0x004fe200078e00ff */
[----:B---3--:R-:W-:Y:S02]  /*23060*/  @!P1 MOV R3, R2 ;  /* 0x0000000200039202 */ /* 0x008fe40000000f00 */
[----:B------:R-:W-:-:S03]  /*23070*/  ISETP.NE.AND P1, PT, R6, RZ, PT ;  /* 0x000000ff0600720c */ /* 0x000fc60003f25270 */
[----:B------:R-:W2:Y:S02]  /*23080*/  SHFL.UP PT, R2, R3, 0x1, RZ ;  /* 0x0420000003027989 */ /* 0x000ea400000e00ff */
[----:B--2---:R-:W-:-:S05]  /*23090*/  SEL R0, R2, RZ, P1 ;  /* 0x000000ff02007207 */ /* 0x004fca0000800000 */
[----:B------:R-:W-:Y:S02]  /*230a0*/  IMAD.IADD R2, R3, 0x1, R0 ;  /* 0x0000000103027824 */ /* 0x000fe400078e0200 */
[----:B------:R-:W-:Y:S04]  /*230b0*/  SHFL.IDX PT, R0, R16, RZ, 0x1f ;  /* 0x00001fff10007589 */ /* 0x000fe800000e0000 */
[----:B------:R-:W2:Y:S02]  /*230c0*/  SHFL.UP PT, R4, R2, 0x2, RZ ;  /* 0x0440000002047989 */ /* 0x000ea400000e00ff */
[----:B--2---:R-:W-:-:S05]  /*230d0*/  SEL R4, R4, RZ, P2 ;  /* 0x000000ff04047207 */ /* 0x004fca0001000000 */
[----:B------:R-:W-:-:S05]  /*230e0*/  IMAD.IADD R2, R2, 0x1, R4 ;  /* 0x0000000102027824 */ /* 0x000fca00078e0204 */
[----:B------:R-:W2:Y:S02]  /*230f0*/  SHFL.UP PT, R4, R2, 0x4, RZ ;  /* 0x0480000002047989 */ /* 0x000ea400000e00ff */
[----:B--2---:R-:W-:-:S05]  /*23100*/  SEL R4, R4, RZ, P3 ;  /* 0x000000ff04047207 */ /* 0x004fca0001800000 */
[----:B------:R-:W-:-:S05]  /*23110*/  IMAD.IADD R2, R2, 0x1, R4 ;  /* 0x0000000102027824 */ /* 0x000fca00078e0204 */
[----:B------:R-:W2:Y:S02]  /*23120*/  SHFL.UP PT, R4, R2, 0x8, RZ ;  /* 0x0500000002047989 */ /* 0x000ea400000e00ff */
[----:B--2---:R-:W-:-:S04]  /*23130*/  SEL R4, R4, RZ, P4 ;  /* 0x000000ff04047207 */ /* 0x004fc80002000000 */
[----:B------:R-:W-:-:S05]  /*23140*/  IADD3 R2, R2, R4, RZ ;  /* 0x0000000402027210 */ /* 0x000fca0007ffe0ff */
[----:B------:R-:W2:Y:S02]  /*23150*/  SHFL.UP PT, R4, R2, 0x10, RZ ;  /* 0x0600000002047989 */ /* 0x000ea400000e00ff */
[----:B--2---:R-:W-:-:S05]  /*23160*/  SEL R4, R4, RZ, P5 ;  /* 0x000000ff04047207 */ /* 0x004fca0002800000 */
[----:B------:R-:W-:-:S05]  /*23170*/  IMAD.IADD R2, R2, 0x1, R4 ;  /* 0x0000000102027824 */ /* 0x000fca00078e0204 */
[----:B------:R2:W3:Y:S02]  /*23180*/  SHFL.IDX PT, R16, R2, 0x1f, 0x1f ;  /* 0x03e01f0002107f89 */ /* 0x0004e400000e0000 */
.L_x_3166:
[----:B------:R-:W-:Y:S02]  /*23190*/  ULDC UR4, c[0x0][0xc38] ;  /* 0x00030e0000047ab9 */ /* 0x000fe40000000800 */
[----:B------:R-:W-:-:S04]  /*231a0*/  IMAD.U32 R4, RZ, RZ, UR4 ;  /* 0x00000004ff047e24 */ /* 0x000fc8000f8e00ff */
[----:B---3--:R-:W-:-:S04]  /*231b0*/  IMAD R16, R16, R4, RZ ;  /* 0x0000000410107224 */ /* 0x008fc800078e02ff */
[----:B------:R-:W-:-:S05]  /*231c0*/  IMAD.IADD R5, R5, 0x1, R16 ;  /* 0x0000000105057824 */ /* 0x000fca00078e0210 */
[----:B------:R-:W-:-:S13]  /*231d0*/  ISETP.GT.AND P6, PT, R5, R0, PT ;  /* 0x000000000500720c */ /* 0x000fda0003fc4270 */
[----:B------:R-:W-:Y:S05]  /*231e0*/  @P6 BRA `(.L_x_3064) ;  /* 0x00000000009c6947 */ /* 0x000fea0003800000 */
.L_x_3069:
[----:B--2---:R-:W2:Y:S01]  /*231f0*/  LDC R2, c[0x0][0xc3c] ;  /* 0x00030f00ff027b82 */ /* 0x004ea20000000800 */
[----:B------:R-:W-:-:S04]  /*23200*/  IADD3 R19, R19, 0x1f, RZ ;  /* 0x0000001f13137810 */ /* 0x000fc80007ffe0ff */
[----:B--2---:R-:W-:-:S13]  /*23210*/  ISETP.GE.AND P6, PT, R19, R2, PT ;  /* 0x000000021300720c */ /* 0x004fda0003fc6270 */
[----:B------:R-:W-:Y:S05]  /*23220*/  @P6 BRA `(.L_x_3065) ;  /* 0x0000000400d46947 */ /* 0x000fea0003800000 */
[----:B------:R-:W2:Y:S01]  /*23230*/  S2R R3, SR_TID.X ;  /* 0x0000000000037919 */ /* 0x000ea20000002100 */
[----:B------:R-:W-:Y:S01]  /*23240*/  BSSY B0, `(.L_x_3066) ;  /* 0x0000009000007945 */ /* 0x000fe20003800000 */
[----:B--2---:R-:W-:-:S05]  /*23250*/  LOP3.LUT R3, R3, 0x1f, RZ, 0xc0, !PT ;  /* 0x0000001f03037812 */ /* 0x004fca00078ec0ff */
[----:B------:R-:W-:Y:S02]  /*23260*/  IMAD.IADD R4, R19, 0x1, R3 ;  /* 0x0000000113047824 */ /* 0x000fe400078e0203 */
[----:B------:R-:W-:-:S03]  /*23270*/  IMAD.MOV.U32 R3, RZ, RZ, RZ ;  /* 0x000000ffff037224 */ /* 0x000fc600078e00ff */
[----:B------:R-:W-:-:S13]  /*23280*/  ISETP.GE.OR P6, PT, R4, R2, !P0 ;  /* 0x000000020400720c */ /* 0x000fda00047c6670 */
[----:B------:R-:W-:Y:S05]  /*23290*/  @P6 BRA `(.L_x_3067) ;  /* 0x00000000000c6947 */ /* 0x000fea0003800000 */
[----:B------:R-:W2:Y:S02]  /*232a0*/  LDC.64 R2, c[0x0][0xc80] ;  /* 0x00032000ff027b82 */ /* 0x000ea40000000a00 */
[----:B--2---:R-:W-:-:S06]  /*232b0*/  IMAD.WIDE R2, R4, 0x4, R2 ;  /* 0x0000000404027825 */ /* 0x004fcc00078e0202 */
[----:B------:R2:W5:Y:S02]  /*232c0*/  LDG.E R3, desc[UR60][R2.64] ;  /* 0x0000003c02037981 */ /* 0x000564000c1e1900 */
.L_x_3067:
[----:B------:R-:W-:Y:S05]  /*232d0*/  BSYNC B0 ;  /* 0x0000000000007941 */ /* 0x000fea0003800000 */
.L_x_3066:
[----:B------:R-:W-:-:S03]  /*232e0*/  UMOV UR4, 0xffffffff ;  /* 0xffffffff00047882 */ /* 0x000fc60000000000 */
[----:B------:R-:W-:Y:S05]  /*232f0*/  BRA.DIV UR4, `(.L_x_3068) ;  /* 0x0000002e04a07947 */ /* 0x000fea000b800000 */
[----:B--2--5:R-:W2:Y:S02]  /*23300*/  SHFL.UP PT, R2, R3, 0x1, RZ ;  /* 0x0420000003027989 */ /* 0x024ea400000e00ff */
        /* <DEDUP_REMOVED lines=8> */
[----:B------:R-:W2:Y:S02]  /*23390*/  SHFL.UP PT, R4, R2, 0x8, RZ ;  /* 0x0500000002047989 */ /* 0x000ea400000e00ff */
[----:B--2---:R-:W-:-:S05]  /*233a0*/  SEL R4, R4, RZ, P4 ;  /* 0x000000ff04047207 */ /* 0x004fca0002000000 */
[----:B------:R-:W-:-:S05]  /*233b0*/  IMAD.IADD R2, R2, 0x1, R4 ;  /* 0x0000000102027824 */ /* 0x000fca00078e0204 */
[----:B------:R-:W2:Y:S02]  /*233c0*/  SHFL.UP PT, R4, R2, 0x10, RZ ;  /* 0x0600000002047989 */ /* 0x000ea400000e00ff */
[----:B--2---:R-:W-:-:S05]  /*233d0*/  SEL R4, R4, RZ, P5 ;  /* 0x000000ff04047207 */ /* 0x004fca0002800000 */
[----:B------:R-:W-:-:S05]  /*233e0*/  IMAD.IADD R2, R2, 0x1, R4 ;  /* 0x0000000102027824 */ /* 0x000fca00078e0204 */
[----:B------:R2:W3:Y:S02]  /*233f0*/  SHFL.IDX PT, R16, R2, 0x1f, 0x1f ;  /* 0x03e01f0002107f89 */ /* 0x0004e400000e0000 */
.L_x_3174:
[----:B------:R-:W-:Y:S02]  /*23400*/  ULDC UR4, c[0x0][0xc38] ;  /* 0x00030e0000047ab9 */ /* 0x000fe40000000800 */
[----:B------:R-:W-:-:S05]  /*23410*/  MOV R4, UR4 ;  /* 0x0000000400047c02 */ /* 0x000fca0008000f00 */
[----:B---3--:R-:W-:-:S04]  /*23420*/  IMAD R16, R16, R4, RZ ;  /* 0x0000000410107224 */ /* 0x008fc800078e02ff */
[----:B------:R-:W-:-:S05]  /*23430*/  IMAD.IADD R5, R16, 0x1, R5 ;  /* 0x0000000110057824 */ /* 0x000fca00078e0205 */
[----:B------:R-:W-:-:S13]  /*23440*/  ISETP.GT.AND P6, PT, R5, R0, PT ;  /* 0x000000000500720c */ /* 0x000fda0003fc4270 */
[----:B------:R-:W-:Y:S05]  /*23450*/  @!P6 BRA `(.L_x_3069) ;  /* 0xfffffffc0064e947 */ /* 0x000fea000383ffff */
.L_x_3064:
[----:B------:R-:W-:Y:S01]  /*23460*/  IMAD.IADD R16, R5, 0x1, -R16 ;  /* 0x0000000105107824 */ /* 0x000fe200078e0a10 */
[----:B------:R-:W-:-:S03]  /*23470*/  UMOV UR4, 0xffffffff ;  /* 0xffffffff00047882 */ /* 0x000fc60000000000 */
[----:B------:R-:W-:-:S05]  /*23480*/  IMAD R5, R2, R4, R16 ;  /* 0x0000000402057224 */ /* 0x000fca00078e0210 */
[----:B------:R-:W-:Y:S01]  /*23490*/  ISETP.GT.AND P6, PT, R5, R0, PT ;  /* 0x000000000500720c */ /* 0x000fe20003fc4270 */
[----:B------:R-:W-:-:S12]  /*234a0*/  BRA.DIV UR4, `(.L_x_3070) ;  /* 0x00000032040c7947 */ /* 0x000fd8000b800000 */
[----:B------:R-:W-:-:S04]  /*234b0*/  VOTE.ANY R5, PT, !P6 ;  /* 0x0000000000057806 */ /* 0x000fc800070e0100 */
[----:B------:R-:W3:Y:S02]  /*234c0*/  POPC R6, R5 ;  /* 0x0000000500067309 */ /* 0x000ee40000000000 */
[----:B---3--:R3:W4:Y:S02]  /*234d0*/  SHFL.IDX PT, R17, R3, R6, 0x1f ;  /* 0x00001f0603117589 */ /* 0x00872400000e0000 */
.L_x_3178:
[----:B------:R-:W-:Y:S01]  /*234e0*/  ISETP.NE.AND P0, PT, R5, RZ, PT ;  /* 0x000000ff0500720c */ /* 0x000fe20003f05270 */
[----:B------:R-:W-:-:S12]  /*234f0*/  IMAD.MOV.U32 R5, RZ, RZ, RZ ;  /* 0x000000ffff057224 */ /* 0x000fd800078e00ff */
[----:B------:R-:W-:Y:S05]  /*23500*/  @!P0 BRA `(.L_x_3071) ;  /* 0x0000000000148947 */ /* 0x000fea0003800000 */
[----:B------:R-:W-:Y:S01]  /*23510*/  UMOV UR4, 0xffffffff ;  /* 0xffffffff00047882 */ /* 0x000fe20000000000 */
[----:B------:R-:W-:Y:S02]  /*23520*/  IADD3 R12, R6, -0x1, RZ ;  /* 0xffffffff060c7810 */ /* 0x000fe40007ffe0ff */
[----:B------:R-:W-:Y:S05]  /*23530*/  BRA.DIV UR4, `(.L_x_3072) ;  /* 0x0000003204307947 */ /* 0x000fea000b800000 */
[----:B--2---:R2:W0:Y:S02]  /*23540*/  SHFL.IDX PT, R2, R2, R12, 0x1f ;  /* 0x00001f0c02027589 */ /* 0x00442400000e0000 */
.L_x_3181:
[----:B0-----:R-:W-:-:S07]  /*23550*/  IMAD.MOV.U32 R5, RZ, RZ, R2 ;  /* 0x000000ffff057224 */ /* 0x001fce00078e0002 */
.L_x_3071:
[----:B--23--:R-:W2:Y:S01]  /*23560*/  LDC.64 R2, c[0x0][0xc90] ;  /* 0x00032400ff027b82 */ /* 0x00cea20000000a00 */
[----:B------:R-:W-:-:S04]  /*23570*/  IMAD.IADD R19, R6, 0x1, R19 ;  /* 0x0000000106137824 */ /* 0x000fc800078e0213 */
[----:B--2---:R-:W-:-:S05]  /*23580*/  IMAD.WIDE R2, R19, 0x4, R2 ;  /* 0x0000000413027825 */ /* 0x004fca00078e0202 */
[----:B------:R-:W4:Y:S01]  /*23590*/  LDG.E R7, desc[UR60][R2.64] ;  /* 0x0000003c02077981 */ /* 0x000f22000c1e1900 */
[----:B------:R-:W-:-:S04]  /*235a0*/  IMAD R16, R5, R4, R16 ;  /* 0x0000000405107224 */ /* 0x000fc800078e0210 */
[----:B------:R-:W-:Y:S02]  /*235b0*/  IMAD.IADD R0, R0, 0x1, -R16 ;  /* 0x0000000100007824 */ /* 0x000fe400078e0a10 */
[----:B----4-:R-:W-:-:S05]  /*235c0*/  IMAD R6, R17, R7, RZ ;  /* 0x0000000711067224 */ /* 0x010fca00078e02ff */
[----:B-----5:R-:W-:-:S04]  /*235d0*/  IABS R8, R6 ;  /* 0x0000000600087213 */ /* 0x020fc80000000000 */
[----:B------:R-:W2:Y:S08]  /*235e0*/  I2F.RP R2, R8 ;  /* 0x0000000800027306 */ /* 0x000eb00000209400 */
[----:B--2---:R-:W2:Y:S02]  /*235f0*/  MUFU.RCP R2, R2 ;  /* 0x0000000200027308 */ /* 0x004ea40000001000 */
[----:B--2---:R-:W-:-:S06]  /*23600*/  VIADD R2, R2, 0xffffffe ;  /* 0x0ffffffe02027836 */ /* 0x004fcc0000000000 */
[----:B------:R-:W2:Y:S02]  /*23610*/  F2I.FTZ.U32.TRUNC.NTZ R3, R2 ;  /* 0x0000000200037305 */ /* 0x000ea4000021f000 */
[----:B--2---:R-:W-:-:S05]  /*23620*/  IADD3 R2, RZ, -R3, RZ ;  /* 0x80000003ff027210 */ /* 0x004fca0007ffe0ff */
        /* <DEDUP_REMOVED lines=22> */
[----:B------:R-:W-:-:S04]  /*23790*/  VIADDMNMX R4, R3, R4, R7, PT ;  /* 0x0000000403047246 */ /* 0x000fc80003800107 */
[----:B------:R-:W-:-:S04]  /*237a0*/  IABS R7, R4 ;  /* 0x0000000400077213 */ /* 0x000fc80000000000 */
[----:B------:R-:W2:Y:S08]  /*237b0*/  I2F.RP R3, R7 ;  /* 0x0000000700037306 */ /* 0x000eb00000209400 */
[----:B--2---:R-:W2:Y:S02]  /*237c0*/  MUFU.RCP R3, R3 ;  /* 0x0000000300037308 */ /* 0x004ea40000001000 */
[----:B--2---:R-:W-:-:S06]  /*237d0*/  VIADD R3, R3, 0xffffffe ;  /* 0x0ffffffe03037836 */ /* 0x004fcc0000000000 */
[----:B------:R-:W2:Y:S02]  /*237e0*/  F2I.FTZ.U32.TRUNC.NTZ R3, R3 ;  /* 0x0000000300037305 */ /* 0x000ea4000021f000 */
[----:B--2---:R-:W-:-:S04]  /*237f0*/  IMAD.MOV R2, RZ, RZ, -R3 ;  /* 0x000000ffff027224 */ /* 0x004fc800078e0a03 */
[----:B------:R-:W-:Y:S01]  /*23800*/  IMAD R6, R2, R7, RZ ;  /* 0x0000000702067224 */ /* 0x000fe200078e02ff */
[----:B------:R-:W-:-:S05]  /*23810*/  MOV R2, RZ ;  /* 0x000000ff00027202 */ /* 0x000fca0000000f00 */
        /* <DEDUP_REMOVED lines=14> */
[----:B------:R-:W-:-:S06]  /*23900*/  @P0 IADD3 R2, R2, 0x1, RZ ;  /* 0x0000000102020810 */ /* 0x000fcc0007ffe0ff */
[----:B------:R-:W-:Y:S01]  /*23910*/  @!P2 IMAD.MOV R2, RZ, RZ, -R2 ;  /* 0x000000ffff02a224 */ /* 0x000fe200078e0a02 */
[----:B------:R-:W-:Y:S01]  /*23920*/  @!P1 LOP3.LUT R2, RZ, R4, RZ, 0x33, !PT ;  /* 0x00000004ff029212 */ /* 0x000fe200078e33ff */
[----:B------:R-:W-:-:S04]  /*23930*/  IMAD.MOV R4, RZ, RZ, -R4 ;  /* 0x000000ffff047224 */ /* 0x000fc800078e0a04 */
[----:B------:R-:W-:Y:S01]  /*23940*/  IMAD R18, R2, R4, R0 ;  /* 0x0000000402127224 */ /* 0x000fe200078e0200 */
[----:B------:R-:W-:-:S04]  /*23950*/  LOP3.LUT R2, RZ, R2, RZ, 0x33, !PT ;  /* 0x00000002ff027212 */ /* 0x000fc800078e33ff */
[----:B------:R-:W-:Y:S01]  /*23960*/  IADD3 R17, R17, R2, RZ ;  /* 0x0000000211117210 */ /* 0x000fe20007ffe0ff */
[----:B------:R-:W-:Y:S06]  /*23970*/  BRA `(.L_x_3073) ;  /* 0x00000000001c7947 */ /* 0x000fec0003800000 */
.L_x_3065:
[----:B------:R-:W-:Y:S01]  /*23980*/  UMOV UR4, URZ ;  /* 0x0000003f00047c82 */ /* 0x000fe20008000000 */
[----:B------:R-:W-:Y:S01]  /*23990*/  UMOV UR5, URZ ;  /* 0x0000003f00057c82 */ /* 0x000fe20008000000 */
[----:B------:R-:W-:Y:S01]  /*239a0*/  ULDC UR6, c[0x0][0xc3c] ;  /* 0x00030f0000067ab9 */ /* 0x000fe20000000800 */
[----:B------:R-:W-:Y:S01]  /*239b0*/  IMAD.MOV.U32 R16, RZ, RZ, R0 ;  /* 0x000000ffff107224 */ /* 0x000fe200078e0000 */
[----:B------:R-:W-:Y:S01]  /*239c0*/  MOV R19, UR6 ;  /* 0x0000000600137c02 */ /* 0x000fe20008000f00 */
[----:B------:R-:W-:Y:S02]  /*239d0*/  IMAD.U32 R17, RZ, RZ, UR4 ;  /* 0x00000004ff117e24 */ /* 0x000fe4000f8e00ff */
[----:B------:R-:W-:-:S07]  /*239e0*/  IMAD.U32 R18, RZ, RZ, UR5 ;  /* 0x00000005ff127e24 */ /* 0x000fce000f8e00ff */
.L_x_3073:
        /* <DEDUP_REMOVED lines=12> */
.L_x_3062:
[----:B------:R-:W-:Y:S02]  /*23ab0*/  ULDC UR4, c[0x0][0xc3c] ;  /* 0x00030f0000047ab9 */ /* 0x000fe40000000800 */
[----:B--2---:R-:W-:-:S13]  /*23ac0*/  ISETP.GE.AND P0, PT, R19, UR4, PT ;  /* 0x0000000413007c0c */ /* 0x004fda000bf06270 */
[----:B------:R-:W-:Y:S05]  /*23ad0*/  @!P0 BRA `(.L_x_3074) ;  /* 0xffffff9400208947 */ /* 0x000fea000383ffff */
[----:B------:R-:W-:Y:S05]  /*23ae0*/  BSYNC B8 ;  /* 0x0000000000087941 */ /* 0x000fea0003800000 */
.L_x_2934:
[----:B----4-:R-:W2:Y:S01]  /*23af0*/  LDL.LU R0, [R1+0x50] ;  /* 0x0000500001007983 */ /* 0x010ea20000300800 */
[----:B------:R-:W-:Y:S01]  /*23b00*/  BSSY B0, `(.L_x_3075) ;  /* 0x000000b000007945 */ /* 0x000fe20003800000 */
[----:B------:R-:W4:Y:S01]  /*23b10*/  S2R R5, SR_CgaCtaId ;  /* 0x0000000000057919 */ /* 0x000f220000008800 */
[----:B--2---:R-:W-:-:S05]  /*23b20*/  VIADD R0, R0, 0x1 ;  /* 0x0000000100007836 */ /* 0x004fca0000000000 */
[----:B0-----:R-:W-:-:S04]  /*23b30*/  LEA.HI R2, R0, R0, RZ, 0x1 ;  /* 0x0000000000027211 */ /* 0x001fc800078f08ff */
[----:B------:R-:W-:-:S05]  /*23b40*/  LOP3.LUT R3, R2, 0xfffffffe, RZ, 0xc0, !PT ;  /* 0xfffffffe02037812 */ /* 0x000fca00078ec0ff */
[----:B------:R-:W-:Y:S01]  /*23b50*/  IMAD.IADD R3, R0, 0x1, -R3 ;  /* 0x0000000100037824 */ /* 0x000fe200078e0a03 */
[----:B------:R-:W-:-:S04]  /*23b60*/  MOV R0, 0x400 ;  /* 0x0000040000007802 */ /* 0x000fc80000000f00 */
[----:B----4-:R-:W-:Y:S02]  /*23b70*/  LEA R0, R5, R0, 0x18 ;  /* 0x0000000005007211 */ /* 0x010fe400078ec0ff */
[----:B------:R-:W-:-:S04]  /*23b80*/  SHF.L.U32 R3, R3, 0x1f, RZ ;  /* 0x0000001f03037819 */ /* 0x000fc800000006ff */
[----:B------:R-:W0:Y:S02]  /*23b90*/  SYNCS.PHASECHK.TRANS64.TRYWAIT P0, [R0+URZ+0x34820], R3 ;  /* 0x03482003000075a7 */ /* 0x000e24000800017f */
[----:B0-----:R-:W-:Y:S05]  /*23ba0*/  @!P0 BRA `(.L_x_3076) ;  /* 0x0000002800bc8947 */ /* 0x001fea0003800000 */
.L_x_3182:
[----:B------:R-:W-:Y:S05]  /*23bb0*/  BSYNC B0 ;  /* 0x0000000000007941 */ /* 0x000fea0003800000 */
.L_x_3075:
[----:B------:R-:W-:-:S03]  /*23bc0*/  UMOV UR4, 0xffffffff ;  /* 0xffffffff00047882 */ /* 0x000fc60000000000 */
[----:B------:R-:W-:Y:S05]  /*23bd0*/  BRA.DIV UR4, `(.L_x_3077) ;  /* 0x0000002a04c47947 */ /* 0x000fea000b800000 */
[----:B------:R-:W2:Y:S02]  /*23be0*/  S2R R2, SR_TID.X ;  /* 0x0000000000027919 */ /* 0x000ea40000002100 */
[----:B--2---:R-:W-:-:S04]  /*23bf0*/  SHF.R.U32.HI R2, RZ, 0x5, R2 ;  /* 0x00000005ff027819 */ /* 0x004fc80000011602 */
[----:B------:R-:W-:-:S05]  /*23c00*/  LOP3.LUT R2, R2, 0x3, RZ, 0xc0, !PT ;  /* 0x0000000302027812 */ /* 0x000fca00078ec0ff */
[----:B------:R2:W4:Y:S02]  /*23c10*/  SHFL.IDX PT, R14, R2, RZ, 0x1f ;  /* 0x00001fff020e7589 */ /* 0x00052400000e0000 */
.L_x_3185:
[----:B----4-:R-:W-:-:S13]  /*23c20*/  ISETP.NE.AND P0, PT, R14, RZ, PT ;  /* 0x000000ff0e00720c */ /* 0x010fda0003f05270 */
[----:B------:R-:W-:Y:S05]  /*23c30*/  @P0 BRA `(.L_x_2700) ;  /* 0x00000000009c0947 */ /* 0x000fea0003800000 */
[----:B------:R-:W-:-:S03]  /*23c40*/  UMOV UR4, 0xffffffff ;  /* 0xffffffff00047882 */ /* 0x000fc60000000000 */
[----:B------:R-:W-:Y:S05]  /*23c50*/  BRA.DIV UR4, `(.L_x_3078) ;  /* 0x0000002a04d87947 */ /* 0x000fea000b800000 */
[----:B------:R-:W-:-:S13]  /*23c60*/  ELECT P6, URZ, PT ;  /* 0x00000000003f782f */ /* 0x000fda00038c0000 */
.L_x_3188:
        /* <DEDUP_REMOVED lines=8> */
.L_x_3079:
[----:B0-----:R-:W3:Y:S04]  /*23cf0*/  LDL R3, [R1+0x8] ;  /* 0x0000080001037983 */ /* 0x001ee80000100800 */
[----:B------:R-:W2:Y:S01]  /*23d00*/  LDL.LU R7, [R1+0x18] ;  /* 0x0000180001077983 */ /* 0x000ea20000300800 */
[----:B------:R-:W-:-:S05]  /*23d10*/  IADD3 R2, R0, 0x34840, RZ ;  /* 0x0003484000027810 */ /* 0x000fca0007ffe0ff */
        /* <DEDUP_REMOVED lines=11> */
.L_x_3189:
[----:B------:R-:W2:Y:S02]  /*23dd0*/  SYNCS.PHASECHK.TRANS64.TRYWAIT P0, [R7+URZ], R2 ;  /* 0x00000002070075a7 */ /* 0x000ea4000800017f */
[----:B--2---:R-:W-:Y:S05]  /*23de0*/  @!P0 BRA `(.L_x_3081) ;  /* 0x0000002800a88947 */ /* 0x004fea0003800000 */
.L_x_3190:
[----:B------:R-:W-:Y:S05]  /*23df0*/  @!P2 BRA `(.L_x_3082) ;  /* 0x000000000004a947 */ /* 0x000fea0003800000 */
[----:B------:R-:W-:Y:S01]  /*23e00*/  BPT.TRAP 0x1 ;  /* 0x000000040000795c */ /* 0x000fe20000300000 */
.L_x_3082:
[----:B------:R-:W3:Y:S01]  /*23e10*/  LDL.LU R4, [R1+0x8] ;  /* 0x0000080001047983 */ /* 0x000ee20000300800 */
[----:B------:R-:W-:-:S05]  /*23e20*/  IADD3 R0, R0, 0x34860, RZ ;  /* 0x0003486000007810 */ /* 0x000fca0007ffe0ff */
[----:B---3--:R-:W-:-:S04]  /*23e30*/  IMAD R4, R4, 0x8, R0 ;  /* 0x0000000804047824 */ /* 0x008fc800078e0200 */
[----:B------:R-:W3:Y:S02]  /*23e40*/  SYNCS.PHASECHK.TRANS64.TRYWAIT P0, [R4+URZ], R5 ;  /* 0x00000005040075a7 */ /* 0x000ee4000800017f */
[----:B---3--:R-:W-:Y:S05]  /*23e50*/  @!P0 BRA `(.L_x_3083) ;  /* 0x0000002800a08947 */ /* 0x008fea0003800000 */
.L_x_3191:
[----:B------:R-:W-:-:S07]  /*23e60*/  IMAD R3, R3, 0x8, R0 ;  /* 0x0000000803037824 */ /* 0x000fce00078e0200 */
.L_x_3084:
[----:B----4-:R4:W0:Y:S02]  /*23e70*/  SYNCS.PHASECHK.TRANS64.TRYWAIT P0, [R3+URZ], R2 ;  /* 0x00000002030075a7 */ /* 0x010824000800017f */
[----:B0-----:R-:W-:Y:S05]  /*23e80*/  @!P0 NANOSLEEP.SYNCS 0x989680 ;  /* 0x009896800000895d */ /* 0x001fea0003900000 */
[----:B------:R-:W0:Y:S02]  /*23e90*/  @!P0 SYNCS.PHASECHK.TRANS64 P0, [R3+URZ], R2 ;  /* 0x00000002030085a7 */ /* 0x000e24000800007f */
[----:B0-----:R-:W-:Y:S05]  /*23ea0*/  @!P0 BRA `(.L_x_3084) ;  /* 0xfffffffc00f08947 */ /* 0x001fea000383ffff */
.L_x_2700:
[----:B------:R-:W-:Y:S05]  /*23eb0*/  BSYNC B9 ;  /* 0x0000000000097941 */ /* 0x000fea0003800000 */
.L_x_2697:
[----:B------:R-:W-:Y:S05]  /*23ec0*/  EXIT ;  /* 0x000000000000794d */ /* 0x000fea0003800000 */
.L_x_2718:
[----:B-1----:R1:W2:Y:S02]  /*23ed0*/  SYNCS.PHASECHK.TRANS64.TRYWAIT P5, [R3+URZ+0x34890], R0 ;  /* 0x03489000030075a7 */ /* 0x0022a400080a017f */
[----:B--2---:R-:W-:Y:S05]  /*23ee0*/  @!P5 NANOSLEEP.SYNCS 0x989680 ;  /* 0x009896800000d95d */ /* 0x004fea0003900000 */
[----:B------:R-:W2:Y:S02]  /*23ef0*/  @!P5 SYNCS.PHASECHK.TRANS64 P5, [R3+URZ+0x34890], R0 ;  /* 0x034890000300d5a7 */ /* 0x000ea400080a007f */
[----:B--2---:R-:W-:Y:S05]  /*23f00*/  @!P5 BRA `(.L_x_2718) ;  /* 0xfffffffc00f0d947 */ /* 0x004fea000383ffff */
[----:B------:R-:W-:Y:S05]  /*23f10*/  BRA `(.L_x_3085) ;  /* 0xfffffdf800247947 */ /* 0x000fea000383ffff */
.L_x_2772:
[----:B-1----:R1:W3:Y:S02]  /*23f20*/  SYNCS.PHASECHK.TRANS64.TRYWAIT P5, [R3+URZ+0x34890], R0 ;  /* 0x03489000030075a7 */ /* 0x0022e400080a017f */
[----:B---3--:R-:W-:Y:S05]  /*23f30*/  @!P5 NANOSLEEP.SYNCS 0x989680 ;  /* 0x009896800000d95d */ /* 0x008fea0003900000 */
[----:B------:R-:W3:Y:S02]  /*23f40*/  @!P5 SYNCS.PHASECHK.TRANS64 P5, [R3+URZ+0x34890], R0 ;  /* 0x034890000300d5a7 */ /* 0x000ee400080a007f */
[----:B---3--:R-:W-:Y:S05]  /*23f50*/  @!P5 BRA `(.L_x_2772) ;  /* 0xfffffffc00f0d947 */ /* 0x008fea000383ffff */
[----:B------:R-:W-:Y:S05]  /*23f60*/  BRA `(.L_x_3086) ;  /* 0xfffffe2800a47947 */ /* 0x000fea000383ffff */
.L_x_2797:
[----:B-1----:R1:W2:Y:S02]  /*23f70*/  SYNCS.PHASECHK.TRANS64.TRYWAIT P4, [R3+URZ+0x34890], R0 ;  /* 0x03489000030075a7 */ /* 0x0022a4000808017f */
[----:B--2---:R-:W-:Y:S05]  /*23f80*/  @!P4 NANOSLEEP.SYNCS 0x989680 ;  /* 0x009896800000c95d */ /* 0x004fea0003900000 */
[----:B------:R-:W2:Y:S02]  /*23f90*/  @!P4 SYNCS.PHASECHK.TRANS64 P4, [R3+URZ+0x34890], R0 ;  /* 0x034890000300c5a7 */ /* 0x000ea4000808007f */
[----:B--2---:R-:W-:Y:S05]  /*23fa0*/  @!P4 BRA `(.L_x_2797) ;  /* 0xfffffffc00f0c947 */ /* 0x004fea000383ffff */
[----:B------:R-:W-:Y:S05]  /*23fb0*/  BRA `(.L_x_3087) ;  /* 0xfffffe5800c07947 */ /* 0x000fea000383ffff */
.L_x_2803:
[----:B0-----:R0:W2:Y:S02]  /*23fc0*/  SYNCS.PHASECHK.TRANS64.TRYWAIT P4, [R3+URZ+0x348b0], R0 ;  /* 0x0348b000030075a7 */ /* 0x0010a4000808017f */
[----:B--2---:R-:W-:Y:S05]  /*23fd0*/  @!P4 NANOSLEEP.SYNCS 0x989680 ;  /* 0x009896800000c95d */ /* 0x004fea0003900000 */
[----:B------:R-:W2:Y:S02]  /*23fe0*/  @!P4 SYNCS.PHASECHK.TRANS64 P4, [R3+URZ+0x348b0], R0 ;  /* 0x0348b0000300c5a7 */ /* 0x000ea4000808007f */
[----:B--2---:R-:W-:Y:S05]  /*23ff0*/  @!P4 BRA `(.L_x_2803) ;  /* 0xfffffffc00f0c947 */ /* 0x004fea000383ffff */
[----:B------:R-:W-:Y:S05]  /*24000*/  BRA `(.L_x_3088) ;  /* 0xfffffe5c00c07947 */ /* 0x000fea000383ffff */
.L_x_2821:
[----:B------:R-:W-:Y:S01]  /*24010*/  BSSY B1, `(.L_x_3089) ;  /* 0x0000008000017945 */ /* 0x000fe20003800000 */
[----:B------:R-:W-:Y:S01]  /*24020*/  IMAD.MOV.U32 R13, RZ, RZ, R7 ;  /* 0x000000ffff0d7224 */ /* 0x000fe200078e0007 */
[----:B------:R-:W-:Y:S01]  /*24030*/  MOV R12, RZ ;  /* 0x000000ff000c7202 */ /* 0x000fe20000000f00 */
[----:B------:R-:W-:Y:S02]  /*24040*/  IMAD.MOV.U32 R11, RZ, RZ, 0x1c1f ;  /* 0x00001c1fff0b7424 */ /* 0x000fe400078e00ff */
[----:B------:R-:W-:-:S07]  /*24050*/  IMAD.MOV.U32 R15, RZ, RZ, -0x1 ;  /* 0xffffffffff0f7424 */ /* 0x000fce00078e00ff */
[----:B------:R-:W-:Y:S05]  /*24060*/  WARPSYNC.COLLECTIVE R15, `(.L_x_3090) ;  /* 0x000000000f087348 */ /* 0x000fea0003c00000 */
[----:B------:R0:W1:Y:S02]  /*24070*/  SHFL.IDX P6, R14, R13, R12, R11 ;  /* 0x0000000c0d0e7389 */ /* 0x00006400000c000b */
[----:B01----:R-:W-:Y:S01]  /*24080*/  ENDCOLLECTIVE ;  /* 0x000000000000791b */ /* 0x003fe20003800000 */
.L_x_3090:
[----:B------:R-:W-:Y:S05]  /*24090*/  BSYNC B1 ;  /* 0x0000000000017941 */ /* 0x000fea0003800000 */
.L_x_3089:
        /* <DEDUP_REMOVED lines=8> */
.L_x_3091:
[----:B------:R-:W-:Y:S01]  /*24120*/  IMAD.MOV.U32 R13, RZ, RZ, R8 ;  /* 0x000000ffff0d7224 */ /* 0x000fe200078e0008 */
[----:B------:R-:W-:-:S07]  /*24130*/  MOV R0, R14 ;  /* 0x0000000e00007202 */ /* 0x000fce0000000f00 */
[----:B------:R-:W-:Y:S05]  /*24140*/  WARPSYNC.COLLECTIVE R15, `(.L_x_3092) ;  /* 0x000000000f087348 */ /* 0x000fea0003c00000 */
[----:B------:R0:W1:Y:S02]  /*24150*/  SHFL.IDX P6, R14, R13, R12, R11 ;  /* 0x0000000c0d0e7389 */ /* 0x00006400000c000b */
[----:B01----:R-:W-:Y:S01]  /*24160*/  ENDCOLLECTIVE ;  /* 0x000000000000791b */ /* 0x003fe20003800000 */
.L_x_3092:
[----:B------:R-:W-:Y:S02]  /*24170*/  IMAD.MOV.U32 R13, RZ, RZ, R4 ;  /* 0x000000ffff0d7224 */ /* 0x000fe400078e0004 */
[----:B------:R-:W-:-:S07]  /*24180*/  IMAD.MOV.U32 R5, RZ, RZ, R14 ;  /* 0x000000ffff057224 */ /* 0x000fce00078e000e */
[----:B------:R-:W-:Y:S05]  /*24190*/  WARPSYNC.COLLECTIVE R15, `(.L_x_3093) ;  /* 0x000000000f087348 */ /* 0x000fea0003c00000 */
[----:B------:R0:W1:Y:S02]  /*241a0*/  SHFL.IDX P6, R14, R13, R12, R11 ;  /* 0x0000000c0d0e7389 */ /* 0x00006400000c000b */
[----:B01----:R-:W-:Y:S01]  /*241b0*/  ENDCOLLECTIVE ;  /* 0x000000000000791b */ /* 0x003fe20003800000 */
.L_x_3093:
[----:B------:R-:W-:Y:S05]  /*241c0*/  BRA `(.L_x_3094) ;  /* 0xfffffe6c002c7947 */ /* 0x000fea000383ffff */
.L_x_2824:
[----:B------:R-:W-:Y:S01]  /*241d0*/  BSSY B1, `(.L_x_3095) ;  /* 0x0000008000017945 */ /* 0x000fe20003800000 */
[----:B------:R-:W-:Y:S01]  /*241e0*/  MOV R13, R7 ;  /* 0x00000007000d7202 */ /* 0x000fe20000000f00 */
[----:B------:R-:W-:Y:S02]  /*241f0*/  IMAD.MOV.U32 R12, RZ, RZ, 0x1 ;  /* 0x00000001ff0c7424 */ /* 0x000fe400078e00ff */
[----:B------:R-:W-:Y:S02]  /*24200*/  IMAD.MOV.U32 R11, RZ, RZ, 0x1c1f ;  /* 0x00001c1fff0b7424 */ /* 0x000fe400078e00ff */
[----:B------:R-:W-:-:S07]  /*24210*/  IMAD.MOV.U32 R15, RZ, RZ, -0x1 ;  /* 0xffffffffff0f7424 */ /* 0x000fce00078e00ff */
[----:B0---4-:R-:W-:Y:S05]  /*24220*/  WARPSYNC.COLLECTIVE R15, `(.L_x_3096) ;  /* 0x000000000f087348 */ /* 0x011fea0003c00000 */
[----:B----4-:R1:W2:Y:S02]  /*24230*/  SHFL.IDX P6, R14, R13, R12, R11 ;  /* 0x0000000c0d0e7389 */ /* 0x0102a400000c000b */
[----:B012---:R-:W-:Y:S01]  /*24240*/  ENDCOLLECTIVE ;  /* 0x000000000000791b */ /* 0x007fe20003800000 */
.L_x_3096:
[----:B------:R-:W-:Y:S05]  /*24250*/  BSYNC B1 ;  /* 0x0000000000017941 */ /* 0x000fea0003800000 */
.L_x_3095:
[----:B------:R-:W-:Y:S01]  /*24260*/  IMAD.MOV.U32 R13, RZ, RZ, R6 ;  /* 0x000000ffff0d7224 */ /* 0x000fe200078e0006 */
[----:B------:R-:W-:Y:S01]  /*24270*/  MOV R15, 0xffffffff ;  /* 0xffffffff000f7802 */ /* 0x000fe20000000f00 */
[----:B------:R-:W-:Y:S01]  /*24280*/  IMAD.MOV.U32 R12, RZ, RZ, 0x1 ;  /* 0x00000001ff0c7424 */ /* 0x000fe200078e00ff */
[----:B------:R-:W-:Y:S01]  /*24290*/  MOV R3, R14 ;  /* 0x0000000e00037202 */ /* 0x000fe20000000f00 */
[----:B------:R-:W-:-:S07]  /*242a0*/  IMAD.MOV.U32 R11, RZ, RZ, 0x1c1f ;  /* 0x00001c1fff0b7424 */ /* 0x000fce00078e00ff */
[----:B------:R-:W-:Y:S05]  /*242b0*/  WARPSYNC.COLLECTIVE R15, `(.L_x_3097) ;  /* 0x000000000f087348 */ /* 0x000fea0003c00000 */
[----:B------:R0:W1:Y:S02]  /*242c0*/  SHFL.IDX P6, R14, R13, R12, R11 ;  /* 0x0000000c0d0e7389 */ /* 0x00006400000c000b */
[----:B01----:R-:W-:Y:S01]  /*242d0*/  ENDCOLLECTIVE ;  /* 0x000000000000791b */ /* 0x003fe20003800000 */
.L_x_3097:
[----:B------:R-:W-:Y:S02]  /*242e0*/  IMAD.MOV.U32 R13, RZ, RZ, R8 ;  /* 0x000000ffff0d7224 */ /* 0x000fe400078e0008 */
[----:B------:R-:W-:-:S07]  /*242f0*/  IMAD.MOV.U32 R0, RZ, RZ, R14 ;  /* 0x000000ffff007224 */ /* 0x000fce00078e000e */
[----:B------:R-:W-:Y:S05]  /*24300*/  WARPSYNC.COLLECTIVE R15, `(.L_x_3098) ;  /* 0x000000000f087348 */ /* 0x000fea0003c00000 */
[----:B------:R0:W1:Y:S02]  /*24310*/  SHFL.IDX P6, R14, R13, R12, R11 ;  /* 0x0000000c0d0e7389 */ /* 0x00006400000c000b */
[----:B01----:R-:W-:Y:S01]  /*24320*/  ENDCOLLECTIVE ;  /* 0x000000000000791b */ /* 0x003fe20003800000 */
.L_x_3098:
[----:B------:R-:W-:Y:S01]  /*24330*/  MOV R13, R4 ;  /* 0x00000004000d7202 */ /* 0x000fe20000000f00 */
[----:B------:R-:W-:-:S07]  /*24340*/  IMAD.MOV.U32 R5, RZ, RZ, R14 ;  /* 0x000000ffff057224 */ /* 0x000fce00078e000e */
[----:B------:R-:W-:Y:S05]  /*24350*/  WARPSYNC.COLLECTIVE R15, `(.L_x_3099) ;  /* 0x000000000f087348 */ /* 0x000fea0003c00000 */
[----:B------:R0:W1:Y:S02]  /*24360*/  SHFL.IDX P6, R14, R13, R12, R11 ;  /* 0x0000000c0d0e7389 */ /* 0x00006400000c000b */
[----:B01----:R-:W-:Y:S01]  /*24370*/  ENDCOLLECTIVE ;  /* 0x000000000000791b */ /* 0x003fe20003800000 */
.L_x_3099:
[----:B------:R-:W-:Y:S01]  /*24380*/  IMAD.MOV.U32 R4, RZ, RZ, R14 ;  /* 0x000000ffff047224 */ /* 0x000fe200078e000e */
[----:B------:R-:W-:Y:S06]  /*24390*/  BRA `(.L_x_3100) ;  /* 0xfffffe7000b87947 */ /* 0x000fec000383ffff */
.L_x_2828:
[----:B0-----:R0:W1:Y:S02]  /*243a0*/  SYNCS.PHASECHK.TRANS64.TRYWAIT P0, [R16+URZ+0x34800], R5 ;  /* 0x03480005100075a7 */ /* 0x001064000800017f */
[----:B-1----:R-:W-:Y:S05]  /*243b0*/  @!P0 NANOSLEEP.SYNCS 0x989680 ;  /* 0x009896800000895d */ /* 0x002fea0003900000 */
[----:B------:R-:W1:Y:S02]  /*243c0*/  @!P0 SYNCS.PHASECHK.TRANS64 P0, [R16+URZ+0x34800], R5 ;  /* 0x03480005100085a7 */ /* 0x000e64000800007f */
[----:B-1----:R-:W-:Y:S05]  /*243d0*/  @!P0 BRA `(.L_x_2828) ;  /* 0xfffffffc00f08947 */ /* 0x002fea000383ffff */
[----:B------:R-:W-:Y:S05]  /*243e0*/  BRA `(.L_x_3101) ;  /* 0xfffffe7800c87947 */ /* 0x000fea000383ffff */
.L_x_2852:
        /* <DEDUP_REMOVED lines=8> */
.L_x_3103:
[----:B------:R-:W-:Y:S05]  /*24470*/  BSYNC B1 ;  /* 0x0000000000017941 */ /* 0x000fea0003800000 */
.L_x_3102:
        /* <DEDUP_REMOVED lines=8> */
.L_x_3104:
[----:B------:R-:W-:Y:S01]  /*24500*/  MOV R13, R7 ;  /* 0x00000007000d7202 */ /* 0x000fe20000000f00 */
[----:B------:R-:W-:-:S07]  /*24510*/  IMAD.MOV.U32 R0, RZ, RZ, R14 ;  /* 0x000000ffff007224 */ /* 0x000fce00078e000e */
[----:B------:R-:W-:Y:S05]  /*24520*/  WARPSYNC.COLLECTIVE R15, `(.L_x_3105) ;  /* 0x000000000f087348 */ /* 0x000fea0003c00000 */
[----:B------:R0:W1:Y:S02]  /*24530*/  SHFL.IDX P6, R14, R13, R12, R11 ;  /* 0x0000000c0d0e7389 */ /* 0x00006400000c000b */
[----:B01----:R-:W-:Y:S01]  /*24540*/  ENDCOLLECTIVE ;  /* 0x000000000000791b */ /* 0x003fe20003800000 */
.L_x_3105:
[----:B------:R-:W-:Y:S02]  /*24550*/  IMAD.MOV.U32 R13, RZ, RZ, R9 ;  /* 0x000000ffff0d7224 */ /* 0x000fe400078e0009 */
[----:B------:R-:W-:-:S07]  /*24560*/  IMAD.MOV.U32 R5, RZ, RZ, R14 ;  /* 0x000000ffff057224 */ /* 0x000fce00078e000e */
[----:B------:R-:W-:Y:S05]  /*24570*/  WARPSYNC.COLLECTIVE R15, `(.L_x_3106) ;  /* 0x000000000f087348 */ /* 0x000fea0003c00000 */
[----:B------:R0:W1:Y:S02]  /*24580*/  SHFL.IDX P6, R14, R13, R12, R11 ;  /* 0x0000000c0d0e7389 */ /* 0x00006400000c000b */
[----:B01----:R-:W-:Y:S01]  /*24590*/  ENDCOLLECTIVE ;  /* 0x000000000000791b */ /* 0x003fe20003800000 */
.L_x_3106:
[----:B------:R-:W-:Y:S01]  /*245a0*/  IMAD.MOV.U32 R12, RZ, RZ, R0 ;  /* 0x000000ffff0c7224 */ /* 0x000fe200078e0000 */
[----:B------:R-:W-:Y:S01]  /*245b0*/  MOV R13, R3 ;  /* 0x00000003000d7202 */ /* 0x000fe20000000f00 */
[----:B------:R-:W-:Y:S06]  /*245c0*/  BRA `(.L_x_3107) ;  /* 0xfffffe9c00987947 */ /* 0x000fec000383ffff */
.L_x_2855:
        /* <DEDUP_REMOVED lines=8> */
.L_x_3109:
[----:B------:R-:W-:Y:S05]  /*24650*/  BSYNC B1 ;  /* 0x0000000000017941 */ /* 0x000fea0003800000 */
.L_x_3108:
[----:B------:R-:W-:Y:S01]  /*24660*/  IMAD.MOV.U32 R13, RZ, RZ, R6 ;  /* 0x000000ffff0d7224 */ /* 0x000fe200078e0006 */
[----:B------:R-:W-:Y:S01]  /*24670*/  MOV R11, 0x1c1f ;  /* 0x00001c1f000b7802 */ /* 0x000fe20000000f00 */
[----:B------:R-:W-:Y:S02]  /*24680*/  IMAD.MOV.U32 R12, RZ, RZ, 0x1 ;  /* 0x00000001ff0c7424 */ /* 0x000fe400078e00ff */
[----:B------:R-:W-:Y:S02]  /*24690*/  IMAD.MOV.U32 R15, RZ, RZ, -0x1 ;  /* 0xffffffffff0f7424 */ /* 0x000fe400078e00ff */
[----:B------:R-:W-:-:S07]  /*246a0*/  IMAD.MOV.U32 R3, RZ, RZ, R14 ;  /* 0x000000ffff037224 */ /* 0x000fce00078e000e */
[----:B------:R-:W-:Y:S05]  /*246b0*/  WARPSYNC.COLLECTIVE R15, `(.L_x_3110) ;  /* 0x000000000f087348 */ /* 0x000fea0003c00000 */
[----:B------:R0:W1:Y:S02]  /*246c0*/  SHFL.IDX P6, R14, R13, R12, R11 ;  /* 0x0000000c0d0e7389 */ /* 0x00006400000c000b */
[----:B01----:R-:W-:Y:S01]  /*246d0*/  ENDCOLLECTIVE ;  /* 0x000000000000791b */ /* 0x003fe20003800000 */
.L_x_3110:
[----:B------:R-:W-:Y:S02]  /*246e0*/  IMAD.MOV.U32 R61, RZ, RZ, R3 ;  /* 0x000000ffff3d7224 */ /* 0x000fe400078e0003 */
[----:B------:R-:W-:Y:S02]  /*246f0*/  IMAD.MOV.U32 R13, RZ, RZ, R7 ;  /* 0x000000ffff0d7224 */ /* 0x000fe400078e0007 */
[----:B------:R-:W-:-:S07]  /*24700*/  IMAD.MOV.U32 R0, RZ, RZ, R14 ;  /* 0x000000ffff007224 */ /* 0x000fce00078e000e */
[----:B------:R-:W-:Y:S05]  /*24710*/  WARPSYNC.COLLECTIVE R15, `(.L_x_3111) ;  /* 0x000000000f087348 */ /* 0x000fea0003c00000 */
[----:B------:R0:W1:Y:S02]  /*24720*/  SHFL.IDX P6, R14, R13, R12, R11 ;  /* 0x0000000c0d0e7389 */ /* 0x00006400000c000b */
[----:B01----:R-:W-:Y:S01]  /*24730*/  ENDCOLLECTIVE ;  /* 0x000000000000791b */ /* 0x003fe20003800000 */
.L_x_3111:
[----:B------:R-:W-:Y:S02]  /*24740*/  IMAD.MOV.U32 R60, RZ, RZ, R0 ;  /* 0x000000ffff3c7224 */ /* 0x000fe400078e0000 */
[----:B------:R-:W-:Y:S01]  /*24750*/  IMAD.MOV.U32 R13, RZ, RZ, R9 ;  /* 0x000000ffff0d7224 */ /* 0x000fe200078e0009 */
[----:B------:R-:W-:-:S07]  /*24760*/  MOV R7, R14 ;  /* 0x0000000e00077202 */ /* 0x000fce0000000f00 */
[----:B------:R-:W-:Y:S05]  /*24770*/  WARPSYNC.COLLECTIVE R15, `(.L_x_3112) ;  /* 0x000000000f087348 */ /* 0x000fea0003c00000 */
[----:B------:R0:W1:Y:S02]  /*24780*/  SHFL.IDX P6, R14, R13, R12, R11 ;  /* 0x0000000c0d0e7389 */ /* 0x00006400000c000b */
[----:B01----:R-:W-:Y:S01]  /*24790*/  ENDCOLLECTIVE ;  /* 0x000000000000791b */ /* 0x003fe20003800000 */
.L_x_3112:
[----:B------:R-:W-:Y:S05]  /*247a0*/  BRA `(.L_x_3113) ;  /* 0xfffffea000a87947 */ /* 0x000fea000383ffff */
.L_x_2859:
[----:B0-----:R0:W1:Y:S02]  /*247b0*/  SYNCS.PHASECHK.TRANS64.TRYWAIT P0, [R16+URZ+0x34800], R21 ;  /* 0x03480015100075a7 */ /* 0x001064000800017f */
[----:B-1----:R-:W-:Y:S05]  /*247c0*/  @!P0 NANOSLEEP.SYNCS 0x989680 ;  /* 0x009896800000895d */ /* 0x002fea0003900000 */
[----:B------:R-:W1:Y:S02]  /*247d0*/  @!P0 SYNCS.PHASECHK.TRANS64 P0, [R16+URZ+0x34800], R21 ;  /* 0x03480015100085a7 */ /* 0x000e64000800007f */
[----:B-1----:R-:W-:Y:S05]  /*247e0*/  @!P0 BRA `(.L_x_2859) ;  /* 0xfffffffc00f08947 */ /* 0x002fea000383ffff */
[----:B------:R-:W-:Y:S05]  /*247f0*/  BRA `(.L_x_3114) ;  /* 0xfffffea800107947 */ /* 0x000fea000383ffff */
.L_x_2873:
[----:B-1----:R1:W2:Y:S02]  /*24800*/  SYNCS.PHASECHK.TRANS64.TRYWAIT P2, [R3+URZ+0x34830], R0 ;  /* 0x03483000030075a7 */ /* 0x0022a4000804017f */
[----:B--2---:R-:W-:Y:S05]  /*24810*/  @!P2 NANOSLEEP.SYNCS 0x989680 ;  /* 0x009896800000a95d */ /* 0x004fea0003900000 */
[----:B------:R-:W2:Y:S02]  /*24820*/  @!P2 SYNCS.PHASECHK.TRANS64 P2, [R3+URZ+0x34830], R0 ;  /* 0x034830000300a5a7 */ /* 0x000ea4000804007f */
[----:B--2---:R-:W-:Y:S05]  /*24830*/  @!P2 BRA `(.L_x_2873) ;  /* 0xfffffffc00f0a947 */ /* 0x004fea000383ffff */
[----:B------:R-:W-:Y:S05]  /*24840*/  BRA `(.L_x_2872) ;  /* 0xfffffecc00c47947 */ /* 0x000fea000383ffff */
.L_x_2880:
[----:B-1----:R1:W2:Y:S02]  /*24850*/  SYNCS.PHASECHK.TRANS64.TRYWAIT P3, [R15+URZ+0x34830], R0 ;  /* 0x034830000f0075a7 */ /* 0x0022a4000806017f */
[----:B--2---:R-:W-:Y:S05]  /*24860*/  @!P3 NANOSLEEP.SYNCS 0x989680 ;  /* 0x009896800000b95d */ /* 0x004fea0003900000 */
[----:B------:R-:W2:Y:S02]  /*24870*/  @!P3 SYNCS.PHASECHK.TRANS64 P3, [R15+URZ+0x34830], R0 ;  /* 0x034830000f00b5a7 */ /* 0x000ea4000806007f */
[----:B--2---:R-:W-:Y:S05]  /*24880*/  @!P3 BRA `(.L_x_2880) ;  /* 0xfffffffc00f0b947 */ /* 0x004fea000383ffff */
[----:B------:R-:W-:Y:S05]  /*24890*/  BRA `(.L_x_2879) ;  /* 0xfffffef800187947 */ /* 0x000fea000383ffff */
.L_x_2885:
[----:B-1----:R1:W2:Y:S02]  /*248a0*/  SYNCS.PHASECHK.TRANS64.TRYWAIT P3, [R12+URZ+0x34850], R0 ;  /* 0x034850000c0075a7 */ /* 0x0022a4000806017f */
[----:B--2---:R-:W-:Y:S05]  /*248b0*/  @!P3 NANOSLEEP.SYNCS 0x989680 ;  /* 0x009896800000b95d */ /* 0x004fea0003900000 */
[----:B------:R-:W2:Y:S02]  /*248c0*/  @!P3 SYNCS.PHASECHK.TRANS64 P3, [R12+URZ+0x34850], R0 ;  /* 0x034850000c00b5a7 */ /* 0x000ea4000806007f */
[----:B--2---:R-:W-:Y:S05]  /*248d0*/  @!P3 BRA `(.L_x_2885) ;  /* 0xfffffffc00f0b947 */ /* 0x004fea000383ffff */
[----:B------:R-:W-:Y:S05]  /*248e0*/  BRA `(.L_x_2884) ;  /* 0xffffff0400107947 */ /* 0x000fea000383ffff */
.L_x_2893:
[----:B-1----:R1:W2:Y:S02]  /*248f0*/  SYNCS.PHASECHK.TRANS64.TRYWAIT P2, [R0+URZ+0x34830], R11 ;  /* 0x0348300b000075a7 */ /* 0x0022a4000804017f */
[----:B--2---:R-:W-:Y:S05]  /*24900*/  @!P2 NANOSLEEP.SYNCS 0x989680 ;  /* 0x009896800000a95d */ /* 0x004fea0003900000 */
[----:B------:R-:W2:Y:S02]  /*24910*/  @!P2 SYNCS.PHASECHK.TRANS64 P2, [R0+URZ+0x34830], R11 ;  /* 0x0348300b0000a5a7 */ /* 0x000ea4000804007f */
[----:B--2---:R-:W-:Y:S05]  /*24920*/  @!P2 BRA `(.L_x_2893) ;  /* 0xfffffffc00f0a947 */ /* 0x004fea000383ffff */
[----:B------:R-:W-:Y:S05]  /*24930*/  BRA `(.L_x_2892) ;  /* 0xffffff2400a47947 */ /* 0x000fea000383ffff */
.L_x_2898:
[----:B-1----:R1:W2:Y:S02]  /*24940*/  SYNCS.PHASECHK.TRANS64.TRYWAIT P2, [R15+URZ+0x34850], R0 ;  /* 0x034850000f0075a7 */ /* 0x0022a4000804017f */
[----:B--2---:R-:W-:Y:S05]  /*24950*/  @!P2 NANOSLEEP.SYNCS 0x989680 ;  /* 0x009896800000a95d */ /* 0x004fea0003900000 */
[----:B------:R-:W2:Y:S02]  /*24960*/  @!P2 SYNCS.PHASECHK.TRANS64 P2, [R15+URZ+0x34850], R0 ;  /* 0x034850000f00a5a7 */ /* 0x000ea4000804007f */
[----:B--2---:R-:W-:Y:S05]  /*24970*/  @!P2 BRA `(.L_x_2898) ;  /* 0xfffffffc00f0a947 */ /* 0x004fea000383ffff */
[----:B------:R-:W-:Y:S05]  /*24980*/  BRA `(.L_x_2897) ;  /* 0xffffff30009c7947 */ /* 0x000fea000383ffff */
.L_x_2904:
[----:B-1----:R1:W2:Y:S02]  /*24990*/  SYNCS.PHASECHK.TRANS64.TRYWAIT P0, [R11+URZ+0x34850], R2 ;  /* 0x034850020b0075a7 */ /* 0x0022a4000800017f */
[----:B--2---:R-:W-:Y:S05]  /*249a0*/  @!P0 NANOSLEEP.SYNCS 0x989680 ;  /* 0x009896800000895d */ /* 0x004fea0003900000 */
[----:B------:R-:W2:Y:S02]  /*249b0*/  @!P0 SYNCS.PHASECHK.TRANS64 P0, [R11+URZ+0x34850], R2 ;  /* 0x034850020b0085a7 */ /* 0x000ea4000800007f */
[----:B--2---:R-:W-:Y:S05]  /*249c0*/  @!P0 BRA `(.L_x_2904) ;  /* 0xfffffffc00f08947 */ /* 0x004fea000383ffff */
[----:B------:R-:W-:Y:S05]  /*249d0*/  BRA `(.L_x_2903) ;  /* 0xffffff4c00c07947 */ /* 0x000fea000383ffff */
.L_x_2940:
[----:B------:R-:W1:Y:S01]  /*249e0*/  S2R R6, SR_TID.X ;  /* 0x0000000000067919 */ /* 0x000e620000002100 */
[----:B------:R-:W-:Y:S01]  /*249f0*/  BSSY B1, `(.L_x_3115) ;  /* 0x000000a000017945 */ /* 0x000fe20003800000 */
[----:B------:R-:W-:Y:S02]  /*24a00*/  IMAD.MOV.U32 R12, RZ, RZ, RZ ;  /* 0x000000ffff0c7224 */ /* 0x000fe400078e00ff */
[----:B------:R-:W-:Y:S02]  /*24a10*/  IMAD.MOV.U32 R11, RZ, RZ, 0x1f ;  /* 0x0000001fff0b7424 */ /* 0x000fe400078e00ff */
[----:B------:R-:W-:Y:S01]  /*24a20*/  IMAD.MOV.U32 R15, RZ, RZ, -0x1 ;  /* 0xffffffffff0f7424 */ /* 0x000fe200078e00ff */
[----:B-1----:R-:W-:-:S04]  /*24a30*/  SHF.R.U32.HI R6, RZ, 0x5, R6 ;  /* 0x00000005ff067819 */ /* 0x002fc80000011606 */
[----:B------:R-:W-:-:S04]  /*24a40*/  LOP3.LUT R6, R6, 0x3, RZ, 0xc0, !PT ;  /* 0x0000000306067812 */ /* 0x000fc800078ec0ff */
[----:B0-----:R-:W-:-:S07]  /*24a50*/  MOV R13, R6 ;  /* 0x00000006000d7202 */ /* 0x001fce0000000f00 */
[----:B------:R-:W-:Y:S05]  /*24a60*/  WARPSYNC.COLLECTIVE R15, `(.L_x_3116) ;  /* 0x000000000f087348 */ /* 0x000fea0003c00000 */
[----:B------:R0:W1:Y:S02]  /*24a70*/  SHFL.IDX P6, R14, R13, R12, R11 ;  /* 0x0000000c0d0e7389 */ /* 0x00006400000c000b */
[----:B01----:R-:W-:Y:S01]  /*24a80*/  ENDCOLLECTIVE ;  /* 0x000000000000791b */ /* 0x003fe20003800000 */
.L_x_3116:
[----:B------:R-:W-:Y:S05]  /*24a90*/  BSYNC B1 ;  /* 0x0000000000017941 */ /* 0x000fea0003800000 */
.L_x_3115:
[----:B------:R-:W-:Y:S05]  /*24aa0*/  BRA `(.L_x_3117) ;  /* 0xffffff8c00287947 */ /* 0x000fea000383ffff */
.L_x_2942:
[----:B------:R-:W-:Y:S01]  /*24ab0*/  BSSY B1, `(.L_x_3118) ;  /* 0x0000006000017945 */ /* 0x000fe20003800000 */
[----:B------:R-:W-:-:S07]  /*24ac0*/  MOV R15, 0xffffffff ;  /* 0xffffffff000f7802 */ /* 0x000fce0000000f00 */
[----:B01----:R-:W-:Y:S05]  /*24ad0*/  WARPSYNC.COLLECTIVE R15, `(.L_x_3119) ;  /* 0x000000000f0c7348 */ /* 0x003fea0003c00000 */
[----:B------:R-:W-:Y:S02]  /*24ae0*/  ELECT P6, UR62, PT ;  /* 0x00000000003e782f */ /* 0x000fe400038c0000 */
[----:B------:R-:W-:Y:S01]  /*24af0*/  MOV R14, UR62 ;  /* 0x0000003e000e7c02 */ /* 0x000fe20008000f00 */
[----:B01----:R-:W-:Y:S10]  /*24b00*/  ENDCOLLECTIVE ;  /* 0x000000000000791b */ /* 0x003ff40003800000 */
.L_x_3119:
[----:B------:R-:W-:Y:S05]  /*24b10*/  BSYNC B1 ;  /* 0x0000000000017941 */ /* 0x000fea0003800000 */
.L_x_3118:
[----:B------:R-:W-:Y:S05]  /*24b20*/  BRA `(.L_x_2941) ;  /* 0xffffff8c00207947 */ /* 0x000fea000383ffff */
.L_x_2944:
[----:B-1----:R-:W2:Y:S02]  /*24b30*/  LDL R4, [R1+0x4] ;  /* 0x0000040001047983 */ /* 0x002ea40000100800 */
[----:B--2---:R1:W2:Y:S02]  /*24b40*/  SYNCS.PHASECHK.TRANS64.TRYWAIT P0, [R4+URZ+0x34820], R3 ;  /* 0x03482003040075a7 */ /* 0x0042a4000800017f */
[----:B--2---:R-:W-:Y:S05]  /*24b50*/  @!P0 NANOSLEEP.SYNCS 0x989680 ;  /* 0x009896800000895d */ /* 0x004fea0003900000 */
[----:B------:R-:W2:Y:S02]  /*24b60*/  @!P0 SYNCS.PHASECHK.TRANS64 P0, [R4+URZ+0x34820], R3 ;  /* 0x03482003040085a7 */ /* 0x000ea4000800007f */
[----:B--2---:R-:W-:Y:S05]  /*24b70*/  @!P0 BRA `(.L_x_2944) ;  /* 0xfffffffc00ec8947 */ /* 0x004fea000383ffff */
[----:B------:R-:W-:Y:S05]  /*24b80*/  BRA `(.L_x_3120) ;  /* 0xffffff8c00307947 */ /* 0x000fea000383ffff */
.L_x_2948:
[----:B-1----:R1:W2:Y:S02]  /*24b90*/  SYNCS.PHASECHK.TRANS64.TRYWAIT P0, [R5+URZ+0x348a0], R9 ;  /* 0x0348a009050075a7 */ /* 0x0022a4000800017f */
[----:B--2---:R-:W-:Y:S05]  /*24ba0*/  @!P0 NANOSLEEP.SYNCS 0x989680 ;  /* 0x009896800000895d */ /* 0x004fea0003900000 */
[----:B------:R-:W2:Y:S02]  /*24bb0*/  @!P0 SYNCS.PHASECHK.TRANS64 P0, [R5+URZ+0x348a0], R9 ;  /* 0x0348a009050085a7 */ /* 0x000ea4000800007f */
[----:B--2---:R-:W-:Y:S05]  /*24bc0*/  @!P0 BRA `(.L_x_2948) ;  /* 0xfffffffc00f08947 */ /* 0x004fea000383ffff */
[----:B------:R-:W-:Y:S05]  /*24bd0*/  BRA `(.L_x_3121) ;  /* 0xffffff8c00547947 */ /* 0x000fea000383ffff */
.L_x_2955:
[----:B--2---:R2:W3:Y:S02]  /*24be0*/  SYNCS.PHASECHK.TRANS64.TRYWAIT P0, [R5+URZ+0x348c0], R9 ;  /* 0x0348c009050075a7 */ /* 0x0044e4000800017f */
[----:B---3--:R-:W-:Y:S05]  /*24bf0*/  @!P0 NANOSLEEP.SYNCS 0x989680 ;  /* 0x009896800000895d */ /* 0x008fea0003900000 */
[----:B------:R-:W3:Y:S02]  /*24c00*/  @!P0 SYNCS.PHASECHK.TRANS64 P0, [R5+URZ+0x348c0], R9 ;  /* 0x0348c009050085a7 */ /* 0x000ee4000800007f */
[----:B---3--:R-:W-:Y:S05]  /*24c10*/  @!P0 BRA `(.L_x_2955) ;  /* 0xfffffffc00f08947 */ /* 0x008fea000383ffff */
[----:B------:R-:W-:Y:S05]  /*24c20*/  BRA `(.L_x_3122) ;  /* 0xffffff9000547947 */ /* 0x000fea000383ffff */
.L_x_2963:
[----:B-1----:R1:W2:Y:S02]  /*24c30*/  SYNCS.PHASECHK.TRANS64.TRYWAIT P1, [R7+URZ+0x348a0], R6 ;  /* 0x0348a006070075a7 */ /* 0x0022a4000802017f */
[----:B--2---:R-:W-:Y:S05]  /*24c40*/  @!P1 NANOSLEEP.SYNCS 0x989680 ;  /* 0x009896800000995d */ /* 0x004fea0003900000 */
[----:B------:R-:W2:Y:S02]  /*24c50*/  @!P1 SYNCS.PHASECHK.TRANS64 P1, [R7+URZ+0x348a0], R6 ;  /* 0x0348a006070095a7 */ /* 0x000ea4000802007f */
[----:B--2---:R-:W-:Y:S05]  /*24c60*/  @!P1 BRA `(.L_x_2963) ;  /* 0xfffffffc00f09947 */ /* 0x004fea000383ffff */
[----:B------:R-:W-:Y:S05]  /*24c70*/  BRA `(.L_x_3123) ;  /* 0xffffff9400847947 */ /* 0x000fea000383ffff */
.L_x_2970:
[----:B--2---:R2:W3:Y:S02]  /*24c80*/  SYNCS.PHASECHK.TRANS64.TRYWAIT P1, [R7+URZ+0x348c0], R6 ;  /* 0x0348c006070075a7 */ /* 0x0044e4000802017f */
[----:B---3--:R-:W-:Y:S05]  /*24c90*/  @!P1 NANOSLEEP.SYNCS 0x989680 ;  /* 0x009896800000995d */ /* 0x008fea0003900000 */
[----:B------:R-:W3:Y:S02]  /*24ca0*/  @!P1 SYNCS.PHASECHK.TRANS64 P1, [R7+URZ+0x348c0], R6 ;  /* 0x0348c006070095a7 */ /* 0x000ee4000802007f */
[----:B---3--:R-:W-:Y:S05]  /*24cb0*/  @!P1 BRA `(.L_x_2970) ;  /* 0xfffffffc00f09947 */ /* 0x008fea000383ffff */
[----:B------:R-:W-:Y:S05]  /*24cc0*/  BRA `(.L_x_3124) ;  /* 0xffffff9800807947 */ /* 0x000fea000383ffff */
.L_x_2984:
[----:B------:R-:W1:Y:S01]  /*24cd0*/  S2R R5, SR_TID.X ;  /* 0x0000000000057919 */ /* 0x000e620000002100 */
[----:B------:R-:W-:Y:S01]  /*24ce0*/  BSSY B0, `(.L_x_3125) ;  /* 0x000000a000007945 */ /* 0x000fe20003800000 */
[----:B------:R-:W-:Y:S01]  /*24cf0*/  IMAD.MOV.U32 R12, RZ, RZ, RZ ;  /* 0x000000ffff0c7224 */ /* 0x000fe200078e00ff */
[----:B------:R-:W-:Y:S01]  /*24d00*/  MOV R15, 0xffffffff ;  /* 0xffffffff000f7802 */ /* 0x000fe20000000f00 */
[----:B------:R-:W-:Y:S01]  /*24d10*/  IMAD.MOV.U32 R11, RZ, RZ, 0x1f ;  /* 0x0000001fff0b7424 */ /* 0x000fe200078e00ff */
[----:B-1----:R-:W-:-:S04]  /*24d20*/  SHF.R.U32.HI R5, RZ, 0x5, R5 ;  /* 0x00000005ff057819 */ /* 0x002fc80000011605 */
[----:B------:R-:W-:-:S05]  /*24d30*/  LOP3.LUT R5, R5, 0x3, RZ, 0xc0, !PT ;  /* 0x0000000305057812 */ /* 0x000fca00078ec0ff */
[----:B0-----:R-:W-:-:S07]  /*24d40*/  IMAD.MOV.U32 R13, RZ, RZ, R5 ;  /* 0x000000ffff0d7224 */ /* 0x001fce00078e0005 */
[----:B------:R-:W-:Y:S05]  /*24d50*/  WARPSYNC.COLLECTIVE R15, `(.L_x_3126) ;  /* 0x000000000f087348 */ /* 0x000fea0003c00000 */
[----:B------:R0:W1:Y:S02]  /*24d60*/  SHFL.IDX P6, R14, R13, R12, R11 ;  /* 0x0000000c0d0e7389 */ /* 0x00006400000c000b */
[----:B01----:R-:W-:Y:S01]  /*24d70*/  ENDCOLLECTIVE ;  /* 0x000000000000791b */ /* 0x003fe20003800000 */
.L_x_3126:
[----:B------:R-:W-:Y:S05]  /*24d80*/  BSYNC B0 ;  /* 0x0000000000007941 */ /* 0x000fea0003800000 */
.L_x_3125:
[----:B------:R-:W-:Y:S05]  /*24d90*/  BRA `(.L_x_3127) ;  /* 0xffffffa400287947 */ /* 0x000fea000383ffff */
.L_x_2986:
[----:B------:R-:W-:Y:S01]  /*24da0*/  BSSY B0, `(.L_x_3128) ;  /* 0x0000006000007945 */ /* 0x000fe20003800000 */
[----:B------:R-:W-:-:S07]  /*24db0*/  IMAD.MOV.U32 R15, RZ, RZ, -0x1 ;  /* 0xffffffffff0f7424 */ /* 0x000fce00078e00ff */
[----:B01----:R-:W-:Y:S05]  /*24dc0*/  WARPSYNC.COLLECTIVE R15, `(.L_x_3129) ;  /* 0x000000000f0c7348 */ /* 0x003fea0003c00000 */
[----:B------:R-:W-:Y:S02]  /*24dd0*/  ELECT P6, UR62, PT ;  /* 0x00000000003e782f */ /* 0x000fe400038c0000 */
[----:B------:R-:W-:Y:S01]  /*24de0*/  MOV R14, UR62 ;  /* 0x0000003e000e7c02 */ /* 0x000fe20008000f00 */
[----:B01----:R-:W-:Y:S10]  /*24df0*/  ENDCOLLECTIVE ;  /* 0x000000000000791b */ /* 0x003ff40003800000 */
.L_x_3129:
[----:B------:R-:W-:Y:S05]  /*24e00*/  BSYNC B0 ;  /* 0x0000000000007941 */ /* 0x000fea0003800000 */
.L_x_3128:
[----:B------:R-:W-:Y:S05]  /*24e10*/  BRA `(.L_x_3130) ;  /* 0xffffffa400387947 */ /* 0x000fea000383ffff */
.L_x_2988:
[----:B-1----:R1:W2:Y:S02]  /*24e20*/  SYNCS.PHASECHK.TRANS64.TRYWAIT P0, [R0+URZ+0x34840], R2 ;  /* 0x03484002000075a7 */ /* 0x0022a4000800017f */
[----:B--2---:R-:W-:Y:S05]  /*24e30*/  @!P0 NANOSLEEP.SYNCS 0x989680 ;  /* 0x009896800000895d */ /* 0x004fea0003900000 */
[----:B------:R-:W2:Y:S02]  /*24e40*/  @!P0 SYNCS.PHASECHK.TRANS64 P0, [R0+URZ+0x34840], R2 ;  /* 0x03484002000085a7 */ /* 0x000ea4000800007f */
[----:B--2---:R-:W-:Y:S05]  /*24e50*/  @!P0 BRA `(.L_x_2988) ;  /* 0xfffffffc00f08947 */ /* 0x004fea000383ffff */
[----:B------:R-:W-:Y:S05]  /*24e60*/  BRA `(.L_x_3131) ;  /* 0xffffffa400a47947 */ /* 0x000fea000383ffff */
.L_x_2992:
        /* <DEDUP_REMOVED lines=8> */
.L_x_3132:
[----:B------:R-:W-:Y:S02]  /*24ef0*/  IMAD.MOV.U32 R13, RZ, RZ, R3 ;  /* 0x000000ffff0d7224 */ /* 0x000fe400078e0003 */
[----:B------:R-:W-:-:S07]  /*24f00*/  IMAD.MOV.U32 R4, RZ, RZ, R14 ;  /* 0x000000ffff047224 */ /* 0x000fce00078e000e */
[----:B------:R-:W-:Y:S05]  /*24f10*/  WARPSYNC.COLLECTIVE R15, `(.L_x_3133) ;  /* 0x000000000f087348 */ /* 0x000fea0003c00000 */
[----:B------:R0:W1:Y:S02]  /*24f20*/  SHFL.IDX P6, R14, R13, R12, R11 ;  /* 0x0000000c0d0e7389 */ /* 0x00006400000c000b */
[----:B01----:R-:W-:Y:S01]  /*24f30*/  ENDCOLLECTIVE ;  /* 0x000000000000791b */ /* 0x003fe20003800000 */
.L_x_3133:
[----:B------:R-:W-:Y:S01]  /*24f40*/  MOV R13, R2 ;  /* 0x00000002000d7202 */ /* 0x000fe20000000f00 */
[----:B------:R-:W-:Y:S01]  /*24f50*/  IMAD.MOV.U32 R12, RZ, RZ, 0x1 ;  /* 0x00000001ff0c7424 */ /* 0x000fe200078e00ff */
[----:B------:R-:W-:-:S07]  /*24f60*/  MOV R5, R14 ;  /* 0x0000000e00057202 */ /* 0x000fce0000000f00 */
[----:B------:R-:W-:Y:S05]  /*24f70*/  WARPSYNC.COLLECTIVE R15, `(.L_x_3134) ;  /* 0x000000000f087348 */ /* 0x000fea0003c00000 */
[----:B------:R0:W1:Y:S02]  /*24f80*/  SHFL.IDX P6, R14, R13, R12, R11 ;  /* 0x0000000c0d0e7389 */ /* 0x00006400000c000b */
[----:B01----:R-:W-:Y:S01]  /*24f90*/  ENDCOLLECTIVE ;  /* 0x000000000000791b */ /* 0x003fe20003800000 */
.L_x_3134:
[----:B------:R-:W-:Y:S02]  /*24fa0*/  IMAD.MOV.U32 R13, RZ, RZ, R3 ;  /* 0x000000ffff0d7224 */ /* 0x000fe400078e0003 */
[----:B------:R-:W-:Y:S02]  /*24fb0*/  IMAD R0, R8, R7, RZ ;  /* 0x0000000708007224 */ /* 0x000fe400078e02ff */
[----:B------:R-:W0:Y:S02]  /*24fc0*/  S2R R8, SR_TID.X ;  /* 0x0000000000087919 */ /* 0x000e240000002100 */
[----:B0-----:R-:W-:-:S04]  /*24fd0*/  LOP3.LUT R8, R8, 0x7f, RZ, 0xc0, !PT ;  /* 0x0000007f08087812 */ /* 0x001fc800078ec0ff */
[----:B------:R-:W-:-:S05]  /*24fe0*/  SHF.R.U32.HI R8, RZ, 0x3, R8 ;  /* 0x00000003ff087819 */ /* 0x000fca0000011608 */
[----:B------:R-:W-:Y:S02]  /*24ff0*/  IMAD R17, R17, 0x80, R8 ;  /* 0x0000008011117824 */ /* 0x000fe400078e0208 */
[----:B------:R-:W-:-:S07]  /*25000*/  IMAD.MOV.U32 R8, RZ, RZ, R14 ;  /* 0x000000ffff087224 */ /* 0x000fce00078e000e */
[----:B------:R-:W-:Y:S05]  /*25010*/  WARPSYNC.COLLECTIVE R15, `(.L_x_3135) ;  /* 0x000000000f087348 */ /* 0x000fea0003c00000 */
[----:B------:R0:W1:Y:S02]  /*25020*/  SHFL.IDX P6, R14, R13, R12, R11 ;  /* 0x0000000c0d0e7389 */ /* 0x00006400000c000b */
[----:B01----:R-:W-:Y:S01]  /*25030*/  ENDCOLLECTIVE ;  /* 0x000000000000791b */ /* 0x003fe20003800000 */
.L_x_3135:
[----:B------:R-:W-:-:S13]  /*25040*/  ISETP.GE.AND P3, PT, R17, R0, PT ;  /* 0x000000001100720c */ /* 0x000fda0003f66270 */
[----:B------:R-:W-:Y:S01]  /*25050*/  @!P3 LEA R5, P5, R10, R5, 0x1 ;  /* 0x000000050a05b211 */ /* 0x000fe200078a08ff */
[----:B------:R-:W-:Y:S02]  /*25060*/  IMAD.MOV.U32 R13, RZ, RZ, R2 ;  /* 0x000000ffff0d7224 */ /* 0x000fe400078e0002 */
[----:B------:R-:W-:Y:S02]  /*25070*/  IMAD.MOV.U32 R12, RZ, RZ, 0x2 ;  /* 0x00000002ff0c7424 */ /* 0x000fe400078e00ff */
[----:B------:R-:W-:-:S05]  /*25080*/  @!P3 IMAD.X R4, RZ, RZ, R4, P5 ;  /* 0x000000ffff04b224 */ /* 0x000fca00028e0604 */
[----:B------:R-:W-:Y:S02]  /*25090*/  @!P3 LOP3.LUT R5, R5, R4, RZ, 0x3c, !PT ;  /* 0x000000040505b212 */ /* 0x000fe400078e3cff */
[----:B------:R-:W-:Y:S02]  /*250a0*/  MOV R6, R14 ;  /* 0x0000000e00067202 */ /* 0x000fe40000000f00 */
[----:B------:R-:W-:-:S07]  /*250b0*/  @!P3 LOP3.LUT R4, R5, R4, RZ, 0x3c, !PT ;  /* 0x000000040504b212 */ /* 0x000fce00078e3cff */
[----:B------:R-:W-:Y:S05]  /*250c0*/  WARPSYNC.COLLECTIVE R15, `(.L_x_3136) ;  /* 0x000000000f087348 */ /* 0x000fea0003c00000 */
[----:B------:R0:W1:Y:S02]  /*250d0*/  SHFL.IDX P6, R14, R13, R12, R11 ;  /* 0x0000000c0d0e7389 */ /* 0x00006400000c000b */
[----:B01----:R-:W-:Y:S01]  /*250e0*/  ENDCOLLECTIVE ;  /* 0x000000000000791b */ /* 0x003fe20003800000 */
.L_x_3136:
[----:B------:R-:W-:-:S05]  /*250f0*/  @!P3 LOP3.LUT R5, R5, R4, RZ, 0x3c, !PT ;  /* 0x000000040505b212 */ /* 0x000fca00078e3cff */
[----:B------:R-:W-:Y:S01]  /*25100*/  @!PT LDS RZ, [RZ] ;  /* 0x00000000fffff984 */ /* 0x000fe20000000800 */
[----:B------:R-:W-:Y:S01]  /*25110*/  @!PT LDS RZ, [RZ] ;  /* 0x00000000fffff984 */ /* 0x000fe20000000800 */
[----:B------:R-:W-:Y:S01]  /*25120*/  @!PT LDS RZ, [RZ] ;  /* 0x00000000fffff984 */ /* 0x000fe20000000800 */
[----:B------:R-:W-:Y:S04]  /*25130*/  @!P3 LDGSTS.E.BYPASS.LTC128B.128 [R9+0x10400], desc[UR60][R4.64], !P2 ;  /* 0x104000000409bfae */ /* 0x000fe8000d101d7c */
[----:B------:R-:W-:Y:S01]  /*25140*/  @!P3 LDGSTS.E.BYPASS.LTC128B.128 [R9+0x14400], desc[UR60][R4.64+0x80], !P1 ;  /* 0x144000800409bfae */ /* 0x000fe2000c901d7c */
[----:B------:R-:W-:-:S03]  /*25150*/  MOV R13, R3 ;  /* 0x00000003000d7202 */ /* 0x000fc60000000f00 */
[----:B------:R0:W-:Y:S02]  /*25160*/  @!P3 LDGSTS.E.BYPASS.LTC128B.128 [R9+0x18400], desc[UR60][R4.64+0x100], !P0 ;  /* 0x184001000409bfae */ /* 0x0001e4000c101d7c */
[----:B0-----:R-:W-:-:S05]  /*25170*/  VIADD R4, R17, 0x10 ;  /* 0x0000001011047836 */ /* 0x001fca0000000000 */
[----:B------:R-:W-:-:S13]  /*25180*/  ISETP.GE.AND P3, PT, R4, R0, PT ;  /* 0x000000000400720c */ /* 0x000fda0003f66270 */
[----:B------:R-:W-:-:S05]  /*25190*/  @!P3 LEA R7, P5, R10, R6, 0x1 ;  /* 0x000000060a07b211 */ /* 0x000fca00078a08ff */
[----:B------:R-:W-:Y:S02]  /*251a0*/  @!P3 IMAD.X R6, RZ, RZ, R8, P5 ;  /* 0x000000ffff06b224 */ /* 0x000fe400028e0608 */
[----:B------:R-:W-:Y:S02]  /*251b0*/  @!P3 IMAD.MOV.U32 R4, RZ, RZ, R7 ;  /* 0x000000ffff04b224 */ /* 0x000fe400078e0007 */
[----:B------:R-:W-:Y:S02]  /*251c0*/  @!P3 IMAD.MOV.U32 R5, RZ, RZ, R6 ;  /* 0x000000ffff05b224 */ /* 0x000fe400078e0006 */
[----:B------:R-:W-:-:S07]  /*251d0*/  IMAD.MOV.U32 R6, RZ, RZ, R14 ;  /* 0x000000ffff067224 */ /* 0x000fce00078e000e */
[----:B------:R-:W-:Y:S05]  /*251e0*/  WARPSYNC.COLLECTIVE R15, `(.L_x_3137) ;  /* 0x000000000f087348 */ /* 0x000fea0003c00000 */
[----:B------:R0:W1:Y:S02]  /*251f0*/  SHFL.IDX P6, R14, R13, R12, R11 ;  /* 0x0000000c0d0e7389 */ /* 0x00006400000c000b */
[----:B01----:R-:W-:Y:S01]  /*25200*/  ENDCOLLECTIVE ;  /* 0x000000000000791b */ /* 0x003fe20003800000 */
.L_x_3137:
[----:B------:R-:W-:Y:S01]  /*25210*/  @!PT LDS RZ, [RZ] ;  /* 0x00000000fffff984 */ /* 0x000fe20000000800 */
[----:B------:R-:W-:Y:S01]  /*25220*/  @!PT LDS RZ, [RZ] ;  /* 0x00000000fffff984 */ /* 0x000fe20000000800 */
[----:B------:R-:W-:Y:S01]  /*25230*/  @!PT LDS RZ, [RZ] ;  /* 0x00000000fffff984 */ /* 0x000fe20000000800 */
[----:B------:R-:W-:Y:S04]  /*25240*/  @!P3 LDGSTS.E.BYPASS.LTC128B.128 [R9+0x10c00], desc[UR60][R4.64], !P2 ;  /* 0x10c000000409bfae */ /* 0x000fe8000d101d7c */
[----:B------:R-:W-:Y:S04]  /*25250*/  @!P3 LDGSTS.E.BYPASS.LTC128B.128 [R9+0x14c00], desc[UR60][R4.64+0x80], !P1 ;  /* 0x14c000800409bfae */ /* 0x000fe8000c901d7c */
[----:B------:R0:W-:Y:S01]  /*25260*/  @!P3 LDGSTS.E.BYPASS.LTC128B.128 [R9+0x18c00], desc[UR60][R4.64+0x100], !P0 ;  /* 0x18c001000409bfae */ /* 0x0001e2000c101d7c */
[----:B------:R-:W-:Y:S02]  /*25270*/  IMAD.MOV.U32 R13, RZ, RZ, R2 ;  /* 0x000000ffff0d7224 */ /* 0x000fe400078e0002 */
[----:B------:R-:W-:Y:S01]  /*25280*/  IMAD.MOV.U32 R12, RZ, RZ, 0x3 ;  /* 0x00000003ff0c7424 */ /* 0x000fe200078e00ff */
[----:B0-----:R-:W-:-:S04]  /*25290*/  IADD3 R4, R17, 0x20, RZ ;  /* 0x0000002011047810 */ /* 0x001fc80007ffe0ff */
[----:B------:R-:W-:Y:S01]  /*252a0*/  ISETP.GE.AND P3, PT, R4, R0, PT ;  /* 0x000000000400720c */ /* 0x000fe20003f66270 */
[----:B------:R-:W-:-:S12]  /*252b0*/  IMAD.MOV.U32 R4, RZ, RZ, R14 ;  /* 0x000000ffff047224 */ /* 0x000fd800078e000e */
[----:B------:R-:W-:Y:S05]  /*252c0*/  WARPSYNC.COLLECTIVE R15, `(.L_x_3138) ;  /* 0x000000000f087348 */ /* 0x000fea0003c00000 */
[----:B------:R0:W1:Y:S02]  /*252d0*/  SHFL.IDX P6, R14, R13, R12, R11 ;  /* 0x0000000c0d0e7389 */ /* 0x00006400000c000b */
[----:B01----:R-:W-:Y:S01]  /*252e0*/  ENDCOLLECTIVE ;  /* 0x000000000000791b */ /* 0x003fe20003800000 */
.L_x_3138:
[----:B------:R-:W-:Y:S01]  /*252f0*/  @!P3 LEA R7, P4, R10, R4, 0x1 ;  /* 0x000000040a07b211 */ /* 0x000fe200078808ff */
[----:B------:R-:W-:-:S04]  /*25300*/  IMAD.MOV.U32 R13, RZ, RZ, R3 ;  /* 0x000000ffff0d7224 */ /* 0x000fc800078e0003 */
[----:B------:R-:W-:-:S04]  /*25310*/  @!P3 IMAD.X R4, RZ, RZ, R6, P4 ;  /* 0x000000ffff04b224 */ /* 0x000fc800020e0606 */
[----:B------:R-:W-:Y:S01]  /*25320*/  @!P3 IMAD.MOV.U32 R5, RZ, RZ, R4 ;  /* 0x000000ffff05b224 */ /* 0x000fe200078e0004 */
[----:B------:R-:W-:Y:S02]  /*25330*/  @!P3 MOV R4, R7 ;  /* 0x000000070004b202 */ /* 0x000fe40000000f00 */
[----:B------:R-:W-:-:S07]  /*25340*/  MOV R6, R14 ;  /* 0x0000000e00067202 */ /* 0x000fce0000000f00 */
[----:B------:R-:W-:Y:S05]  /*25350*/  WARPSYNC.COLLECTIVE R15, `(.L_x_3139) ;  /* 0x000000000f087348 */ /* 0x000fea0003c00000 */
[----:B------:R0:W1:Y:S02]  /*25360*/  SHFL.IDX P6, R14, R13, R12, R11 ;  /* 0x0000000c0d0e7389 */ /* 0x00006400000c000b */
[----:B01----:R-:W-:Y:S01]  /*25370*/  ENDCOLLECTIVE ;  /* 0x000000000000791b */ /* 0x003fe20003800000 */
.L_x_3139:
        /* <DEDUP_REMOVED lines=8> */
[----:B0-----:R-:W-:-:S05]  /*25400*/  VIADD R4, R17, 0x30 ;  /* 0x0000003011047836 */ /* 0x001fca0000000000 */
[----:B------:R-:W-:Y:S01]  /*25410*/  ISETP.GE.AND P3, PT, R4, R0, PT ;  /* 0x000000000400720c */ /* 0x000fe20003f66270 */
[----:B------:R-:W-:-:S12]  /*25420*/  IMAD.MOV.U32 R4, RZ, RZ, R14 ;  /* 0x000000ffff047224 */ /* 0x000fd800078e000e */
[----:B------:R-:W-:Y:S05]  /*25430*/  WARPSYNC.COLLECTIVE R15, `(.L_x_3140) ;  /* 0x000000000f087348 */ /* 0x000fea0003c00000 */
[----:B------:R0:W1:Y:S02]  /*25440*/  SHFL.IDX P6, R14, R13, R12, R11 ;  /* 0x0000000c0d0e7389 */ /* 0x00006400000c000b */
[----:B01----:R-:W-:Y:S01]  /*25450*/  ENDCOLLECTIVE ;  /* 0x000000000000791b */ /* 0x003fe20003800000 */
.L_x_3140:
[----:B------:R-:W-:Y:S02]  /*25460*/  @!P3 LEA R5, P4, R10, R4, 0x1 ;  /* 0x000000040a05b211 */ /* 0x000fe400078808ff */
[----:B------:R-:W-:-:S03]  /*25470*/  MOV R13, R3 ;  /* 0x00000003000d7202 */ /* 0x000fc60000000f00 */
[----:B------:R-:W-:-:S05]  /*25480*/  @!P3 IMAD.X R4, RZ, RZ, R6, P4 ;  /* 0x000000ffff04b224 */ /* 0x000fca00020e0606 */
[----:B------:R-:W-:Y:S01]  /*25490*/  @!P3 LOP3.LUT R5, R5, R4, RZ, 0x3c, !PT ;  /* 0x000000040505b212 */ /* 0x000fe200078e3cff */
[----:B------:R-:W-:-:S03]  /*254a0*/  IMAD.MOV.U32 R6, RZ, RZ, R14 ;  /* 0x000000ffff067224 */ /* 0x000fc600078e000e */
[----:B------:R-:W-:-:S07]  /*254b0*/  @!P3 LOP3.LUT R4, R5, R4, RZ, 0x3c, !PT ;  /* 0x000000040504b212 */ /* 0x000fce00078e3cff */
[----:B------:R-:W-:Y:S05]  /*254c0*/  WARPSYNC.COLLECTIVE R15, `(.L_x_3141) ;  /* 0x000000000f087348 */ /* 0x000fea0003c00000 */
[----:B------:R0:W1:Y:S02]  /*254d0*/  SHFL.IDX P6, R14, R13, R12, R11 ;  /* 0x0000000c0d0e7389 */ /* 0x00006400000c000b */
[----:B01----:R-:W-:Y:S01]  /*254e0*/  ENDCOLLECTIVE ;  /* 0x000000000000791b */ /* 0x003fe20003800000 */
.L_x_3141:
[----:B------:R-:W-:-:S05]  /*254f0*/  @!P3 LOP3.LUT R5, R5, R4, RZ, 0x3c, !PT ;  /* 0x000000040505b212 */ /* 0x000fca00078e3cff */
[----:B------:R-:W-:Y:S01]  /*25500*/  @!PT LDS RZ, [RZ] ;  /* 0x00000000fffff984 */ /* 0x000fe20000000800 */
[----:B------:R-:W-:Y:S01]  /*25510*/  @!PT LDS RZ, [RZ] ;  /* 0x00000000fffff984 */ /* 0x000fe20000000800 */
[----:B------:R-:W-:Y:S01]  /*25520*/  @!PT LDS RZ, [RZ] ;  /* 0x00000000fffff984 */ /* 0x000fe20000000800 */
[----:B------:R-:W-:Y:S04]  /*25530*/  @!P3 LDGSTS.E.BYPASS.LTC128B.128 [R9+0x11c00], desc[UR60][R4.64], !P2 ;  /* 0x11c000000409bfae */ /* 0x000fe8000d101d7c */
[----:B------:R-:W-:Y:S01]  /*25540*/  @!P3 LDGSTS.E.BYPASS.LTC128B.128 [R9+0x15c00], desc[UR60][R4.64+0x80], !P1 ;  /* 0x15c000800409bfae */ /* 0x000fe2000c901d7c */
[----:B------:R-:W-:Y:S01]  /*25550*/  MOV R13, R2 ;  /* 0x00000002000d7202 */ /* 0x000fe20000000f00 */
[----:B------:R-:W-:Y:S02]  /*25560*/  IMAD.MOV.U32 R12, RZ, RZ, 0x5 ;  /* 0x00000005ff0c7424 */ /* 0x000fe400078e00ff */
[----:B------:R0:W-:Y:S02]  /*25570*/  @!P3 LDGSTS.E.BYPASS.LTC128B.128 [R9+0x19c00], desc[UR60][R4.64+0x100], !P0 ;  /* 0x19c001000409bfae */ /* 0x0001e4000c101d7c */
[----:B0-----:R-:W-:-:S04]  /*25580*/  IADD3 R4, R17, 0x40, RZ ;  /* 0x0000004011047810 */ /* 0x001fc80007ffe0ff */
[----:B------:R-:W-:Y:S01]  /*25590*/  ISETP.GE.AND P3, PT, R4, R0, PT ;  /* 0x000000000400720c */ /* 0x000fe20003f66270 */
[----:B------:R-:W-:-:S12]  /*255a0*/  IMAD.MOV.U32 R4, RZ, RZ, R14 ;  /* 0x000000ffff047224 */ /* 0x000fd800078e000e */
[----:B------:R-:W-:Y:S05]  /*255b0*/  WARPSYNC.COLLECTIVE R15, `(.L_x_3142) ;  /* 0x000000000f087348 */ /* 0x000fea0003c00000 */
[----:B------:R0:W1:Y:S02]  /*255c0*/  SHFL.IDX P6, R14, R13, R12, R11 ;  /* 0x0000000c0d0e7389 */ /* 0x00006400000c000b */
[----:B01----:R-:W-:Y:S01]  /*255d0*/  ENDCOLLECTIVE ;  /* 0x000000000000791b */ /* 0x003fe20003800000 */
.L_x_3142:
[----:B------:R-:W-:Y:S01]  /*255e0*/  @!P3 LEA R5, P4, R10, R4, 0x1 ;  /* 0x000000040a05b211 */ /* 0x000fe200078808ff */
[----:B------:R-:W-:-:S04]  /*255f0*/  IMAD.MOV.U32 R13, RZ, RZ, R3 ;  /* 0x000000ffff0d7224 */ /* 0x000fc800078e0003 */
[----:B------:R-:W-:-:S05]  /*25600*/  @!P3 IMAD.X R4, RZ, RZ, R6, P4 ;  /* 0x000000ffff04b224 */ /* 0x000fca00020e0606 */
[----:B------:R-:W-:Y:S01]  /*25610*/  @!P3 LOP3.LUT R5, R5, R4, RZ, 0x3c, !PT ;  /* 0x000000040505b212 */ /* 0x000fe200078e3cff */
[----:B------:R-:W-:-:S03]  /*25620*/  IMAD.MOV.U32 R6, RZ, RZ, R14 ;  /* 0x000000ffff067224 */ /* 0x000fc600078e000e */
[----:B------:R-:W-:-:S07]  /*25630*/  @!P3 LOP3.LUT R4, R5, R4, RZ, 0x3c, !PT ;  /* 0x000000040504b212 */ /* 0x000fce00078e3cff */
[----:B------:R-:W-:Y:S05]  /*25640*/  WARPSYNC.COLLECTIVE R15, `(.L_x_3143) ;  /* 0x000000000f087348 */ /* 0x000fea0003c00000 */
[----:B------:R0:W1:Y:S02]  /*25650*/  SHFL.IDX P6, R14, R13, R12, R11 ;  /* 0x0000000c0d0e7389 */ /* 0x00006400000c000b */
[----:B01----:R-:W-:Y:S01]  /*25660*/  ENDCOLLECTIVE ;  /* 0x000000000000791b */ /* 0x003fe20003800000 */
.L_x_3143:
[----:B------:R-:W-:-:S05]  /*25670*/  @!P3 LOP3.LUT R5, R5, R4, RZ, 0x3c, !PT ;  /* 0x000000040505b212 */ /* 0x000fca00078e3cff */
[----:B------:R-:W-:Y:S01]  /*25680*/  @!PT LDS RZ, [RZ] ;  /* 0x00000000fffff984 */ /* 0x000fe20000000800 */
[----:B------:R-:W-:Y:S01]  /*25690*/  @!PT LDS RZ, [RZ] ;  /* 0x00000000fffff984 */ /* 0x000fe20000000800 */
[----:B------:R-:W-:Y:S01]  /*256a0*/  @!PT LDS RZ, [RZ] ;  /* 0x00000000fffff984 */ /* 0x000fe20000000800 */
[----:B------:R-:W-:Y:S04]  /*256b0*/  @!P3 LDGSTS.E.BYPASS.LTC128B.128 [R9+0x12400], desc[UR60][R4.64], !P2 ;  /* 0x124000000409bfae */ /* 0x000fe8000d101d7c */
[----:B------:R-:W-:Y:S01]  /*256c0*/  @!P3 LDGSTS.E.BYPASS.LTC128B.128 [R9+0x16400], desc[UR60][R4.64+0x80], !P1 ;  /* 0x164000800409bfae */ /* 0x000fe2000c901d7c */
[----:B------:R-:W-:-:S03]  /*256d0*/  IMAD.MOV.U32 R13, RZ, RZ, R2 ;  /* 0x000000ffff0d7224 */ /* 0x000fc600078e0002 */
[----:B------:R0:W-:Y:S01]  /*256e0*/  @!P3 LDGSTS.E.BYPASS.LTC128B.128 [R9+0x1a400], desc[UR60][R4.64+0x100], !P0 ;  /* 0x1a4001000409bfae */ /* 0x0001e2000c101d7c */
[----:B------:R-:W-:Y:S02]  /*256f0*/  IMAD.MOV.U32 R12, RZ, RZ, 0x6 ;  /* 0x00000006ff0c7424 */ /* 0x000fe400078e00ff */
[----:B0-----:R-:W-:-:S05]  /*25700*/  VIADD R4, R17, 0x50 ;  /* 0x0000005011047836 */ /* 0x001fca0000000000 */
[----:B------:R-:W-:Y:S02]  /*25710*/  ISETP.GE.AND P3, PT, R4, R0, PT ;  /* 0x000000000400720c */ /* 0x000fe40003f66270 */
[----:B------:R-:W-:-:S11]  /*25720*/  MOV R4, R14 ;  /* 0x0000000e00047202 */ /* 0x000fd60000000f00 */
[----:B------:R-:W-:Y:S05]  /*25730*/  WARPSYNC.COLLECTIVE R15, `(.L_x_3144) ;  /* 0x000000000f087348 */ /* 0x000fea0003c00000 */
[----:B------:R0:W1:Y:S02]  /*25740*/  SHFL.IDX P6, R14, R13, R12, R11 ;  /* 0x0000000c0d0e7389 */ /* 0x00006400000c000b */
[----:B01----:R-:W-:Y:S01]  /*25750*/  ENDCOLLECTIVE ;  /* 0x000000000000791b */ /* 0x003fe20003800000 */
.L_x_3144:
[----:B------:R-:W-:-:S05]  /*25760*/  @!P3 LEA R5, P4, R10, R4, 0x1 ;  /* 0x000000040a05b211 */ /* 0x000fca00078808ff */
[----:B------:R-:W-:Y:S02]  /*25770*/  @!P3 IMAD.X R4, RZ, RZ, R6, P4 ;  /* 0x000000ffff04b224 */ /* 0x000fe400020e0606 */
[----:B------:R-:W-:-:S03]  /*25780*/  IMAD.MOV.U32 R13, RZ, RZ, R3 ;  /* 0x000000ffff0d7224 */ /* 0x000fc600078e0003 */
[----:B------:R-:W-:-:S04]  /*25790*/  @!P3 LOP3.LUT R5, R5, R4, RZ, 0x3c, !PT ;  /* 0x000000040505b212 */ /* 0x000fc800078e3cff */
[----:B------:R-:W-:Y:S02]  /*257a0*/  @!P3 LOP3.LUT R4, R5, R4, RZ, 0x3c, !PT ;  /* 0x000000040504b212 */ /* 0x000fe400078e3cff */
[----:B------:R-:W-:-:S07]  /*257b0*/  MOV R6, R14 ;  /* 0x0000000e00067202 */ /* 0x000fce0000000f00 */
[----:B------:R-:W-:Y:S05]  /*257c0*/  WARPSYNC.COLLECTIVE R15, `(.L_x_3145) ;  /* 0x000000000f087348 */ /* 0x000fea0003c00000 */
[----:B------:R0:W1:Y:S02]  /*257d0*/  SHFL.IDX P6, R14, R13, R12, R11 ;  /* 0x0000000c0d0e7389 */ /* 0x00006400000c000b */
[----:B01----:R-:W-:Y:S01]  /*257e0*/  ENDCOLLECTIVE ;  /* 0x000000000000791b */ /* 0x003fe20003800000 */
.L_x_3145:
[----:B------:R-:W-:-:S05]  /*257f0*/  @!P3 LOP3.LUT R5, R5, R4, RZ, 0x3c, !PT ;  /* 0x000000040505b212 */ /* 0x000fca00078e3cff */
        /* <DEDUP_REMOVED lines=13> */
.L_x_3146:
[----:B------:R-:W-:-:S13]  /*258d0*/  ISETP.GE.AND P4, PT, R5, R0, PT ;  /* 0x000000000500720c */ /* 0x000fda0003f86270 */
[----:B------:R-:W-:Y:S02]  /*258e0*/  @!P4 LEA R5, P3, R10, R4, 0x1 ;  /* 0x000000040a05c211 */ /* 0x000fe400078608ff */
[----:B------:R-:W-:Y:S02]  /*258f0*/  MOV R13, R3 ;  /* 0x00000003000d7202 */ /* 0x000fe40000000f00 */
[----:B------:R-:W-:-:S04]  /*25900*/  @!P4 IADD3.X R4, RZ, R6, RZ, P3, !PT ;  /* 0x00000006ff04c210 */ /* 0x000fc80001ffe4ff */
[----:B------:R-:W-:-:S04]  /*25910*/  @!P4 LOP3.LUT R5, R5, R4, RZ, 0x3c, !PT ;  /* 0x000000040505c212 */ /* 0x000fc800078e3cff */
        /* <DEDUP_REMOVED lines=12> */
.L_x_3147:
[----:B------:R-:W-:Y:S01]  /*259e0*/  IMAD.MOV.U32 R3, RZ, RZ, R14 ;  /* 0x000000ffff037224 */ /* 0x000fe200078e000e */
[----:B------:R-:W-:Y:S06]  /*259f0*/  BRA `(.L_x_3148) ;  /* 0xffffffa800907947 */ /* 0x000fec000383ffff */
.L_x_2997:
[----:B0-----:R-:W3:Y:S02]  /*25a00*/  LDL R2, [R1+0x4] ;  /* 0x0000040001027983 */ /* 0x001ee40000100800 */
[----:B---3--:R0:W1:Y:S02]  /*25a10*/  SYNCS.PHASECHK.TRANS64.TRYWAIT P0, [R2+URZ+0x34820], R0 ;  /* 0x03482000020075a7 */ /* 0x008064000800017f */
[----:B-1----:R-:W-:Y:S05]  /*25a20*/  @!P0 NANOSLEEP.SYNCS 0x989680 ;  /* 0x009896800000895d */ /* 0x002fea0003900000 */
[----:B------:R-:W1:Y:S02]  /*25a30*/  @!P0 SYNCS.PHASECHK.TRANS64 P0, [R2+URZ+0x34820], R0 ;  /* 0x03482000020085a7 */ /* 0x000e64000800007f */
[----:B-1----:R-:W-:Y:S05]  /*25a40*/  @!P0 BRA `(.L_x_2997) ;  /* 0xfffffffc00ec8947 */ /* 0x002fea000383ffff */
[----:B------:R-:W-:Y:S05]  /*25a50*/  BRA `(.L_x_3149) ;  /* 0xffffffac00087947 */ /* 0x000fea000383ffff */
.L_x_3006:
[----:B-1----:R1:W2:Y:S02]  /*25a60*/  SYNCS.PHASECHK.TRANS64.TRYWAIT P0, [R3+URZ+0x34840], R0 ;  /* 0x03484000030075a7 */ /* 0x0022a4000800017f */
[----:B--2---:R-:W-:Y:S05]  /*25a70*/  @!P0 NANOSLEEP.SYNCS 0x989680 ;  /* 0x009896800000895d */ /* 0x004fea0003900000 */
[----:B------:R-:W2:Y:S02]  /*25a80*/  @!P0 SYNCS.PHASECHK.TRANS64 P0, [R3+URZ+0x34840], R0 ;  /* 0x03484000030085a7 */ /* 0x000ea4000800007f */
[----:B--2---:R-:W-:Y:S05]  /*25a90*/  @!P0 BRA `(.L_x_3006) ;  /* 0xfffffffc00f08947 */ /* 0x004fea000383ffff */
[----:B------:R-:W-:Y:S05]  /*25aa0*/  BRA `(.L_x_3150) ;  /* 0xffffffac00cc7947 */ /* 0x000fea000383ffff */
.L_x_3013:
[----:B0-----:R0:W1:Y:S02]  /*25ab0*/  SYNCS.PHASECHK.TRANS64.TRYWAIT P0, [R3+URZ+0x60], R0 ;  /* 0x00006000030075a7 */ /* 0x001064000800017f */
[----:B-1----:R-:W-:Y:S05]  /*25ac0*/  @!P0 NANOSLEEP.SYNCS 0x989680 ;  /* 0x009896800000895d */ /* 0x002fea0003900000 */
[----:B------:R-:W1:Y:S02]  /*25ad0*/  @!P0 SYNCS.PHASECHK.TRANS64 P0, [R3+URZ+0x60], R0 ;  /* 0x00006000030085a7 */ /* 0x000e64000800007f */
[----:B-1----:R-:W-:Y:S05]  /*25ae0*/  @!P0 BRA `(.L_x_3013) ;  /* 0xfffffffc00f08947 */ /* 0x002fea000383ffff */
[----:B------:R-:W-:Y:S05]  /*25af0*/  BRA `(.L_x_3151) ;  /* 0xffffffb000e47947 */ /* 0x000fea000383ffff */
.L_x_3022:
[----:B--2---:R2:W3:Y:S02]  /*25b00*/  SYNCS.PHASECHK.TRANS64.TRYWAIT P0, [R3+URZ+0x34840], R2 ;  /* 0x03484002030075a7 */ /* 0x0044e4000800017f */
[----:B---3--:R-:W-:Y:S05]  /*25b10*/  @!P0 NANOSLEEP.SYNCS 0x989680 ;  /* 0x009896800000895d */ /* 0x008fea0003900000 */
[----:B------:R-:W3:Y:S02]  /*25b20*/  @!P0 SYNCS.PHASECHK.TRANS64 P0, [R3+URZ+0x34840], R2 ;  /* 0x03484002030085a7 */ /* 0x000ee4000800007f */
[----:B---3--:R-:W-:Y:S05]  /*25b30*/  @!P0 BRA `(.L_x_3022) ;  /* 0xfffffffc00f08947 */ /* 0x008fea000383ffff */
[----:B------:R-:W-:Y:S05]  /*25b40*/  BRA `(.L_x_3152) ;  /* 0xffffffb800847947 */ /* 0x000fea000383ffff */
.L_x_3029:
[----:B0-----:R0:W2:Y:S02]  /*25b50*/  SYNCS.PHASECHK.TRANS64.TRYWAIT P0, [R2+URZ+0x60], R3 ;  /* 0x00006003020075a7 */ /* 0x0010a4000800017f */
[----:B--2---:R-:W-:Y:S05]  /*25b60*/  @!P0 NANOSLEEP.SYNCS 0x989680 ;  /* 0x009896800000895d */ /* 0x004fea0003900000 */
[----:B------:R-:W2:Y:S02]  /*25b70*/  @!P0 SYNCS.PHASECHK.TRANS64 P0, [R2+URZ+0x60], R3 ;  /* 0x00006003020085a7 */ /* 0x000ea4000800007f */
[----:B--2---:R-:W-:Y:S05]  /*25b80*/  @!P0 BRA `(.L_x_3029) ;  /* 0xfffffffc00f08947 */ /* 0x004fea000383ffff */
[----:B------:R-:W-:Y:S05]  /*25b90*/  BRA `(.L_x_3153) ;  /* 0xffffffbc009c7947 */ /* 0x000fea000383ffff */
.L_x_3038:
[----:B---3--:R3:W4:Y:S02]  /*25ba0*/  SYNCS.PHASECHK.TRANS64.TRYWAIT P0, [R2+URZ+0x34840], R3 ;  /* 0x03484003020075a7 */ /* 0x008724000800017f */
[----:B----4-:R-:W-:Y:S05]  /*25bb0*/  @!P0 NANOSLEEP.SYNCS 0x989680 ;  /* 0x009896800000895d */ /* 0x010fea0003900000 */
[----:B------:R-:W4:Y:S02]  /*25bc0*/  @!P0 SYNCS.PHASECHK.TRANS64 P0, [R2+URZ+0x34840], R3 ;  /* 0x03484003020085a7 */ /* 0x000f24000800007f */
[----:B----4-:R-:W-:Y:S05]  /*25bd0*/  @!P0 BRA `(.L_x_3038) ;  /* 0xfffffffc00f08947 */ /* 0x010fea000383ffff */
[----:B------:R-:W-:Y:S05]  /*25be0*/  BRA `(.L_x_3154) ;  /* 0xffffffc400107947 */ /* 0x000fea000383ffff */
.L_x_3045:
[----:B0-----:R0:W2:Y:S02]  /*25bf0*/  SYNCS.PHASECHK.TRANS64.TRYWAIT P0, [R2+URZ+0x60], R5 ;  /* 0x00006005020075a7 */ /* 0x0010a4000800017f */
[----:B--2---:R-:W-:Y:S05]  /*25c00*/  @!P0 NANOSLEEP.SYNCS 0x989680 ;  /* 0x009896800000895d */ /* 0x004fea0003900000 */
[----:B------:R-:W2:Y:S02]  /*25c10*/  @!P0 SYNCS.PHASECHK.TRANS64 P0, [R2+URZ+0x60], R5 ;  /* 0x00006005020085a7 */ /* 0x000ea4000800007f */
[----:B--2---:R-:W-:Y:S05]  /*25c20*/  @!P0 BRA `(.L_x_3045) ;  /* 0xfffffffc00f08947 */ /* 0x004fea000383ffff */
[----:B------:R-:W-:Y:S05]  /*25c30*/  BRA `(.L_x_3155) ;  /* 0xffffffc800287947 */ /* 0x000fea000383ffff */
.L_x_3056:
[----:B0-----:R0:W2:Y:S02]  /*25c40*/  SYNCS.PHASECHK.TRANS64.TRYWAIT P0, [R0+URZ+0x34860], R2 ;  /* 0x03486002000075a7 */ /* 0x0010a4000800017f */
[----:B--2---:R-:W-:Y:S05]  /*25c50*/  @!P0 NANOSLEEP.SYNCS 0x989680 ;  /* 0x009896800000895d */ /* 0x004fea0003900000 */
[----:B------:R-:W2:Y:S02]  /*25c60*/  @!P0 SYNCS.PHASECHK.TRANS64 P0, [R0+URZ+0x34860], R2 ;  /* 0x03486002000085a7 */ /* 0x000ea4000800007f */
[----:B--2---:R-:W-:Y:S05]  /*25c70*/  @!P0 BRA `(.L_x_3056) ;  /* 0xfffffffc00f08947 */ /* 0x004fea000383ffff */
[----:B------:R-:W-:Y:S05]  /*25c80*/  BRA `(.L_x_3156) ;  /* 0xffffffcc00807947 */ /* 0x000fea000383ffff */
.L_x_3063:
[----:B------:R-:W-:Y:S01]  /*25c90*/  BSSY B0, `(.L_x_3157) ;  /* 0x0000008000007945 */ /* 0x000fe20003800000 */
[----:B0-----:R-:W-:Y:S01]  /*25ca0*/  IMAD.MOV.U32 R13, RZ, RZ, R16 ;  /* 0x000000ffff0d7224 */ /* 0x001fe200078e0010 */
[----:B------:R-:W-:Y:S01]  /*25cb0*/  MOV R11, 0x1f ;  /* 0x0000001f000b7802 */ /* 0x000fe20000000f00 */
[----:B------:R-:W-:Y:S02]  /*25cc0*/  IMAD.MOV.U32 R12, RZ, RZ, RZ ;  /* 0x000000ffff0c7224 */ /* 0x000fe400078e00ff */
[----:B------:R-:W-:-:S07]  /*25cd0*/  IMAD.MOV.U32 R15, RZ, RZ, -0x1 ;  /* 0xffffffffff0f7424 */ /* 0x000fce00078e00ff */
[----:B-1---5:R-:W-:Y:S05]  /*25ce0*/  WARPSYNC.COLLECTIVE R15, `(.L_x_3158) ;  /* 0x000000000f087348 */ /* 0x022fea0003c00000 */
[----:B------:R0:W2:Y:S02]  /*25cf0*/  SHFL.IDX P6, R14, R13, R12, R11 ;  /* 0x0000000c0d0e7389 */ /* 0x0000a400000c000b */
[----:B012--5:R-:W-:Y:S01]  /*25d00*/  ENDCOLLECTIVE ;  /* 0x000000000000791b */ /* 0x027fe20003800000 */
.L_x_3158:
[----:B------:R-:W-:Y:S05]  /*25d10*/  BSYNC B0 ;  /* 0x0000000000007941 */ /* 0x000fea0003800000 */
.L_x_3157:
[----:B------:R-:W-:Y:S01]  /*25d20*/  IMAD.MOV.U32 R13, RZ, RZ, R16 ;  /* 0x000000ffff0d7224 */ /* 0x000fe200078e0010 */
[----:B------:R-:W-:Y:S01]  /*25d30*/  MOV R12, 0x1 ;  /* 0x00000001000c7802 */ /* 0x000fe20000000f00 */
[----:B------:R-:W-:Y:S01]  /*25d40*/  IMAD.MOV.U32 R11, RZ, RZ, 0x1f ;  /* 0x0000001fff0b7424 */ /* 0x000fe200078e00ff */
[----:B------:R-:W-:Y:S01]  /*25d50*/  IADD3 R4, R19, R6, RZ ;  /* 0x0000000613047210 */ /* 0x000fe20007ffe0ff */
[----:B------:R-:W-:Y:S02]  /*25d60*/  IMAD.MOV.U32 R15, RZ, RZ, -0x1 ;  /* 0xffffffffff0f7424 */ /* 0x000fe400078e00ff */
[----:B------:R-:W-:-:S07]  /*25d70*/  IMAD.MOV.U32 R0, RZ, RZ, R14 ;  /* 0x000000ffff007224 */ /* 0x000fce00078e000e */
[----:B------:R-:W-:Y:S05]  /*25d80*/  WARPSYNC.COLLECTIVE R15, `(.L_x_3159) ;  /* 0x000000000f087348 */ /* 0x000fea0003c00000 */
[----:B------:R0:W1:Y:S02]  /*25d90*/  SHFL.IDX P6, R14, R13, R12, R11 ;  /* 0x0000000c0d0e7389 */ /* 0x00006400000c000b */
[----:B01----:R-:W-:Y:S01]  /*25da0*/  ENDCOLLECTIVE ;  /* 0x000000000000791b */ /* 0x003fe20003800000 */
.L_x_3159:
        /* <DEDUP_REMOVED lines=18> */
.L_x_3160:
        /* <DEDUP_REMOVED lines=8> */
.L_x_3161:
        /* <DEDUP_REMOVED lines=8> */
.L_x_3162:
        /* <DEDUP_REMOVED lines=8> */
.L_x_3163:
        /* <DEDUP_REMOVED lines=8> */
.L_x_3164:
[----:B------:R-:W-:Y:S01]  /*260d0*/  MOV R12, 0x1f ;  /* 0x0000001f000c7802 */ /* 0x000fe20000000f00 */
        /* <DEDUP_REMOVED lines=8> */
.L_x_3165:
[----:B------:R-:W-:Y:S01]  /*26160*/  IMAD.MOV.U32 R16, RZ, RZ, R14 ;  /* 0x000000ffff107224 */ /* 0x000fe200078e000e */
[----:B------:R-:W-:Y:S06]  /*26170*/  BRA `(.L_x_3166) ;  /* 0xffffffd000047947 */ /* 0x000fec000383ffff */
.L_x_3068:
[----:B------:R-:W-:Y:S01]  /*26180*/  BSSY B0, `(.L_x_3167) ;  /* 0x0000008000007945 */ /* 0x000fe20003800000 */
[----:B0----5:R-:W-:Y:S01]  /*26190*/  IMAD.MOV.U32 R13, RZ, RZ, R3 ;  /* 0x000000ffff0d7224 */ /* 0x021fe200078e0003 */
[----:B------:R-:W-:Y:S01]  /*261a0*/  MOV R12, 0x1 ;  /* 0x00000001000c7802 */ /* 0x000fe20000000f00 */
[----:B------:R-:W-:Y:S02]  /*261b0*/  IMAD.MOV.U32 R11, RZ, RZ, RZ ;  /* 0x000000ffff0b7224 */ /* 0x000fe400078e00ff */
[----:B------:R-:W-:-:S07]  /*261c0*/  IMAD.MOV.U32 R15, RZ, RZ, -0x1 ;  /* 0xffffffffff0f7424 */ /* 0x000fce00078e00ff */
[----:B-12---:R-:W-:Y:S05]  /*261d0*/  WARPSYNC.COLLECTIVE R15, `(.L_x_3168) ;  /* 0x000000000f087348 */ /* 0x006fea0003c00000 */
[----:B------:R0:W3:Y:S02]  /*261e0*/  SHFL.UP P6, R14, R13, R12, R11 ;  /* 0x0400000c0d0e7389 */ /* 0x0000e400000c000b */
[----:B0123--:R-:W-:Y:S01]  /*261f0*/  ENDCOLLECTIVE ;  /* 0x000000000000791b */ /* 0x00ffe20003800000 */
.L_x_3168:
[----:B------:R-:W-:Y:S05]  /*26200*/  BSYNC B0 ;  /* 0x0000000000007941 */ /* 0x000fea0003800000 */
.L_x_3167:
[----:B------:R-:W-:Y:S01]  /*26210*/  IMAD.MOV.U32 R2, RZ, RZ, R14 ;  /* 0x000000ffff027224 */ /* 0x000fe200078e000e */
[----:B------:R-:W-:Y:S01]  /*26220*/  MOV R15, 0xffffffff ;  /* 0xffffffff000f7802 */ /* 0x000fe20000000f00 */
[----:B------:R-:W-:Y:S02]  /*26230*/  IMAD.MOV.U32 R12, RZ, RZ, 0x2 ;  /* 0x00000002ff0c7424 */ /* 0x000fe400078e00ff */
[----:B------:R-:W-:Y:S01]  /*26240*/  IMAD.MOV.U32 R11, RZ, RZ, RZ ;  /* 0x000000ffff0b7224 */ /* 0x000fe200078e00ff */
[----:B------:R-:W-:-:S04]  /*26250*/  SEL R2, R2, RZ, P1 ;  /* 0x000000ff02027207 */ /* 0x000fc80000800000 */
[----:B------:R-:W-:-:S05]  /*26260*/  IADD3 R2, R3, R2, RZ ;  /* 0x0000000203027210 */ /* 0x000fca0007ffe0ff */
[----:B------:R-:W-:-:S07]  /*26270*/  IMAD.MOV.U32 R13, RZ, RZ, R2 ;  /* 0x000000ffff0d7224 */ /* 0x000fce00078e0002 */
[----:B------:R-:W-:Y:S05]  /*26280*/  WARPSYNC.COLLECTIVE R15, `(.L_x_3169) ;  /* 0x000000000f087348 */ /* 0x000fea0003c00000 */
[----:B------:R0:W1:Y:S02]  /*26290*/  SHFL.UP P6, R14, R13, R12, R11 ;  /* 0x0400000c0d0e7389 */ /* 0x00006400000c000b */
[----:B01----:R-:W-:Y:S01]  /*262a0*/  ENDCOLLECTIVE ;  /* 0x000000000000791b */ /* 0x003fe20003800000 */
.L_x_3169:
        /* <DEDUP_REMOVED lines=8> */
.L_x_3170:
        /* <DEDUP_REMOVED lines=8> */
.L_x_3171:
        /* <DEDUP_REMOVED lines=8> */
.L_x_3172:
        /* <DEDUP_REMOVED lines=9> */
.L_x_3173:
[----:B------:R-:W-:Y:S01]  /*264c0*/  IMAD.MOV.U32 R16, RZ, RZ, R14 ;  /* 0x000000ffff107224 */ /* 0x000fe200078e000e */
[----:B------:R-:W-:Y:S06]  /*264d0*/  BRA `(.L_x_3174) ;  /* 0xffffffcc00c87947 */ /* 0x000fec000383ffff */
.L_x_3070:
[----:B------:R-:W-:Y:S01]  /*264e0*/  BSSY B0, `(.L_x_3175) ;  /* 0x0000006000007945 */ /* 0x000fe20003800000 */
[----:B------:R-:W-:Y:S01]  /*264f0*/  PLOP3.LUT P6, PT, P6, PT, PT, 0x8, 0x0 ;  /* 0x000000000000781c */ /* 0x000fe200037ce170 */
[----:B------:R-:W-:-:S12]  /*26500*/  IMAD.MOV.U32 R15, RZ, RZ, -0x1 ;  /* 0xffffffffff0f7424 */ /* 0x000fd800078e00ff */
[----:B012--5:R-:W-:Y:S05]  /*26510*/  WARPSYNC.COLLECTIVE R15, `(.L_x_3176) ;  /* 0x000000000f087348 */ /* 0x027fea0003c00000 */
[----:B------:R-:W-:Y:S01]  /*26520*/  VOTE.ANY R14, PT, P6 ;  /* 0x00000000000e7806 */ /* 0x000fe200030e0100 */
[----:B012--5:R-:W-:Y:S06]  /*26530*/  ENDCOLLECTIVE ;  /* 0x000000000000791b */ /* 0x027fec0003800000 */
.L_x_3176:
[----:B------:R-:W-:Y:S05]  /*26540*/  BSYNC B0 ;  /* 0x0000000000007941 */ /* 0x000fea0003800000 */
.L_x_3175:
[----:B------:R-:W-:Y:S01]  /*26550*/  MOV R5, R14 ;  /* 0x0000000e00057202 */ /* 0x000fe20000000f00 */
[----:B------:R-:W-:Y:S01]  /*26560*/  IMAD.MOV.U32 R13, RZ, RZ, R3 ;  /* 0x000000ffff0d7224 */ /* 0x000fe200078e0003 */
[----:B------:R-:W-:Y:S01]  /*26570*/  MOV R15, 0xffffffff ;  /* 0xffffffff000f7802 */ /* 0x000fe20000000f00 */
[----:B------:R-:W-:Y:S01]  /*26580*/  IMAD.MOV.U32 R11, RZ, RZ, 0x1f ;  /* 0x0000001fff0b7424 */ /* 0x000fe200078e00ff */
[----:B------:R-:W0:Y:S02]  /*26590*/  POPC R6, R5 ;  /* 0x0000000500067309 */ /* 0x000e240000000000 */
[----:B0-----:R-:W-:-:S07]  /*265a0*/  IMAD.MOV.U32 R12, RZ, RZ, R6 ;  /* 0x000000ffff0c7224 */ /* 0x001fce00078e0006 */
[----:B------:R-:W-:Y:S05]  /*265b0*/  WARPSYNC.COLLECTIVE R15, `(.L_x_3177) ;  /* 0x000000000f087348 */ /* 0x000fea0003c00000 */
[----:B------:R0:W1:Y:S02]  /*265c0*/  SHFL.IDX P6, R14, R13, R12, R11 ;  /* 0x0000000c0d0e7389 */ /* 0x00006400000c000b */
[----:B01----:R-:W-:Y:S01]  /*265d0*/  ENDCOLLECTIVE ;  /* 0x000000000000791b */ /* 0x003fe20003800000 */
.L_x_3177:
[----:B------:R-:W-:Y:S01]  /*265e0*/  IMAD.MOV.U32 R17, RZ, RZ, R14 ;  /* 0x000000ffff117224 */ /* 0x000fe200078e000e */
[----:B------:R-:W-:Y:S06]  /*265f0*/  BRA `(.L_x_3178) ;  /* 0xffffffcc00b87947 */ /* 0x000fec000383ffff */
.L_x_3072:
[----:B------:R-:W-:Y:S01]  /*26600*/  BSSY B0, `(.L_x_3179) ;  /* 0x0000007000007945 */ /* 0x000fe20003800000 */
[----:B0-----:R-:W-:Y:S01]  /*26610*/  IMAD.MOV.U32 R13, RZ, RZ, R2 ;  /* 0x000000ffff0d7224 */ /* 0x001fe200078e0002 */
[----:B------:R-:W-:Y:S01]  /*26620*/  MOV R15, 0xffffffff ;  /* 0xffffffff000f7802 */ /* 0x000fe20000000f00 */
[----:B------:R-:W-:-:S07]  /*26630*/  IMAD.MOV.U32 R11, RZ, RZ, 0x1f ;  /* 0x0000001fff0b7424 */ /* 0x000fce00078e00ff */
[----:B-12345:R-:W-:Y:S05]  /*26640*/  WARPSYNC.COLLECTIVE R15, `(.L_x_3180) ;  /* 0x000000000f087348 */ /* 0x03efea0003c00000 */
[----:B------:R0:W0:Y:S02]  /*26650*/  SHFL.IDX P6, R14, R13, R12, R11 ;  /* 0x0000000c0d0e7389 */ /* 0x00002400000c000b */
[----:B012345:R-:W-:Y:S01]  /*26660*/  ENDCOLLECTIVE ;  /* 0x000000000000791b */ /* 0x03ffe20003800000 */
.L_x_3180:
[----:B------:R-:W-:Y:S05]  /*26670*/  BSYNC B0 ;  /* 0x0000000000007941 */ /* 0x000fea0003800000 */
.L_x_3179:
[----:B------:R-:W-:Y:S01]  /*26680*/  IMAD.MOV.U32 R2, RZ, RZ, R14 ;  /* 0x000000ffff027224 */ /* 0x000fe200078e000e */
[----:B------:R-:W-:Y:S06]  /*26690*/  BRA `(.L_x_3181) ;  /* 0xffffffcc00ac7947 */ /* 0x000fec000383ffff */
.L_x_3076:
[----:B0-----:R0:W2:Y:S02]  /*266a0*/  SYNCS.PHASECHK.TRANS64.TRYWAIT P0, [R0+URZ+0x34820], R3 ;  /* 0x03482003000075a7 */ /* 0x0010a4000800017f */
[----:B--2---:R-:W-:Y:S05]  /*266b0*/  @!P0 NANOSLEEP.SYNCS 0x989680 ;  /* 0x009896800000895d */ /* 0x004fea0003900000 */
[----:B------:R-:W2:Y:S02]  /*266c0*/  @!P0 SYNCS.PHASECHK.TRANS64 P0, [R0+URZ+0x34820], R3 ;  /* 0x03482003000085a7 */ /* 0x000ea4000800007f */
[----:B--2---:R-:W-:Y:S05]  /*266d0*/  @!P0 BRA `(.L_x_3076) ;  /* 0xfffffffc00f08947 */ /* 0x004fea000383ffff */
[----:B------:R-:W-:Y:S05]  /*266e0*/  BRA `(.L_x_3182) ;  /* 0xffffffd400307947 */ /* 0x000fea000383ffff */
.L_x_3077:
[----:B------:R-:W2:Y:S01]  /*266f0*/  S2R R2, SR_TID.X ;  /* 0x0000000000027919 */ /* 0x000ea20000002100 */
[----:B------:R-:W-:Y:S01]  /*26700*/  BSSY B0, `(.L_x_3183) ;  /* 0x000000a000007945 */ /* 0x000fe20003800000 */
[----:B------:R-:W-:Y:S01]  /*26710*/  IMAD.MOV.U32 R12, RZ, RZ, RZ ;  /* 0x000000ffff0c7224 */ /* 0x000fe200078e00ff */
[----:B------:R-:W-:Y:S01]  /*26720*/  MOV R11, 0x1f ;  /* 0x0000001f000b7802 */ /* 0x000fe20000000f00 */
[----:B------:R-:W-:Y:S01]  /*26730*/  IMAD.MOV.U32 R15, RZ, RZ, -0x1 ;  /* 0xffffffffff0f7424 */ /* 0x000fe200078e00ff */
[----:B--2---:R-:W-:-:S04]  /*26740*/  SHF.R.U32.HI R2, RZ, 0x5, R2 ;  /* 0x00000005ff027819 */ /* 0x004fc80000011602 */
[----:B------:R-:W-:-:S05]  /*26750*/  LOP3.LUT R2, R2, 0x3, RZ, 0xc0, !PT ;  /* 0x0000000302027812 */ /* 0x000fca00078ec0ff */
[----:B------:R-:W-:-:S07]  /*26760*/  IMAD.MOV.U32 R13, RZ, RZ, R2 ;  /* 0x000000ffff0d7224 */ /* 0x000fce00078e0002 */
[----:B01-3-5:R-:W-:Y:S05]  /*26770*/  WARPSYNC.COLLECTIVE R15, `(.L_x_3184) ;  /* 0x000000000f087348 */ /* 0x02bfea0003c00000 */
[----:B------:R2:W4:Y:S02]  /*26780*/  SHFL.IDX P6, R14, R13, R12, R11 ;  /* 0x0000000c0d0e7389 */ /* 0x00052400000c000b */
[----:B012345:R-:W-:Y:S01]  /*26790*/  ENDCOLLECTIVE ;  /* 0x000000000000791b */ /* 0x03ffe20003800000 */
.L_x_3184:
[----:B------:R-:W-:Y:S05]  /*267a0*/  BSYNC B0 ;  /* 0x0000000000007941 */ /* 0x000fea0003800000 */
.L_x_3183:
[----:B------:R-:W-:Y:S05]  /*267b0*/  BRA `(.L_x_3185) ;  /* 0xffffffd400187947 */ /* 0x000fea000383ffff */
.L_x_3078:
[----:B------:R-:W-:Y:S01]  /*267c0*/  BSSY B0, `(.L_x_3186) ;  /* 0x0000006000007945 */ /* 0x000fe20003800000 */
[----:B------:R-:W-:-:S07]  /*267d0*/  IMAD.MOV.U32 R15, RZ, RZ, -0x1 ;  /* 0xffffffffff0f7424 */ /* 0x000fce00078e00ff */
[----:B0123-5:R-:W-:Y:S05]  /*267e0*/  WARPSYNC.COLLECTIVE R15, `(.L_x_3187) ;  /* 0x000000000f0c7348 */ /* 0x02ffea0003c00000 */
[----:B------:R-:W-:Y:S02]  /*267f0*/  ELECT P6, UR62, PT ;  /* 0x00000000003e782f */ /* 0x000fe400038c0000 */
[----:B------:R-:W-:Y:S01]  /*26800*/  MOV R14, UR62 ;  /* 0x0000003e000e7c02 */ /* 0x000fe20008000f00 */
[----:B0123-5:R-:W-:Y:S10]  /*26810*/  ENDCOLLECTIVE ;  /* 0x000000000000791b */ /* 0x02fff40003800000 */
.L_x_3187:
[----:B------:R-:W-:Y:S05]  /*26820*/  BSYNC B0 ;  /* 0x0000000000007941 */ /* 0x000fea0003800000 */
.L_x_3186:
[----:B------:R-:W-:Y:S05]  /*26830*/  BRA `(.L_x_3188) ;  /* 0xffffffd4000c7947 */ /* 0x000fea000383ffff */
.L_x_3080:
[----:B0-----:R0:W2:Y:S02]  /*26840*/  SYNCS.PHASECHK.TRANS64.TRYWAIT P0, [R6+URZ], R5 ;  /* 0x00000005060075a7 */ /* 0x0010a4000800017f */
[----:B--2---:R-:W-:Y:S05]  /*26850*/  @!P0 NANOSLEEP.SYNCS 0x989680 ;  /* 0x009896800000895d */ /* 0x004fea0003900000 */
[----:B------:R-:W2:Y:S02]  /*26860*/  @!P0 SYNCS.PHASECHK.TRANS64 P0, [R6+URZ], R5 ;  /* 0x00000005060085a7 */ /* 0x000ea4000800007f */
[----:B--2---:R-:W-:Y:S05]  /*26870*/  @!P0 BRA `(.L_x_3080) ;  /* 0xfffffffc00f08947 */ /* 0x004fea000383ffff */
[----:B------:R-:W-:Y:S05]  /*26880*/  BRA `(.L_x_3189) ;  /* 0xffffffd400507947 */ /* 0x000fea000383ffff */
.L_x_3081:
[----:B--2---:R2:W3:Y:S02]  /*26890*/  SYNCS.PHASECHK.TRANS64.TRYWAIT P0, [R7+URZ], R2 ;  /* 0x00000002070075a7 */ /* 0x0044e4000800017f */
[----:B---3--:R-:W-:Y:S05]  /*268a0*/  @!P0 NANOSLEEP.SYNCS 0x989680 ;  /* 0x009896800000895d */ /* 0x008fea0003900000 */
[----:B------:R-:W3:Y:S02]  /*268b0*/  @!P0 SYNCS.PHASECHK.TRANS64 P0, [R7+URZ], R2 ;  /* 0x00000002070085a7 */ /* 0x000ee4000800007f */
[----:B---3--:R-:W-:Y:S05]  /*268c0*/  @!P0 BRA `(.L_x_3081) ;  /* 0xfffffffc00f08947 */ /* 0x008fea000383ffff */
[----:B------:R-:W-:Y:S05]  /*268d0*/  BRA `(.L_x_3190) ;  /* 0xffffffd400447947 */ /* 0x000fea000383ffff */
.L_x_3083:
[----:B---3--:R3:W4:Y:S02]  /*268e0*/  SYNCS.PHASECHK.TRANS64.TRYWAIT P0, [R4+URZ], R5 ;  /* 0x00000005040075a7 */ /* 0x008724000800017f */
[----:B----4-:R-:W-:Y:S05]  /*268f0*/  @!P0 NANOSLEEP.SYNCS 0x989680 ;  /* 0x009896800000895d */ /* 0x010fea0003900000 */
[----:B------:R-:W4:Y:S02]  /*26900*/  @!P0 SYNCS.PHASECHK.TRANS64 P0, [R4+URZ], R5 ;  /* 0x00000005040085a7 */ /* 0x000f24000800007f */
[----:B----4-:R-:W-:Y:S05]  /*26910*/  @!P0 BRA `(.L_x_3083) ;  /* 0xfffffffc00f08947 */ /* 0x010fea000383ffff */
[----:B------:R-:W-:Y:S05]  /*26920*/  BRA `(.L_x_3191) ;  /* 0xffffffd4004c7947 */ /* 0x000fea000383ffff */
.L_x_3192:
        /* <DEDUP_REMOVED lines=13> */
.L_x_3202:


//--------------------- .nv.global.init           --------------------------
	.section	.nv.global.init,"aw",@progbits
.nv.global.init:
	.type		$str$23,@object
	.size		$str$23,($str$24 - $str$23)
$str$23:
        /*0000*/ 	.byte	0x28, 0x61, 0x64, 0x64, 0x72, 0x65, 0x73, 0x73, 0x20, 0x26, 0x20, 0x6d, 0x61, 0x73, 0x6b, 0x29
        /*0010*/ 	.byte	0x20, 0x3d, 0x3d, 0x20, 0x30, 0x00
	.type		$str$24,@object
	.size		$str$24,(__unnamed_11 - $str$24)
$str$24:
        /*0016*/ 	.byte	0x2f, 0x74, 0x6d, 0x70, 0x2f, 0x6f, 0x73, 0x73, 0x5f, 0x6b, 0x65, 0x72, 0x6e, 0x65, 0x6c, 0x73
        /*0026*/ 	.byte	0x5f, 0x73, 0x72, 0x63, 0x2f, 0x66, 0x6c, 0x61, 0x73, 0x68, 0x5f, 0x61, 0x74, 0x74, 0x65, 0x6e
        /*0036*/ 	.byte	0x74, 0x69, 0x6f, 0x6e, 0x2f, 0x63, 0x73, 0x72, 0x63, 0x2f, 0x63, 0x75, 0x74, 0x6c, 0x61, 0x73
        /*0046*/ 	.byte	0x73, 0x2f, 0x69, 0x6e, 0x63, 0x6c, 0x75, 0x64, 0x65, 0x2f, 0x63, 0x75, 0x74, 0x65, 0x2f, 0x70
        /*0056*/ 	.byte	0x6f, 0x69, 0x6e, 0x74, 0x65, 0x72, 0x5f, 0x66, 0x6c, 0x61, 0x67, 0x67, 0x65, 0x64, 0x2e, 0x68
        /*0066*/ 	.byte	0x70, 0x70, 0x00
	.type		__unnamed_11,@object
	.size		__unnamed_11,(__unnamed_4 - __unnamed_11)
__unnamed_11:
        /* <DEDUP_REMOVED lines=24> */
	.type		__unnamed_4,@object
	.size		__unnamed_4,(__unnamed_6 - __unnamed_4)
__unnamed_4:
        /* <DEDUP_REMOVED lines=24> */
	.type		__unnamed_6,@object
	.size		__unnamed_6,(__unnamed_9 - __unnamed_6)
__unnamed_6:
        /* <DEDUP_REMOVED lines=24> */
	.type		__unnamed_9,@object
	.size		__unnamed_9,(__unnamed_5 - __unnamed_9)
__unnamed_9:
        /* <DEDUP_REMOVED lines=29> */
	.type		__unnamed_5,@object
	.size		__unnamed_5,(__unnamed_3 - __unnamed_5)
__unnamed_5:
        /* <DEDUP_REMOVED lines=29> */
	.type		__unnamed_3,@object
	.size		__unnamed_3,(__unnamed_8 - __unnamed_3)
__unnamed_3:
        /* <DEDUP_REMOVED lines=29> */
	.type		__unnamed_8,@object
	.size		__unnamed_8,(__unnamed_10 - __unnamed_8)
__unnamed_8:
        /* <DEDUP_REMOVED lines=29> */
	.type		__unnamed_10,@object
	.size		__unnamed_10,(__unnamed_2 - __unnamed_10)
__unnamed_10:
        /* <DEDUP_REMOVED lines=29> */
	.type		__unnamed_2,@object
	.size		__unnamed_2,(__unnamed_1 - __unnamed_2)
__unnamed_2:
        /* <DEDUP_REMOVED lines=29> */
	.type		__unnamed_1,@object
	.size		__unnamed_1,(__unnamed_7 - __unnamed_1)
__unnamed_1:
        /* <DEDUP_REMOVED lines=28> */
        /*1171*/ 	.byte	0x32, 0x34, 0x35, 0x37, 0x36, 0x3e, 0x3e, 0x3e, 0x3e, 0x3e, 0x20, 0x26, 0x5d, 0x00
	.type		__unnamed_7,@object
	.size		__unnamed_7,(.L_6 - __unnamed_7)
__unnamed_7:
        /* <DEDUP_REMOVED lines=29> */
.L_6:


//--------------------- .nv.shared._ZN7cutlass13device_kernelIN5flash11enable_sm90INS1_16FlashAttnFwdSm90INS1_25CollectiveMainloopFwdSm90ILi2EN4cute5tupleIJNS5_1CILi1EEES8_S8_EEENS6_IJNS7_ILi128EEESA_NS7_ILi192EEEEEELi128ENS_6half_tEfNS_4arch4Sm90ELb0ELb0ELb0ELb0ELb0ELb0ELb0ELb1ELb1ELb1ELb0ELb0EEENS1_21CollectiveEpilogueFwdINS6_IJSA_SA_SA_EEES9_SD_SF_Li256ELb0ELb1ELb0ELb0EEENS1_29StaticPersistentTileSchedulerILb0EEEEEEEEEvNT_6ParamsE --------------------------
	.section	.nv.shared._ZN7cutlass13device_kernelIN5flash11enable_sm90INS1_16FlashAttnFwdSm90INS1_25CollectiveMainloopFwdSm90ILi2EN4cute5tupleIJNS5_1CILi1EEES8_S8_EEENS6_IJNS7_ILi128EEESA_NS7_ILi192EEEEEELi128ENS_6half_tEfNS_4arch4Sm90ELb0ELb0ELb0ELb0ELb0ELb0ELb0ELb1ELb1ELb1ELb0ELb0EEENS1_21CollectiveEpilogueFwdINS6_IJSA_SA_SA_EEES9_SD_SF_Li256ELb0ELb1ELb0ELb0EEENS1_29StaticPersistentTileSchedulerILb0EEEEEEEEEvNT_6ParamsE,"aw",@nobits
	.sectionflags	@""
	.align	16
	.zero		1024


//--------------------- .nv.shared.reserved.0     --------------------------
	.section	.nv.shared.reserved.0,"aw",@nobits
	.weak		__nv_reservedSMEM_offset_0_alias
	.size		__nv_reservedSMEM_offset_0_alias, 0, 0
	.other		__nv_reservedSMEM_offset_0_alias,@"STO_CUDA_RESERVED_SHARED STV_DEFAULT"
__nv_reservedSMEM_offset_0_alias:
	.zero		0


//--------------------- .nv.global                --------------------------
	.section	.nv.global,"aw",@nobits
.nv.global:
	.type		_ZN78_INTERNAL_f72df8e3_42_flash_fwd_hdim192_128_fp16_packgqa_sm90_cu_f3e6f9ee_31894cute1_E,@object
	.size		_ZN78_INTERNAL_f72df8e3_42_flash_fwd_hdim192_128_fp16_packgqa_sm90_cu_f3e6f9ee_31894cute1_E,(_ZN78_INTERNAL_f72df8e3_42_flash_fwd_hdim192_128_fp16_packgqa_sm90_cu_f3e6f9ee_31894cuda3std3__45__cpo6cbeginE - _ZN78_INTERNAL_f72df8e3_42_flash_fwd_hdim192_128_fp16_packgqa_sm90_cu_f3e6f9ee_31894cute1_E)
_ZN78_INTERNAL_f72df8e3_42_flash_fwd_hdim192_128_fp16_packgqa_sm90_cu_f3e6f9ee_31894cute1_E:
	.zero		1
	.type		_ZN78_INTERNAL_f72df8e3_42_flash_fwd_hdim192_128_fp16_packgqa_sm90_cu_f3e6f9ee_31894cuda3std3__45__cpo6cbeginE,@object
	.size		_ZN78_INTERNAL_f72df8e3_42_flash_fwd_hdim192_128_fp16_packgqa_sm90_cu_f3e6f9ee_31894cuda3std3__45__cpo6cbeginE,(_ZN78_INTERNAL_f72df8e3_42_flash_fwd_hdim192_128_fp16_packgqa_sm90_cu_f3e6f9ee_31894cuda3std3__48in_placeE - _ZN78_INTERNAL_f72df8e3_42_flash_fwd_hdim192_128_fp16_packgqa_sm90_cu_f3e6f9ee_31894cuda3std3__45__cpo6cbeginE)
_ZN78_INTERNAL_f72df8e3_42_flash_fwd_hdim192_128_fp16_packgqa_sm90_cu_f3e6f9ee_31894cuda3std3__45__cpo6cbeginE:
	.zero		1
	.type		_ZN78_INTERNAL_f72df8e3_42_flash_fwd_hdim192_128_fp16_packgqa_sm90_cu_f3e6f9ee_31894cuda3std3__48in_placeE,@object
	.size		_ZN78_INTERNAL_f72df8e3_42_flash_fwd_hdim192_128_fp16_packgqa_sm90_cu_f3e6f9ee_31894cuda3std3__48in_placeE,(_ZN78_INTERNAL_f72df8e3_42_flash_fwd_hdim192_128_fp16_packgqa_sm90_cu_f3e6f9ee_31894cuda3std6ranges3__45__cpo9iter_moveE - _ZN78_INTERNAL_f72df8e3_42_flash_fwd_hdim192_128_fp16_packgqa_sm90_cu_f3e6f9ee_31894cuda3std3__48in_placeE)
_ZN78_INTERNAL_f72df8e3_42_flash_fwd_hdim192_128_fp16_packgqa_sm90_cu_f3e6f9ee_31894cuda3std3__48in_placeE:
	.zero		1
	.type		_ZN78_INTERNAL_f72df8e3_42_flash_fwd_hdim192_128_fp16_packgqa_sm90_cu_f3e6f9ee_31894cuda3std6ranges3__45__cpo9iter_moveE,@object
	.size		_ZN78_INTERNAL_f72df8e3_42_flash_fwd_hdim192_128_fp16_packgqa_sm90_cu_f3e6f9ee_31894cuda3std6ranges3__45__cpo9iter_moveE,(_ZN78_INTERNAL_f72df8e3_42_flash_fwd_hdim192_128_fp16_packgqa_sm90_cu_f3e6f9ee_31894cuda3std3__45__cpo5beginE - _ZN78_INTERNAL_f72df8e3_42_flash_fwd_hdim192_128_fp16_packgqa_sm90_cu_f3e6f9ee_31894cuda3std6ranges3__45__cpo9iter_moveE)
_ZN78_INTERNAL_f72df8e3_42_flash_fwd_hdim192_128_fp16_packgqa_sm90_cu_f3e6f9ee_31894cuda3std6ranges3__45__cpo9iter_moveE:
	.zero		1
	.type		_ZN78_INTERNAL_f72df8e3_42_flash_fwd_hdim192_128_fp16_packgqa_sm90_cu_f3e6f9ee_31894cuda3std3__45__cpo5beginE,@object
	.size		_ZN78_INTERNAL_f72df8e3_42_flash_fwd_hdim192_128_fp16_packgqa_sm90_cu_f3e6f9ee_31894cuda3std3__45__cpo5beginE,(_ZN78_INTERNAL_f72df8e3_42_flash_fwd_hdim192_128_fp16_packgqa_sm90_cu_f3e6f9ee_31894cuda3std3__480_GLOBAL__N__f72df8e3_42_flash_fwd_hdim192_128_fp16_packgqa_sm90_cu_f3e6f9ee_31896ignoreE - _ZN78_INTERNAL_f72df8e3_42_flash_fwd_hdim192_128_fp16_packgqa_sm90_cu_f3e6f9ee_31894cuda3std3__45__cpo5beginE)
_ZN78_INTERNAL_f72df8e3_42_flash_fwd_hdim192_128_fp16_packgqa_sm90_cu_f3e6f9ee_31894cuda3std3__45__cpo5beginE:
	.zero		1
	.type		_ZN78_INTERNAL_f72df8e3_42_flash_fwd_hdim192_128_fp16_packgqa_sm90_cu_f3e6f9ee_31894cuda3std3__480_GLOBAL__N__f72df8e3_42_flash_fwd_hdim192_128_fp16_packgqa_sm90_cu_f3e6f9ee_31896ignoreE,@object
	.size		_ZN78_INTERNAL_f72df8e3_42_flash_fwd_hdim192_128_fp16_packgqa_sm90_cu_f3e6f9ee_31894cuda3std3__480_GLOBAL__N__f72df8e3_42_flash_fwd_hdim192_128_fp16_packgqa_sm90_cu_f3e6f9ee_31896ignoreE,(_ZN78_INTERNAL_f72df8e3_42_flash_fwd_hdim192_128_fp16_packgqa_sm90_cu_f3e6f9ee_31894cute7productE - _ZN78_INTERNAL_f72df8e3_42_flash_fwd_hdim192_128_fp16_packgqa_sm90_cu_f3e6f9ee_31894cuda3std3__480_GLOBAL__N__f72df8e3_42_flash_fwd_hdim192_128_fp16_packgqa_sm90_cu_f3e6f9ee_31896ignoreE)
_ZN78_INTERNAL_f72df8e3_42_flash_fwd_hdim192_128_fp16_packgqa_sm90_cu_f3e6f9ee_31894cuda3std3__480_GLOBAL__N__f72df8e3_42_flash_fwd_hdim192_128_fp16_packgqa_sm90_cu_f3e6f9ee_31896ignoreE:
	.zero		1
	.type		_ZN78_INTERNAL_f72df8e3_42_flash_fwd_hdim192_128_fp16_packgqa_sm90_cu_f3e6f9ee_31894cute7productE,@object
	.size		_ZN78_INTERNAL_f72df8e3_42_flash_fwd_hdim192_128_fp16_packgqa_sm90_cu_f3e6f9ee_31894cute7productE,(_ZN78_INTERNAL_f72df8e3_42_flash_fwd_hdim192_128_fp16_packgqa_sm90_cu_f3e6f9ee_31894cuda3std3__45__cpo3endE - _ZN78_INTERNAL_f72df8e3_42_flash_fwd_hdim192_128_fp16_packgqa_sm90_cu_f3e6f9ee_31894cute7productE)
_ZN78_INTERNAL_f72df8e3_42_flash_fwd_hdim192_128_fp16_packgqa_sm90_cu_f3e6f9ee_31894cute7productE:
	.zero		1
	.type		_ZN78_INTERNAL_f72df8e3_42_flash_fwd_hdim192_128_fp16_packgqa_sm90_cu_f3e6f9ee_31894cuda3std3__45__cpo3endE,@object
	.size		_ZN78_INTERNAL_f72df8e3_42_flash_fwd_hdim192_128_fp16_packgqa_sm90_cu_f3e6f9ee_31894cuda3std3__45__cpo3endE,(_ZN78_INTERNAL_f72df8e3_42_flash_fwd_hdim192_128_fp16_packgqa_sm90_cu_f3e6f9ee_31894cuda3std3__419piecewise_constructE - _ZN78_INTERNAL_f72df8e3_42_flash_fwd_hdim192_128_fp16_packgqa_sm90_cu_f3e6f9ee_31894cuda3std3__45__cpo3endE)
_ZN78_INTERNAL_f72df8e3_42_flash_fwd_hdim192_128_fp16_packgqa_sm90_cu_f3e6f9ee_31894cuda3std3__45__cpo3endE:
	.zero		1
	.type		_ZN78_INTERNAL_f72df8e3_42_flash_fwd_hdim192_128_fp16_packgqa_sm90_cu_f3e6f9ee_31894cuda3std3__419piecewise_constructE,@object
	.size		_ZN78_INTERNAL_f72df8e3_42_flash_fwd_hdim192_128_fp16_packgqa_sm90_cu_f3e6f9ee_31894cuda3std3__419piecewise_constructE,(_ZN78_INTERNAL_f72df8e3_42_flash_fwd_hdim192_128_fp16_packgqa_sm90_cu_f3e6f9ee_31894cuda3std3__45__cpo4cendE - _ZN78_INTERNAL_f72df8e3_42_flash_fwd_hdim192_128_fp16_packgqa_sm90_cu_f3e6f9ee_31894cuda3std3__419piecewise_constructE)
_ZN78_INTERNAL_f72df8e3_42_flash_fwd_hdim192_128_fp16_packgqa_sm90_cu_f3e6f9ee_31894cuda3std3__419piecewise_constructE:
	.zero		1
	.type		_ZN78_INTERNAL_f72df8e3_42_flash_fwd_hdim192_128_fp16_packgqa_sm90_cu_f3e6f9ee_31894cuda3std3__45__cpo4cendE,@object
	.size		_ZN78_INTERNAL_f72df8e3_42_flash_fwd_hdim192_128_fp16_packgqa_sm90_cu_f3e6f9ee_31894cuda3std3__45__cpo4cendE,(_ZN78_INTERNAL_f72df8e3_42_flash_fwd_hdim192_128_fp16_packgqa_sm90_cu_f3e6f9ee_31894cuda3std6ranges3__45__cpo4swapE - _ZN78_INTERNAL_f72df8e3_42_flash_fwd_hdim192_128_fp16_packgqa_sm90_cu_f3e6f9ee_31894cuda3std3__45__cpo4cendE)
_ZN78_INTERNAL_f72df8e3_42_flash_fwd_hdim192_128_fp16_packgqa_sm90_cu_f3e6f9ee_31894cuda3std3__45__cpo4cendE:
	.zero		1
	.type		_ZN78_INTERNAL_f72df8e3_42_flash_fwd_hdim192_128_fp16_packgqa_sm90_cu_f3e6f9ee_31894cuda3std6ranges3__45__cpo4swapE,@object
	.size		_ZN78_INTERNAL_f72df8e3_42_flash_fwd_hdim192_128_fp16_packgqa_sm90_cu_f3e6f9ee_31894cuda3std6ranges3__45__cpo4swapE,(.L_18 - _ZN78_INTERNAL_f72df8e3_42_flash_fwd_hdim192_128_fp16_packgqa_sm90_cu_f3e6f9ee_31894cuda3std6ranges3__45__cpo4swapE)
_ZN78_INTERNAL_f72df8e3_42_flash_fwd_hdim192_128_fp16_packgqa_sm90_cu_f3e6f9ee_31894cuda3std6ranges3__45__cpo4swapE:
	.zero		1
.L_18:


//--------------------- .nv.shared._ZN7cutlass13device_kernelIN5flash11enable_sm90INS1_16FlashAttnFwdSm90INS1_25CollectiveMainloopFwdSm90ILi2EN4cute5tupleIJNS5_1CILi2EEENS7_ILi1EEES9_EEENS6_IJNS7_ILi128EEESB_NS7_ILi192EEEEEELi128ENS_6half_tEfNS_4arch4Sm90ELb0ELb0ELb0ELb0ELb0ELb0ELb0ELb1ELb1ELb1ELb0ELb0EEENS1_21CollectiveEpilogueFwdINS6_IJSB_SB_SB_EEESA_SE_SG_Li256ELb0ELb1ELb0ELb0EEENS1_29StaticPersistentTileSchedulerILb0EEEEEEEEEvNT_6ParamsE --------------------------
	.section	.nv.shared._ZN7cutlass13device_kernelIN5flash11enable_sm90INS1_16FlashAttnFwdSm90INS1_25CollectiveMainloopFwdSm90ILi2EN4cute5tupleIJNS5_1CILi2EEENS7_ILi1EEES9_EEENS6_IJNS7_ILi128EEESB_NS7_ILi192EEEEEELi128ENS_6half_tEfNS_4arch4Sm90ELb0ELb0ELb0ELb0ELb0ELb0ELb0ELb1ELb1ELb1ELb0ELb0EEENS1_21CollectiveEpilogueFwdINS6_IJSB_SB_SB_EEESA_SE_SG_Li256ELb0ELb1ELb0ELb0EEENS1_29StaticPersistentTileSchedulerILb0EEEEEEEEEvNT_6ParamsE,"aw",@nobits
	.sectionflags	@""
	.align	16
	.zero		1024


//--------------------- .nv.shared._ZN7cutlass13device_kernelIN5flash11enable_sm90INS1_16FlashAttnFwdSm90INS1_25CollectiveMainloopFwdSm90ILi2EN4cute5tupleIJNS5_1CILi1EEES8_S8_EEENS6_IJNS7_ILi128EEESA_NS7_ILi192EEEEEELi128ENS_6half_tEfNS_4arch4Sm90ELb0ELb0ELb0ELb1ELb0ELb0ELb0ELb1ELb1ELb1ELb0ELb0EEENS1_21CollectiveEpilogueFwdINS6_IJSA_SA_SA_EEES9_SD_SF_Li256ELb1ELb1ELb0ELb0EEENS1_36VarlenDynamicPersistentTileSchedulerILi128ELi128ELi256ELi128ELb0ELb1ELb1ELb0ELb1ELb1EEEEEEEEEvNT_6ParamsE --------------------------
	.section	.nv.shared._ZN7cutlass13device_kernelIN5flash11enable_sm90INS1_16FlashAttnFwdSm90INS1_25CollectiveMainloopFwdSm90ILi2EN4cute5tupleIJNS5_1CILi1EEES8_S8_EEENS6_IJNS7_ILi128EEESA_NS7_ILi192EEEEEELi128ENS_6half_tEfNS_4arch4Sm90ELb0ELb0ELb0ELb1ELb0ELb0ELb0ELb1ELb1ELb1ELb0ELb0EEENS1_21CollectiveEpilogueFwdINS6_IJSA_SA_SA_EEES9_SD_SF_Li256ELb1ELb1ELb0ELb0EEENS1_36VarlenDynamicPersistentTileSchedulerILi128ELi128ELi256ELi128ELb0ELb1ELb1ELb0ELb1ELb1EEEEEEEEEvNT_6ParamsE,"aw",@nobits
	.sectionflags	@""
	.align	16
	.zero		1024


//--------------------- .nv.shared._ZN7cutlass13device_kernelIN5flash11enable_sm90INS1_16FlashAttnFwdSm90INS1_25CollectiveMainloopFwdSm90ILi2EN4cute5tupleIJNS5_1CILi1EEES8_S8_EEENS6_IJNS7_ILi128EEESA_NS7_ILi192EEEEEELi128ENS_6half_tEfNS_4arch4Sm90ELb0ELb0ELb0ELb1ELb0ELb1ELb0ELb1ELb1ELb1ELb0ELb0EEENS1_21CollectiveEpilogueFwdINS6_IJSA_SA_SA_EEES9_SD_SF_Li256ELb1ELb1ELb0ELb0EEENS1_36VarlenDynamicPersistentTileSchedulerILi128ELi128ELi256ELi128ELb0ELb1ELb1ELb0ELb1ELb1EEEEEEEEEvNT_6ParamsE --------------------------
	.section	.nv.shared._ZN7cutlass13device_kernelIN5flash11enable_sm90INS1_16FlashAttnFwdSm90INS1_25CollectiveMainloopFwdSm90ILi2EN4cute5tupleIJNS5_1CILi1EEES8_S8_EEENS6_IJNS7_ILi128EEESA_NS7_ILi192EEEEEELi128ENS_6half_tEfNS_4arch4Sm90ELb0ELb0ELb0ELb1ELb0ELb1ELb0ELb1ELb1ELb1ELb0ELb0EEENS1_21CollectiveEpilogueFwdINS6_IJSA_SA_SA_EEES9_SD_SF_Li256ELb1ELb1ELb0ELb0EEENS1_36VarlenDynamicPersistentTileSchedulerILi128ELi128ELi256ELi128ELb0ELb1ELb1ELb0ELb1ELb1EEEEEEEEEvNT_6ParamsE,"aw",@nobits
	.sectionflags	@""
	.align	16
	.zero		1024


//--------------------- .nv.shared._ZN7cutlass13device_kernelIN5flash11enable_sm90INS1_16FlashAttnFwdSm90INS1_25CollectiveMainloopFwdSm90ILi2EN4cute5tupleIJNS5_1CILi1EEES8_S8_EEENS6_IJNS7_ILi128EEENS7_ILi96EEENS7_ILi192EEEEEELi128ENS_6half_tEfNS_4arch4Sm90ELb0ELb1ELb0ELb0ELb0ELb0ELb0ELb1ELb1ELb1ELb0ELb0EEENS1_21CollectiveEpilogueFwdINS6_IJSA_SA_SB_EEES9_SE_SG_Li256ELb0ELb1ELb0ELb0EEENS1_30DynamicPersistentTileSchedulerILi256ELi128ELb0ELb1ELb1EEEEEEEEEvNT_6ParamsE --------------------------
	.section	.nv.shared._ZN7cutlass13device_kernelIN5flash11enable_sm90INS1_16FlashAttnFwdSm90INS1_25CollectiveMainloopFwdSm90ILi2EN4cute5tupleIJNS5_1CILi1EEES8_S8_EEENS6_IJNS7_ILi128EEENS7_ILi96EEENS7_ILi192EEEEEELi128ENS_6half_tEfNS_4arch4Sm90ELb0ELb1ELb0ELb0ELb0ELb0ELb0ELb1ELb1ELb1ELb0ELb0EEENS1_21CollectiveEpilogueFwdINS6_IJSA_SA_SB_EEES9_SE_SG_Li256ELb0ELb1ELb0ELb0EEENS1_30DynamicPersistentTileSchedulerILi256ELi128ELb0ELb1ELb1EEEEEEEEEvNT_6ParamsE,"aw",@nobits
	.sectionflags	@""
	.align	16
	.zero		1024


//--------------------- .nv.shared._ZN7cutlass13device_kernelIN5flash11enable_sm90INS1_16FlashAttnFwdSm90INS1_25CollectiveMainloopFwdSm90ILi2EN4cute5tupleIJNS5_1CILi1EEES8_S8_EEENS6_IJNS7_ILi128EEENS7_ILi96EEENS7_ILi192EEEEEELi128ENS_6half_tEfNS_4arch4Sm90ELb0ELb1ELb0ELb1ELb0ELb0ELb0ELb1ELb1ELb1ELb0ELb0EEENS1_21CollectiveEpilogueFwdINS6_IJSA_SA_SB_EEES9_SE_SG_Li256ELb1ELb1ELb0ELb0EEENS1_36VarlenDynamicPersistentTileSchedulerILi128ELi96ELi256ELi128ELb0ELb1ELb1ELb1ELb0ELb1EEEEEEEEEvNT_6ParamsE --------------------------
	.section	.nv.shared._ZN7cutlass13device_kernelIN5flash11enable_sm90INS1_16FlashAttnFwdSm90INS1_25CollectiveMainloopFwdSm90ILi2EN4cute5tupleIJNS5_1CILi1EEES8_S8_EEENS6_IJNS7_ILi128EEENS7_ILi96EEENS7_ILi192EEEEEELi128ENS_6half_tEfNS_4arch4Sm90ELb0ELb1ELb0ELb1ELb0ELb0ELb0ELb1ELb1ELb1ELb0ELb0EEENS1_21CollectiveEpilogueFwdINS6_IJSA_SA_SB_EEES9_SE_SG_Li256ELb1ELb1ELb0ELb0EEENS1_36VarlenDynamicPersistentTileSchedulerILi128ELi96ELi256ELi128ELb0ELb1ELb1ELb1ELb0ELb1EEEEEEEEEvNT_6ParamsE,"aw",@nobits
	.sectionflags	@""
	.align	16
	.zero		1024


//--------------------- .nv.shared._ZN7cutlass13device_kernelIN5flash11enable_sm90INS1_16FlashAttnFwdSm90INS1_25CollectiveMainloopFwdSm90ILi2EN4cute5tupleIJNS5_1CILi1EEES8_S8_EEENS6_IJNS7_ILi128EEENS7_ILi96EEENS7_ILi192EEEEEELi128ENS_6half_tEfNS_4arch4Sm90ELb0ELb1ELb0ELb1ELb0ELb1ELb0ELb1ELb1ELb1ELb0ELb0EEENS1_21CollectiveEpilogueFwdINS6_IJSA_SA_SB_EEES9_SE_SG_Li256ELb1ELb1ELb0ELb0EEENS1_36VarlenDynamicPersistentTileSchedulerILi128ELi96ELi256ELi128ELb0ELb1ELb1ELb1ELb0ELb1EEEEEEEEEvNT_6ParamsE --------------------------
	.section	.nv.shared._ZN7cutlass13device_kernelIN5flash11enable_sm90INS1_16FlashAttnFwdSm90INS1_25CollectiveMainloopFwdSm90ILi2EN4cute5tupleIJNS5_1CILi1EEES8_S8_EEENS6_IJNS7_ILi128EEENS7_ILi96EEENS7_ILi192EEEEEELi128ENS_6half_tEfNS_4arch4Sm90ELb0ELb1ELb0ELb1ELb0ELb1ELb0ELb1ELb1ELb1ELb0ELb0EEENS1_21CollectiveEpilogueFwdINS6_IJSA_SA_SB_EEES9_SE_SG_Li256ELb1ELb1ELb0ELb0EEENS1_36VarlenDynamicPersistentTileSchedulerILi128ELi96ELi256ELi128ELb0ELb1ELb1ELb1ELb0ELb1EEEEEEEEEvNT_6ParamsE,"aw",@nobits
	.sectionflags	@""
	.align	16
	.zero		1024


//--------------------- .nv.shared._ZN7cutlass13device_kernelIN5flash11enable_sm90INS1_16FlashAttnFwdSm90INS1_25CollectiveMainloopFwdSm90ILi2EN4cute5tupleIJNS5_1CILi1EEES8_S8_EEENS6_IJNS7_ILi128EEESA_NS7_ILi192EEEEEELi128ENS_6half_tEfNS_4arch4Sm90ELb1ELb0ELb0ELb0ELb0ELb0ELb0ELb1ELb1ELb1ELb0ELb0EEENS1_21CollectiveEpilogueFwdINS6_IJSA_SA_SA_EEES9_SD_SF_Li256ELb0ELb1ELb0ELb0EEENS1_30DynamicPersistentTileSchedulerILi256ELi128ELb0ELb1ELb1EEEEEEEEEvNT_6ParamsE --------------------------
	.section	.nv.shared._ZN7cutlass13device_kernelIN5flash11enable_sm90INS1_16FlashAttnFwdSm90INS1_25CollectiveMainloopFwdSm90ILi2EN4cute5tupleIJNS5_1CILi1EEES8_S8_EEENS6_IJNS7_ILi128EEESA_NS7_ILi192EEEEEELi128ENS_6half_tEfNS_4arch4Sm90ELb1ELb0ELb0ELb0ELb0ELb0ELb0ELb1ELb1ELb1ELb0ELb0EEENS1_21CollectiveEpilogueFwdINS6_IJSA_SA_SA_EEES9_SD_SF_Li256ELb0ELb1ELb0ELb0EEENS1_30DynamicPersistentTileSchedulerILi256ELi128ELb0ELb1ELb1EEEEEEEEEvNT_6ParamsE,"aw",@nobits
	.sectionflags	@""
	.align	16
	.zero		1024


//--------------------- .nv.shared._ZN7cutlass13device_kernelIN5flash11enable_sm90INS1_16FlashAttnFwdSm90INS1_25CollectiveMainloopFwdSm90ILi2EN4cute5tupleIJNS5_1CILi1EEES8_S8_EEENS6_IJNS7_ILi128EEESA_NS7_ILi192EEEEEELi128ENS_6half_tEfNS_4arch4Sm90ELb1ELb0ELb0ELb1ELb0ELb0ELb0ELb1ELb1ELb1ELb0ELb0EEENS1_21CollectiveEpilogueFwdINS6_IJSA_SA_SA_EEES9_SD_SF_Li256ELb1ELb1ELb0ELb0EEENS1_36VarlenDynamicPersistentTileSchedulerILi128ELi128ELi256ELi128ELb0ELb1ELb1ELb1ELb1ELb1EEEEEEEEEvNT_6ParamsE --------------------------
	.section	.nv.shared._ZN7cutlass13device_kernelIN5flash11enable_sm90INS1_16FlashAttnFwdSm90INS1_25CollectiveMainloopFwdSm90ILi2EN4cute5tupleIJNS5_1CILi1EEES8_S8_EEENS6_IJNS7_ILi128EEESA_NS7_ILi192EEEEEELi128ENS_6half_tEfNS_4arch4Sm90ELb1ELb0ELb0ELb1ELb0ELb0ELb0ELb1ELb1ELb1ELb0ELb0EEENS1_21CollectiveEpilogueFwdINS6_IJSA_SA_SA_EEES9_SD_SF_Li256ELb1ELb1ELb0ELb0EEENS1_36VarlenDynamicPersistentTileSchedulerILi128ELi128ELi256ELi128ELb0ELb1ELb1ELb1ELb1ELb1EEEEEEEEEvNT_6ParamsE,"aw",@nobits
	.sectionflags	@""
	.align	16
	.zero		1024


//--------------------- .nv.shared._ZN7cutlass13device_kernelIN5flash11enable_sm90INS1_16FlashAttnFwdSm90INS1_25CollectiveMainloopFwdSm90ILi2EN4cute5tupleIJNS5_1CILi1EEES8_S8_EEENS6_IJNS7_ILi128EEESA_NS7_ILi192EEEEEELi128ENS_6half_tEfNS_4arch4Sm90ELb1ELb0ELb0ELb1ELb0ELb1ELb0ELb1ELb1ELb1ELb0ELb0EEENS1_21CollectiveEpilogueFwdINS6_IJSA_SA_SA_EEES9_SD_SF_Li256ELb1ELb1ELb0ELb0EEENS1_36VarlenDynamicPersistentTileSchedulerILi128ELi128ELi256ELi128ELb0ELb1ELb1ELb1ELb1ELb1EEEEEEEEEvNT_6ParamsE --------------------------
	.section	.nv.shared._ZN7cutlass13device_kernelIN5flash11enable_sm90INS1_16FlashAttnFwdSm90INS1_25CollectiveMainloopFwdSm90ILi2EN4cute5tupleIJNS5_1CILi1EEES8_S8_EEENS6_IJNS7_ILi128EEESA_NS7_ILi192EEEEEELi128ENS_6half_tEfNS_4arch4Sm90ELb1ELb0ELb0ELb1ELb0ELb1ELb0ELb1ELb1ELb1ELb0ELb0EEENS1_21CollectiveEpilogueFwdINS6_IJSA_SA_SA_EEES9_SD_SF_Li256ELb1ELb1ELb0ELb0EEENS1_36VarlenDynamicPersistentTileSchedulerILi128ELi128ELi256ELi128ELb0ELb1ELb1ELb1ELb1ELb1EEEEEEEEEvNT_6ParamsE,"aw",@nobits
	.sectionflags	@""
	.align	16
	.zero		1024


//--------------------- .nv.constant0._ZN7cutlass13device_kernelIN5flash11enable_sm90INS1_16FlashAttnFwdSm90INS1_25CollectiveMainloopFwdSm90ILi2EN4cute5tupleIJNS5_1CILi1EEES8_S8_EEENS6_IJNS7_ILi128EEESA_NS7_ILi192EEEEEELi128ENS_6half_tEfNS_4arch4Sm90ELb0ELb0ELb0ELb0ELb0ELb0ELb0ELb1ELb1ELb1ELb0ELb0EEENS1_21CollectiveEpilogueFwdINS6_IJSA_SA_SA_EEES9_SD_SF_Li256ELb0ELb1ELb0ELb0EEENS1_29StaticPersistentTileSchedulerILb0EEEEEEEEEvNT_6ParamsE --------------------------
	.section	.nv.constant0._ZN7cutlass13device_kernelIN5flash11enable_sm90INS1_16FlashAttnFwdSm90INS1_25CollectiveMainloopFwdSm90ILi2EN4cute5tupleIJNS5_1CILi1EEES8_S8_EEENS6_IJNS7_ILi128EEESA_NS7_ILi192EEEEEELi128ENS_6half_tEfNS_4arch4Sm90ELb0ELb0ELb0ELb0ELb0ELb0ELb0ELb1ELb1ELb1ELb0ELb0EEENS1_21CollectiveEpilogueFwdINS6_IJSA_SA_SA_EEES9_SD_SF_Li256ELb0ELb1ELb0ELb0EEENS1_29StaticPersistentTileSchedulerILb0EEEEEEEEEvNT_6ParamsE,"a",@progbits
	.sectionflags	@""
	.align	4
.nv.constant0._ZN7cutlass13device_kernelIN5flash11enable_sm90INS1_16FlashAttnFwdSm90INS1_25CollectiveMainloopFwdSm90ILi2EN4cute5tupleIJNS5_1CILi1EEES8_S8_EEENS6_IJNS7_ILi128EEESA_NS7_ILi192EEEEEELi128ENS_6half_tEfNS_4arch4Sm90ELb0ELb0ELb0ELb0ELb0ELb0ELb0ELb1ELb1ELb1ELb0ELb0EEENS1_21CollectiveEpilogueFwdINS6_IJSA_SA_SA_EEES9_SD_SF_Li256ELb0ELb1ELb0ELb0EEENS1_29StaticPersistentTileSchedulerILb0EEEEEEEEEvNT_6ParamsE:
	.zero		3200


//--------------------- .nv.constant0._ZN7cutlass13device_kernelIN5flash11enable_sm90INS1_16FlashAttnFwdSm90INS1_25CollectiveMainloopFwdSm90ILi2EN4cute5tupleIJNS5_1CILi2EEENS7_ILi1EEES9_EEENS6_IJNS7_ILi128EEESB_NS7_ILi192EEEEEELi128ENS_6half_tEfNS_4arch4Sm90ELb0ELb0ELb0ELb0ELb0ELb0ELb0ELb1ELb1ELb1ELb0ELb0EEENS1_21CollectiveEpilogueFwdINS6_IJSB_SB_SB_EEESA_SE_SG_Li256ELb0ELb1ELb0ELb0EEENS1_29StaticPersistentTileSchedulerILb0EEEEEEEEEvNT_6ParamsE --------------------------
	.section	.nv.constant0._ZN7cutlass13device_kernelIN5flash11enable_sm90INS1_16FlashAttnFwdSm90INS1_25CollectiveMainloopFwdSm90ILi2EN4cute5tupleIJNS5_1CILi2EEENS7_ILi1EEES9_EEENS6_IJNS7_ILi128EEESB_NS7_ILi192EEEEEELi128ENS_6half_tEfNS_4arch4Sm90ELb0ELb0ELb0ELb0ELb0ELb0ELb0ELb1ELb1ELb1ELb0ELb0EEENS1_21CollectiveEpilogueFwdINS6_IJSB_SB_SB_EEESA_SE_SG_Li256ELb0ELb1ELb0ELb0EEENS1_29StaticPersistentTileSchedulerILb0EEEEEEEEEvNT_6ParamsE,"a",@progbits
	.sectionflags	@""
	.align	4
.nv.constant0._ZN7cutlass13device_kernelIN5flash11enable_sm90INS1_16FlashAttnFwdSm90INS1_25CollectiveMainloopFwdSm90ILi2EN4cute5tupleIJNS5_1CILi2EEENS7_ILi1EEES9_EEENS6_IJNS7_ILi128EEESB_NS7_ILi192EEEEEELi128ENS_6half_tEfNS_4arch4Sm90ELb0ELb0ELb0ELb0ELb0ELb0ELb0ELb1ELb1ELb1ELb0ELb0EEENS1_21CollectiveEpilogueFwdINS6_IJSB_SB_SB_EEESA_SE_SG_Li256ELb0ELb1ELb0ELb0EEENS1_29StaticPersistentTileSchedulerILb0EEEEEEEEEvNT_6ParamsE:
	.zero		3200


//--------------------- .nv.constant0._ZN7cutlass13device_kernelIN5flash11enable_sm90INS1_16FlashAttnFwdSm90INS1_25CollectiveMainloopFwdSm90ILi2EN4cute5tupleIJNS5_1CILi1EEES8_S8_EEENS6_IJNS7_ILi128EEESA_NS7_ILi192EEEEEELi128ENS_6half_tEfNS_4arch4Sm90ELb0ELb0ELb0ELb1ELb0ELb0ELb0ELb1ELb1ELb1ELb0ELb0EEENS1_21CollectiveEpilogueFwdINS6_IJSA_SA_SA_EEES9_SD_SF_Li256ELb1ELb1ELb0ELb0EEENS1_36VarlenDynamicPersistentTileSchedulerILi128ELi128ELi256ELi128ELb0ELb1ELb1ELb0ELb1ELb1EEEEEEEEEvNT_6ParamsE --------------------------
	.section	.nv.constant0._ZN7cutlass13device_kernelIN5flash11enable_sm90INS1_16FlashAttnFwdSm90INS1_25CollectiveMainloopFwdSm90ILi2EN4cute5tupleIJNS5_1CILi1EEES8_S8_EEENS6_IJNS7_ILi128EEESA_NS7_ILi192EEEEEELi128ENS_6half_tEfNS_4arch4Sm90ELb0ELb0ELb0ELb1ELb0ELb0ELb0ELb1ELb1ELb1ELb0ELb0EEENS1_21CollectiveEpilogueFwdINS6_IJSA_SA_SA_EEES9_SD_SF_Li256ELb1ELb1ELb0ELb0EEENS1_36VarlenDynamicPersistentTileSchedulerILi128ELi128ELi256ELi128ELb0ELb1ELb1ELb0ELb1ELb1EEEEEEEEEvNT_6ParamsE,"a",@progbits
	.sectionflags	@""
	.align	4
.nv.constant0._ZN7cutlass13device_kernelIN5flash11enable_sm90INS1_16FlashAttnFwdSm90INS1_25CollectiveMainloopFwdSm90ILi2EN4cute5tupleIJNS5_1CILi1EEES8_S8_EEENS6_IJNS7_ILi128EEESA_NS7_ILi192EEEEEELi128ENS_6half_tEfNS_4arch4Sm90ELb0ELb0ELb0ELb1ELb0ELb0ELb0ELb1ELb1ELb1ELb0ELb0EEENS1_21CollectiveEpilogueFwdINS6_IJSA_SA_SA_EEES9_SD_SF_Li256ELb1ELb1ELb0ELb0EEENS1_36VarlenDynamicPersistentTileSchedulerILi128ELi128ELi256ELi128ELb0ELb1ELb1ELb0ELb1ELb1EEEEEEEEEvNT_6ParamsE:
	.zero		3328


//--------------------- .nv.constant0._ZN7cutlass13device_kernelIN5flash11enable_sm90INS1_16FlashAttnFwdSm90INS1_25CollectiveMainloopFwdSm90ILi2EN4cute5tupleIJNS5_1CILi1EEES8_S8_EEENS6_IJNS7_ILi128EEESA_NS7_ILi192EEEEEELi128ENS_6half_tEfNS_4arch4Sm90ELb0ELb0ELb0ELb1ELb0ELb1ELb0ELb1ELb1ELb1ELb0ELb0EEENS1_21CollectiveEpilogueFwdINS6_IJSA_SA_SA_EEES9_SD_SF_Li256ELb1ELb1ELb0ELb0EEENS1_36VarlenDynamicPersistentTileSchedulerILi128ELi128ELi256ELi128ELb0ELb1ELb1ELb0ELb1ELb1EEEEEEEEEvNT_6ParamsE --------------------------
	.section	.nv.constant0._ZN7cutlass13device_kernelIN5flash11enable_sm90INS1_16FlashAttnFwdSm90INS1_25CollectiveMainloopFwdSm90ILi2EN4cute5tupleIJNS5_1CILi1EEES8_S8_EEENS6_IJNS7_ILi128EEESA_NS7_ILi192EEEEEELi128ENS_6half_tEfNS_4arch4Sm90ELb0ELb0ELb0ELb1ELb0ELb1ELb0ELb1ELb1ELb1ELb0ELb0EEENS1_21CollectiveEpilogueFwdINS6_IJSA_SA_SA_EEES9_SD_SF_Li256ELb1ELb1ELb0ELb0EEENS1_36VarlenDynamicPersistentTileSchedulerILi128ELi128ELi256ELi128ELb0ELb1ELb1ELb0ELb1ELb1EEEEEEEEEvNT_6ParamsE,"a",@progbits
	.sectionflags	@""
	.align	4
.nv.constant0._ZN7cutlass13device_kernelIN5flash11enable_sm90INS1_16FlashAttnFwdSm90INS1_25CollectiveMainloopFwdSm90ILi2EN4cute5tupleIJNS5_1CILi1EEES8_S8_EEENS6_IJNS7_ILi128EEESA_NS7_ILi192EEEEEELi128ENS_6half_tEfNS_4arch4Sm90ELb0ELb0ELb0ELb1ELb0ELb1ELb0ELb1ELb1ELb1ELb0ELb0EEENS1_21CollectiveEpilogueFwdINS6_IJSA_SA_SA_EEES9_SD_SF_Li256ELb1ELb1ELb0ELb0EEENS1_36VarlenDynamicPersistentTileSchedulerILi128ELi128ELi256ELi128ELb0ELb1ELb1ELb0ELb1ELb1EEEEEEEEEvNT_6ParamsE:
	.zero		3328


//--------------------- .nv.constant0._ZN7cutlass13device_kernelIN5flash11enable_sm90INS1_16FlashAttnFwdSm90INS1_25CollectiveMainloopFwdSm90ILi2EN4cute5tupleIJNS5_1CILi1EEES8_S8_EEENS6_IJNS7_ILi128EEENS7_ILi96EEENS7_ILi192EEEEEELi128ENS_6half_tEfNS_4arch4Sm90ELb0ELb1ELb0ELb0ELb0ELb0ELb0ELb1ELb1ELb1ELb0ELb0EEENS1_21CollectiveEpilogueFwdINS6_IJSA_SA_SB_EEES9_SE_SG_Li256ELb0ELb1ELb0ELb0EEENS1_30DynamicPersistentTileSchedulerILi256ELi128ELb0ELb1ELb1EEEEEEEEEvNT_6ParamsE --------------------------
	.section	.nv.constant0._ZN7cutlass13device_kernelIN5flash11enable_sm90INS1_16FlashAttnFwdSm90INS1_25CollectiveMainloopFwdSm90ILi2EN4cute5tupleIJNS5_1CILi1EEES8_S8_EEENS6_IJNS7_ILi128EEENS7_ILi96EEENS7_ILi192EEEEEELi128ENS_6half_tEfNS_4arch4Sm90ELb0ELb1ELb0ELb0ELb0ELb0ELb0ELb1ELb1ELb1ELb0ELb0EEENS1_21CollectiveEpilogueFwdINS6_IJSA_SA_SB_EEES9_SE_SG_Li256ELb0ELb1ELb0ELb0EEENS1_30DynamicPersistentTileSchedulerILi256ELi128ELb0ELb1ELb1EEEEEEEEEvNT_6ParamsE,"a",@progbits
	.sectionflags	@""
	.align	4
.nv.constant0._ZN7cutlass13device_kernelIN5flash11enable_sm90INS1_16FlashAttnFwdSm90INS1_25CollectiveMainloopFwdSm90ILi2EN4cute5tupleIJNS5_1CILi1EEES8_S8_EEENS6_IJNS7_ILi128EEENS7_ILi96EEENS7_ILi192EEEEEELi128ENS_6half_tEfNS_4arch4Sm90ELb0ELb1ELb0ELb0ELb0ELb0ELb0ELb1ELb1ELb1ELb0ELb0EEENS1_21CollectiveEpilogueFwdINS6_IJSA_SA_SB_EEES9_SE_SG_Li256ELb0ELb1ELb0ELb0EEENS1_30DynamicPersistentTileSchedulerILi256ELi128ELb0ELb1ELb1EEEEEEEEEvNT_6ParamsE:
	.zero		3328


//--------------------- .nv.constant0._ZN7cutlass13device_kernelIN5flash11enable_sm90INS1_16FlashAttnFwdSm90INS1_25CollectiveMainloopFwdSm90ILi2EN4cute5tupleIJNS5_1CILi1EEES8_S8_EEENS6_IJNS7_ILi128EEENS7_ILi96EEENS7_ILi192EEEEEELi128ENS_6half_tEfNS_4arch4Sm90ELb0ELb1ELb0ELb1ELb0ELb0ELb0ELb1ELb1ELb1ELb0ELb0EEENS1_21CollectiveEpilogueFwdINS6_IJSA_SA_SB_EEES9_SE_SG_Li256ELb1ELb1ELb0ELb0EEENS1_36VarlenDynamicPersistentTileSchedulerILi128ELi96ELi256ELi128ELb0ELb1ELb1ELb1ELb0ELb1EEEEEEEEEvNT_6ParamsE --------------------------
	.section	.nv.constant0._ZN7cutlass13device_kernelIN5flash11enable_sm90INS1_16FlashAttnFwdSm90INS1_25CollectiveMainloopFwdSm90ILi2EN4cute5tupleIJNS5_1CILi1EEES8_S8_EEENS6_IJNS7_ILi128EEENS7_ILi96EEENS7_ILi192EEEEEELi128ENS_6half_tEfNS_4arch4Sm90ELb0ELb1ELb0ELb1ELb0ELb0ELb0ELb1ELb1ELb1ELb0ELb0EEENS1_21CollectiveEpilogueFwdINS6_IJSA_SA_SB_EEES9_SE_SG_Li256ELb1ELb1ELb0ELb0EEENS1_36VarlenDynamicPersistentTileSchedulerILi128ELi96ELi256ELi128ELb0ELb1ELb1ELb1ELb0ELb1EEEEEEEEEvNT_6ParamsE,"a",@progbits
	.sectionflags	@""
	.align	4
.nv.constant0._ZN7cutlass13device_kernelIN5flash11enable_sm90INS1_16FlashAttnFwdSm90INS1_25CollectiveMainloopFwdSm90ILi2EN4cute5tupleIJNS5_1CILi1EEES8_S8_EEENS6_IJNS7_ILi128EEENS7_ILi96EEENS7_ILi192EEEEEELi128ENS_6half_tEfNS_4arch4Sm90ELb0ELb1ELb0ELb1ELb0ELb0ELb0ELb1ELb1ELb1ELb0ELb0EEENS1_21CollectiveEpilogueFwdINS6_IJSA_SA_SB_EEES9_SE_SG_Li256ELb1ELb1ELb0ELb0EEENS1_36VarlenDynamicPersistentTileSchedulerILi128ELi96ELi256ELi128ELb0ELb1ELb1ELb1ELb0ELb1EEEEEEEEEvNT_6ParamsE:
	.zero		3328


//--------------------- .nv.constant0._ZN7cutlass13device_kernelIN5flash11enable_sm90INS1_16FlashAttnFwdSm90INS1_25CollectiveMainloopFwdSm90ILi2EN4cute5tupleIJNS5_1CILi1EEES8_S8_EEENS6_IJNS7_ILi128EEENS7_ILi96EEENS7_ILi192EEEEEELi128ENS_6half_tEfNS_4arch4Sm90ELb0ELb1ELb0ELb1ELb0ELb1ELb0ELb1ELb1ELb1ELb0ELb0EEENS1_21CollectiveEpilogueFwdINS6_IJSA_SA_SB_EEES9_SE_SG_Li256ELb1ELb1ELb0ELb0EEENS1_36VarlenDynamicPersistentTileSchedulerILi128ELi96ELi256ELi128ELb0ELb1ELb1ELb1ELb0ELb1EEEEEEEEEvNT_6ParamsE --------------------------
	.section	.nv.constant0._ZN7cutlass13device_kernelIN5flash11enable_sm90INS1_16FlashAttnFwdSm90INS1_25CollectiveMainloopFwdSm90ILi2EN4cute5tupleIJNS5_1CILi1EEES8_S8_EEENS6_IJNS7_ILi128EEENS7_ILi96EEENS7_ILi192EEEEEELi128ENS_6half_tEfNS_4arch4Sm90ELb0ELb1ELb0ELb1ELb0ELb1ELb0ELb1ELb1ELb1ELb0ELb0EEENS1_21CollectiveEpilogueFwdINS6_IJSA_SA_SB_EEES9_SE_SG_Li256ELb1ELb1ELb0ELb0EEENS1_36VarlenDynamicPersistentTileSchedulerILi128ELi96ELi256ELi128ELb0ELb1ELb1ELb1ELb0ELb1EEEEEEEEEvNT_6ParamsE,"a",@progbits
	.sectionflags	@""
	.align	4
.nv.constant0._ZN7cutlass13device_kernelIN5flash11enable_sm90INS1_16FlashAttnFwdSm90INS1_25CollectiveMainloopFwdSm90ILi2EN4cute5tupleIJNS5_1CILi1EEES8_S8_EEENS6_IJNS7_ILi128EEENS7_ILi96EEENS7_ILi192EEEEEELi128ENS_6half_tEfNS_4arch4Sm90ELb0ELb1ELb0ELb1ELb0ELb1ELb0ELb1ELb1ELb1ELb0ELb0EEENS1_21CollectiveEpilogueFwdINS6_IJSA_SA_SB_EEES9_SE_SG_Li256ELb1ELb1ELb0ELb0EEENS1_36VarlenDynamicPersistentTileSchedulerILi128ELi96ELi256ELi128ELb0ELb1ELb1ELb1ELb0ELb1EEEEEEEEEvNT_6ParamsE:
	.zero		3328


//--------------------- .nv.constant0._ZN7cutlass13device_kernelIN5flash11enable_sm90INS1_16FlashAttnFwdSm90INS1_25CollectiveMainloopFwdSm90ILi2EN4cute5tupleIJNS5_1CILi1EEES8_S8_EEENS6_IJNS7_ILi128EEESA_NS7_ILi192EEEEEELi128ENS_6half_tEfNS_4arch4Sm90ELb1ELb0ELb0ELb0ELb0ELb0ELb0ELb1ELb1ELb1ELb0ELb0EEENS1_21CollectiveEpilogueFwdINS6_IJSA_SA_SA_EEES9_SD_SF_Li256ELb0ELb1ELb0ELb0EEENS1_30DynamicPersistentTileSchedulerILi256ELi128ELb0ELb1ELb1EEEEEEEEEvNT_6ParamsE --------------------------
	.section	.nv.constant0._ZN7cutlass13device_kernelIN5flash11enable_sm90INS1_16FlashAttnFwdSm90INS1_25CollectiveMainloopFwdSm90ILi2EN4cute5tupleIJNS5_1CILi1EEES8_S8_EEENS6_IJNS7_ILi128EEESA_NS7_ILi192EEEEEELi128ENS_6half_tEfNS_4arch4Sm90ELb1ELb0ELb0ELb0ELb0ELb0ELb0ELb1ELb1ELb1ELb0ELb0EEENS1_21CollectiveEpilogueFwdINS6_IJSA_SA_SA_EEES9_SD_SF_Li256ELb0ELb1ELb0ELb0EEENS1_30DynamicPersistentTileSchedulerILi256ELi128ELb0ELb1ELb1EEEEEEEEEvNT_6ParamsE,"a",@progbits
	.sectionflags	@""
	.align	4
.nv.constant0._ZN7cutlass13device_kernelIN5flash11enable_sm90INS1_16FlashAttnFwdSm90INS1_25CollectiveMainloopFwdSm90ILi2EN4cute5tupleIJNS5_1CILi1EEES8_S8_EEENS6_IJNS7_ILi128EEESA_NS7_ILi192EEEEEELi128ENS_6half_tEfNS_4arch4Sm90ELb1ELb0ELb0ELb0ELb0ELb0ELb0ELb1ELb1ELb1ELb0ELb0EEENS1_21CollectiveEpilogueFwdINS6_IJSA_SA_SA_EEES9_SD_SF_Li256ELb0ELb1ELb0ELb0EEENS1_30DynamicPersistentTileSchedulerILi256ELi128ELb0ELb1ELb1EEEEEEEEEvNT_6ParamsE:
	.zero		3328


//--------------------- .nv.constant0._ZN7cutlass13device_kernelIN5flash11enable_sm90INS1_16FlashAttnFwdSm90INS1_25CollectiveMainloopFwdSm90ILi2EN4cute5tupleIJNS5_1CILi1EEES8_S8_EEENS6_IJNS7_ILi128EEESA_NS7_ILi192EEEEEELi128ENS_6half_tEfNS_4arch4Sm90ELb1ELb0ELb0ELb1ELb0ELb0ELb0ELb1ELb1ELb1ELb0ELb0EEENS1_21CollectiveEpilogueFwdINS6_IJSA_SA_SA_EEES9_SD_SF_Li256ELb1ELb1ELb0ELb0EEENS1_36VarlenDynamicPersistentTileSchedulerILi128ELi128ELi256ELi128ELb0ELb1ELb1ELb1ELb1ELb1EEEEEEEEEvNT_6ParamsE --------------------------
	.section	.nv.constant0._ZN7cutlass13device_kernelIN5flash11enable_sm90INS1_16FlashAttnFwdSm90INS1_25CollectiveMainloopFwdSm90ILi2EN4cute5tupleIJNS5_1CILi1EEES8_S8_EEENS6_IJNS7_ILi128EEESA_NS7_ILi192EEEEEELi128ENS_6half_tEfNS_4arch4Sm90ELb1ELb0ELb0ELb1ELb0ELb0ELb0ELb1ELb1ELb1ELb0ELb0EEENS1_21CollectiveEpilogueFwdINS6_IJSA_SA_SA_EEES9_SD_SF_Li256ELb1ELb1ELb0ELb0EEENS1_36VarlenDynamicPersistentTileSchedulerILi128ELi128ELi256ELi128ELb0ELb1ELb1ELb1ELb1ELb1EEEEEEEEEvNT_6ParamsE,"a",@progbits
	.sectionflags	@""
	.align	4
.nv.constant0._ZN7cutlass13device_kernelIN5flash11enable_sm90INS1_16FlashAttnFwdSm90INS1_25CollectiveMainloopFwdSm90ILi2EN4cute5tupleIJNS5_1CILi1EEES8_S8_EEENS6_IJNS7_ILi128EEESA_NS7_ILi192EEEEEELi128ENS_6half_tEfNS_4arch4Sm90ELb1ELb0ELb0ELb1ELb0ELb0ELb0ELb1ELb1ELb1ELb0ELb0EEENS1_21CollectiveEpilogueFwdINS6_IJSA_SA_SA_EEES9_SD_SF_Li256ELb1ELb1ELb0ELb0EEENS1_36VarlenDynamicPersistentTileSchedulerILi128ELi128ELi256ELi128ELb0ELb1ELb1ELb1ELb1ELb1EEEEEEEEEvNT_6ParamsE:
	.zero		3328


//--------------------- .nv.constant0._ZN7cutlass13device_kernelIN5flash11enable_sm90INS1_16FlashAttnFwdSm90INS1_25CollectiveMainloopFwdSm90ILi2EN4cute5tupleIJNS5_1CILi1EEES8_S8_EEENS6_IJNS7_ILi128EEESA_NS7_ILi192EEEEEELi128ENS_6half_tEfNS_4arch4Sm90ELb1ELb0ELb0ELb1ELb0ELb1ELb0ELb1ELb1ELb1ELb0ELb0EEENS1_21CollectiveEpilogueFwdINS6_IJSA_SA_SA_EEES9_SD_SF_Li256ELb1ELb1ELb0ELb0EEENS1_36VarlenDynamicPersistentTileSchedulerILi128ELi128ELi256ELi128ELb0ELb1ELb1ELb1ELb1ELb1EEEEEEEEEvNT_6ParamsE --------------------------
	.section	.nv.constant0._ZN7cutlass13device_kernelIN5flash11enable_sm90INS1_16FlashAttnFwdSm90INS1_25CollectiveMainloopFwdSm90ILi2EN4cute5tupleIJNS5_1CILi1EEES8_S8_EEENS6_IJNS7_ILi128EEESA_NS7_ILi192EEEEEELi128ENS_6half_tEfNS_4arch4Sm90ELb1ELb0ELb0ELb1ELb0ELb1ELb0ELb1ELb1ELb1ELb0ELb0EEENS1_21CollectiveEpilogueFwdINS6_IJSA_SA_SA_EEES9_SD_SF_Li256ELb1ELb1ELb0ELb0EEENS1_36VarlenDynamicPersistentTileSchedulerILi128ELi128ELi256ELi128ELb0ELb1ELb1ELb1ELb1ELb1EEEEEEEEEvNT_6ParamsE,"a",@progbits
	.sectionflags	@""
	.align	4
.nv.constant0._ZN7cutlass13device_kernelIN5flash11enable_sm90INS1_16FlashAttnFwdSm90INS1_25CollectiveMainloopFwdSm90ILi2EN4cute5tupleIJNS5_1CILi1EEES8_S8_EEENS6_IJNS7_ILi128EEESA_NS7_ILi192EEEEEELi128ENS_6half_tEfNS_4arch4Sm90ELb1ELb0ELb0ELb1ELb0ELb1ELb0ELb1ELb1ELb1ELb0ELb0EEENS1_21CollectiveEpilogueFwdINS6_IJSA_SA_SA_EEES9_SD_SF_Li256ELb1ELb1ELb0ELb0EEENS1_36VarlenDynamicPersistentTileSchedulerILi128ELi128ELi256ELi128ELb0ELb1ELb1ELb1ELb1ELb1EEEEEEEEEvNT_6ParamsE:
	.zero		3328


//--------------------- SYMBOLS --------------------------

	.type		.nv.reservedSmem.offset0,@object
	.size		.nv.reservedSmem.offset0,0x4
	.type		__assertfail,@function
